// Copyright (c) 2024, Jay Shah, Ganesh Bikshandi, Ying Zhang, Vijay Thakkar, Pradeep Ramani, Tri Dao.
// Splitting the different template instantiations to different files to speed up compilation.
// This file is auto-generated. See "generate_kernels.py"

#include "flash_fwd_launch_template.h"

#ifndef FLASHATTENTION_DISABLE_HDIM256
template void run_mha_fwd_<90, cutlass::bfloat16_t, 256, 256, false, false, false, true>(Flash_fwd_params &params, cudaStream_t stream);
#endif


// ===== COMPILED SASS (sm_90a) =====

	.target	sm_90a

	.elftype	@"ET_EXEC"


//--------------------- .note.nv.tkinfo           --------------------------
	.section	.note.nv.tkinfo,"",@"SHT_NOTE"
	.sectionflags	@"SHF_NOTE_NV_TKINFO"
	.tkinfo
        /*0018*/ 	.word	0x00000002
        /*0030*/ 	.string	""
        /*0030*/ 	.string	"ptxas"
        /*0030*/ 	.string	"Cuda compilation tools, release 13.0, V13.0.88"
        /*0030*/ 	.string	"Build cuda_13.0.r13.0/compiler.36424714_0"
        /*0030*/ 	.string	"-arch sm_90a -m 64 "



//--------------------- .note.nv.cuinfo           --------------------------
	.section	.note.nv.cuinfo,"",@"SHT_NOTE"
	.sectionflags	@"SHF_NOTE_NV_CUINFO"
        /*0018*/ 	.short	0x0002
        /*001a*/ 	.short	0x005a
        /*001c*/ 	.short	0x0082
	.zero		2


//--------------------- .nv.info                  --------------------------
	.section	.nv.info,"",@"SHT_CUDA_INFO"
	.align	4


	//----- nvinfo : EIATTR_REGCOUNT
	.align		4
        /*0000*/ 	.byte	0x04, 0x2f
        /*0002*/ 	.short	(.L_23 - .L_22)
	.align		4
.L_22:
        /*0004*/ 	.word	index@(_ZN7cutlass13device_kernelIN5flash11enable_sm90INS1_16FlashAttnFwdSm90INS1_25CollectiveMainloopFwdSm90ILi2EN4cute5tupleIJNS5_1CILi1EEES8_S8_EEENS6_IJNS7_ILi128EEENS7_ILi80EEENS7_ILi256EEEEEELi256ENS_10bfloat16_tEfNS_4arch4Sm90ELb1ELb0ELb0ELb1ELb0ELb1ELb0ELb1ELb1ELb1ELb0ELb0EEENS1_21CollectiveEpilogueFwdINS6_IJSA_SC_SB_EEES9_SE_SG_Li256ELb1ELb1ELb0ELb0EEENS1_36VarlenDynamicPersistentTileSchedulerILi128ELi80ELi256ELi128ELb0ELb1ELb1ELb1ELb1ELb1EEEEEEEEEvNT_6ParamsE)
        /*0008*/ 	.word	0x000000a8


	//----- nvinfo : EIATTR_FRAME_SIZE
	.align		4
.L_23:
        /*000c*/ 	.byte	0x04, 0x11
        /*000e*/ 	.short	(.L_25 - .L_24)
	.align		4
.L_24:
        /*0010*/ 	.word	index@(_ZN7cutlass13device_kernelIN5flash11enable_sm90INS1_16FlashAttnFwdSm90INS1_25CollectiveMainloopFwdSm90ILi2EN4cute5tupleIJNS5_1CILi1EEES8_S8_EEENS6_IJNS7_ILi128EEENS7_ILi80EEENS7_ILi256EEEEEELi256ENS_10bfloat16_tEfNS_4arch4Sm90ELb1ELb0ELb0ELb1ELb0ELb1ELb0ELb1ELb1ELb1ELb0ELb0EEENS1_21CollectiveEpilogueFwdINS6_IJSA_SC_SB_EEES9_SE_SG_Li256ELb1ELb1ELb0ELb0EEENS1_36VarlenDynamicPersistentTileSchedulerILi128ELi80ELi256ELi128ELb0ELb1ELb1ELb1ELb1ELb1EEEEEEEEEvNT_6ParamsE)
        /*0014*/ 	.word	0x00000090


	//----- nvinfo : EIATTR_REGCOUNT
	.align		4
.L_25:
        /*0018*/ 	.byte	0x04, 0x2f
        /*001a*/ 	.short	(.L_27 - .L_26)
	.align		4
.L_26:
        /*001c*/ 	.word	index@(_ZN7cutlass13device_kernelIN5flash11enable_sm90INS1_16FlashAttnFwdSm90INS1_25CollectiveMainloopFwdSm90ILi2EN4cute5tupleIJNS5_1CILi1EEES8_S8_EEENS6_IJNS7_ILi128EEENS7_ILi80EEENS7_ILi256EEEEEELi256ENS_10bfloat16_tEfNS_4arch4Sm90ELb1ELb0ELb0ELb1ELb0ELb0ELb0ELb1ELb1ELb1ELb0ELb0EEENS1_21CollectiveEpilogueFwdINS6_IJSA_SC_SB_EEES9_SE_SG_Li256ELb1ELb1ELb0ELb0EEENS1_36VarlenDynamicPersistentTileSchedulerILi128ELi80ELi256ELi128ELb0ELb1ELb1ELb1ELb1ELb1EEEEEEEEEvNT_6ParamsE)
        /*0020*/ 	.word	0x000000a8


	//----- nvinfo : EIATTR_FRAME_SIZE
	.align		4
.L_27:
        /*0024*/ 	.byte	0x04, 0x11
        /*0026*/ 	.short	(.L_29 - .L_28)
	.align		4
.L_28:
        /*0028*/ 	.word	index@(_ZN7cutlass13device_kernelIN5flash11enable_sm90INS1_16FlashAttnFwdSm90INS1_25CollectiveMainloopFwdSm90ILi2EN4cute5tupleIJNS5_1CILi1EEES8_S8_EEENS6_IJNS7_ILi128EEENS7_ILi80EEENS7_ILi256EEEEEELi256ENS_10bfloat16_tEfNS_4arch4Sm90ELb1ELb0ELb0ELb1ELb0ELb0ELb0ELb1ELb1ELb1ELb0ELb0EEENS1_21CollectiveEpilogueFwdINS6_IJSA_SC_SB_EEES9_SE_SG_Li256ELb1ELb1ELb0ELb0EEENS1_36VarlenDynamicPersistentTileSchedulerILi128ELi80ELi256ELi128ELb0ELb1ELb1ELb1ELb1ELb1EEEEEEEEEvNT_6ParamsE)
        /*002c*/ 	.word	0x00000058


	//----- nvinfo : EIATTR_REGCOUNT
	.align		4
.L_29:
        /*0030*/ 	.byte	0x04, 0x2f
        /*0032*/ 	.short	(.L_31 - .L_30)
	.align		4
.L_30:
        /*0034*/ 	.word	index@(_ZN7cutlass13device_kernelIN5flash11enable_sm90INS1_16FlashAttnFwdSm90INS1_25CollectiveMainloopFwdSm90ILi2EN4cute5tupleIJNS5_1CILi1EEES8_S8_EEENS6_IJNS7_ILi128EEENS7_ILi80EEENS7_ILi256EEEEEELi256ENS_10bfloat16_tEfNS_4arch4Sm90ELb1ELb0ELb0ELb0ELb0ELb0ELb0ELb1ELb1ELb1ELb0ELb0EEENS1_21CollectiveEpilogueFwdINS6_IJSA_SC_SB_EEES9_SE_SG_Li256ELb0ELb1ELb0ELb0EEENS1_30DynamicPersistentTileSchedulerILi256ELi128ELb0ELb1ELb1EEEEEEEEEvNT_6ParamsE)
        /*0038*/ 	.word	0x000000a8


	//----- nvinfo : EIATTR_FRAME_SIZE
	.align		4
.L_31:
        /*003c*/ 	.byte	0x04, 0x11
        /*003e*/ 	.short	(.L_33 - .L_32)
	.align		4
.L_32:
        /*0040*/ 	.word	index@(_ZN7cutlass13device_kernelIN5flash11enable_sm90INS1_16FlashAttnFwdSm90INS1_25CollectiveMainloopFwdSm90ILi2EN4cute5tupleIJNS5_1CILi1EEES8_S8_EEENS6_IJNS7_ILi128EEENS7_ILi80EEENS7_ILi256EEEEEELi256ENS_10bfloat16_tEfNS_4arch4Sm90ELb1ELb0ELb0ELb0ELb0ELb0ELb0ELb1ELb1ELb1ELb0ELb0EEENS1_21CollectiveEpilogueFwdINS6_IJSA_SC_SB_EEES9_SE_SG_Li256ELb0ELb1ELb0ELb0EEENS1_30DynamicPersistentTileSchedulerILi256ELi128ELb0ELb1ELb1EEEEEEEEEvNT_6ParamsE)
        /*0044*/ 	.word	0x00000028


	//----- nvinfo : EIATTR_REGCOUNT
	.align		4
.L_33:
        /*0048*/ 	.byte	0x04, 0x2f
        /*004a*/ 	.short	(.L_35 - .L_34)
	.align		4
.L_34:
        /*004c*/ 	.word	index@(_ZN7cutlass13device_kernelIN5flash11enable_sm90INS1_16FlashAttnFwdSm90INS1_25CollectiveMainloopFwdSm90ILi2EN4cute5tupleIJNS5_1CILi1EEES8_S8_EEENS6_IJNS7_ILi128EEENS7_ILi64EEENS7_ILi256EEEEEELi256ENS_10bfloat16_tEfNS_4arch4Sm90ELb0ELb1ELb0ELb1ELb0ELb1ELb0ELb1ELb1ELb1ELb0ELb0EEENS1_21CollectiveEpilogueFwdINS6_IJSA_SC_SB_EEES9_SE_SG_Li256ELb1ELb1ELb0ELb0EEENS1_36VarlenDynamicPersistentTileSchedulerILi128ELi64ELi256ELi128ELb0ELb1ELb1ELb1ELb0ELb1EEEEEEEEEvNT_6ParamsE)
        /*0050*/ 	.word	0x000000a8


	//----- nvinfo : EIATTR_FRAME_SIZE
	.align		4
.L_35:
        /*0054*/ 	.byte	0x04, 0x11
        /*0056*/ 	.short	(.L_37 - .L_36)
	.align		4
.L_36:
        /*0058*/ 	.word	index@(_ZN7cutlass13device_kernelIN5flash11enable_sm90INS1_16FlashAttnFwdSm90INS1_25CollectiveMainloopFwdSm90ILi2EN4cute5tupleIJNS5_1CILi1EEES8_S8_EEENS6_IJNS7_ILi128EEENS7_ILi64EEENS7_ILi256EEEEEELi256ENS_10bfloat16_tEfNS_4arch4Sm90ELb0ELb1ELb0ELb1ELb0ELb1ELb0ELb1ELb1ELb1ELb0ELb0EEENS1_21CollectiveEpilogueFwdINS6_IJSA_SC_SB_EEES9_SE_SG_Li256ELb1ELb1ELb0ELb0EEENS1_36VarlenDynamicPersistentTileSchedulerILi128ELi64ELi256ELi128ELb0ELb1ELb1ELb1ELb0ELb1EEEEEEEEEvNT_6ParamsE)
        /*005c*/ 	.word	0x00000098


	//----- nvinfo : EIATTR_REGCOUNT
	.align		4
.L_37:
        /*0060*/ 	.byte	0x04, 0x2f
        /*0062*/ 	.short	(.L_39 - .L_38)
	.align		4
.L_38:
        /*0064*/ 	.word	index@(_ZN7cutlass13device_kernelIN5flash11enable_sm90INS1_16FlashAttnFwdSm90INS1_25CollectiveMainloopFwdSm90ILi2EN4cute5tupleIJNS5_1CILi1EEES8_S8_EEENS6_IJNS7_ILi128EEENS7_ILi64EEENS7_ILi256EEEEEELi256ENS_10bfloat16_tEfNS_4arch4Sm90ELb0ELb1ELb0ELb1ELb0ELb0ELb0ELb1ELb1ELb1ELb0ELb0EEENS1_21CollectiveEpilogueFwdINS6_IJSA_SC_SB_EEES9_SE_SG_Li256ELb1ELb1ELb0ELb0EEENS1_36VarlenDynamicPersistentTileSchedulerILi128ELi64ELi256ELi128ELb0ELb1ELb1ELb1ELb0ELb1EEEEEEEEEvNT_6ParamsE)
        /*0068*/ 	.word	0x000000a8


	//----- nvinfo : EIATTR_FRAME_SIZE
	.align		4
.L_39:
        /*006c*/ 	.byte	0x04, 0x11
        /*006e*/ 	.short	(.L_41 - .L_40)
	.align		4
.L_40:
        /*0070*/ 	.word	index@(_ZN7cutlass13device_kernelIN5flash11enable_sm90INS1_16FlashAttnFwdSm90INS1_25CollectiveMainloopFwdSm90ILi2EN4cute5tupleIJNS5_1CILi1EEES8_S8_EEENS6_IJNS7_ILi128EEENS7_ILi64EEENS7_ILi256EEEEEELi256ENS_10bfloat16_tEfNS_4arch4Sm90ELb0ELb1ELb0ELb1ELb0ELb0ELb0ELb1ELb1ELb1ELb0ELb0EEENS1_21CollectiveEpilogueFwdINS6_IJSA_SC_SB_EEES9_SE_SG_Li256ELb1ELb1ELb0ELb0EEENS1_36VarlenDynamicPersistentTileSchedulerILi128ELi64ELi256ELi128ELb0ELb1ELb1ELb1ELb0ELb1EEEEEEEEEvNT_6ParamsE)
        /*0074*/ 	.word	0x00000050


	//----- nvinfo : EIATTR_REGCOUNT
	.align		4
.L_41:
        /*0078*/ 	.byte	0x04, 0x2f
        /*007a*/ 	.short	(.L_43 - .L_42)
	.align		4
.L_42:
        /*007c*/ 	.word	index@(_ZN7cutlass13device_kernelIN5flash11enable_sm90INS1_16FlashAttnFwdSm90INS1_25CollectiveMainloopFwdSm90ILi2EN4cute5tupleIJNS5_1CILi1EEES8_S8_EEENS6_IJNS7_ILi128EEENS7_ILi64EEENS7_ILi256EEEEEELi256ENS_10bfloat16_tEfNS_4arch4Sm90ELb0ELb1ELb0ELb0ELb0ELb0ELb0ELb1ELb1ELb1ELb0ELb0EEENS1_21CollectiveEpilogueFwdINS6_IJSA_SC_SB_EEES9_SE_SG_Li256ELb0ELb1ELb0ELb0EEENS1_30DynamicPersistentTileSchedulerILi256ELi128ELb0ELb1ELb1EEEEEEEEEvNT_6ParamsE)
        /*0080*/ 	.word	0x000000a8


	//----- nvinfo : EIATTR_FRAME_SIZE
	.align		4
.L_43:
        /*0084*/ 	.byte	0x04, 0x11
        /*0086*/ 	.short	(.L_45 - .L_44)
	.align		4
.L_44:
        /*0088*/ 	.word	index@(_ZN7cutlass13device_kernelIN5flash11enable_sm90INS1_16FlashAttnFwdSm90INS1_25CollectiveMainloopFwdSm90ILi2EN4cute5tupleIJNS5_1CILi1EEES8_S8_EEENS6_IJNS7_ILi128EEENS7_ILi64EEENS7_ILi256EEEEEELi256ENS_10bfloat16_tEfNS_4arch4Sm90ELb0ELb1ELb0ELb0ELb0ELb0ELb0ELb1ELb1ELb1ELb0ELb0EEENS1_21CollectiveEpilogueFwdINS6_IJSA_SC_SB_EEES9_SE_SG_Li256ELb0ELb1ELb0ELb0EEENS1_30DynamicPersistentTileSchedulerILi256ELi128ELb0ELb1ELb1EEEEEEEEEvNT_6ParamsE)
        /*008c*/ 	.word	0x00000020


	//----- nvinfo : EIATTR_REGCOUNT
	.align		4
.L_45:
        /*0090*/ 	.byte	0x04, 0x2f
        /*0092*/ 	.short	(.L_47 - .L_46)
	.align		4
.L_46:
        /*0094*/ 	.word	index@(_ZN7cutlass13device_kernelIN5flash11enable_sm90INS1_16FlashAttnFwdSm90INS1_25CollectiveMainloopFwdSm90ILi2EN4cute5tupleIJNS5_1CILi1EEES8_S8_EEENS6_IJNS7_ILi128EEENS7_ILi80EEENS7_ILi256EEEEEELi256ENS_10bfloat16_tEfNS_4arch4Sm90ELb0ELb0ELb0ELb1ELb0ELb1ELb0ELb1ELb1ELb1ELb0ELb0EEENS1_21CollectiveEpilogueFwdINS6_IJSA_SC_SB_EEES9_SE_SG_Li256ELb1ELb1ELb0ELb0EEENS1_36VarlenDynamicPersistentTileSchedulerILi128ELi80ELi256ELi128ELb0ELb1ELb1ELb0ELb1ELb1EEEEEEEEEvNT_6ParamsE)
        /*0098*/ 	.word	0x000000a8


	//----- nvinfo : EIATTR_FRAME_SIZE
	.align		4
.L_47:
        /*009c*/ 	.byte	0x04, 0x11
        /*009e*/ 	.short	(.L_49 - .L_48)
	.align		4
.L_48:
        /*00a0*/ 	.word	index@(_ZN7cutlass13device_kernelIN5flash11enable_sm90INS1_16FlashAttnFwdSm90INS1_25CollectiveMainloopFwdSm90ILi2EN4cute5tupleIJNS5_1CILi1EEES8_S8_EEENS6_IJNS7_ILi128EEENS7_ILi80EEENS7_ILi256EEEEEELi256ENS_10bfloat16_tEfNS_4arch4Sm90ELb0ELb0ELb0ELb1ELb0ELb1ELb0ELb1ELb1ELb1ELb0ELb0EEENS1_21CollectiveEpilogueFwdINS6_IJSA_SC_SB_EEES9_SE_SG_Li256ELb1ELb1ELb0ELb0EEENS1_36VarlenDynamicPersistentTileSchedulerILi128ELi80ELi256ELi128ELb0ELb1ELb1ELb0ELb1ELb1EEEEEEEEEvNT_6ParamsE)
        /*00a4*/ 	.word	0x00000090


	//----- nvinfo : EIATTR_REGCOUNT
	.align		4
.L_49:
        /*00a8*/ 	.byte	0x04, 0x2f
        /*00aa*/ 	.short	(.L_51 - .L_50)
	.align		4
.L_50:
        /*00ac*/ 	.word	index@(_ZN7cutlass13device_kernelIN5flash11enable_sm90INS1_16FlashAttnFwdSm90INS1_25CollectiveMainloopFwdSm90ILi2EN4cute5tupleIJNS5_1CILi1EEES8_S8_EEENS6_IJNS7_ILi128EEENS7_ILi80EEENS7_ILi256EEEEEELi256ENS_10bfloat16_tEfNS_4arch4Sm90ELb0ELb0ELb0ELb1ELb0ELb0ELb0ELb1ELb1ELb1ELb0ELb0EEENS1_21CollectiveEpilogueFwdINS6_IJSA_SC_SB_EEES9_SE_SG_Li256ELb1ELb1ELb0ELb0EEENS1_36VarlenDynamicPersistentTileSchedulerILi128ELi80ELi256ELi128ELb0ELb1ELb1ELb0ELb1ELb1EEEEEEEEEvNT_6ParamsE)
        /*00b0*/ 	.word	0x000000a8


	//----- nvinfo : EIATTR_FRAME_SIZE
	.align		4
.L_51:
        /*00b4*/ 	.byte	0x04, 0x11
        /*00b6*/ 	.short	(.L_53 - .L_52)
	.align		4
.L_52:
        /*00b8*/ 	.word	index@(_ZN7cutlass13device_kernelIN5flash11enable_sm90INS1_16FlashAttnFwdSm90INS1_25CollectiveMainloopFwdSm90ILi2EN4cute5tupleIJNS5_1CILi1EEES8_S8_EEENS6_IJNS7_ILi128EEENS7_ILi80EEENS7_ILi256EEEEEELi256ENS_10bfloat16_tEfNS_4arch4Sm90ELb0ELb0ELb0ELb1ELb0ELb0ELb0ELb1ELb1ELb1ELb0ELb0EEENS1_21CollectiveEpilogueFwdINS6_IJSA_SC_SB_EEES9_SE_SG_Li256ELb1ELb1ELb0ELb0EEENS1_36VarlenDynamicPersistentTileSchedulerILi128ELi80ELi256ELi128ELb0ELb1ELb1ELb0ELb1ELb1EEEEEEEEEvNT_6ParamsE)
        /*00bc*/ 	.word	0x00000060


	//----- nvinfo : EIATTR_REGCOUNT
	.align		4
.L_53:
        /*00c0*/ 	.byte	0x04, 0x2f
        /*00c2*/ 	.short	(.L_55 - .L_54)
	.align		4
.L_54:
        /*00c4*/ 	.word	index@(_ZN7cutlass13device_kernelIN5flash11enable_sm90INS1_16FlashAttnFwdSm90INS1_25CollectiveMainloopFwdSm90ILi2EN4cute5tupleIJNS5_1CILi2EEENS7_ILi1EEES9_EEENS6_IJNS7_ILi128EEENS7_ILi80EEENS7_ILi256EEEEEELi256ENS_10bfloat16_tEfNS_4arch4Sm90ELb0ELb0ELb0ELb0ELb0ELb0ELb0ELb1ELb1ELb1ELb0ELb0EEENS1_21CollectiveEpilogueFwdINS6_IJSB_SD_SC_EEESA_SF_SH_Li256ELb0ELb1ELb0ELb0EEENS1_29StaticPersistentTileSchedulerILb0EEEEEEEEEvNT_6ParamsE)
        /*00c8*/ 	.word	0x000000a8


	//----- nvinfo : EIATTR_FRAME_SIZE
	.align		4
.L_55:
        /*00cc*/ 	.byte	0x04, 0x11
        /*00ce*/ 	.short	(.L_57 - .L_56)
	.align		4
.L_56:
        /*00d0*/ 	.word	index@(_ZN7cutlass13device_kernelIN5flash11enable_sm90INS1_16FlashAttnFwdSm90INS1_25CollectiveMainloopFwdSm90ILi2EN4cute5tupleIJNS5_1CILi2EEENS7_ILi1EEES9_EEENS6_IJNS7_ILi128EEENS7_ILi80EEENS7_ILi256EEEEEELi256ENS_10bfloat16_tEfNS_4arch4Sm90ELb0ELb0ELb0ELb0ELb0ELb0ELb0ELb1ELb1ELb1ELb0ELb0EEENS1_21CollectiveEpilogueFwdINS6_IJSB_SD_SC_EEESA_SF_SH_Li256ELb0ELb1ELb0ELb0EEENS1_29StaticPersistentTileSchedulerILb0EEEEEEEEEvNT_6ParamsE)
        /*00d4*/ 	.word	0x00000038


	//----- nvinfo : EIATTR_REGCOUNT
	.align		4
.L_57:
        /*00d8*/ 	.byte	0x04, 0x2f
        /*00da*/ 	.short	(.L_59 - .L_58)
	.align		4
.L_58:
        /*00dc*/ 	.word	index@(_ZN7cutlass13device_kernelIN5flash11enable_sm90INS1_16FlashAttnFwdSm90INS1_25CollectiveMainloopFwdSm90ILi2EN4cute5tupleIJNS5_1CILi1EEES8_S8_EEENS6_IJNS7_ILi128EEENS7_ILi80EEENS7_ILi256EEEEEELi256ENS_10bfloat16_tEfNS_4arch4Sm90ELb0ELb0ELb0ELb0ELb0ELb0ELb0ELb1ELb1ELb1ELb0ELb0EEENS1_21CollectiveEpilogueFwdINS6_IJSA_SC_SB_EEES9_SE_SG_Li256ELb0ELb1ELb0ELb0EEENS1_29StaticPersistentTileSchedulerILb0EEEEEEEEEvNT_6ParamsE)
        /*00e0*/ 	.word	0x000000a8


	//----- nvinfo : EIATTR_FRAME_SIZE
	.align		4
.L_59:
        /*00e4*/ 	.byte	0x04, 0x11
        /*00e6*/ 	.short	(.L_61 - .L_60)
	.align		4
.L_60:
        /*00e8*/ 	.word	index@(_ZN7cutlass13device_kernelIN5flash11enable_sm90INS1_16FlashAttnFwdSm90INS1_25CollectiveMainloopFwdSm90ILi2EN4cute5tupleIJNS5_1CILi1EEES8_S8_EEENS6_IJNS7_ILi128EEENS7_ILi80EEENS7_ILi256EEEEEELi256ENS_10bfloat16_tEfNS_4arch4Sm90ELb0ELb0ELb0ELb0ELb0ELb0ELb0ELb1ELb1ELb1ELb0ELb0EEENS1_21CollectiveEpilogueFwdINS6_IJSA_SC_SB_EEES9_SE_SG_Li256ELb0ELb1ELb0ELb0EEENS1_29StaticPersistentTileSchedulerILb0EEEEEEEEEvNT_6ParamsE)
        /*00ec*/ 	.word	0x00000038


	//----- nvinfo : EIATTR_MIN_STACK_SIZE
	.align		4
.L_61:
        /*00f0*/ 	.byte	0x04, 0x12
        /*00f2*/ 	.short	(.L_63 - .L_62)
	.align		4
.L_62:
        /*00f4*/ 	.word	index@(_ZN7cutlass13device_kernelIN5flash11enable_sm90INS1_16FlashAttnFwdSm90INS1_25CollectiveMainloopFwdSm90ILi2EN4cute5tupleIJNS5_1CILi1EEES8_S8_EEENS6_IJNS7_ILi128EEENS7_ILi80EEENS7_ILi256EEEEEELi256ENS_10bfloat16_tEfNS_4arch4Sm90ELb0ELb0ELb0ELb0ELb0ELb0ELb0ELb1ELb1ELb1ELb0ELb0EEENS1_21CollectiveEpilogueFwdINS6_IJSA_SC_SB_EEES9_SE_SG_Li256ELb0ELb1ELb0ELb0EEENS1_29StaticPersistentTileSchedulerILb0EEEEEEEEEvNT_6ParamsE)
        /*00f8*/ 	.word	0x00000038


	//----- nvinfo : EIATTR_MIN_STACK_SIZE
	.align		4
.L_63:
        /*00fc*/ 	.byte	0x04, 0x12
        /*00fe*/ 	.short	(.L_65 - .L_64)
	.align		4
.L_64:
        /*0100*/ 	.word	index@(_ZN7cutlass13device_kernelIN5flash11enable_sm90INS1_16FlashAttnFwdSm90INS1_25CollectiveMainloopFwdSm90ILi2EN4cute5tupleIJNS5_1CILi2EEENS7_ILi1EEES9_EEENS6_IJNS7_ILi128EEENS7_ILi80EEENS7_ILi256EEEEEELi256ENS_10bfloat16_tEfNS_4arch4Sm90ELb0ELb0ELb0ELb0ELb0ELb0ELb0ELb1ELb1ELb1ELb0ELb0EEENS1_21CollectiveEpilogueFwdINS6_IJSB_SD_SC_EEESA_SF_SH_Li256ELb0ELb1ELb0ELb0EEENS1_29StaticPersistentTileSchedulerILb0EEEEEEEEEvNT_6ParamsE)
        /*0104*/ 	.word	0x00000038


	//----- nvinfo : EIATTR_MIN_STACK_SIZE
	.align		4
.L_65:
        /*0108*/ 	.byte	0x04, 0x12
        /*010a*/ 	.short	(.L_67 - .L_66)
	.align		4
.L_66:
        /*010c*/ 	.word	index@(_ZN7cutlass13device_kernelIN5flash11enable_sm90INS1_16FlashAttnFwdSm90INS1_25CollectiveMainloopFwdSm90ILi2EN4cute5tupleIJNS5_1CILi1EEES8_S8_EEENS6_IJNS7_ILi128EEENS7_ILi80EEENS7_ILi256EEEEEELi256ENS_10bfloat16_tEfNS_4arch4Sm90ELb0ELb0ELb0ELb1ELb0ELb0ELb0ELb1ELb1ELb1ELb0ELb0EEENS1_21CollectiveEpilogueFwdINS6_IJSA_SC_SB_EEES9_SE_SG_Li256ELb1ELb1ELb0ELb0EEENS1_36VarlenDynamicPersistentTileSchedulerILi128ELi80ELi256ELi128ELb0ELb1ELb1ELb0ELb1ELb1EEEEEEEEEvNT_6ParamsE)
        /*0110*/ 	.word	0x00000060


	//----- nvinfo : EIATTR_MIN_STACK_SIZE
	.align		4
.L_67:
        /*0114*/ 	.byte	0x04, 0x12
        /*0116*/ 	.short	(.L_69 - .L_68)
	.align		4
.L_68:
        /*0118*/ 	.word	index@(_ZN7cutlass13device_kernelIN5flash11enable_sm90INS1_16FlashAttnFwdSm90INS1_25CollectiveMainloopFwdSm90ILi2EN4cute5tupleIJNS5_1CILi1EEES8_S8_EEENS6_IJNS7_ILi128EEENS7_ILi80EEENS7_ILi256EEEEEELi256ENS_10bfloat16_tEfNS_4arch4Sm90ELb0ELb0ELb0ELb1ELb0ELb1ELb0ELb1ELb1ELb1ELb0ELb0EEENS1_21CollectiveEpilogueFwdINS6_IJSA_SC_SB_EEES9_SE_SG_Li256ELb1ELb1ELb0ELb0EEENS1_36VarlenDynamicPersistentTileSchedulerILi128ELi80ELi256ELi128ELb0ELb1ELb1ELb0ELb1ELb1EEEEEEEEEvNT_6ParamsE)
        /*011c*/ 	.word	0x00000090


	//----- nvinfo : EIATTR_MIN_STACK_SIZE
	.align		4
.L_69:
        /*0120*/ 	.byte	0x04, 0x12
        /*0122*/ 	.short	(.L_71 - .L_70)
	.align		4
.L_70:
        /*0124*/ 	.word	index@(_ZN7cutlass13device_kernelIN5flash11enable_sm90INS1_16FlashAttnFwdSm90INS1_25CollectiveMainloopFwdSm90ILi2EN4cute5tupleIJNS5_1CILi1EEES8_S8_EEENS6_IJNS7_ILi128EEENS7_ILi64EEENS7_ILi256EEEEEELi256ENS_10bfloat16_tEfNS_4arch4Sm90ELb0ELb1ELb0ELb0ELb0ELb0ELb0ELb1ELb1ELb1ELb0ELb0EEENS1_21CollectiveEpilogueFwdINS6_IJSA_SC_SB_EEES9_SE_SG_Li256ELb0ELb1ELb0ELb0EEENS1_30DynamicPersistentTileSchedulerILi256ELi128ELb0ELb1ELb1EEEEEEEEEvNT_6ParamsE)
        /*0128*/ 	.word	0x00000020


	//----- nvinfo : EIATTR_MIN_STACK_SIZE
	.align		4
.L_71:
        /*012c*/ 	.byte	0x04, 0x12
        /*012e*/ 	.short	(.L_73 - .L_72)
	.align		4
.L_72:
        /*0130*/ 	.word	index@(_ZN7cutlass13device_kernelIN5flash11enable_sm90INS1_16FlashAttnFwdSm90INS1_25CollectiveMainloopFwdSm90ILi2EN4cute5tupleIJNS5_1CILi1EEES8_S8_EEENS6_IJNS7_ILi128EEENS7_ILi64EEENS7_ILi256EEEEEELi256ENS_10bfloat16_tEfNS_4arch4Sm90ELb0ELb1ELb0ELb1ELb0ELb0ELb0ELb1ELb1ELb1ELb0ELb0EEENS1_21CollectiveEpilogueFwdINS6_IJSA_SC_SB_EEES9_SE_SG_Li256ELb1ELb1ELb0ELb0EEENS1_36VarlenDynamicPersistentTileSchedulerILi128ELi64ELi256ELi128ELb0ELb1ELb1ELb1ELb0ELb1EEEEEEEEEvNT_6ParamsE)
        /*0134*/ 	.word	0x00000050


	//----- nvinfo : EIATTR_MIN_STACK_SIZE
	.align		4
.L_73:
        /*0138*/ 	.byte	0x04, 0x12
        /*013a*/ 	.short	(.L_75 - .L_74)
	.align		4
.L_74:
        /*013c*/ 	.word	index@(_ZN7cutlass13device_kernelIN5flash11enable_sm90INS1_16FlashAttnFwdSm90INS1_25CollectiveMainloopFwdSm90ILi2EN4cute5tupleIJNS5_1CILi1EEES8_S8_EEENS6_IJNS7_ILi128EEENS7_ILi64EEENS7_ILi256EEEEEELi256ENS_10bfloat16_tEfNS_4arch4Sm90ELb0ELb1ELb0ELb1ELb0ELb1ELb0ELb1ELb1ELb1ELb0ELb0EEENS1_21CollectiveEpilogueFwdINS6_IJSA_SC_SB_EEES9_SE_SG_Li256ELb1ELb1ELb0ELb0EEENS1_36VarlenDynamicPersistentTileSchedulerILi128ELi64ELi256ELi128ELb0ELb1ELb1ELb1ELb0ELb1EEEEEEEEEvNT_6ParamsE)
        /*0140*/ 	.word	0x00000098


	//----- nvinfo : EIATTR_MIN_STACK_SIZE
	.align		4
.L_75:
        /*0144*/ 	.byte	0x04, 0x12
        /*0146*/ 	.short	(.L_77 - .L_76)
	.align		4
.L_76:
        /*0148*/ 	.word	index@(_ZN7cutlass13device_kernelIN5flash11enable_sm90INS1_16FlashAttnFwdSm90INS1_25CollectiveMainloopFwdSm90ILi2EN4cute5tupleIJNS5_1CILi1EEES8_S8_EEENS6_IJNS7_ILi128EEENS7_ILi80EEENS7_ILi256EEEEEELi256ENS_10bfloat16_tEfNS_4arch4Sm90ELb1ELb0ELb0ELb0ELb0ELb0ELb0ELb1ELb1ELb1ELb0ELb0EEENS1_21CollectiveEpilogueFwdINS6_IJSA_SC_SB_EEES9_SE_SG_Li256ELb0ELb1ELb0ELb0EEENS1_30DynamicPersistentTileSchedulerILi256ELi128ELb0ELb1ELb1EEEEEEEEEvNT_6ParamsE)
        /*014c*/ 	.word	0x00000028


	//----- nvinfo : EIATTR_MIN_STACK_SIZE
	.align		4
.L_77:
        /*0150*/ 	.byte	0x04, 0x12
        /*0152*/ 	.short	(.L_79 - .L_78)
	.align		4
.L_78:
        /*0154*/ 	.word	index@(_ZN7cutlass13device_kernelIN5flash11enable_sm90INS1_16FlashAttnFwdSm90INS1_25CollectiveMainloopFwdSm90ILi2EN4cute5tupleIJNS5_1CILi1EEES8_S8_EEENS6_IJNS7_ILi128EEENS7_ILi80EEENS7_ILi256EEEEEELi256ENS_10bfloat16_tEfNS_4arch4Sm90ELb1ELb0ELb0ELb1ELb0ELb0ELb0ELb1ELb1ELb1ELb0ELb0EEENS1_21CollectiveEpilogueFwdINS6_IJSA_SC_SB_EEES9_SE_SG_Li256ELb1ELb1ELb0ELb0EEENS1_36VarlenDynamicPersistentTileSchedulerILi128ELi80ELi256ELi128ELb0ELb1ELb1ELb1ELb1ELb1EEEEEEEEEvNT_6ParamsE)
        /*0158*/ 	.word	0x00000058


	//----- nvinfo : EIATTR_MIN_STACK_SIZE
	.align		4
.L_79:
        /*015c*/ 	.byte	0x04, 0x12
        /*015e*/ 	.short	(.L_81 - .L_80)
	.align		4
.L_80:
        /*0160*/ 	.word	index@(_ZN7cutlass13device_kernelIN5flash11enable_sm90INS1_16FlashAttnFwdSm90INS1_25CollectiveMainloopFwdSm90ILi2EN4cute5tupleIJNS5_1CILi1EEES8_S8_EEENS6_IJNS7_ILi128EEENS7_ILi80EEENS7_ILi256EEEEEELi256ENS_10bfloat16_tEfNS_4arch4Sm90ELb1ELb0ELb0ELb1ELb0ELb1ELb0ELb1ELb1ELb1ELb0ELb0EEENS1_21CollectiveEpilogueFwdINS6_IJSA_SC_SB_EEES9_SE_SG_Li256ELb1ELb1ELb0ELb0EEENS1_36VarlenDynamicPersistentTileSchedulerILi128ELi80ELi256ELi128ELb0ELb1ELb1ELb1ELb1ELb1EEEEEEEEEvNT_6ParamsE)
        /*0164*/ 	.word	0x00000090
.L_81:


//--------------------- .nv.compat                --------------------------
	.section	.nv.compat,"",@"SHT_CUDA_COMPAT_INFO"
	.align	4
        /*0000*/ 	.byte	0x02, 0x09, 0x01, 0x00, 0x02, 0x02, 0x04, 0x00, 0x02, 0x05, 0x05, 0x00, 0x03, 0x07, 0x01, 0x01
        /*0010*/ 	.byte	0x02, 0x03, 0x01, 0x00, 0x02, 0x06, 0x01, 0x00, 0x04, 0x0b, 0x08, 0x00, 0x00, 0x00, 0x00, 0x00
        /*0020*/ 	.byte	0x00, 0x00, 0x00, 0x00


//--------------------- .nv.info._ZN7cutlass13device_kernelIN5flash11enable_sm90INS1_16FlashAttnFwdSm90INS1_25CollectiveMainloopFwdSm90ILi2EN4cute5tupleIJNS5_1CILi1EEES8_S8_EEENS6_IJNS7_ILi128EEENS7_ILi80EEENS7_ILi256EEEEEELi256ENS_10bfloat16_tEfNS_4arch4Sm90ELb0ELb0ELb0ELb0ELb0ELb0ELb0ELb1ELb1ELb1ELb0ELb0EEENS1_21CollectiveEpilogueFwdINS6_IJSA_SC_SB_EEES9_SE_SG_Li256ELb0ELb1ELb0ELb0EEENS1_29StaticPersistentTileSchedulerILb0EEEEEEEEEvNT_6ParamsE --------------------------
	.section	.nv.info._ZN7cutlass13device_kernelIN5flash11enable_sm90INS1_16FlashAttnFwdSm90INS1_25CollectiveMainloopFwdSm90ILi2EN4cute5tupleIJNS5_1CILi1EEES8_S8_EEENS6_IJNS7_ILi128EEENS7_ILi80EEENS7_ILi256EEEEEELi256ENS_10bfloat16_tEfNS_4arch4Sm90ELb0ELb0ELb0ELb0ELb0ELb0ELb0ELb1ELb1ELb1ELb0ELb0EEENS1_21CollectiveEpilogueFwdINS6_IJSA_SC_SB_EEES9_SE_SG_Li256ELb0ELb1ELb0ELb0EEENS1_29StaticPersistentTileSchedulerILb0EEEEEEEEEvNT_6ParamsE,"",@"SHT_CUDA_INFO"
	.sectionflags	@""
	.align	4


	//----- nvinfo : EIATTR_CUDA_API_VERSION
	.align		4
        /*0000*/ 	.byte	0x04, 0x37
        /*0002*/ 	.short	(.L_83 - .L_82)
.L_82:
        /*0004*/ 	.word	0x00000082


	//----- nvinfo : EIATTR_KPARAM_INFO
	.align		4
.L_83:
        /*0008*/ 	.byte	0x04, 0x17
        /*000a*/ 	.short	(.L_85 - .L_84)
.L_84:
        /*000c*/ 	.word	0x00000000
        /*0010*/ 	.short	0x0000
        /*0012*/ 	.short	0x0070
        /*0014*/ 	.byte	0x00, 0xf0, 0x01, 0x28


	//----- nvinfo : EIATTR_SPARSE_MMA_MASK
	.align		4
.L_85:
        /*0018*/ 	.byte	0x03, 0x50
        /*001a*/ 	.short	0x0000


	//----- nvinfo : EIATTR_MAXREG_COUNT
	.align		4
        /*001c*/ 	.byte	0x03, 0x1b
        /*001e*/ 	.short	0x00a8


	//----- nvinfo : EIATTR_NUM_BARRIERS
	.align		4
        /*0020*/ 	.byte	0x02, 0x4c
        /*0022*/ 	.byte	0x09
	.zero		1


	//----- nvinfo : EIATTR_EXTERNS
	.align		4
        /*0024*/ 	.byte	0x04, 0x0f
        /*0026*/ 	.short	(.L_87 - .L_86)


	//   ....[0]....
	.align		4
.L_86:
        /*0028*/ 	.word	index@(__assertfail)


	//----- nvinfo : EIATTR_ANNOTATIONS
	.align		4
.L_87:
        /*002c*/ 	.byte	0x04, 0x55
        /*002e*/ 	.short	(.L_89 - .L_88)


	//   ....[0]....
.L_88:
        /*0030*/ 	.word	0x00000001
        /*0034*/ 	.byte	0x50, 0x09, 0x00, 0x00, 0x01, 0x00, 0x00, 0x00, 0x10, 0x0a, 0x00, 0x00, 0x01, 0x00, 0x00, 0x00
        /* <DEDUP_REMOVED lines=30> */
        /*0224*/ 	.byte	0x20, 0x0b, 0x01, 0x00


	//----- nvinfo : EIATTR_MERCURY_ISA_VERSION
	.align		4
.L_89:
        /*0228*/ 	.byte	0x03, 0x5f
        /*022a*/ 	.short	0x0101


	//----- nvinfo : EIATTR_INT_WARP_WIDE_INSTR_OFFSETS
	.align		4
        /*022c*/ 	.byte	0x04, 0x31
        /*022e*/ 	.short	(.L_91 - .L_90)


	//   ....[0]....
.L_90:
        /*0230*/ 	.word	0x00000130


	//   ....[1]....
        /*0234*/ 	.word	0x00000170


	//   ....[2]....
        /*0238*/ 	.word	0x000001e0


	//----- nvinfo : EIATTR_COOP_GROUP_MASK_REGIDS
	.align		4
.L_91:
        /*023c*/ 	.byte	0x04, 0x29
        /*023e*/ 	.short	(.L_93 - .L_92)


	//   ....[0]....
.L_92:
        /*0240*/ 	.word	0xffffffff


	//   ....[1]....
        /*0244*/ 	.word	0xffffffff


	//   ....[2]....
        /*0248*/ 	.word	0xffffffff


	//   ....[3]....
        /*024c*/ 	.word	0xffffffff


	//   ....[4]....
        /*0250*/ 	.word	0xffffffff


	//   ....[5]....
        /*0254*/ 	.word	0xffffffff


	//   ....[6]....
        /*0258*/ 	.word	0xffffffff


	//   ....[7]....
        /*025c*/ 	.word	0xffffffff


	//   ....[8]....
        /*0260*/ 	.word	0xffffffff


	//   ....[9]....
        /*0264*/ 	.word	0xffffffff


	//   ....[10]....
        /*0268*/ 	.word	0xffffffff


	//   ....[11]....
        /*026c*/ 	.word	0xffffffff


	//   ....[12]....
        /*0270*/ 	.word	0xffffffff


	//   ....[13]....
        /*0274*/ 	.word	0xffffffff


	//   ....[14]....
        /*0278*/ 	.word	0xffffffff


	//   ....[15]....
        /*027c*/ 	.word	0xffffffff


	//   ....[16]....
        /*0280*/ 	.word	0xffffffff


	//   ....[17]....
        /*0284*/ 	.word	0xffffffff


	//   ....[18]....
        /*0288*/ 	.word	0xffffffff


	//   ....[19]....
        /*028c*/ 	.word	0xffffffff


	//   ....[20]....
        /*0290*/ 	.word	0xffffffff


	//   ....[21]....
        /*0294*/ 	.word	0xffffffff


	//   ....[22]....
        /*0298*/ 	.word	0xffffffff


	//   ....[23]....
        /*029c*/ 	.word	0xffffffff


	//   ....[24]....
        /*02a0*/ 	.word	0xffffffff


	//   ....[25]....
        /*02a4*/ 	.word	0xffffffff


	//   ....[26]....
        /*02a8*/ 	.word	0xffffffff


	//   ....[27]....
        /*02ac*/ 	.word	0xffffffff


	//   ....[28]....
        /*02b0*/ 	.word	0xffffffff


	//   ....[29]....
        /*02b4*/ 	.word	0xffffffff


	//   ....[30]....
        /*02b8*/ 	.word	0xffffffff


	//   ....[31]....
        /*02bc*/ 	.word	0xffffffff


	//   ....[32]....
        /*02c0*/ 	.word	0xffffffff


	//   ....[33]....
        /*02c4*/ 	.word	0xffffffff


	//   ....[34]....
        /*02c8*/ 	.word	0xffffffff


	//   ....[35]....
        /*02cc*/ 	.word	0xffffffff


	//   ....[36]....
        /*02d0*/ 	.word	0xffffffff


	//   ....[37]....
        /*02d4*/ 	.word	0xffffffff


	//   ....[38]....
        /*02d8*/ 	.word	0xffffffff


	//   ....[39]....
        /*02dc*/ 	.word	0xffffffff


	//   ....[40]....
        /*02e0*/ 	.word	0xffffffff


	//   ....[41]....
        /*02e4*/ 	.word	0xffffffff


	//   ....[42]....
        /*02e8*/ 	.word	0xffffffff


	//   ....[43]....
        /*02ec*/ 	.word	0xffffffff


	//   ....[44]....
        /*02f0*/ 	.word	0xffffffff


	//   ....[45]....
        /*02f4*/ 	.word	0xffffffff


	//   ....[46]....
        /*02f8*/ 	.word	0xffffffff


	//   ....[47]....
        /*02fc*/ 	.word	0xffffffff


	//   ....[48]....
        /*0300*/ 	.word	0xffffffff


	//   ....[49]....
        /*0304*/ 	.word	0xffffffff


	//   ....[50]....
        /*0308*/ 	.word	0x0500000f


	//   ....[51]....
        /*030c*/ 	.word	0x0500000f


	//   ....[52]....
        /*0310*/ 	.word	0x0500000f


	//   ....[53]....
        /*0314*/ 	.word	0x0500000f


	//   ....[54]....
        /*0318*/ 	.word	0x0500000f


	//   ....[55]....
        /*031c*/ 	.word	0x0500000f


	//   ....[56]....
        /*0320*/ 	.word	0x0500000f


	//   ....[57]....
        /*0324*/ 	.word	0x0500000f


	//   ....[58]....
        /*0328*/ 	.word	0x0500000f


	//   ....[59]....
        /*032c*/ 	.word	0x0500000f


	//   ....[60]....
        /*0330*/ 	.word	0x0500000f


	//   ....[61]....
        /*0334*/ 	.word	0x0500000f


	//   ....[62]....
        /*0338*/ 	.word	0x0500000f


	//   ....[63]....
        /*033c*/ 	.word	0x0500000f


	//   ....[64]....
        /*0340*/ 	.word	0x0500000f


	//   ....[65]....
        /*0344*/ 	.word	0x0500000f


	//   ....[66]....
        /*0348*/ 	.word	0x0500000f


	//   ....[67]....
        /*034c*/ 	.word	0x0500000f


	//----- nvinfo : EIATTR_COOP_GROUP_INSTR_OFFSETS
	.align		4
.L_93:
        /*0350*/ 	.byte	0x04, 0x28
        /*0352*/ 	.short	(.L_95 - .L_94)


	//   ....[0]....
.L_94:
        /*0354*/ 	.word	0x00000060


	//   ....[1]....
        /*0358*/ 	.word	0x00000140


	//   ....[2]....
        /*035c*/ 	.word	0x00000190


	//   ....[3]....
        /*0360*/ 	.word	0x000003c0


	//   ....[4]....
        /*0364*/ 	.word	0x00000520


	//   ....[5]....
        /*0368*/ 	.word	0x00000640


	//   ....[6]....
        /*036c*/ 	.word	0x000007a0


	//   ....[7]....
        /*0370*/ 	.word	0x00000e00


	//   ....[8]....
        /*0374*/ 	.word	0x00003e50


	//   ....[9]....
        /*0378*/ 	.word	0x00003e80


	//   ....[10]....
        /*037c*/ 	.word	0x000042c0


	//   ....[11]....
        /*0380*/ 	.word	0x00004330


	//   ....[12]....
        /*0384*/ 	.word	0x00007d30


	//   ....[13]....
        /*0388*/ 	.word	0x00007e40


	//   ....[14]....
        /*038c*/ 	.word	0x000082b0


	//   ....[15]....
        /*0390*/ 	.word	0x000082d0


	//   ....[16]....
        /*0394*/ 	.word	0x000093b0


	//   ....[17]....
        /*0398*/ 	.word	0x000093f0


	//   ....[18]....
        /*039c*/ 	.word	0x000094e0


	//   ....[19]....
        /*03a0*/ 	.word	0x000094f0


	//   ....[20]....
        /*03a4*/ 	.word	0x0000b260


	//   ....[21]....
        /*03a8*/ 	.word	0x0000b2c0


	//   ....[22]....
        /*03ac*/ 	.word	0x0000b3d0


	//   ....[23]....
        /*03b0*/ 	.word	0x0000b3e0


	//   ....[24]....
        /*03b4*/ 	.word	0x0000b830


	//   ....[25]....
        /*03b8*/ 	.word	0x0000b870


	//   ....[26]....
        /*03bc*/ 	.word	0x0000b9b0


	//   ....[27]....
        /*03c0*/ 	.word	0x0000b9d0


	//   ....[28]....
        /*03c4*/ 	.word	0x0000bb10


	//   ....[29]....
        /*03c8*/ 	.word	0x0000bb30


	//   ....[30]....
        /*03cc*/ 	.word	0x0000bc90


	//   ....[31]....
        /*03d0*/ 	.word	0x0000bcc0


	//   ....[32]....
        /*03d4*/ 	.word	0x0000c790


	//   ....[33]....
        /*03d8*/ 	.word	0x0000d2a0


	//   ....[34]....
        /*03dc*/ 	.word	0x0000d2d0


	//   ....[35]....
        /*03e0*/ 	.word	0x0000d390


	//   ....[36]....
        /*03e4*/ 	.word	0x0000d3a0


	//   ....[37]....
        /*03e8*/ 	.word	0x0000d440


	//   ....[38]....
        /*03ec*/ 	.word	0x0000d450


	//   ....[39]....
        /*03f0*/ 	.word	0x0000d4f0


	//   ....[40]....
        /*03f4*/ 	.word	0x0000d500


	//   ....[41]....
        /*03f8*/ 	.word	0x0000d5a0


	//   ....[42]....
        /*03fc*/ 	.word	0x0000d5b0


	//   ....[43]....
        /*0400*/ 	.word	0x0000d650


	//   ....[44]....
        /*0404*/ 	.word	0x0000d660


	//   ....[45]....
        /*0408*/ 	.word	0x0000d700


	//   ....[46]....
        /*040c*/ 	.word	0x0000d710


	//   ....[47]....
        /*0410*/ 	.word	0x0000d750


	//   ....[48]....
        /*0414*/ 	.word	0x0000d7a0


	//   ....[49]....
        /*0418*/ 	.word	0x00010a30


	//   ....[50]....
        /*041c*/ 	.word	0x00010f50


	//   ....[51]....
        /*0420*/ 	.word	0x000110c0


	//   ....[52]....
        /*0424*/ 	.word	0x00011120


	//   ....[53]....
        /*0428*/ 	.word	0x00011290


	//   ....[54]....
        /*042c*/ 	.word	0x000112e0


	//   ....[55]....
        /*0430*/ 	.word	0x00011410


	//   ....[56]....
        /*0434*/ 	.word	0x00011460


	//   ....[57]....
        /*0438*/ 	.word	0x00011590


	//   ....[58]....
        /*043c*/ 	.word	0x000115e0


	//   ....[59]....
        /*0440*/ 	.word	0x00011710


	//   ....[60]....
        /*0444*/ 	.word	0x00011760


	//   ....[61]....
        /*0448*/ 	.word	0x00011890


	//   ....[62]....
        /*044c*/ 	.word	0x000118e0


	//   ....[63]....
        /*0450*/ 	.word	0x00011a10


	//   ....[64]....
        /*0454*/ 	.word	0x00011a60


	//   ....[65]....
        /*0458*/ 	.word	0x00011b70


	//   ....[66]....
        /*045c*/ 	.word	0x00011bc0


	//   ....[67]....
        /*0460*/ 	.word	0x00011f60


	//----- nvinfo : EIATTR_REG_RECONFIG
	.align		4
.L_95:
        /*0464*/ 	.byte	0x01, 0x54
	.zero		2


	//----- nvinfo : EIATTR_SYSCALL_OFFSETS
	.align		4
        /*0468*/ 	.byte	0x04, 0x46
        /*046a*/ 	.short	(.L_97 - .L_96)


	//   ....[0]....
.L_96:
        /*046c*/ 	.word	0x000011c0


	//   ....[1]....
        /*0470*/ 	.word	0x0000c3e0


	//   ....[2]....
        /*0474*/ 	.word	0x0000c520


	//   ....[3]....
        /*0478*/ 	.word	0x0000c610


	//   ....[4]....
        /*047c*/ 	.word	0x0000ce20


	//----- nvinfo : EIATTR_MBARRIER_INSTR_OFFSETS
	.align		4
.L_97:
        /*0480*/ 	.byte	0x04, 0x39
        /*0482*/ 	.short	(.L_99 - .L_98)


	//   ....[0]....
.L_98:
        /*0484*/ 	.word	0x00000270
        /*0488*/ 	.word	0x000000ff
        /*048c*/ 	.word	0x00038800
        /*0490*/ 	.short	0x0100
        /*0492*/ 	.byte	0x08
	.zero		1


	//   ....[1]....
        /*0494*/ 	.word	0x00000280
        /*0498*/ 	.word	0x000000ff
        /*049c*/ 	.word	0x00038820
        /*04a0*/ 	.short	0x0100
        /*04a2*/ 	.byte	0x08
	.zero		1


	//   ....[2]....
        /*04a4*/ 	.word	0x00000370
        /*04a8*/ 	.word	0x000000ff
        /*04ac*/ 	.word	0x00038830
        /*04b0*/ 	.short	0x0100
        /*04b2*/ 	.byte	0x08
	.zero		1


	//   ....[3]....
        /*04b4*/ 	.word	0x00000380
        /*04b8*/ 	.word	0x000000ff
        /*04bc*/ 	.word	0x00038840
        /*04c0*/ 	.short	0x0100
        /*04c2*/ 	.byte	0x08
	.zero		1


	//   ....[4]....
        /*04c4*/ 	.word	0x00000390
        /*04c8*/ 	.word	0x000000ff
        /*04cc*/ 	.word	0x00038838
        /*04d0*/ 	.short	0x0100
        /*04d2*/ 	.byte	0x08
	.zero		1


	//   ....[5]....
        /*04d4*/ 	.word	0x000003a0
        /*04d8*/ 	.word	0x000000ff
        /*04dc*/ 	.word	0x00038848
        /*04e0*/ 	.short	0x0100
        /*04e2*/ 	.byte	0x08
	.zero		1


	//   ....[6]....
        /*04e4*/ 	.word	0x000004d0
        /*04e8*/ 	.word	0x000000ff
        /*04ec*/ 	.word	0x00038850
        /*04f0*/ 	.short	0x0100
        /*04f2*/ 	.byte	0x08
	.zero		1


	//   ....[7]....
        /*04f4*/ 	.word	0x000004e0
        /*04f8*/ 	.word	0x000000ff
        /*04fc*/ 	.word	0x00038860
        /*0500*/ 	.short	0x0100
        /*0502*/ 	.byte	0x08
	.zero		1


	//   ....[8]....
        /*0504*/ 	.word	0x000004f0
        /*0508*/ 	.word	0x000000ff
        /*050c*/ 	.word	0x00038858
        /*0510*/ 	.short	0x0100
        /*0512*/ 	.byte	0x08
	.zero		1


	//   ....[9]....
        /*0514*/ 	.word	0x00000500
        /*0518*/ 	.word	0x000000ff
        /*051c*/ 	.word	0x00038868
        /*0520*/ 	.short	0x0100
        /*0522*/ 	.byte	0x08
	.zero		1


	//   ....[10]....
        /*0524*/ 	.word	0x000005f0
        /*0528*/ 	.word	0x000000ff
        /*052c*/ 	.word	0x00038870
        /*0530*/ 	.short	0x0100
        /*0532*/ 	.byte	0x06
	.zero		1


	//   ....[11]....
        /*0534*/ 	.word	0x00000600
        /*0538*/ 	.word	0x000000ff
        /*053c*/ 	.word	0x00038880
        /*0540*/ 	.short	0x0100
        /*0542*/ 	.byte	0x06
	.zero		1


	//   ....[12]....
        /*0544*/ 	.word	0x00000610
        /*0548*/ 	.word	0x000000ff
        /*054c*/ 	.word	0x00038878
        /*0550*/ 	.short	0x0100
        /*0552*/ 	.byte	0x06
	.zero		1


	//   ....[13]....
        /*0554*/ 	.word	0x00000620
        /*0558*/ 	.word	0x000000ff
        /*055c*/ 	.word	0x00038888
        /*0560*/ 	.short	0x0100
        /*0562*/ 	.byte	0x06
	.zero		1


	//   ....[14]....
        /*0564*/ 	.word	0x00000750
        /*0568*/ 	.word	0x000000ff
        /*056c*/ 	.word	0x00038890
        /*0570*/ 	.short	0x0100
        /*0572*/ 	.byte	0x08
	.zero		1


	//   ....[15]....
        /*0574*/ 	.word	0x00000760
        /*0578*/ 	.word	0x000000ff
        /*057c*/ 	.word	0x000388a0
        /*0580*/ 	.short	0x0100
        /*0582*/ 	.byte	0x08
	.zero		1


	//   ....[16]....
        /*0584*/ 	.word	0x00000770
        /*0588*/ 	.word	0x000000ff
        /*058c*/ 	.word	0x00038898
        /*0590*/ 	.short	0x0100
        /*0592*/ 	.byte	0x08
	.zero		1


	//   ....[17]....
        /*0594*/ 	.word	0x00000780
        /*0598*/ 	.word	0x000000ff
        /*059c*/ 	.word	0x000388a8
        /*05a0*/ 	.short	0x0100
        /*05a2*/ 	.byte	0x08
	.zero		1


	//   ....[18]....
        /*05a4*/ 	.word	0x000008b0
        /*05a8*/ 	.word	0x000000ff
        /*05ac*/ 	.word	0x000388b0
        /*05b0*/ 	.short	0x0100
        /*05b2*/ 	.byte	0x08
	.zero		1


	//   ....[19]....
        /*05b4*/ 	.word	0x000008c0
        /*05b8*/ 	.word	0x000000ff
        /*05bc*/ 	.word	0x000388c0
        /*05c0*/ 	.short	0x0100
        /*05c2*/ 	.byte	0x08
	.zero		1


	//   ....[20]....
        /*05c4*/ 	.word	0x000008d0
        /*05c8*/ 	.word	0x000000ff
        /*05cc*/ 	.word	0x000388b8
        /*05d0*/ 	.short	0x0100
        /*05d2*/ 	.byte	0x08
	.zero		1


	//   ....[21]....
        /*05d4*/ 	.word	0x000008e0
        /*05d8*/ 	.word	0x000000ff
        /*05dc*/ 	.word	0x000388c8
        /*05e0*/ 	.short	0x0100
        /*05e2*/ 	.byte	0x08
	.zero		1


	//   ....[22]....
        /*05e4*/ 	.word	0x00001240
        /*05e8*/ 	.word	0x000000ff
        /*05ec*/ 	.word	0x00038800
        /*05f0*/ 	.short	0x010a
        /*05f2*/ 	.byte	0x24
	.zero		1


	//   ....[23]....
        /*05f4*/ 	.word	0x000012d0
        /*05f8*/ 	.word	0x00000000
        /*05fc*/ 	.word	0x00038830
        /*0600*/ 	.short	0x010a
        /*0602*/ 	.byte	0x3f
	.zero		1


	//   ....[24]....
        /*0604*/ 	.word	0x00001350
        /*0608*/ 	.word	0x00000000
        /*060c*/ 	.word	0x00038830
        /*0610*/ 	.short	0x010a
        /*0612*/ 	.byte	0x3f
	.zero		1


	//   ....[25]....
        /*0614*/ 	.word	0x00003da0
        /*0618*/ 	.word	0x00000000
        /*061c*/ 	.word	0x00000000
        /*0620*/ 	.short	0x0101
        /*0622*/ 	.byte	0x3f
	.zero		1


	//   ....[26]....
        /*0624*/ 	.word	0x00005190
        /*0628*/ 	.word	0x000000ff
        /*062c*/ 	.word	0x00038830
        /*0630*/ 	.short	0x010a
        /*0632*/ 	.byte	0x06
	.zero		1


	//   ....[27]....
        /*0634*/ 	.word	0x000051e0
        /*0638*/ 	.word	0x000000ff
        /*063c*/ 	.word	0x00038830
        /*0640*/ 	.short	0x010a
        /*0642*/ 	.byte	0x04
	.zero		1


	//   ....[28]....
        /*0644*/ 	.word	0x00007a90
        /*0648*/ 	.word	0x000000ff
        /*064c*/ 	.word	0x00038850
        /*0650*/ 	.short	0x010a
        /*0652*/ 	.byte	0x04
	.zero		1


	//   ....[29]....
        /*0654*/ 	.word	0x00007ad0
        /*0658*/ 	.word	0x000000ff
        /*065c*/ 	.word	0x00038850
        /*0660*/ 	.short	0x010a
        /*0662*/ 	.byte	0x04
	.zero		1


	//   ....[30]....
        /*0664*/ 	.word	0x00008620
        /*0668*/ 	.word	0x0000009d
        /*066c*/ 	.word	0x00000000
        /*0670*/ 	.short	0x0101
        /*0672*/ 	.byte	0x3f
	.zero		1


	//   ....[31]....
        /*0674*/ 	.word	0x00008680
        /*0678*/ 	.word	0x000000ab
        /*067c*/ 	.word	0x00000000
        /*0680*/ 	.short	0x0101
        /*0682*/ 	.byte	0x3f
	.zero		1


	//   ....[32]....
        /*0684*/ 	.word	0x00009320
        /*0688*/ 	.word	0x000000ff
        /*068c*/ 	.word	0x00038850
        /*0690*/ 	.short	0x010a
        /*0692*/ 	.byte	0x0c
	.zero		1


	//   ....[33]....
        /*0694*/ 	.word	0x00009360
        /*0698*/ 	.word	0x000000ff
        /*069c*/ 	.word	0x00038850
        /*06a0*/ 	.short	0x010a
        /*06a2*/ 	.byte	0x0c
	.zero		1


	//   ....[34]....
        /*06a4*/ 	.word	0x0000a4b0
        /*06a8*/ 	.word	0x0000009b
        /*06ac*/ 	.word	0x00000000
        /*06b0*/ 	.short	0x0101
        /*06b2*/ 	.byte	0x3f
	.zero		1


	//   ....[35]....
        /*06b4*/ 	.word	0x0000b750
        /*06b8*/ 	.word	0x000000ff
        /*06bc*/ 	.word	0x00000000
        /*06c0*/ 	.short	0x0101
        /*06c2*/ 	.byte	0x04
	.zero		1


	//   ....[36]....
        /*06c4*/ 	.word	0x0000c9d0
        /*06c8*/ 	.word	0x00000000
        /*06cc*/ 	.word	0x00038840
        /*06d0*/ 	.short	0x010a
        /*06d2*/ 	.byte	0x3f
	.zero		1


	//   ....[37]....
        /*06d4*/ 	.word	0x0000d8b0
        /*06d8*/ 	.word	0x000000ff
        /*06dc*/ 	.word	0x00038800
        /*06e0*/ 	.short	0x0107
        /*06e2*/ 	.byte	0x24
	.zero		1


	//   ....[38]....
        /*06e4*/ 	.word	0x0000d920
        /*06e8*/ 	.word	0x000000ff
        /*06ec*/ 	.word	0x00038800
        /*06f0*/ 	.short	0x0101
        /*06f2*/ 	.byte	0x24
	.zero		1


	//   ....[39]....
        /*06f4*/ 	.word	0x0000d950
        /*06f8*/ 	.word	0x000000ff
        /*06fc*/ 	.word	0x00038820
        /*0700*/ 	.short	0x010a
        /*0702*/ 	.byte	0x24
	.zero		1


	//   ....[40]....
        /*0704*/ 	.word	0x0000dc90
        /*0708*/ 	.word	0x00000003
        /*070c*/ 	.word	0x00038840
        /*0710*/ 	.short	0x010a
        /*0712*/ 	.byte	0x3f
	.zero		1


	//   ....[41]....
        /*0714*/ 	.word	0x0000e220
        /*0718*/ 	.word	0x00000003
        /*071c*/ 	.word	0x00000060
        /*0720*/ 	.short	0x010a
        /*0722*/ 	.byte	0x3f
	.zero		1


	//   ....[42]....
        /*0724*/ 	.word	0x0000ea70
        /*0728*/ 	.word	0x00000003
        /*072c*/ 	.word	0x00038840
        /*0730*/ 	.short	0x010a
        /*0732*/ 	.byte	0x3f
	.zero		1


	//   ....[43]....
        /*0734*/ 	.word	0x0000f000
        /*0738*/ 	.word	0x00000005
        /*073c*/ 	.word	0x00000060
        /*0740*/ 	.short	0x010a
        /*0742*/ 	.byte	0x3f
	.zero		1


	//   ....[44]....
        /*0744*/ 	.word	0x0000f790
        /*0748*/ 	.word	0x00000002
        /*074c*/ 	.word	0x00038840
        /*0750*/ 	.short	0x010a
        /*0752*/ 	.byte	0x3f
	.zero		1


	//   ....[45]....
        /*0754*/ 	.word	0x0000fd20
        /*0758*/ 	.word	0x00000005
        /*075c*/ 	.word	0x00000060
        /*0760*/ 	.short	0x010a
        /*0762*/ 	.byte	0x3f
	.zero		1


	//   ....[46]....
        /*0764*/ 	.word	0x00010350
        /*0768*/ 	.word	0x00000002
        /*076c*/ 	.word	0x00038860
        /*0770*/ 	.short	0x010a
        /*0772*/ 	.byte	0x3f
	.zero		1


	//   ....[47]....
        /*0774*/ 	.word	0x000109b0
        /*0778*/ 	.word	0x00000000
        /*077c*/ 	.word	0x00038820
        /*0780*/ 	.short	0x010a
        /*0782*/ 	.byte	0x3f
	.zero		1


	//   ....[48]....
        /*0784*/ 	.word	0x00010ba0
        /*0788*/ 	.word	0x00000006
        /*078c*/ 	.word	0x00000000
        /*0790*/ 	.short	0x010a
        /*0792*/ 	.byte	0x3f
	.zero		1


	//   ....[49]....
        /*0794*/ 	.word	0x00010bf0
        /*0798*/ 	.word	0x00000003
        /*079c*/ 	.word	0x00000000
        /*07a0*/ 	.short	0x010a
        /*07a2*/ 	.byte	0x3f
	.zero		1


	//   ....[50]....
        /*07a4*/ 	.word	0x00010c50
        /*07a8*/ 	.word	0x00000012
        /*07ac*/ 	.word	0x00000000
        /*07b0*/ 	.short	0x010a
        /*07b2*/ 	.byte	0x3f
	.zero		1


	//   ....[51]....
        /*07b4*/ 	.word	0x00010c80
        /*07b8*/ 	.word	0x00000003
        /*07bc*/ 	.word	0x00000000
        /*07c0*/ 	.short	0x010a
        /*07c2*/ 	.byte	0x3f
	.zero		1


	//   ....[52]....
        /*07c4*/ 	.word	0x00010cf0
        /*07c8*/ 	.word	0x00000003
        /*07cc*/ 	.word	0x00038800
        /*07d0*/ 	.short	0x010a
        /*07d2*/ 	.byte	0x3f
	.zero		1


	//   ....[53]....
        /*07d4*/ 	.word	0x00010d40
        /*07d8*/ 	.word	0x00000000
        /*07dc*/ 	.word	0x00038830
        /*07e0*/ 	.short	0x010a
        /*07e2*/ 	.byte	0x3f
	.zero		1


	//   ....[54]....
        /*07e4*/ 	.word	0x00010db0
        /*07e8*/ 	.word	0x00000004
        /*07ec*/ 	.word	0x00038830
        /*07f0*/ 	.short	0x010a
        /*07f2*/ 	.byte	0x3f
	.zero		1


	//   ....[55]....
        /*07f4*/ 	.word	0x00010e10
        /*07f8*/ 	.word	0x00000003
        /*07fc*/ 	.word	0x00038850
        /*0800*/ 	.short	0x010a
        /*0802*/ 	.byte	0x3f
	.zero		1


	//   ....[56]....
        /*0804*/ 	.word	0x00010e70
        /*0808*/ 	.word	0x00000007
        /*080c*/ 	.word	0x00038850
        /*0810*/ 	.short	0x010a
        /*0812*/ 	.byte	0x3f
	.zero		1


	//   ....[57]....
        /*0814*/ 	.word	0x00011010
        /*0818*/ 	.word	0x00000000
        /*081c*/ 	.word	0x00038840
        /*0820*/ 	.short	0x010a
        /*0822*/ 	.byte	0x3f
	.zero		1


	//   ....[58]....
        /*0824*/ 	.word	0x00011c00
        /*0828*/ 	.word	0x0000000c
        /*082c*/ 	.word	0x00038820
        /*0830*/ 	.short	0x010a
        /*0832*/ 	.byte	0x3f
	.zero		1


	//   ....[59]....
        /*0834*/ 	.word	0x00011c50
        /*0838*/ 	.word	0x00000003
        /*083c*/ 	.word	0x00038840
        /*0840*/ 	.short	0x010a
        /*0842*/ 	.byte	0x3f
	.zero		1


	//   ....[60]....
        /*0844*/ 	.word	0x00011ca0
        /*0848*/ 	.word	0x00000003
        /*084c*/ 	.word	0x00000060
        /*0850*/ 	.short	0x010a
        /*0852*/ 	.byte	0x3f
	.zero		1


	//   ....[61]....
        /*0854*/ 	.word	0x00011cf0
        /*0858*/ 	.word	0x00000003
        /*085c*/ 	.word	0x00038840
        /*0860*/ 	.short	0x010a
        /*0862*/ 	.byte	0x3f
	.zero		1


	//   ....[62]....
        /*0864*/ 	.word	0x00011d40
        /*0868*/ 	.word	0x00000005
        /*086c*/ 	.word	0x00000060
        /*0870*/ 	.short	0x010a
        /*0872*/ 	.byte	0x3f
	.zero		1


	//   ....[63]....
        /*0874*/ 	.word	0x00011d90
        /*0878*/ 	.word	0x00000002
        /*087c*/ 	.word	0x00038840
        /*0880*/ 	.short	0x010a
        /*0882*/ 	.byte	0x3f
	.zero		1


	//   ....[64]....
        /*0884*/ 	.word	0x00011de0
        /*0888*/ 	.word	0x00000005
        /*088c*/ 	.word	0x00000060
        /*0890*/ 	.short	0x010a
        /*0892*/ 	.byte	0x3f
	.zero		1


	//   ....[65]....
        /*0894*/ 	.word	0x00011e30
        /*0898*/ 	.word	0x00000002
        /*089c*/ 	.word	0x00038860
        /*08a0*/ 	.short	0x010a
        /*08a2*/ 	.byte	0x3f
	.zero		1


	//   ....[66]....
        /*08a4*/ 	.word	0x00011e80
        /*08a8*/ 	.word	0x00000000
        /*08ac*/ 	.word	0x00038820
        /*08b0*/ 	.short	0x010a
        /*08b2*/ 	.byte	0x3f
	.zero		1


	//   ....[67]....
        /*08b4*/ 	.word	0x00012020
        /*08b8*/ 	.word	0x00000006
        /*08bc*/ 	.word	0x00000000
        /*08c0*/ 	.short	0x010a
        /*08c2*/ 	.byte	0x3f
	.zero		1


	//   ....[68]....
        /*08c4*/ 	.word	0x00012070
        /*08c8*/ 	.word	0x00000003
        /*08cc*/ 	.word	0x00000000
        /*08d0*/ 	.short	0x010a
        /*08d2*/ 	.byte	0x3f
	.zero		1


	//   ....[69]....
        /*08d4*/ 	.word	0x000120c0
        /*08d8*/ 	.word	0x00000012
        /*08dc*/ 	.word	0x00000000
        /*08e0*/ 	.short	0x010a
        /*08e2*/ 	.byte	0x3f
	.zero		1


	//----- nvinfo : EIATTR_NUM_MBARRIERS
	.align		4
.L_99:
        /*08e4*/ 	.byte	0x03, 0x38
        /*08e6*/ 	.short	0x0016


	//----- nvinfo : EIATTR_EXIT_INSTR_OFFSETS
	.align		4
        /*08e8*/ 	.byte	0x04, 0x1c
        /*08ea*/ 	.short	(.L_101 - .L_100)


	//   ....[0]....
.L_100:
        /*08ec*/ 	.word	0x00000a00


	//   ....[1]....
        /*08f0*/ 	.word	0x0000be60


	//   ....[2]....
        /*08f4*/ 	.word	0x00010cd0


	//----- nvinfo : EIATTR_MAX_THREADS
	.align		4
.L_101:
        /*08f8*/ 	.byte	0x04, 0x05
        /*08fa*/ 	.short	(.L_103 - .L_102)
.L_102:
        /*08fc*/ 	.word	0x00000180
        /*0900*/ 	.word	0x00000001
        /*0904*/ 	.word	0x00000001


	//----- nvinfo : EIATTR_CRS_STACK_SIZE
	.align		4
.L_103:
        /*0908*/ 	.byte	0x04, 0x1e
        /*090a*/ 	.short	(.L_105 - .L_104)
.L_104:
        /*090c*/ 	.word	0x00000000


	//----- nvinfo : EIATTR_CBANK_PARAM_SIZE
	.align		4
.L_105:
        /*0910*/ 	.byte	0x03, 0x19
        /*0912*/ 	.short	0x0a70


	//----- nvinfo : EIATTR_PARAM_CBANK
	.align		4
        /*0914*/ 	.byte	0x04, 0x0a
        /*0916*/ 	.short	(.L_107 - .L_106)
	.align		4
.L_106:
        /*0918*/ 	.word	index@(.nv.constant0._ZN7cutlass13device_kernelIN5flash11enable_sm90INS1_16FlashAttnFwdSm90INS1_25CollectiveMainloopFwdSm90ILi2EN4cute5tupleIJNS5_1CILi1EEES8_S8_EEENS6_IJNS7_ILi128EEENS7_ILi80EEENS7_ILi256EEEEEELi256ENS_10bfloat16_tEfNS_4arch4Sm90ELb0ELb0ELb0ELb0ELb0ELb0ELb0ELb1ELb1ELb1ELb0ELb0EEENS1_21CollectiveEpilogueFwdINS6_IJSA_SC_SB_EEES9_SE_SG_Li256ELb0ELb1ELb0ELb0EEENS1_29StaticPersistentTileSchedulerILb0EEEEEEEEEvNT_6ParamsE)
        /*091c*/ 	.short	0x0210
        /*091e*/ 	.short	0x0a70


	//----- nvinfo : EIATTR_SW_WAR
	.align		4
.L_107:
        /*0920*/ 	.byte	0x04, 0x36
        /*0922*/ 	.short	(.L_109 - .L_108)
.L_108:
        /*0924*/ 	.word	0x00000008
.L_109:


//--------------------- .nv.info._ZN7cutlass13device_kernelIN5flash11enable_sm90INS1_16FlashAttnFwdSm90INS1_25CollectiveMainloopFwdSm90ILi2EN4cute5tupleIJNS5_1CILi2EEENS7_ILi1EEES9_EEENS6_IJNS7_ILi128EEENS7_ILi80EEENS7_ILi256EEEEEELi256ENS_10bfloat16_tEfNS_4arch4Sm90ELb0ELb0ELb0ELb0ELb0ELb0ELb0ELb1ELb1ELb1ELb0ELb0EEENS1_21CollectiveEpilogueFwdINS6_IJSB_SD_SC_EEESA_SF_SH_Li256ELb0ELb1ELb0ELb0EEENS1_29StaticPersistentTileSchedulerILb0EEEEEEEEEvNT_6ParamsE --------------------------
	.section	.nv.info._ZN7cutlass13device_kernelIN5flash11enable_sm90INS1_16FlashAttnFwdSm90INS1_25CollectiveMainloopFwdSm90ILi2EN4cute5tupleIJNS5_1CILi2EEENS7_ILi1EEES9_EEENS6_IJNS7_ILi128EEENS7_ILi80EEENS7_ILi256EEEEEELi256ENS_10bfloat16_tEfNS_4arch4Sm90ELb0ELb0ELb0ELb0ELb0ELb0ELb0ELb1ELb1ELb1ELb0ELb0EEENS1_21CollectiveEpilogueFwdINS6_IJSB_SD_SC_EEESA_SF_SH_Li256ELb0ELb1ELb0ELb0EEENS1_29StaticPersistentTileSchedulerILb0EEEEEEEEEvNT_6ParamsE,"",@"SHT_CUDA_INFO"
	.sectionflags	@""
	.align	4


	//----- nvinfo : EIATTR_CUDA_API_VERSION
	.align		4
        /*0000*/ 	.byte	0x04, 0x37
        /*0002*/ 	.short	(.L_111 - .L_110)
.L_110:
        /*0004*/ 	.word	0x00000082


	//----- nvinfo : EIATTR_KPARAM_INFO
	.align		4
.L_111:
        /*0008*/ 	.byte	0x04, 0x17
        /*000a*/ 	.short	(.L_113 - .L_112)
.L_112:
        /*000c*/ 	.word	0x00000000
        /*0010*/ 	.short	0x0000
        /*0012*/ 	.short	0x0070
        /*0014*/ 	.byte	0x00, 0xf0, 0x01, 0x28


	//----- nvinfo : EIATTR_SPARSE_MMA_MASK
	.align		4
.L_113:
        /*0018*/ 	.byte	0x03, 0x50
        /*001a*/ 	.short	0x0000


	//----- nvinfo : EIATTR_MAXREG_COUNT
	.align		4
        /*001c*/ 	.byte	0x03, 0x1b
        /*001e*/ 	.short	0x00a8


	//----- nvinfo : EIATTR_NUM_BARRIERS
	.align		4
        /*0020*/ 	.byte	0x02, 0x4c
        /*0022*/ 	.byte	0x09
	.zero		1


	//----- nvinfo : EIATTR_EXTERNS
	.align		4
        /*0024*/ 	.byte	0x04, 0x0f
        /*0026*/ 	.short	(.L_115 - .L_114)


	//   ....[0]....
	.align		4
.L_114:
        /*0028*/ 	.word	index@(__assertfail)


	//----- nvinfo : EIATTR_ANNOTATIONS
	.align		4
.L_115:
        /*002c*/ 	.byte	0x04, 0x55
        /*002e*/ 	.short	(.L_117 - .L_116)


	//   ....[0]....
.L_116:
        /* <DEDUP_REMOVED lines=32> */


	//----- nvinfo : EIATTR_MERCURY_ISA_VERSION
	.align		4
.L_117:
        /*0218*/ 	.byte	0x03, 0x5f
        /*021a*/ 	.short	0x0101


	//----- nvinfo : EIATTR_INT_WARP_WIDE_INSTR_OFFSETS
	.align		4
        /*021c*/ 	.byte	0x04, 0x31
        /*021e*/ 	.short	(.L_119 - .L_118)


	//   ....[0]....
.L_118:
        /*0220*/ 	.word	0x00000130


	//   ....[1]....
        /*0224*/ 	.word	0x00000170


	//   ....[2]....
        /*0228*/ 	.word	0x000001e0


	//----- nvinfo : EIATTR_COOP_GROUP_MASK_REGIDS
	.align		4
.L_119:
        /*022c*/ 	.byte	0x04, 0x29
        /*022e*/ 	.short	(.L_121 - .L_120)


	//   ....[0]....
.L_120:
        /*0230*/ 	.word	0xffffffff


	//   ....[1]....
        /*0234*/ 	.word	0xffffffff


	//   ....[2]....
        /*0238*/ 	.word	0xffffffff


	//   ....[3]....
        /*023c*/ 	.word	0xffffffff


	//   ....[4]....
        /*0240*/ 	.word	0xffffffff


	//   ....[5]....
        /*0244*/ 	.word	0xffffffff


	//   ....[6]....
        /*0248*/ 	.word	0xffffffff


	//   ....[7]....
        /*024c*/ 	.word	0xffffffff


	//   ....[8]....
        /*0250*/ 	.word	0xffffffff


	//   ....[9]....
        /*0254*/ 	.word	0xffffffff


	//   ....[10]....
        /*0258*/ 	.word	0xffffffff


	//   ....[11]....
        /*025c*/ 	.word	0xffffffff


	//   ....[12]....
        /*0260*/ 	.word	0xffffffff


	//   ....[13]....
        /*0264*/ 	.word	0xffffffff


	//   ....[14]....
        /*0268*/ 	.word	0xffffffff


	//   ....[15]....
        /*026c*/ 	.word	0xffffffff


	//   ....[16]....
        /*0270*/ 	.word	0xffffffff


	//   ....[17]....
        /*0274*/ 	.word	0xffffffff


	//   ....[18]....
        /*0278*/ 	.word	0xffffffff


	//   ....[19]....
        /*027c*/ 	.word	0xffffffff


	//   ....[20]....
        /*0280*/ 	.word	0xffffffff


	//   ....[21]....
        /*0284*/ 	.word	0xffffffff


	//   ....[22]....
        /*0288*/ 	.word	0xffffffff


	//   ....[23]....
        /*028c*/ 	.word	0xffffffff


	//   ....[24]....
        /*0290*/ 	.word	0xffffffff


	//   ....[25]....
        /*0294*/ 	.word	0xffffffff


	//   ....[26]....
        /*0298*/ 	.word	0xffffffff


	//   ....[27]....
        /*029c*/ 	.word	0xffffffff


	//   ....[28]....
        /*02a0*/ 	.word	0xffffffff


	//   ....[29]....
        /*02a4*/ 	.word	0xffffffff


	//   ....[30]....
        /*02a8*/ 	.word	0xffffffff


	//   ....[31]....
        /*02ac*/ 	.word	0xffffffff


	//   ....[32]....
        /*02b0*/ 	.word	0xffffffff


	//   ....[33]....
        /*02b4*/ 	.word	0xffffffff


	//   ....[34]....
        /*02b8*/ 	.word	0xffffffff


	//   ....[35]....
        /*02bc*/ 	.word	0xffffffff


	//   ....[36]....
        /*02c0*/ 	.word	0xffffffff


	//   ....[37]....
        /*02c4*/ 	.word	0xffffffff


	//   ....[38]....
        /*02c8*/ 	.word	0xffffffff


	//   ....[39]....
        /*02cc*/ 	.word	0xffffffff


	//   ....[40]....
        /*02d0*/ 	.word	0xffffffff


	//   ....[41]....
        /*02d4*/ 	.word	0xffffffff


	//   ....[42]....
        /*02d8*/ 	.word	0xffffffff


	//   ....[43]....
        /*02dc*/ 	.word	0xffffffff


	//   ....[44]....
        /*02e0*/ 	.word	0xffffffff


	//   ....[45]....
        /*02e4*/ 	.word	0xffffffff


	//   ....[46]....
        /*02e8*/ 	.word	0xffffffff


	//   ....[47]....
        /*02ec*/ 	.word	0xffffffff


	//   ....[48]....
        /*02f0*/ 	.word	0xffffffff


	//   ....[49]....
        /*02f4*/ 	.word	0xffffffff


	//   ....[50]....
        /*02f8*/ 	.word	0xffffffff


	//   ....[51]....
        /*02fc*/ 	.word	0x0500000f


	//   ....[52]....
        /*0300*/ 	.word	0x0500000f


	//   ....[53]....
        /*0304*/ 	.word	0x0500000f


	//   ....[54]....
        /*0308*/ 	.word	0x0500000f


	//   ....[55]....
        /*030c*/ 	.word	0x0500000f


	//   ....[56]....
        /*0310*/ 	.word	0x0500000f


	//   ....[57]....
        /*0314*/ 	.word	0x0500000f


	//   ....[58]....
        /*0318*/ 	.word	0x0500000f


	//   ....[59]....
        /*031c*/ 	.word	0x0500000f


	//   ....[60]....
        /*0320*/ 	.word	0x0500000f


	//   ....[61]....
        /*0324*/ 	.word	0x0500000f


	//   ....[62]....
        /*0328*/ 	.word	0x0500000f


	//   ....[63]....
        /*032c*/ 	.word	0x0500000f


	//   ....[64]....
        /*0330*/ 	.word	0x0500000f


	//   ....[65]....
        /*0334*/ 	.word	0x0500000f


	//   ....[66]....
        /*0338*/ 	.word	0x0500000f


	//   ....[67]....
        /*033c*/ 	.word	0x0500000f


	//   ....[68]....
        /*0340*/ 	.word	0x0500000f


	//----- nvinfo : EIATTR_COOP_GROUP_INSTR_OFFSETS
	.align		4
.L_121:
        /*0344*/ 	.byte	0x04, 0x28
        /*0346*/ 	.short	(.L_123 - .L_122)


	//   ....[0]....
.L_122:
        /*0348*/ 	.word	0x00000060


	//   ....[1]....
        /*034c*/ 	.word	0x00000140


	//   ....[2]....
        /*0350*/ 	.word	0x00000190


	//   ....[3]....
        /*0354*/ 	.word	0x000003d0


	//   ....[4]....
        /*0358*/ 	.word	0x00000600


	//   ....[5]....
        /*035c*/ 	.word	0x00000830


	//   ....[6]....
        /*0360*/ 	.word	0x00000ac0


	//   ....[7]....
        /*0364*/ 	.word	0x00000dd0


	//   ....[8]....
        /*0368*/ 	.word	0x00001310


	//   ....[9]....
        /*036c*/ 	.word	0x00004390


	//   ....[10]....
        /*0370*/ 	.word	0x000043e0


	//   ....[11]....
        /*0374*/ 	.word	0x000047f0


	//   ....[12]....
        /*0378*/ 	.word	0x00004860


	//   ....[13]....
        /*037c*/ 	.word	0x00008040


	//   ....[14]....
        /*0380*/ 	.word	0x00008060


	//   ....[15]....
        /*0384*/ 	.word	0x00008090


	//   ....[16]....
        /*0388*/ 	.word	0x000080a0


	//   ....[17]....
        /*038c*/ 	.word	0x00009490


	//   ....[18]....
        /*0390*/ 	.word	0x000094c0


	//   ....[19]....
        /*0394*/ 	.word	0x00009580


	//   ....[20]....
        /*0398*/ 	.word	0x00009590


	//   ....[21]....
        /*039c*/ 	.word	0x0000b130


	//   ....[22]....
        /*03a0*/ 	.word	0x0000b160


	//   ....[23]....
        /*03a4*/ 	.word	0x0000b280


	//   ....[24]....
        /*03a8*/ 	.word	0x0000b2b0


	//   ....[25]....
        /*03ac*/ 	.word	0x0000b980


	//   ....[26]....
        /*03b0*/ 	.word	0x0000b9b0


	//   ....[27]....
        /*03b4*/ 	.word	0x0000bb10


	//   ....[28]....
        /*03b8*/ 	.word	0x0000bb30


	//   ....[29]....
        /*03bc*/ 	.word	0x0000bc70


	//   ....[30]....
        /*03c0*/ 	.word	0x0000bc90


	//   ....[31]....
        /*03c4*/ 	.word	0x0000bdf0


	//   ....[32]....
        /*03c8*/ 	.word	0x0000be20


	//   ....[33]....
        /*03cc*/ 	.word	0x0000c9d0


	//   ....[34]....
        /*03d0*/ 	.word	0x0000d560


	//   ....[35]....
        /*03d4*/ 	.word	0x0000d5a0


	//   ....[36]....
        /*03d8*/ 	.word	0x0000d6a0


	//   ....[37]....
        /*03dc*/ 	.word	0x0000d6b0


	//   ....[38]....
        /*03e0*/ 	.word	0x0000d760


	//   ....[39]....
        /*03e4*/ 	.word	0x0000d770


	//   ....[40]....
        /*03e8*/ 	.word	0x0000d830


	//   ....[41]....
        /*03ec*/ 	.word	0x0000d840


	//   ....[42]....
        /*03f0*/ 	.word	0x0000d900


	//   ....[43]....
        /*03f4*/ 	.word	0x0000d910


	//   ....[44]....
        /*03f8*/ 	.word	0x0000d9d0


	//   ....[45]....
        /*03fc*/ 	.word	0x0000d9e0


	//   ....[46]....
        /*0400*/ 	.word	0x0000daa0


	//   ....[47]....
        /*0404*/ 	.word	0x0000dab0


	//   ....[48]....
        /*0408*/ 	.word	0x0000db20


	//   ....[49]....
        /*040c*/ 	.word	0x0000db70


	//   ....[50]....
        /*0410*/ 	.word	0x000112d0


	//   ....[51]....
        /*0414*/ 	.word	0x000117f0


	//   ....[52]....
        /*0418*/ 	.word	0x00011970


	//   ....[53]....
        /*041c*/ 	.word	0x000119d0


	//   ....[54]....
        /*0420*/ 	.word	0x00011b80


	//   ....[55]....
        /*0424*/ 	.word	0x00011bd0


	//   ....[56]....
        /*0428*/ 	.word	0x00011d20


	//   ....[57]....
        /*042c*/ 	.word	0x00011d70


	//   ....[58]....
        /*0430*/ 	.word	0x00011ec0


	//   ....[59]....
        /*0434*/ 	.word	0x00011f10


	//   ....[60]....
        /*0438*/ 	.word	0x00012060


	//   ....[61]....
        /*043c*/ 	.word	0x000120b0


	//   ....[62]....
        /*0440*/ 	.word	0x00012200


	//   ....[63]....
        /*0444*/ 	.word	0x00012250


	//   ....[64]....
        /*0448*/ 	.word	0x00012390


	//   ....[65]....
        /*044c*/ 	.word	0x000123e0


	//   ....[66]....
        /*0450*/ 	.word	0x00012510


	//   ....[67]....
        /*0454*/ 	.word	0x00012560


	//   ....[68]....
        /*0458*/ 	.word	0x00012910


	//----- nvinfo : EIATTR_REG_RECONFIG
	.align		4
.L_123:
        /*045c*/ 	.byte	0x01, 0x54
	.zero		2


	//----- nvinfo : EIATTR_SYSCALL_OFFSETS
	.align		4
        /*0460*/ 	.byte	0x04, 0x46
        /*0462*/ 	.short	(.L_125 - .L_124)


	//   ....[0]....
.L_124:
        /*0464*/ 	.word	0x000016d0


	//   ....[1]....
        /*0468*/ 	.word	0x0000c5f0


	//   ....[2]....
        /*046c*/ 	.word	0x0000c730


	//   ....[3]....
        /*0470*/ 	.word	0x0000c820


	//   ....[4]....
        /*0474*/ 	.word	0x0000d100


	//----- nvinfo : EIATTR_MBARRIER_INSTR_OFFSETS
	.align		4
.L_125:
        /*0478*/ 	.byte	0x04, 0x39
        /*047a*/ 	.short	(.L_127 - .L_126)


	//   ....[0]....
.L_126:
        /*047c*/ 	.word	0x00000270
        /*0480*/ 	.word	0x000000ff
        /*0484*/ 	.word	0x00038800
        /*0488*/ 	.short	0x0100
        /*048a*/ 	.byte	0x08
	.zero		1


	//   ....[1]....
        /*048c*/ 	.word	0x00000280
        /*0490*/ 	.word	0x000000ff
        /*0494*/ 	.word	0x00038820
        /*0498*/ 	.short	0x0100
        /*049a*/ 	.byte	0x08
	.zero		1


	//   ....[2]....
        /*049c*/ 	.word	0x00000370
        /*04a0*/ 	.word	0x000000ff
        /*04a4*/ 	.word	0x00038830
        /*04a8*/ 	.short	0x0100
        /*04aa*/ 	.byte	0x08
	.zero		1


	//   ....[3]....
        /*04ac*/ 	.word	0x00000380
        /*04b0*/ 	.word	0x000000ff
        /*04b4*/ 	.word	0x00038840
        /*04b8*/ 	.short	0x0100
        /*04ba*/ 	.byte	0x08
	.zero		1


	//   ....[4]....
        /*04bc*/ 	.word	0x00000390
        /*04c0*/ 	.word	0x000000ff
        /*04c4*/ 	.word	0x00038838
        /*04c8*/ 	.short	0x0100
        /*04ca*/ 	.byte	0x08
	.zero		1


	//   ....[5]....
        /*04cc*/ 	.word	0x000003a0
        /*04d0*/ 	.word	0x000000ff
        /*04d4*/ 	.word	0x00038848
        /*04d8*/ 	.short	0x0100
        /*04da*/ 	.byte	0x08
	.zero		1


	//   ....[6]....
        /*04dc*/ 	.word	0x000005b0
        /*04e0*/ 	.word	0x000000ff
        /*04e4*/ 	.word	0x00038850
        /*04e8*/ 	.short	0x0100
        /*04ea*/ 	.byte	0x08
	.zero		1


	//   ....[7]....
        /*04ec*/ 	.word	0x000005c0
        /*04f0*/ 	.word	0x000000ff
        /*04f4*/ 	.word	0x00038860
        /*04f8*/ 	.short	0x0100
        /*04fa*/ 	.byte	0x08
	.zero		1


	//   ....[8]....
        /*04fc*/ 	.word	0x000005d0
        /*0500*/ 	.word	0x000000ff
        /*0504*/ 	.word	0x00038858
        /*0508*/ 	.short	0x0100
        /*050a*/ 	.byte	0x08
	.zero		1


	//   ....[9]....
        /*050c*/ 	.word	0x000005e0
        /*0510*/ 	.word	0x000000ff
        /*0514*/ 	.word	0x00038868
        /*0518*/ 	.short	0x0100
        /*051a*/ 	.byte	0x08
	.zero		1


	//   ....[10]....
        /*051c*/ 	.word	0x000007e0
        /*0520*/ 	.word	0x000000ff
        /*0524*/ 	.word	0x00038870
        /*0528*/ 	.short	0x0100
        /*052a*/ 	.byte	0x08
	.zero		1


	//   ....[11]....
        /*052c*/ 	.word	0x000007f0
        /*0530*/ 	.word	0x000000ff
        /*0534*/ 	.word	0x00038880
        /*0538*/ 	.short	0x0100
        /*053a*/ 	.byte	0x08
	.zero		1


	//   ....[12]....
        /*053c*/ 	.word	0x00000800
        /*0540*/ 	.word	0x000000ff
        /*0544*/ 	.word	0x00038878
        /*0548*/ 	.short	0x0100
        /*054a*/ 	.byte	0x08
	.zero		1


	//   ....[13]....
        /*054c*/ 	.word	0x00000810
        /*0550*/ 	.word	0x000000ff
        /*0554*/ 	.word	0x00038888
        /*0558*/ 	.short	0x0100
        /*055a*/ 	.byte	0x08
	.zero		1


	//   ....[14]....
        /*055c*/ 	.word	0x00000a70
        /*0560*/ 	.word	0x000000ff
        /*0564*/ 	.word	0x00038890
        /*0568*/ 	.short	0x0100
        /*056a*/ 	.byte	0x08
	.zero		1


	//   ....[15]....
        /*056c*/ 	.word	0x00000a80
        /*0570*/ 	.word	0x000000ff
        /*0574*/ 	.word	0x000388a0
        /*0578*/ 	.short	0x0100
        /*057a*/ 	.byte	0x08
	.zero		1


	//   ....[16]....
        /*057c*/ 	.word	0x00000a90
        /*0580*/ 	.word	0x000000ff
        /*0584*/ 	.word	0x00038898
        /*0588*/ 	.short	0x0100
        /*058a*/ 	.byte	0x08
	.zero		1


	//   ....[17]....
        /*058c*/ 	.word	0x00000aa0
        /*0590*/ 	.word	0x000000ff
        /*0594*/ 	.word	0x000388a8
        /*0598*/ 	.short	0x0100
        /*059a*/ 	.byte	0x08
	.zero		1


	//   ....[18]....
        /*059c*/ 	.word	0x00000d30
        /*05a0*/ 	.word	0x000000ff
        /*05a4*/ 	.word	0x000388b0
        /*05a8*/ 	.short	0x0100
        /*05aa*/ 	.byte	0x08
	.zero		1


	//   ....[19]....
        /*05ac*/ 	.word	0x00000d40
        /*05b0*/ 	.word	0x000000ff
        /*05b4*/ 	.word	0x000388c0
        /*05b8*/ 	.short	0x0100
        /*05ba*/ 	.byte	0x08
	.zero		1


	//   ....[20]....
        /*05bc*/ 	.word	0x00000d50
        /*05c0*/ 	.word	0x000000ff
        /*05c4*/ 	.word	0x000388b8
        /*05c8*/ 	.short	0x0100
        /*05ca*/ 	.byte	0x08
	.zero		1


	//   ....[21]....
        /*05cc*/ 	.word	0x00000d60
        /*05d0*/ 	.word	0x000000ff
        /*05d4*/ 	.word	0x000388c8
        /*05d8*/ 	.short	0x0100
        /*05da*/ 	.byte	0x08
	.zero		1


	//   ....[22]....
        /*05dc*/ 	.word	0x00001750
        /*05e0*/ 	.word	0x000000ff
        /*05e4*/ 	.word	0x00038800
        /*05e8*/ 	.short	0x010a
        /*05ea*/ 	.byte	0x24
	.zero		1


	//   ....[23]....
        /*05ec*/ 	.word	0x000017e0
        /*05f0*/ 	.word	0x00000000
        /*05f4*/ 	.word	0x00038830
        /*05f8*/ 	.short	0x010a
        /*05fa*/ 	.byte	0x3f
	.zero		1


	//   ....[24]....
        /*05fc*/ 	.word	0x00001820
        /*0600*/ 	.word	0x00000000
        /*0604*/ 	.word	0x00038830
        /*0608*/ 	.short	0x010a
        /*060a*/ 	.byte	0x3f
	.zero		1


	//   ....[25]....
        /*060c*/ 	.word	0x00004ab0
        /*0610*/ 	.word	0x00000000
        /*0614*/ 	.word	0x00000000
        /*0618*/ 	.short	0x0101
        /*061a*/ 	.byte	0x3f
	.zero		1


	//   ....[26]....
        /*061c*/ 	.word	0x00005200
        /*0620*/ 	.word	0x000000ff
        /*0624*/ 	.word	0x00038830
        /*0628*/ 	.short	0x010a
        /*062a*/ 	.byte	0x06
	.zero		1


	//   ....[27]....
        /*062c*/ 	.word	0x00005250
        /*0630*/ 	.word	0x000000ff
        /*0634*/ 	.word	0x00038830
        /*0638*/ 	.short	0x010a
        /*063a*/ 	.byte	0x04
	.zero		1


	//   ....[28]....
        /*063c*/ 	.word	0x00007af0
        /*0640*/ 	.word	0x000000ff
        /*0644*/ 	.word	0x00038850
        /*0648*/ 	.short	0x010a
        /*064a*/ 	.byte	0x04
	.zero		1


	//   ....[29]....
        /*064c*/ 	.word	0x00007b30
        /*0650*/ 	.word	0x000000ff
        /*0654*/ 	.word	0x00038850
        /*0658*/ 	.short	0x010a
        /*065a*/ 	.byte	0x04
	.zero		1


	//   ....[30]....
        /*065c*/ 	.word	0x00008780
        /*0660*/ 	.word	0x0000000e
        /*0664*/ 	.word	0x00000000
        /*0668*/ 	.short	0x0101
        /*066a*/ 	.byte	0x3f
	.zero		1


	//   ....[31]....
        /*066c*/ 	.word	0x00008a50
        /*0670*/ 	.word	0x0000009b
        /*0674*/ 	.word	0x00000000
        /*0678*/ 	.short	0x0101
        /*067a*/ 	.byte	0x3f
	.zero		1


	//   ....[32]....
        /*067c*/ 	.word	0x00009400
        /*0680*/ 	.word	0x000000ff
        /*0684*/ 	.word	0x00038850
        /*0688*/ 	.short	0x010a
        /*068a*/ 	.byte	0x09
	.zero		1


	//   ....[33]....
        /*068c*/ 	.word	0x00009440
        /*0690*/ 	.word	0x000000ff
        /*0694*/ 	.word	0x00038850
        /*0698*/ 	.short	0x010a
        /*069a*/ 	.byte	0x09
	.zero		1


	//   ....[34]....
        /*069c*/ 	.word	0x00009e00
        /*06a0*/ 	.word	0x00000007
        /*06a4*/ 	.word	0x00000000
        /*06a8*/ 	.short	0x0101
        /*06aa*/ 	.byte	0x3f
	.zero		1


	//   ....[35]....
        /*06ac*/ 	.word	0x0000b950
        /*06b0*/ 	.word	0x000000ff
        /*06b4*/ 	.word	0x00000000
        /*06b8*/ 	.short	0x0101
        /*06ba*/ 	.byte	0x05
	.zero		1


	//   ....[36]....
        /*06bc*/ 	.word	0x0000b9c0
        /*06c0*/ 	.word	0x000000ff
        /*06c4*/ 	.word	0x00000000
        /*06c8*/ 	.short	0x0101
        /*06ca*/ 	.byte	0x04
	.zero		1


	//   ....[37]....
        /*06cc*/ 	.word	0x0000cbf0
        /*06d0*/ 	.word	0x00000002
        /*06d4*/ 	.word	0x00038840
        /*06d8*/ 	.short	0x010a
        /*06da*/ 	.byte	0x3f
	.zero		1


	//   ....[38]....
        /*06dc*/ 	.word	0x0000dc90
        /*06e0*/ 	.word	0x000000ff
        /*06e4*/ 	.word	0x00038800
        /*06e8*/ 	.short	0x0107
        /*06ea*/ 	.byte	0x24
	.zero		1


	//   ....[39]....
        /*06ec*/ 	.word	0x0000dd00
        /*06f0*/ 	.word	0x000000ff
        /*06f4*/ 	.word	0x00038800
        /*06f8*/ 	.short	0x0101
        /*06fa*/ 	.byte	0x24
	.zero		1


	//   ....[40]....
        /*06fc*/ 	.word	0x0000dd20
        /*0700*/ 	.word	0x000000ff
        /*0704*/ 	.word	0x00038820
        /*0708*/ 	.short	0x010a
        /*070a*/ 	.byte	0x24
	.zero		1


	//   ....[41]....
        /*070c*/ 	.word	0x0000e040
        /*0710*/ 	.word	0x00000003
        /*0714*/ 	.word	0x00038840
        /*0718*/ 	.short	0x010a
        /*071a*/ 	.byte	0x3f
	.zero		1


	//   ....[42]....
        /*071c*/ 	.word	0x0000e6a0
        /*0720*/ 	.word	0x00000002
        /*0724*/ 	.word	0x00038860
        /*0728*/ 	.short	0x010a
        /*072a*/ 	.byte	0x3f
	.zero		1


	//   ....[43]....
        /*072c*/ 	.word	0x0000ef70
        /*0730*/ 	.word	0x00000003
        /*0734*/ 	.word	0x00038840
        /*0738*/ 	.short	0x010a
        /*073a*/ 	.byte	0x3f
	.zero		1


	//   ....[44]....
        /*073c*/ 	.word	0x0000f5d0
        /*0740*/ 	.word	0x00000002
        /*0744*/ 	.word	0x00038860
        /*0748*/ 	.short	0x010a
        /*074a*/ 	.byte	0x3f
	.zero		1


	//   ....[45]....
        /*074c*/ 	.word	0x0000fe00
        /*0750*/ 	.word	0x00000003
        /*0754*/ 	.word	0x00038840
        /*0758*/ 	.short	0x010a
        /*075a*/ 	.byte	0x3f
	.zero		1


	//   ....[46]....
        /*075c*/ 	.word	0x00010450
        /*0760*/ 	.word	0x00000002
        /*0764*/ 	.word	0x00038860
        /*0768*/ 	.short	0x010a
        /*076a*/ 	.byte	0x3f
	.zero		1


	//   ....[47]....
        /*076c*/ 	.word	0x00010af0
        /*0770*/ 	.word	0x00000000
        /*0774*/ 	.word	0x00038860
        /*0778*/ 	.short	0x010a
        /*077a*/ 	.byte	0x3f
	.zero		1


	//   ....[48]....
        /*077c*/ 	.word	0x00011250
        /*0780*/ 	.word	0x00000000
        /*0784*/ 	.word	0x00038820
        /*0788*/ 	.short	0x010a
        /*078a*/ 	.byte	0x3f
	.zero		1


	//   ....[49]....
        /*078c*/ 	.word	0x00011460
        /*0790*/ 	.word	0x00000006
        /*0794*/ 	.word	0x00000000
        /*0798*/ 	.short	0x010a
        /*079a*/ 	.byte	0x3f
	.zero		1


	//   ....[50]....
        /*079c*/ 	.word	0x00011490
        /*07a0*/ 	.word	0x00000007
        /*07a4*/ 	.word	0x00000000
        /*07a8*/ 	.short	0x010a
        /*07aa*/ 	.byte	0x3f
	.zero		1


	//   ....[51]....
        /*07ac*/ 	.word	0x000114f0
        /*07b0*/ 	.word	0x00000004
        /*07b4*/ 	.word	0x00000000
        /*07b8*/ 	.short	0x010a
        /*07ba*/ 	.byte	0x3f
	.zero		1


	//   ....[52]....
        /*07bc*/ 	.word	0x00011520
        /*07c0*/ 	.word	0x00000003
        /*07c4*/ 	.word	0x00000000
        /*07c8*/ 	.short	0x010a
        /*07ca*/ 	.byte	0x3f
	.zero		1


	//   ....[53]....
        /*07cc*/ 	.word	0x00011590
        /*07d0*/ 	.word	0x00000003
        /*07d4*/ 	.word	0x00038800
        /*07d8*/ 	.short	0x010a
        /*07da*/ 	.byte	0x3f
	.zero		1


	//   ....[54]....
        /*07dc*/ 	.word	0x000115e0
        /*07e0*/ 	.word	0x00000000
        /*07e4*/ 	.word	0x00038830
        /*07e8*/ 	.short	0x010a
        /*07ea*/ 	.byte	0x3f
	.zero		1


	//   ....[55]....
        /*07ec*/ 	.word	0x00011650
        /*07f0*/ 	.word	0x00000098
        /*07f4*/ 	.word	0x00038830
        /*07f8*/ 	.short	0x010a
        /*07fa*/ 	.byte	0x3f
	.zero		1


	//   ....[56]....
        /*07fc*/ 	.word	0x000116b0
        /*0800*/ 	.word	0x00000003
        /*0804*/ 	.word	0x00038850
        /*0808*/ 	.short	0x010a
        /*080a*/ 	.byte	0x3f
	.zero		1


	//   ....[57]....
        /*080c*/ 	.word	0x00011710
        /*0810*/ 	.word	0x00000007
        /*0814*/ 	.word	0x00038850
        /*0818*/ 	.short	0x010a
        /*081a*/ 	.byte	0x3f
	.zero		1


	//   ....[58]....
        /*081c*/ 	.word	0x000118b0
        /*0820*/ 	.word	0x00000002
        /*0824*/ 	.word	0x00038840
        /*0828*/ 	.short	0x010a
        /*082a*/ 	.byte	0x3f
	.zero		1


	//   ....[59]....
        /*082c*/ 	.word	0x000125b0
        /*0830*/ 	.word	0x00000002
        /*0834*/ 	.word	0x00038820
        /*0838*/ 	.short	0x010a
        /*083a*/ 	.byte	0x3f
	.zero		1


	//   ....[60]....
        /*083c*/ 	.word	0x00012600
        /*0840*/ 	.word	0x00000003
        /*0844*/ 	.word	0x00038840
        /*0848*/ 	.short	0x010a
        /*084a*/ 	.byte	0x3f
	.zero		1


	//   ....[61]....
        /*084c*/ 	.word	0x00012650
        /*0850*/ 	.word	0x00000002
        /*0854*/ 	.word	0x00038860
        /*0858*/ 	.short	0x010a
        /*085a*/ 	.byte	0x3f
	.zero		1


	//   ....[62]....
        /*085c*/ 	.word	0x000126a0
        /*0860*/ 	.word	0x00000003
        /*0864*/ 	.word	0x00038840
        /*0868*/ 	.short	0x010a
        /*086a*/ 	.byte	0x3f
	.zero		1


	//   ....[63]....
        /*086c*/ 	.word	0x000126f0
        /*0870*/ 	.word	0x00000002
        /*0874*/ 	.word	0x00038860
        /*0878*/ 	.short	0x010a
        /*087a*/ 	.byte	0x3f
	.zero		1


	//   ....[64]....
        /*087c*/ 	.word	0x00012740
        /*0880*/ 	.word	0x00000003
        /*0884*/ 	.word	0x00038840
        /*0888*/ 	.short	0x010a
        /*088a*/ 	.byte	0x3f
	.zero		1


	//   ....[65]....
        /*088c*/ 	.word	0x00012790
        /*0890*/ 	.word	0x00000002
        /*0894*/ 	.word	0x00038860
        /*0898*/ 	.short	0x010a
        /*089a*/ 	.byte	0x3f
	.zero		1


	//   ....[66]....
        /*089c*/ 	.word	0x000127e0
        /*08a0*/ 	.word	0x00000000
        /*08a4*/ 	.word	0x00038860
        /*08a8*/ 	.short	0x010a
        /*08aa*/ 	.byte	0x3f
	.zero		1


	//   ....[67]....
        /*08ac*/ 	.word	0x00012830
        /*08b0*/ 	.word	0x00000000
        /*08b4*/ 	.word	0x00038820
        /*08b8*/ 	.short	0x010a
        /*08ba*/ 	.byte	0x3f
	.zero		1


	//   ....[68]....
        /*08bc*/ 	.word	0x000129d0
        /*08c0*/ 	.word	0x00000006
        /*08c4*/ 	.word	0x00000000
        /*08c8*/ 	.short	0x010a
        /*08ca*/ 	.byte	0x3f
	.zero		1


	//   ....[69]....
        /*08cc*/ 	.word	0x00012a20
        /*08d0*/ 	.word	0x00000007
        /*08d4*/ 	.word	0x00000000
        /*08d8*/ 	.short	0x010a
        /*08da*/ 	.byte	0x3f
	.zero		1


	//   ....[70]....
        /*08dc*/ 	.word	0x00012a70
        /*08e0*/ 	.word	0x00000004
        /*08e4*/ 	.word	0x00000000
        /*08e8*/ 	.short	0x010a
        /*08ea*/ 	.byte	0x3f
	.zero		1


	//----- nvinfo : EIATTR_NUM_MBARRIERS
	.align		4
.L_127:
        /*08ec*/ 	.byte	0x03, 0x38
        /*08ee*/ 	.short	0x0016


	//----- nvinfo : EIATTR_EXIT_INSTR_OFFSETS
	.align		4
        /*08f0*/ 	.byte	0x04, 0x1c
        /*08f2*/ 	.short	(.L_129 - .L_128)


	//   ....[0]....
.L_128:
        /*08f4*/ 	.word	0x00000f10


	//   ....[1]....
        /*08f8*/ 	.word	0x0000bfc0


	//   ....[2]....
        /*08fc*/ 	.word	0x00011570


	//----- nvinfo : EIATTR_MAX_THREADS
	.align		4
.L_129:
        /*0900*/ 	.byte	0x04, 0x05
        /*0902*/ 	.short	(.L_131 - .L_130)
.L_130:
        /*0904*/ 	.word	0x00000180
        /*0908*/ 	.word	0x00000001
        /*090c*/ 	.word	0x00000001


	//----- nvinfo : EIATTR_CRS_STACK_SIZE
	.align		4
.L_131:
        /*0910*/ 	.byte	0x04, 0x1e
        /*0912*/ 	.short	(.L_133 - .L_132)
.L_132:
        /*0914*/ 	.word	0x00000000


	//----- nvinfo : EIATTR_CBANK_PARAM_SIZE
	.align		4
.L_133:
        /*0918*/ 	.byte	0x03, 0x19
        /*091a*/ 	.short	0x0a70


	//----- nvinfo : EIATTR_PARAM_CBANK
	.align		4
        /*091c*/ 	.byte	0x04, 0x0a
        /*091e*/ 	.short	(.L_135 - .L_134)
	.align		4
.L_134:
        /*0920*/ 	.word	index@(.nv.constant0._ZN7cutlass13device_kernelIN5flash11enable_sm90INS1_16FlashAttnFwdSm90INS1_25CollectiveMainloopFwdSm90ILi2EN4cute5tupleIJNS5_1CILi2EEENS7_ILi1EEES9_EEENS6_IJNS7_ILi128EEENS7_ILi80EEENS7_ILi256EEEEEELi256ENS_10bfloat16_tEfNS_4arch4Sm90ELb0ELb0ELb0ELb0ELb0ELb0ELb0ELb1ELb1ELb1ELb0ELb0EEENS1_21CollectiveEpilogueFwdINS6_IJSB_SD_SC_EEESA_SF_SH_Li256ELb0ELb1ELb0ELb0EEENS1_29StaticPersistentTileSchedulerILb0EEEEEEEEEvNT_6ParamsE)
        /*0924*/ 	.short	0x0210
        /*0926*/ 	.short	0x0a70


	//----- nvinfo : EIATTR_SW_WAR
	.align		4
.L_135:
        /*0928*/ 	.byte	0x04, 0x36
        /*092a*/ 	.short	(.L_137 - .L_136)
.L_136:
        /*092c*/ 	.word	0x00000008
.L_137:


//--------------------- .nv.info._ZN7cutlass13device_kernelIN5flash11enable_sm90INS1_16FlashAttnFwdSm90INS1_25CollectiveMainloopFwdSm90ILi2EN4cute5tupleIJNS5_1CILi1EEES8_S8_EEENS6_IJNS7_ILi128EEENS7_ILi80EEENS7_ILi256EEEEEELi256ENS_10bfloat16_tEfNS_4arch4Sm90ELb0ELb0ELb0ELb1ELb0ELb0ELb0ELb1ELb1ELb1ELb0ELb0EEENS1_21CollectiveEpilogueFwdINS6_IJSA_SC_SB_EEES9_SE_SG_Li256ELb1ELb1ELb0ELb0EEENS1_36VarlenDynamicPersistentTileSchedulerILi128ELi80ELi256ELi128ELb0ELb1ELb1ELb0ELb1ELb1EEEEEEEEEvNT_6ParamsE --------------------------
	.section	.nv.info._ZN7cutlass13device_kernelIN5flash11enable_sm90INS1_16FlashAttnFwdSm90INS1_25CollectiveMainloopFwdSm90ILi2EN4cute5tupleIJNS5_1CILi1EEES8_S8_EEENS6_IJNS7_ILi128EEENS7_ILi80EEENS7_ILi256EEEEEELi256ENS_10bfloat16_tEfNS_4arch4Sm90ELb0ELb0ELb0ELb1ELb0ELb0ELb0ELb1ELb1ELb1ELb0ELb0EEENS1_21CollectiveEpilogueFwdINS6_IJSA_SC_SB_EEES9_SE_SG_Li256ELb1ELb1ELb0ELb0EEENS1_36VarlenDynamicPersistentTileSchedulerILi128ELi80ELi256ELi128ELb0ELb1ELb1ELb0ELb1ELb1EEEEEEEEEvNT_6ParamsE,"",@"SHT_CUDA_INFO"
	.sectionflags	@""
	.align	4


	//----- nvinfo : EIATTR_CUDA_API_VERSION
	.align		4
        /*0000*/ 	.byte	0x04, 0x37
        /*0002*/ 	.short	(.L_139 - .L_138)
.L_138:
        /*0004*/ 	.word	0x00000082


	//----- nvinfo : EIATTR_KPARAM_INFO
	.align		4
.L_139:
        /*0008*/ 	.byte	0x04, 0x17
        /*000a*/ 	.short	(.L_141 - .L_140)
.L_140:
        /*000c*/ 	.word	0x00000000
        /*0010*/ 	.short	0x0000
        /*0012*/ 	.short	0x0070
        /*0014*/ 	.byte	0x00, 0xf0, 0x01, 0x2a


	//----- nvinfo : EIATTR_SPARSE_MMA_MASK
	.align		4
.L_141:
        /*0018*/ 	.byte	0x03, 0x50
        /*001a*/ 	.short	0x0000


	//----- nvinfo : EIATTR_MAXREG_COUNT
	.align		4
        /*001c*/ 	.byte	0x03, 0x1b
        /*001e*/ 	.short	0x00a8


	//----- nvinfo : EIATTR_NUM_BARRIERS
	.align		4
        /*0020*/ 	.byte	0x02, 0x4c
        /*0022*/ 	.byte	0x09
	.zero		1


	//----- nvinfo : EIATTR_EXTERNS
	.align		4
        /*0024*/ 	.byte	0x04, 0x0f
        /*0026*/ 	.short	(.L_143 - .L_142)


	//   ....[0]....
	.align		4
.L_142:
        /*0028*/ 	.word	index@(__assertfail)


	//----- nvinfo : EIATTR_ANNOTATIONS
	.align		4
.L_143:
        /*002c*/ 	.byte	0x04, 0x55
        /*002e*/ 	.short	(.L_145 - .L_144)


	//   ....[0]....
.L_144:
        /* <DEDUP_REMOVED lines=80> */
        /*0524*/ 	.byte	0xf0, 0x47, 0x01, 0x00, 0x01, 0x00, 0x00, 0x00, 0x10, 0x54, 0x01, 0x00


	//----- nvinfo : EIATTR_MERCURY_ISA_VERSION
	.align		4
.L_145:
        /*0530*/ 	.byte	0x03, 0x5f
        /*0532*/ 	.short	0x0101


	//----- nvinfo : EIATTR_UNUSED_LOAD_BYTE_OFFSET
	.align		4
        /*0534*/ 	.byte	0x04, 0x44
        /*0536*/ 	.short	(.L_147 - .L_146)


	//   ....[0]....
.L_146:
        /*0538*/ 	.word	0x00000a10
        /*053c*/ 	.word	0x0000fff0


	//   ....[1]....
        /*0540*/ 	.word	0x0000a6e0
        /*0544*/ 	.word	0x0000fff0


	//----- nvinfo : EIATTR_INT_WARP_WIDE_INSTR_OFFSETS
	.align		4
.L_147:
        /*0548*/ 	.byte	0x04, 0x31
        /*054a*/ 	.short	(.L_149 - .L_148)


	//   ....[0]....
.L_148:
        /*054c*/ 	.word	0x00000130


	//   ....[1]....
        /*0550*/ 	.word	0x00000170


	//   ....[2]....
        /*0554*/ 	.word	0x000001e0


	//   ....[3]....
        /*0558*/ 	.word	0x000081d0


	//   ....[4]....
        /*055c*/ 	.word	0x0000e790


	//   ....[5]....
        /*0560*/ 	.word	0x0000e830


	//   ....[6]....
        /*0564*/ 	.word	0x00012ed0


	//   ....[7]....
        /*0568*/ 	.word	0x00012f40


	//----- nvinfo : EIATTR_COOP_GROUP_MASK_REGIDS
	.align		4
.L_149:
        /*056c*/ 	.byte	0x04, 0x29
        /*056e*/ 	.short	(.L_151 - .L_150)


	//   ....[0]....
.L_150:
        /*0570*/ 	.word	0xffffffff


	//   ....[1]....
        /*0574*/ 	.word	0xffffffff


	//   ....[2]....
        /*0578*/ 	.word	0xffffffff


	//   ....[3]....
        /*057c*/ 	.word	0xffffffff


	//   ....[4]....
        /*0580*/ 	.word	0xffffffff


	//   ....[5]....
        /*0584*/ 	.word	0xffffffff


	//   ....[6]....
        /*0588*/ 	.word	0xffffffff


	//   ....[7]....
        /*058c*/ 	.word	0xffffffff


	//   ....[8]....
        /*0590*/ 	.word	0xffffffff


	//   ....[9]....
        /*0594*/ 	.word	0xffffffff


	//   ....[10]....
        /*0598*/ 	.word	0xffffffff


	//   ....[11]....
        /*059c*/ 	.word	0xffffffff


	//   ....[12]....
        /*05a0*/ 	.word	0xffffffff


	//   ....[13]....
        /*05a4*/ 	.word	0xffffffff


	//   ....[14]....
        /*05a8*/ 	.word	0xffffffff


	//   ....[15]....
        /*05ac*/ 	.word	0xffffffff


	//   ....[16]....
        /*05b0*/ 	.word	0xffffffff


	//   ....[17]....
        /*05b4*/ 	.word	0xffffffff


	//   ....[18]....
        /*05b8*/ 	.word	0xffffffff


	//   ....[19]....
        /*05bc*/ 	.word	0xffffffff


	//   ....[20]....
        /*05c0*/ 	.word	0xffffffff


	//   ....[21]....
        /*05c4*/ 	.word	0xffffffff


	//   ....[22]....
        /*05c8*/ 	.word	0xffffffff


	//   ....[23]....
        /*05cc*/ 	.word	0xffffffff


	//   ....[24]....
        /*05d0*/ 	.word	0xffffffff


	//   ....[25]....
        /*05d4*/ 	.word	0xffffffff


	//   ....[26]....
        /*05d8*/ 	.word	0xffffffff


	//   ....[27]....
        /*05dc*/ 	.word	0xffffffff


	//   ....[28]....
        /*05e0*/ 	.word	0xffffffff


	//   ....[29]....
        /*05e4*/ 	.word	0xffffffff


	//   ....[30]....
        /*05e8*/ 	.word	0xffffffff


	//   ....[31]....
        /*05ec*/ 	.word	0xffffffff


	//   ....[32]....
        /*05f0*/ 	.word	0xffffffff


	//   ....[33]....
        /*05f4*/ 	.word	0xffffffff


	//   ....[34]....
        /*05f8*/ 	.word	0xffffffff


	//   ....[35]....
        /*05fc*/ 	.word	0xffffffff


	//   ....[36]....
        /*0600*/ 	.word	0xffffffff


	//   ....[37]....
        /*0604*/ 	.word	0xffffffff


	//   ....[38]....
        /*0608*/ 	.word	0xffffffff


	//   ....[39]....
        /*060c*/ 	.word	0xffffffff


	//   ....[40]....
        /*0610*/ 	.word	0xffffffff


	//   ....[41]....
        /*0614*/ 	.word	0xffffffff


	//   ....[42]....
        /*0618*/ 	.word	0xffffffff


	//   ....[43]....
        /*061c*/ 	.word	0xffffffff


	//   ....[44]....
        /*0620*/ 	.word	0xffffffff


	//   ....[45]....
        /*0624*/ 	.word	0xffffffff


	//   ....[46]....
        /*0628*/ 	.word	0xffffffff


	//   ....[47]....
        /*062c*/ 	.word	0xffffffff


	//   ....[48]....
        /*0630*/ 	.word	0xffffffff


	//   ....[49]....
        /*0634*/ 	.word	0xffffffff


	//   ....[50]....
        /*0638*/ 	.word	0xffffffff


	//   ....[51]....
        /*063c*/ 	.word	0xffffffff


	//   ....[52]....
        /*0640*/ 	.word	0xffffffff


	//   ....[53]....
        /*0644*/ 	.word	0xffffffff


	//   ....[54]....
        /*0648*/ 	.word	0xffffffff


	//   ....[55]....
        /*064c*/ 	.word	0xffffffff


	//   ....[56]....
        /*0650*/ 	.word	0xffffffff


	//   ....[57]....
        /*0654*/ 	.word	0xffffffff


	//   ....[58]....
        /*0658*/ 	.word	0xffffffff


	//   ....[59]....
        /*065c*/ 	.word	0xffffffff


	//   ....[60]....
        /*0660*/ 	.word	0xffffffff


	//   ....[61]....
        /*0664*/ 	.word	0xffffffff


	//   ....[62]....
        /*0668*/ 	.word	0xffffffff


	//   ....[63]....
        /*066c*/ 	.word	0xffffffff


	//   ....[64]....
        /*0670*/ 	.word	0xffffffff


	//   ....[65]....
        /*0674*/ 	.word	0xffffffff


	//   ....[66]....
        /*0678*/ 	.word	0xffffffff


	//   ....[67]....
        /*067c*/ 	.word	0xffffffff


	//   ....[68]....
        /*0680*/ 	.word	0xffffffff


	//   ....[69]....
        /*0684*/ 	.word	0xffffffff


	//   ....[70]....
        /*0688*/ 	.word	0xffffffff


	//   ....[71]....
        /*068c*/ 	.word	0xffffffff


	//   ....[72]....
        /*0690*/ 	.word	0xffffffff


	//   ....[73]....
        /*0694*/ 	.word	0xffffffff


	//   ....[74]....
        /*0698*/ 	.word	0xffffffff


	//   ....[75]....
        /*069c*/ 	.word	0xffffffff


	//   ....[76]....
        /*06a0*/ 	.word	0xffffffff


	//   ....[77]....
        /*06a4*/ 	.word	0xffffffff


	//   ....[78]....
        /*06a8*/ 	.word	0xffffffff


	//   ....[79]....
        /*06ac*/ 	.word	0xffffffff


	//   ....[80]....
        /*06b0*/ 	.word	0xffffffff


	//   ....[81]....
        /*06b4*/ 	.word	0xffffffff


	//   ....[82]....
        /*06b8*/ 	.word	0xffffffff


	//   ....[83]....
        /*06bc*/ 	.word	0xffffffff


	//   ....[84]....
        /*06c0*/ 	.word	0xffffffff


	//   ....[85]....
        /*06c4*/ 	.word	0xffffffff


	//   ....[86]....
        /*06c8*/ 	.word	0xffffffff


	//   ....[87]....
        /*06cc*/ 	.word	0xffffffff


	//   ....[88]....
        /*06d0*/ 	.word	0xffffffff


	//   ....[89]....
        /*06d4*/ 	.word	0xffffffff


	//   ....[90]....
        /*06d8*/ 	.word	0xffffffff


	//   ....[91]....
        /*06dc*/ 	.word	0x0500000f


	//   ....[92]....
        /*06e0*/ 	.word	0x0500000f


	//   ....[93]....
        /*06e4*/ 	.word	0x0500000f


	//   ....[94]....
        /*06e8*/ 	.word	0x0500000f


	//   ....[95]....
        /*06ec*/ 	.word	0x0500000f


	//   ....[96]....
        /*06f0*/ 	.word	0x0500000f


	//   ....[97]....
        /*06f4*/ 	.word	0x0500000f


	//   ....[98]....
        /*06f8*/ 	.word	0x0500000f


	//   ....[99]....
        /*06fc*/ 	.word	0x0500000f


	//   ....[100]....
        /*0700*/ 	.word	0x0500000f


	//   ....[101]....
        /*0704*/ 	.word	0x0500000f


	//   ....[102]....
        /*0708*/ 	.word	0x0500000f


	//   ....[103]....
        /*070c*/ 	.word	0x0500000f


	//   ....[104]....
        /*0710*/ 	.word	0x0500000f


	//   ....[105]....
        /*0714*/ 	.word	0x0500000f


	//   ....[106]....
        /*0718*/ 	.word	0x0500000f


	//   ....[107]....
        /*071c*/ 	.word	0x0500000f


	//   ....[108]....
        /*0720*/ 	.word	0x0500000f


	//   ....[109]....
        /*0724*/ 	.word	0x0500000f


	//   ....[110]....
        /*0728*/ 	.word	0x0500000f


	//   ....[111]....
        /*072c*/ 	.word	0x0500000f


	//   ....[112]....
        /*0730*/ 	.word	0x0500000f


	//   ....[113]....
        /*0734*/ 	.word	0x0500000f


	//   ....[114]....
        /*0738*/ 	.word	0x0500000f


	//   ....[115]....
        /*073c*/ 	.word	0x0500000f


	//   ....[116]....
        /*0740*/ 	.word	0x0500000f


	//   ....[117]....
        /*0744*/ 	.word	0x0500000f


	//   ....[118]....
        /*0748*/ 	.word	0x0500000f


	//   ....[119]....
        /*074c*/ 	.word	0x0500000f


	//   ....[120]....
        /*0750*/ 	.word	0x0500000f


	//   ....[121]....
        /*0754*/ 	.word	0x0500000f


	//   ....[122]....
        /*0758*/ 	.word	0x0500000f


	//   ....[123]....
        /*075c*/ 	.word	0x0500000f


	//   ....[124]....
        /*0760*/ 	.word	0x0500000f


	//   ....[125]....
        /*0764*/ 	.word	0x0500000f


	//----- nvinfo : EIATTR_COOP_GROUP_INSTR_OFFSETS
	.align		4
.L_151:
        /*0768*/ 	.byte	0x04, 0x28
        /*076a*/ 	.short	(.L_153 - .L_152)


	//   ....[0]....
.L_152:
        /*076c*/ 	.word	0x00000060


	//   ....[1]....
        /*0770*/ 	.word	0x00000140


	//   ....[2]....
        /*0774*/ 	.word	0x00000190


	//   ....[3]....
        /*0778*/ 	.word	0x000003c0


	//   ....[4]....
        /*077c*/ 	.word	0x00000520


	//   ....[5]....
        /*0780*/ 	.word	0x00000640


	//   ....[6]....
        /*0784*/ 	.word	0x000007a0


	//   ....[7]....
        /*0788*/ 	.word	0x000016b0


	//   ....[8]....
        /*078c*/ 	.word	0x00004550


	//   ....[9]....
        /*0790*/ 	.word	0x00004590


	//   ....[10]....
        /*0794*/ 	.word	0x00004930


	//   ....[11]....
        /*0798*/ 	.word	0x000049b0


	//   ....[12]....
        /*079c*/ 	.word	0x00008430


	//   ....[13]....
        /*07a0*/ 	.word	0x00008550


	//   ....[14]....
        /*07a4*/ 	.word	0x000089e0


	//   ....[15]....
        /*07a8*/ 	.word	0x00008a00


	//   ....[16]....
        /*07ac*/ 	.word	0x000099f0


	//   ....[17]....
        /*07b0*/ 	.word	0x00009ab0


	//   ....[18]....
        /*07b4*/ 	.word	0x00009b80


	//   ....[19]....
        /*07b8*/ 	.word	0x00009d60


	//   ....[20]....
        /*07bc*/ 	.word	0x0000b8e0


	//   ....[21]....
        /*07c0*/ 	.word	0x0000b910


	//   ....[22]....
        /*07c4*/ 	.word	0x0000b9c0


	//   ....[23]....
        /*07c8*/ 	.word	0x0000ba00


	//   ....[24]....
        /*07cc*/ 	.word	0x0000c180


	//   ....[25]....
        /*07d0*/ 	.word	0x0000c1c0


	//   ....[26]....
        /*07d4*/ 	.word	0x0000c330


	//   ....[27]....
        /*07d8*/ 	.word	0x0000c350


	//   ....[28]....
        /*07dc*/ 	.word	0x0000c4a0


	//   ....[29]....
        /*07e0*/ 	.word	0x0000c4c0


	//   ....[30]....
        /*07e4*/ 	.word	0x0000c620


	//   ....[31]....
        /*07e8*/ 	.word	0x0000c640


	//   ....[32]....
        /*07ec*/ 	.word	0x0000d060


	//   ....[33]....
        /*07f0*/ 	.word	0x0000d090


	//   ....[34]....
        /*07f4*/ 	.word	0x0000d1f0


	//   ....[35]....
        /*07f8*/ 	.word	0x0000d210


	//   ....[36]....
        /*07fc*/ 	.word	0x0000d360


	//   ....[37]....
        /*0800*/ 	.word	0x0000d380


	//   ....[38]....
        /*0804*/ 	.word	0x0000d4e0


	//   ....[39]....
        /*0808*/ 	.word	0x0000d500


	//   ....[40]....
        /*080c*/ 	.word	0x0000d6c0


	//   ....[41]....
        /*0810*/ 	.word	0x0000d8b0


	//   ....[42]....
        /*0814*/ 	.word	0x0000d8e0


	//   ....[43]....
        /*0818*/ 	.word	0x0000d910


	//   ....[44]....
        /*081c*/ 	.word	0x0000d940


	//   ....[45]....
        /*0820*/ 	.word	0x0000d970


	//   ....[46]....
        /*0824*/ 	.word	0x0000d9a0


	//   ....[47]....
        /*0828*/ 	.word	0x0000db20


	//   ....[48]....
        /*082c*/ 	.word	0x0000db50


	//   ....[49]....
        /*0830*/ 	.word	0x0000db80


	//   ....[50]....
        /*0834*/ 	.word	0x0000dbb0


	//   ....[51]....
        /*0838*/ 	.word	0x0000dbe0


	//   ....[52]....
        /*083c*/ 	.word	0x0000dc10


	//   ....[53]....
        /*0840*/ 	.word	0x0000dcb0


	//   ....[54]....
        /*0844*/ 	.word	0x0000dce0


	//   ....[55]....
        /*0848*/ 	.word	0x0000dd70


	//   ....[56]....
        /*084c*/ 	.word	0x0000edc0


	//   ....[57]....
        /*0850*/ 	.word	0x0000fac0


	//   ....[58]....
        /*0854*/ 	.word	0x0000faf0


	//   ....[59]....
        /*0858*/ 	.word	0x0000fb10


	//   ....[60]....
        /*085c*/ 	.word	0x0000fbc0


	//   ....[61]....
        /*0860*/ 	.word	0x0000fbd0


	//   ....[62]....
        /*0864*/ 	.word	0x0000fc80


	//   ....[63]....
        /*0868*/ 	.word	0x0000fc90


	//   ....[64]....
        /*086c*/ 	.word	0x0000fd40


	//   ....[65]....
        /*0870*/ 	.word	0x0000fd50


	//   ....[66]....
        /*0874*/ 	.word	0x0000fe00


	//   ....[67]....
        /*0878*/ 	.word	0x0000fe10


	//   ....[68]....
        /*087c*/ 	.word	0x0000fec0


	//   ....[69]....
        /*0880*/ 	.word	0x0000fed0


	//   ....[70]....
        /*0884*/ 	.word	0x0000ff80


	//   ....[71]....
        /*0888*/ 	.word	0x0000ff90


	//   ....[72]....
        /*088c*/ 	.word	0x0000ffe0


	//   ....[73]....
        /*0890*/ 	.word	0x00013810


	//   ....[74]....
        /*0894*/ 	.word	0x00013840


	//   ....[75]....
        /*0898*/ 	.word	0x00013880


	//   ....[76]....
        /*089c*/ 	.word	0x000138b0


	//   ....[77]....
        /*08a0*/ 	.word	0x000138e0


	//   ....[78]....
        /*08a4*/ 	.word	0x00013910


	//   ....[79]....
        /*08a8*/ 	.word	0x00013940


	//   ....[80]....
        /*08ac*/ 	.word	0x00013970


	//   ....[81]....
        /*08b0*/ 	.word	0x00013b00


	//   ....[82]....
        /*08b4*/ 	.word	0x00013b30


	//   ....[83]....
        /*08b8*/ 	.word	0x00013b60


	//   ....[84]....
        /*08bc*/ 	.word	0x00013b90


	//   ....[85]....
        /*08c0*/ 	.word	0x00013bc0


	//   ....[86]....
        /*08c4*/ 	.word	0x00013bf0


	//   ....[87]....
        /*08c8*/ 	.word	0x00013cb0


	//   ....[88]....
        /*08cc*/ 	.word	0x00013cd0


	//   ....[89]....
        /*08d0*/ 	.word	0x00013d40


	//   ....[90]....
        /*08d4*/ 	.word	0x000141d0


	//   ....[91]....
        /*08d8*/ 	.word	0x000146e0


	//   ....[92]....
        /*08dc*/ 	.word	0x000148b0


	//   ....[93]....
        /*08e0*/ 	.word	0x00014900


	//   ....[94]....
        /*08e4*/ 	.word	0x00014a40


	//   ....[95]....
        /*08e8*/ 	.word	0x00014a90


	//   ....[96]....
        /*08ec*/ 	.word	0x00014bd0


	//   ....[97]....
        /*08f0*/ 	.word	0x00014c20


	//   ....[98]....
        /*08f4*/ 	.word	0x00014d60


	//   ....[99]....
        /*08f8*/ 	.word	0x00014db0


	//   ....[100]....
        /*08fc*/ 	.word	0x00014ef0


	//   ....[101]....
        /*0900*/ 	.word	0x00014f40


	//   ....[102]....
        /*0904*/ 	.word	0x00015080


	//   ....[103]....
        /*0908*/ 	.word	0x000150d0


	//   ....[104]....
        /*090c*/ 	.word	0x000151f0


	//   ....[105]....
        /*0910*/ 	.word	0x00015260


	//   ....[106]....
        /*0914*/ 	.word	0x00015380


	//   ....[107]....
        /*0918*/ 	.word	0x000153d0


	//   ....[108]....
        /*091c*/ 	.word	0x00015700


	//   ....[109]....
        /*0920*/ 	.word	0x000157a0


	//   ....[110]....
        /*0924*/ 	.word	0x000158d0


	//   ....[111]....
        /*0928*/ 	.word	0x00015950


	//   ....[112]....
        /*092c*/ 	.word	0x000159d0


	//   ....[113]....
        /*0930*/ 	.word	0x00015a50


	//   ....[114]....
        /*0934*/ 	.word	0x00015ad0


	//   ....[115]....
        /*0938*/ 	.word	0x00015b60


	//   ....[116]....
        /*093c*/ 	.word	0x00015c00


	//   ....[117]....
        /*0940*/ 	.word	0x00015cb0


	//   ....[118]....
        /*0944*/ 	.word	0x00015d30


	//   ....[119]....
        /*0948*/ 	.word	0x00015db0


	//   ....[120]....
        /*094c*/ 	.word	0x00015e30


	//   ....[121]....
        /*0950*/ 	.word	0x00015ec0


	//   ....[122]....
        /*0954*/ 	.word	0x00015f40


	//   ....[123]....
        /*0958*/ 	.word	0x00015fe0


	//   ....[124]....
        /*095c*/ 	.word	0x00016070


	//   ....[125]....
        /*0960*/ 	.word	0x000161a0


	//----- nvinfo : EIATTR_REG_RECONFIG
	.align		4
.L_153:
        /*0964*/ 	.byte	0x01, 0x54
	.zero		2


	//----- nvinfo : EIATTR_SYSCALL_OFFSETS
	.align		4
        /*0968*/ 	.byte	0x04, 0x46
        /*096a*/ 	.short	(.L_155 - .L_154)


	//   ....[0]....
.L_154:
        /*096c*/ 	.word	0x00001890


	//   ....[1]....
        /*0970*/ 	.word	0x0000e9a0


	//   ....[2]....
        /*0974*/ 	.word	0x0000eb00


	//   ....[3]....
        /*0978*/ 	.word	0x0000ec00


	//   ....[4]....
        /*097c*/ 	.word	0x0000f640


	//----- nvinfo : EIATTR_MBARRIER_INSTR_OFFSETS
	.align		4
.L_155:
        /*0980*/ 	.byte	0x04, 0x39
        /*0982*/ 	.short	(.L_157 - .L_156)


	//   ....[0]....
.L_156:
        /*0984*/ 	.word	0x00000270
        /*0988*/ 	.word	0x000000ff
        /*098c*/ 	.word	0x00038800
        /*0990*/ 	.short	0x0100
        /*0992*/ 	.byte	0x08
	.zero		1


	//   ....[1]....
        /*0994*/ 	.word	0x00000280
        /*0998*/ 	.word	0x000000ff
        /*099c*/ 	.word	0x00038820
        /*09a0*/ 	.short	0x0100
        /*09a2*/ 	.byte	0x08
	.zero		1


	//   ....[2]....
        /*09a4*/ 	.word	0x00000370
        /*09a8*/ 	.word	0x000000ff
        /*09ac*/ 	.word	0x00038830
        /*09b0*/ 	.short	0x0100
        /*09b2*/ 	.byte	0x08
	.zero		1


	//   ....[3]....
        /*09b4*/ 	.word	0x00000380
        /*09b8*/ 	.word	0x000000ff
        /*09bc*/ 	.word	0x00038840
        /*09c0*/ 	.short	0x0100
        /*09c2*/ 	.byte	0x08
	.zero		1


	//   ....[4]....
        /*09c4*/ 	.word	0x00000390
        /*09c8*/ 	.word	0x000000ff
        /*09cc*/ 	.word	0x00038838
        /*09d0*/ 	.short	0x0100
        /*09d2*/ 	.byte	0x08
	.zero		1


	//   ....[5]....
        /*09d4*/ 	.word	0x000003a0
        /*09d8*/ 	.word	0x000000ff
        /*09dc*/ 	.word	0x00038848
        /*09e0*/ 	.short	0x0100
        /*09e2*/ 	.byte	0x08
	.zero		1


	//   ....[6]....
        /*09e4*/ 	.word	0x000004d0
        /*09e8*/ 	.word	0x000000ff
        /*09ec*/ 	.word	0x00038850
        /*09f0*/ 	.short	0x0100
        /*09f2*/ 	.byte	0x08
	.zero		1


	//   ....[7]....
        /*09f4*/ 	.word	0x000004e0
        /*09f8*/ 	.word	0x000000ff
        /*09fc*/ 	.word	0x00038860
        /*0a00*/ 	.short	0x0100
        /*0a02*/ 	.byte	0x08
	.zero		1


	//   ....[8]....
        /*0a04*/ 	.word	0x000004f0
        /*0a08*/ 	.word	0x000000ff
        /*0a0c*/ 	.word	0x00038858
        /*0a10*/ 	.short	0x0100
        /*0a12*/ 	.byte	0x08
	.zero		1


	//   ....[9]....
        /*0a14*/ 	.word	0x00000500
        /*0a18*/ 	.word	0x000000ff
        /*0a1c*/ 	.word	0x00038868
        /*0a20*/ 	.short	0x0100
        /*0a22*/ 	.byte	0x08
	.zero		1


	//   ....[10]....
        /*0a24*/ 	.word	0x000005f0
        /*0a28*/ 	.word	0x000000ff
        /*0a2c*/ 	.word	0x00038870
        /*0a30*/ 	.short	0x0100
        /*0a32*/ 	.byte	0x06
	.zero		1


	//   ....[11]....
        /*0a34*/ 	.word	0x00000600
        /*0a38*/ 	.word	0x000000ff
        /*0a3c*/ 	.word	0x00038880
        /*0a40*/ 	.short	0x0100
        /*0a42*/ 	.byte	0x06
	.zero		1


	//   ....[12]....
        /*0a44*/ 	.word	0x00000610
        /*0a48*/ 	.word	0x000000ff
        /*0a4c*/ 	.word	0x00038878
        /*0a50*/ 	.short	0x0100
        /*0a52*/ 	.byte	0x06
	.zero		1


	//   ....[13]....
        /*0a54*/ 	.word	0x00000620
        /*0a58*/ 	.word	0x000000ff
        /*0a5c*/ 	.word	0x00038888
        /*0a60*/ 	.short	0x0100
        /*0a62*/ 	.byte	0x06
	.zero		1


	//   ....[14]....
        /*0a64*/ 	.word	0x00000750
        /*0a68*/ 	.word	0x000000ff
        /*0a6c*/ 	.word	0x00038890
        /*0a70*/ 	.short	0x0100
        /*0a72*/ 	.byte	0x08
	.zero		1


	//   ....[15]....
        /*0a74*/ 	.word	0x00000760
        /*0a78*/ 	.word	0x000000ff
        /*0a7c*/ 	.word	0x000388a0
        /*0a80*/ 	.short	0x0100
        /*0a82*/ 	.byte	0x08
	.zero		1


	//   ....[16]....
        /*0a84*/ 	.word	0x00000770
        /*0a88*/ 	.word	0x000000ff
        /*0a8c*/ 	.word	0x00038898
        /*0a90*/ 	.short	0x0100
        /*0a92*/ 	.byte	0x08
	.zero		1


	//   ....[17]....
        /*0a94*/ 	.word	0x00000780
        /*0a98*/ 	.word	0x000000ff
        /*0a9c*/ 	.word	0x000388a8
        /*0aa0*/ 	.short	0x0100
        /*0aa2*/ 	.byte	0x08
	.zero		1


	//   ....[18]....
        /*0aa4*/ 	.word	0x000008b0
        /*0aa8*/ 	.word	0x000000ff
        /*0aac*/ 	.word	0x000388b0
        /*0ab0*/ 	.short	0x0100
        /*0ab2*/ 	.byte	0x08
	.zero		1


	//   ....[19]....
        /*0ab4*/ 	.word	0x000008c0
        /*0ab8*/ 	.word	0x000000ff
        /*0abc*/ 	.word	0x000388c0
        /*0ac0*/ 	.short	0x0100
        /*0ac2*/ 	.byte	0x08
	.zero		1


	//   ....[20]....
        /*0ac4*/ 	.word	0x000008d0
        /*0ac8*/ 	.word	0x000000ff
        /*0acc*/ 	.word	0x000388b8
        /*0ad0*/ 	.short	0x0100
        /*0ad2*/ 	.byte	0x08
	.zero		1


	//   ....[21]....
        /*0ad4*/ 	.word	0x000008e0
        /*0ad8*/ 	.word	0x000000ff
        /*0adc*/ 	.word	0x000388c8
        /*0ae0*/ 	.short	0x0100
        /*0ae2*/ 	.byte	0x08
	.zero		1


	//   ....[22]....
        /*0ae4*/ 	.word	0x00001960
        /*0ae8*/ 	.word	0x00000005
        /*0aec*/ 	.word	0x00038800
        /*0af0*/ 	.short	0x010a
        /*0af2*/ 	.byte	0x3f
	.zero		1


	//   ....[23]....
        /*0af4*/ 	.word	0x000019d0
        /*0af8*/ 	.word	0x00000000
        /*0afc*/ 	.word	0x00038830
        /*0b00*/ 	.short	0x010a
        /*0b02*/ 	.byte	0x3f
	.zero		1


	//   ....[24]....
        /*0b04*/ 	.word	0x00001a40
        /*0b08*/ 	.word	0x00000000
        /*0b0c*/ 	.word	0x00038830
        /*0b10*/ 	.short	0x010a
        /*0b12*/ 	.byte	0x3f
	.zero		1


	//   ....[25]....
        /*0b14*/ 	.word	0x000044a0
        /*0b18*/ 	.word	0x00000000
        /*0b1c*/ 	.word	0x00000000
        /*0b20*/ 	.short	0x0101
        /*0b22*/ 	.byte	0x3f
	.zero		1


	//   ....[26]....
        /*0b24*/ 	.word	0x00005840
        /*0b28*/ 	.word	0x000000ff
        /*0b2c*/ 	.word	0x00038830
        /*0b30*/ 	.short	0x010a
        /*0b32*/ 	.byte	0x3d
	.zero		1


	//   ....[27]....
        /*0b34*/ 	.word	0x00005880
        /*0b38*/ 	.word	0x000000ff
        /*0b3c*/ 	.word	0x00038830
        /*0b40*/ 	.short	0x010a
        /*0b42*/ 	.byte	0x3d
	.zero		1


	//   ....[28]....
        /*0b44*/ 	.word	0x00008120
        /*0b48*/ 	.word	0x000000ff
        /*0b4c*/ 	.word	0x00038850
        /*0b50*/ 	.short	0x010a
        /*0b52*/ 	.byte	0x04
	.zero		1


	//   ....[29]....
        /*0b54*/ 	.word	0x00008160
        /*0b58*/ 	.word	0x000000ff
        /*0b5c*/ 	.word	0x00038850
        /*0b60*/ 	.short	0x010a
        /*0b62*/ 	.byte	0x04
	.zero		1


	//   ....[30]....
        /*0b64*/ 	.word	0x00008f20
        /*0b68*/ 	.word	0x000000ff
        /*0b6c*/ 	.word	0x00000000
        /*0b70*/ 	.short	0x0101
        /*0b72*/ 	.byte	0x3d
	.zero		1


	//   ....[31]....
        /*0b74*/ 	.word	0x00008f90
        /*0b78*/ 	.word	0x000000ff
        /*0b7c*/ 	.word	0x00000000
        /*0b80*/ 	.short	0x0101
        /*0b82*/ 	.byte	0x04
	.zero		1


	//   ....[32]....
        /*0b84*/ 	.word	0x00009950
        /*0b88*/ 	.word	0x0000000b
        /*0b8c*/ 	.word	0x00038850
        /*0b90*/ 	.short	0x010a
        /*0b92*/ 	.byte	0x3f
	.zero		1


	//   ....[33]....
        /*0b94*/ 	.word	0x00009990
        /*0b98*/ 	.word	0x0000000b
        /*0b9c*/ 	.word	0x00038850
        /*0ba0*/ 	.short	0x010a
        /*0ba2*/ 	.byte	0x3f
	.zero		1


	//   ....[34]....
        /*0ba4*/ 	.word	0x00009e80
        /*0ba8*/ 	.word	0x0000000b
        /*0bac*/ 	.word	0x00000000
        /*0bb0*/ 	.short	0x0101
        /*0bb2*/ 	.byte	0x3f
	.zero		1


	//   ....[35]....
        /*0bb4*/ 	.word	0x0000c1d0
        /*0bb8*/ 	.word	0x000000ab
        /*0bbc*/ 	.word	0x00000000
        /*0bc0*/ 	.short	0x0101
        /*0bc2*/ 	.byte	0x3f
	.zero		1


	//   ....[36]....
        /*0bc4*/ 	.word	0x0000f050
        /*0bc8*/ 	.word	0x00000000
        /*0bcc*/ 	.word	0x00038840
        /*0bd0*/ 	.short	0x010a
        /*0bd2*/ 	.byte	0x3f
	.zero		1


	//   ....[37]....
        /*0bd4*/ 	.word	0x00010140
        /*0bd8*/ 	.word	0x00000009
        /*0bdc*/ 	.word	0x00038800
        /*0be0*/ 	.short	0x0107
        /*0be2*/ 	.byte	0x3f
	.zero		1


	//   ....[38]....
        /*0be4*/ 	.word	0x00010250
        /*0be8*/ 	.word	0x00000002
        /*0bec*/ 	.word	0x00038800
        /*0bf0*/ 	.short	0x0101
        /*0bf2*/ 	.byte	0x3f
	.zero		1


	//   ....[39]....
        /*0bf4*/ 	.word	0x00010270
        /*0bf8*/ 	.word	0x00000002
        /*0bfc*/ 	.word	0x00038820
        /*0c00*/ 	.short	0x010a
        /*0c02*/ 	.byte	0x3f
	.zero		1


	//   ....[40]....
        /*0c04*/ 	.word	0x00010600
        /*0c08*/ 	.word	0x00000003
        /*0c0c*/ 	.word	0x00038840
        /*0c10*/ 	.short	0x010a
        /*0c12*/ 	.byte	0x3f
	.zero		1


	//   ....[41]....
        /*0c14*/ 	.word	0x00010bc0
        /*0c18*/ 	.word	0x00000003
        /*0c1c*/ 	.word	0x00000060
        /*0c20*/ 	.short	0x010a
        /*0c22*/ 	.byte	0x3f
	.zero		1


	//   ....[42]....
        /*0c24*/ 	.word	0x000114e0
        /*0c28*/ 	.word	0x00000003
        /*0c2c*/ 	.word	0x00038840
        /*0c30*/ 	.short	0x010a
        /*0c32*/ 	.byte	0x3f
	.zero		1


	//   ....[43]....
        /*0c34*/ 	.word	0x00011aa0
        /*0c38*/ 	.word	0x00000002
        /*0c3c*/ 	.word	0x00000060
        /*0c40*/ 	.short	0x010a
        /*0c42*/ 	.byte	0x3f
	.zero		1


	//   ....[44]....
        /*0c44*/ 	.word	0x000122d0
        /*0c48*/ 	.word	0x00000002
        /*0c4c*/ 	.word	0x00038840
        /*0c50*/ 	.short	0x010a
        /*0c52*/ 	.byte	0x3f
	.zero		1


	//   ....[45]....
        /*0c54*/ 	.word	0x00012890
        /*0c58*/ 	.word	0x00000002
        /*0c5c*/ 	.word	0x00000060
        /*0c60*/ 	.short	0x010a
        /*0c62*/ 	.byte	0x3f
	.zero		1


	//   ....[46]....
        /*0c64*/ 	.word	0x00013050
        /*0c68*/ 	.word	0x00000002
        /*0c6c*/ 	.word	0x00038860
        /*0c70*/ 	.short	0x010a
        /*0c72*/ 	.byte	0x3f
	.zero		1


	//   ....[47]....
        /*0c74*/ 	.word	0x00014150
        /*0c78*/ 	.word	0x00000000
        /*0c7c*/ 	.word	0x00038820
        /*0c80*/ 	.short	0x010a
        /*0c82*/ 	.byte	0x3f
	.zero		1


	//   ....[48]....
        /*0c84*/ 	.word	0x00014330
        /*0c88*/ 	.word	0x00000006
        /*0c8c*/ 	.word	0x00000000
        /*0c90*/ 	.short	0x010a
        /*0c92*/ 	.byte	0x3f
	.zero		1


	//   ....[49]....
        /*0c94*/ 	.word	0x000143a0
        /*0c98*/ 	.word	0x00000007
        /*0c9c*/ 	.word	0x00000000
        /*0ca0*/ 	.short	0x010a
        /*0ca2*/ 	.byte	0x3f
	.zero		1


	//   ....[50]....
        /*0ca4*/ 	.word	0x00014410
        /*0ca8*/ 	.word	0x00000004
        /*0cac*/ 	.word	0x00000000
        /*0cb0*/ 	.short	0x010a
        /*0cb2*/ 	.byte	0x3f
	.zero		1


	//   ....[51]....
        /*0cb4*/ 	.word	0x00014440
        /*0cb8*/ 	.word	0x00000003
        /*0cbc*/ 	.word	0x00000000
        /*0cc0*/ 	.short	0x010a
        /*0cc2*/ 	.byte	0x3f
	.zero		1


	//   ....[52]....
        /*0cc4*/ 	.word	0x000144a0
        /*0cc8*/ 	.word	0x00000005
        /*0ccc*/ 	.word	0x00038800
        /*0cd0*/ 	.short	0x010a
        /*0cd2*/ 	.byte	0x3f
	.zero		1


	//   ....[53]....
        /*0cd4*/ 	.word	0x000144f0
        /*0cd8*/ 	.word	0x00000000
        /*0cdc*/ 	.word	0x00038830
        /*0ce0*/ 	.short	0x010a
        /*0ce2*/ 	.byte	0x3f
	.zero		1


	//   ....[54]....
        /*0ce4*/ 	.word	0x00014550
        /*0ce8*/ 	.word	0x00000004
        /*0cec*/ 	.word	0x00038830
        /*0cf0*/ 	.short	0x010a
        /*0cf2*/ 	.byte	0x3f
	.zero		1


	//   ....[55]....
        /*0cf4*/ 	.word	0x000145b0
        /*0cf8*/ 	.word	0x00000003
        /*0cfc*/ 	.word	0x00038850
        /*0d00*/ 	.short	0x010a
        /*0d02*/ 	.byte	0x3f
	.zero		1


	//   ....[56]....
        /*0d04*/ 	.word	0x00014600
        /*0d08*/ 	.word	0x0000000b
        /*0d0c*/ 	.word	0x00038850
        /*0d10*/ 	.short	0x010a
        /*0d12*/ 	.byte	0x3f
	.zero		1


	//   ....[57]....
        /*0d14*/ 	.word	0x000147a0
        /*0d18*/ 	.word	0x00000000
        /*0d1c*/ 	.word	0x00038840
        /*0d20*/ 	.short	0x010a
        /*0d22*/ 	.byte	0x3f
	.zero		1


	//   ....[58]....
        /*0d24*/ 	.word	0x00015420
        /*0d28*/ 	.word	0x00000002
        /*0d2c*/ 	.word	0x00038820
        /*0d30*/ 	.short	0x010a
        /*0d32*/ 	.byte	0x3f
	.zero		1


	//   ....[59]....
        /*0d34*/ 	.word	0x00015470
        /*0d38*/ 	.word	0x00000003
        /*0d3c*/ 	.word	0x00038840
        /*0d40*/ 	.short	0x010a
        /*0d42*/ 	.byte	0x3f
	.zero		1


	//   ....[60]....
        /*0d44*/ 	.word	0x000154c0
        /*0d48*/ 	.word	0x00000003
        /*0d4c*/ 	.word	0x00000060
        /*0d50*/ 	.short	0x010a
        /*0d52*/ 	.byte	0x3f
	.zero		1


	//   ....[61]....
        /*0d54*/ 	.word	0x00015510
        /*0d58*/ 	.word	0x00000003
        /*0d5c*/ 	.word	0x00038840
        /*0d60*/ 	.short	0x010a
        /*0d62*/ 	.byte	0x3f
	.zero		1


	//   ....[62]....
        /*0d64*/ 	.word	0x00015560
        /*0d68*/ 	.word	0x00000002
        /*0d6c*/ 	.word	0x00000060
        /*0d70*/ 	.short	0x010a
        /*0d72*/ 	.byte	0x3f
	.zero		1


	//   ....[63]....
        /*0d74*/ 	.word	0x000155b0
        /*0d78*/ 	.word	0x00000002
        /*0d7c*/ 	.word	0x00038840
        /*0d80*/ 	.short	0x010a
        /*0d82*/ 	.byte	0x3f
	.zero		1


	//   ....[64]....
        /*0d84*/ 	.word	0x00015600
        /*0d88*/ 	.word	0x00000002
        /*0d8c*/ 	.word	0x00000060
        /*0d90*/ 	.short	0x010a
        /*0d92*/ 	.byte	0x3f
	.zero		1


	//   ....[65]....
        /*0d94*/ 	.word	0x00015650
        /*0d98*/ 	.word	0x00000002
        /*0d9c*/ 	.word	0x00038860
        /*0da0*/ 	.short	0x010a
        /*0da2*/ 	.byte	0x3f
	.zero		1


	//   ....[66]....
        /*0da4*/ 	.word	0x000160c0
        /*0da8*/ 	.word	0x00000000
        /*0dac*/ 	.word	0x00038820
        /*0db0*/ 	.short	0x010a
        /*0db2*/ 	.byte	0x3f
	.zero		1


	//   ....[67]....
        /*0db4*/ 	.word	0x00016260
        /*0db8*/ 	.word	0x00000006
        /*0dbc*/ 	.word	0x00000000
        /*0dc0*/ 	.short	0x010a
        /*0dc2*/ 	.byte	0x3f
	.zero		1


	//   ....[68]....
        /*0dc4*/ 	.word	0x000162b0
        /*0dc8*/ 	.word	0x00000007
        /*0dcc*/ 	.word	0x00000000
        /*0dd0*/ 	.short	0x010a
        /*0dd2*/ 	.byte	0x3f
	.zero		1


	//   ....[69]....
        /*0dd4*/ 	.word	0x00016300
        /*0dd8*/ 	.word	0x00000004
        /*0ddc*/ 	.word	0x00000000
        /*0de0*/ 	.short	0x010a
        /*0de2*/ 	.byte	0x3f
	.zero		1


	//----- nvinfo : EIATTR_NUM_MBARRIERS
	.align		4
.L_157:
        /*0de4*/ 	.byte	0x03, 0x38
        /*0de6*/ 	.short	0x0016


	//----- nvinfo : EIATTR_EXIT_INSTR_OFFSETS
	.align		4
        /*0de8*/ 	.byte	0x04, 0x1c
        /*0dea*/ 	.short	(.L_159 - .L_158)


	//   ....[0]....
.L_158:
        /*0dec*/ 	.word	0x00000a50


	//   ....[1]....
        /*0df0*/ 	.word	0x0000d680


	//   ....[2]....
        /*0df4*/ 	.word	0x00014490


	//----- nvinfo : EIATTR_MAX_THREADS
	.align		4
.L_159:
        /*0df8*/ 	.byte	0x04, 0x05
        /*0dfa*/ 	.short	(.L_161 - .L_160)
.L_160:
        /*0dfc*/ 	.word	0x00000180
        /*0e00*/ 	.word	0x00000001
        /*0e04*/ 	.word	0x00000001


	//----- nvinfo : EIATTR_CRS_STACK_SIZE
	.align		4
.L_161:
        /*0e08*/ 	.byte	0x04, 0x1e
        /*0e0a*/ 	.short	(.L_163 - .L_162)
.L_162:
        /*0e0c*/ 	.word	0x00000000


	//----- nvinfo : EIATTR_CBANK_PARAM_SIZE
	.align		4
.L_163:
        /*0e10*/ 	.byte	0x03, 0x19
        /*0e12*/ 	.short	0x0af0


	//----- nvinfo : EIATTR_PARAM_CBANK
	.align		4
        /*0e14*/ 	.byte	0x04, 0x0a
        /*0e16*/ 	.short	(.L_165 - .L_164)
	.align		4
.L_164:
        /*0e18*/ 	.word	index@(.nv.constant0._ZN7cutlass13device_kernelIN5flash11enable_sm90INS1_16FlashAttnFwdSm90INS1_25CollectiveMainloopFwdSm90ILi2EN4cute5tupleIJNS5_1CILi1EEES8_S8_EEENS6_IJNS7_ILi128EEENS7_ILi80EEENS7_ILi256EEEEEELi256ENS_10bfloat16_tEfNS_4arch4Sm90ELb0ELb0ELb0ELb1ELb0ELb0ELb0ELb1ELb1ELb1ELb0ELb0EEENS1_21CollectiveEpilogueFwdINS6_IJSA_SC_SB_EEES9_SE_SG_Li256ELb1ELb1ELb0ELb0EEENS1_36VarlenDynamicPersistentTileSchedulerILi128ELi80ELi256ELi128ELb0ELb1ELb1ELb0ELb1ELb1EEEEEEEEEvNT_6ParamsE)
        /*0e1c*/ 	.short	0x0210
        /*0e1e*/ 	.short	0x0af0


	//----- nvinfo : EIATTR_SW_WAR
	.align		4
.L_165:
        /*0e20*/ 	.byte	0x04, 0x36
        /*0e22*/ 	.short	(.L_167 - .L_166)
.L_166:
        /*0e24*/ 	.word	0x00000008
.L_167:


//--------------------- .nv.info._ZN7cutlass13device_kernelIN5flash11enable_sm90INS1_16FlashAttnFwdSm90INS1_25CollectiveMainloopFwdSm90ILi2EN4cute5tupleIJNS5_1CILi1EEES8_S8_EEENS6_IJNS7_ILi128EEENS7_ILi80EEENS7_ILi256EEEEEELi256ENS_10bfloat16_tEfNS_4arch4Sm90ELb0ELb0ELb0ELb1ELb0ELb1ELb0ELb1ELb1ELb1ELb0ELb0EEENS1_21CollectiveEpilogueFwdINS6_IJSA_SC_SB_EEES9_SE_SG_Li256ELb1ELb1ELb0ELb0EEENS1_36VarlenDynamicPersistentTileSchedulerILi128ELi80ELi256ELi128ELb0ELb1ELb1ELb0ELb1ELb1EEEEEEEEEvNT_6ParamsE --------------------------
	.section	.nv.info._ZN7cutlass13device_kernelIN5flash11enable_sm90INS1_16FlashAttnFwdSm90INS1_25CollectiveMainloopFwdSm90ILi2EN4cute5tupleIJNS5_1CILi1EEES8_S8_EEENS6_IJNS7_ILi128EEENS7_ILi80EEENS7_ILi256EEEEEELi256ENS_10bfloat16_tEfNS_4arch4Sm90ELb0ELb0ELb0ELb1ELb0ELb1ELb0ELb1ELb1ELb1ELb0ELb0EEENS1_21CollectiveEpilogueFwdINS6_IJSA_SC_SB_EEES9_SE_SG_Li256ELb1ELb1ELb0ELb0EEENS1_36VarlenDynamicPersistentTileSchedulerILi128ELi80ELi256ELi128ELb0ELb1ELb1ELb0ELb1ELb1EEEEEEEEEvNT_6ParamsE,"",@"SHT_CUDA_INFO"
	.sectionflags	@""
	.align	4


	//----- nvinfo : EIATTR_CUDA_API_VERSION
	.align		4
        /*0000*/ 	.byte	0x04, 0x37
        /*0002*/ 	.short	(.L_169 - .L_168)
.L_168:
        /*0004*/ 	.word	0x00000082


	//----- nvinfo : EIATTR_KPARAM_INFO
	.align		4
.L_169:
        /*0008*/ 	.byte	0x04, 0x17
        /*000a*/ 	.short	(.L_171 - .L_170)
.L_170:
        /*000c*/ 	.word	0x00000000
        /*0010*/ 	.short	0x0000
        /*0012*/ 	.short	0x0070
        /*0014*/ 	.byte	0x00, 0xf0, 0x01, 0x2a


	//----- nvinfo : EIATTR_SPARSE_MMA_MASK
	.align		4
.L_171:
        /*0018*/ 	.byte	0x03, 0x50
        /*001a*/ 	.short	0x0000


	//----- nvinfo : EIATTR_MAXREG_COUNT
	.align		4
        /*001c*/ 	.byte	0x03, 0x1b
        /*001e*/ 	.short	0x00a8


	//----- nvinfo : EIATTR_NUM_BARRIERS
	.align		4
        /*0020*/ 	.byte	0x02, 0x4c
        /*0022*/ 	.byte	0x10
	.zero		1


	//----- nvinfo : EIATTR_EXTERNS
	.align		4
        /*0024*/ 	.byte	0x04, 0x0f
        /*0026*/ 	.short	(.L_173 - .L_172)


	//   ....[0]....
	.align		4
.L_172:
        /*0028*/ 	.word	index@(__assertfail)


	//----- nvinfo : EIATTR_ANNOTATIONS
	.align		4
.L_173:
        /*002c*/ 	.byte	0x04, 0x55
        /*002e*/ 	.short	(.L_175 - .L_174)


	//   ....[0]....
.L_174:
        /* <DEDUP_REMOVED lines=122> */


	//----- nvinfo : EIATTR_MERCURY_ISA_VERSION
	.align		4
.L_175:
        /*07b8*/ 	.byte	0x03, 0x5f
        /*07ba*/ 	.short	0x0101


	//----- nvinfo : EIATTR_UNUSED_LOAD_BYTE_OFFSET
	.align		4
        /*07bc*/ 	.byte	0x04, 0x44
        /*07be*/ 	.short	(.L_177 - .L_176)


	//   ....[0]....
.L_176:
        /*07c0*/ 	.word	0x00000a70
        /*07c4*/ 	.word	0x0000fff0


	//   ....[1]....
        /*07c8*/ 	.word	0x0001cd00
        /*07cc*/ 	.word	0x0000fff0


	//----- nvinfo : EIATTR_INT_WARP_WIDE_INSTR_OFFSETS
	.align		4
.L_177:
        /*07d0*/ 	.byte	0x04, 0x31
        /*07d2*/ 	.short	(.L_179 - .L_178)


	//   ....[0]....
.L_178:
        /*07d4*/ 	.word	0x00000180


	//   ....[1]....
        /*07d8*/ 	.word	0x000001c0


	//   ....[2]....
        /*07dc*/ 	.word	0x00000280


	//   ....[3]....
        /*07e0*/ 	.word	0x000227a0


	//   ....[4]....
        /*07e4*/ 	.word	0x00022810


	//   ....[5]....
        /*07e8*/ 	.word	0x00026f40


	//   ....[6]....
        /*07ec*/ 	.word	0x00026fb0


	//----- nvinfo : EIATTR_COOP_GROUP_MASK_REGIDS
	.align		4
.L_179:
        /*07f0*/ 	.byte	0x04, 0x29
        /*07f2*/ 	.short	(.L_181 - .L_180)


	//   ....[0]....
.L_180:
        /*07f4*/ 	.word	0xffffffff


	//   ....[1]....
        /*07f8*/ 	.word	0xffffffff


	//   ....[2]....
        /*07fc*/ 	.word	0xffffffff


	//   ....[3]....
        /*0800*/ 	.word	0xffffffff


	//   ....[4]....
        /*0804*/ 	.word	0xffffffff


	//   ....[5]....
        /*0808*/ 	.word	0xffffffff


	//   ....[6]....
        /*080c*/ 	.word	0xffffffff


	//   ....[7]....
        /*0810*/ 	.word	0xffffffff


	//   ....[8]....
        /*0814*/ 	.word	0xffffffff


	//   ....[9]....
        /*0818*/ 	.word	0xffffffff


	//   ....[10]....
        /*081c*/ 	.word	0xffffffff


	//   ....[11]....
        /*0820*/ 	.word	0xffffffff


	//   ....[12]....
        /*0824*/ 	.word	0xffffffff


	//   ....[13]....
        /*0828*/ 	.word	0xffffffff


	//   ....[14]....
        /*082c*/ 	.word	0xffffffff


	//   ....[15]....
        /*0830*/ 	.word	0xffffffff


	//   ....[16]....
        /*0834*/ 	.word	0xffffffff


	//   ....[17]....
        /*0838*/ 	.word	0xffffffff


	//   ....[18]....
        /*083c*/ 	.word	0xffffffff


	//   ....[19]....
        /*0840*/ 	.word	0xffffffff


	//   ....[20]....
        /*0844*/ 	.word	0xffffffff


	//   ....[21]....
        /*0848*/ 	.word	0xffffffff


	//   ....[22]....
        /*084c*/ 	.word	0xffffffff


	//   ....[23]....
        /*0850*/ 	.word	0xffffffff


	//   ....[24]....
        /*0854*/ 	.word	0xffffffff


	//   ....[25]....
        /*0858*/ 	.word	0xffffffff


	//   ....[26]....
        /*085c*/ 	.word	0xffffffff


	//   ....[27]....
        /*0860*/ 	.word	0xffffffff


	//   ....[28]....
        /*0864*/ 	.word	0xffffffff


	//   ....[29]....
        /*0868*/ 	.word	0xffffffff


	//   ....[30]....
        /*086c*/ 	.word	0xffffffff


	//   ....[31]....
        /*0870*/ 	.word	0xffffffff


	//   ....[32]....
        /*0874*/ 	.word	0xffffffff


	//   ....[33]....
        /*0878*/ 	.word	0xffffffff


	//   ....[34]....
        /*087c*/ 	.word	0xffffffff


	//   ....[35]....
        /*0880*/ 	.word	0xffffffff


	//   ....[36]....
        /*0884*/ 	.word	0xffffffff


	//   ....[37]....
        /*0888*/ 	.word	0xffffffff


	//   ....[38]....
        /*088c*/ 	.word	0xffffffff


	//   ....[39]....
        /*0890*/ 	.word	0xffffffff


	//   ....[40]....
        /*0894*/ 	.word	0xffffffff


	//   ....[41]....
        /*0898*/ 	.word	0xffffffff


	//   ....[42]....
        /*089c*/ 	.word	0xffffffff


	//   ....[43]....
        /*08a0*/ 	.word	0xffffffff


	//   ....[44]....
        /*08a4*/ 	.word	0xffffffff


	//   ....[45]....
        /*08a8*/ 	.word	0xffffffff


	//   ....[46]....
        /*08ac*/ 	.word	0xffffffff


	//   ....[47]....
        /*08b0*/ 	.word	0xffffffff


	//   ....[48]....
        /*08b4*/ 	.word	0xffffffff


	//   ....[49]....
        /*08b8*/ 	.word	0xffffffff


	//   ....[50]....
        /*08bc*/ 	.word	0xffffffff


	//   ....[51]....
        /*08c0*/ 	.word	0xffffffff


	//   ....[52]....
        /*08c4*/ 	.word	0xffffffff


	//   ....[53]....
        /*08c8*/ 	.word	0xffffffff


	//   ....[54]....
        /*08cc*/ 	.word	0xffffffff


	//   ....[55]....
        /*08d0*/ 	.word	0xffffffff


	//   ....[56]....
        /*08d4*/ 	.word	0xffffffff


	//   ....[57]....
        /*08d8*/ 	.word	0xffffffff


	//   ....[58]....
        /*08dc*/ 	.word	0xffffffff


	//   ....[59]....
        /*08e0*/ 	.word	0xffffffff


	//   ....[60]....
        /*08e4*/ 	.word	0xffffffff


	//   ....[61]....
        /*08e8*/ 	.word	0xffffffff


	//   ....[62]....
        /*08ec*/ 	.word	0xffffffff


	//   ....[63]....
        /*08f0*/ 	.word	0xffffffff


	//   ....[64]....
        /*08f4*/ 	.word	0xffffffff


	//   ....[65]....
        /*08f8*/ 	.word	0xffffffff


	//   ....[66]....
        /*08fc*/ 	.word	0xffffffff


	//   ....[67]....
        /*0900*/ 	.word	0xffffffff


	//   ....[68]....
        /*0904*/ 	.word	0xffffffff


	//   ....[69]....
        /*0908*/ 	.word	0xffffffff


	//   ....[70]....
        /*090c*/ 	.word	0xffffffff


	//   ....[71]....
        /*0910*/ 	.word	0xffffffff


	//   ....[72]....
        /*0914*/ 	.word	0xffffffff


	//   ....[73]....
        /*0918*/ 	.word	0xffffffff


	//   ....[74]....
        /*091c*/ 	.word	0xffffffff


	//   ....[75]....
        /*0920*/ 	.word	0xffffffff


	//   ....[76]....
        /*0924*/ 	.word	0xffffffff


	//   ....[77]....
        /*0928*/ 	.word	0xffffffff


	//   ....[78]....
        /*092c*/ 	.word	0xffffffff


	//   ....[79]....
        /*0930*/ 	.word	0xffffffff


	//   ....[80]....
        /*0934*/ 	.word	0xffffffff


	//   ....[81]....
        /*0938*/ 	.word	0xffffffff


	//   ....[82]....
        /*093c*/ 	.word	0xffffffff


	//   ....[83]....
        /*0940*/ 	.word	0xffffffff


	//   ....[84]....
        /*0944*/ 	.word	0xffffffff


	//   ....[85]....
        /*0948*/ 	.word	0xffffffff


	//   ....[86]....
        /*094c*/ 	.word	0xffffffff


	//   ....[87]....
        /*0950*/ 	.word	0xffffffff


	//   ....[88]....
        /*0954*/ 	.word	0xffffffff


	//   ....[89]....
        /*0958*/ 	.word	0xffffffff


	//   ....[90]....
        /*095c*/ 	.word	0xffffffff


	//   ....[91]....
        /*0960*/ 	.word	0xffffffff


	//   ....[92]....
        /*0964*/ 	.word	0xffffffff


	//   ....[93]....
        /*0968*/ 	.word	0xffffffff


	//   ....[94]....
        /*096c*/ 	.word	0xffffffff


	//   ....[95]....
        /*0970*/ 	.word	0xffffffff


	//   ....[96]....
        /*0974*/ 	.word	0xffffffff


	//   ....[97]....
        /*0978*/ 	.word	0xffffffff


	//   ....[98]....
        /*097c*/ 	.word	0xffffffff


	//   ....[99]....
        /*0980*/ 	.word	0xffffffff


	//   ....[100]....
        /*0984*/ 	.word	0x0500000f


	//   ....[101]....
        /*0988*/ 	.word	0x0500000f


	//   ....[102]....
        /*098c*/ 	.word	0x0500000f


	//   ....[103]....
        /*0990*/ 	.word	0x0500000f


	//   ....[104]....
        /*0994*/ 	.word	0x0500000f


	//   ....[105]....
        /*0998*/ 	.word	0x0500000f


	//   ....[106]....
        /*099c*/ 	.word	0x0500000f


	//   ....[107]....
        /*09a0*/ 	.word	0x0500000f


	//   ....[108]....
        /*09a4*/ 	.word	0x0500000f


	//   ....[109]....
        /*09a8*/ 	.word	0x0500000f


	//   ....[110]....
        /*09ac*/ 	.word	0x0500000f


	//   ....[111]....
        /*09b0*/ 	.word	0x0500000f


	//   ....[112]....
        /*09b4*/ 	.word	0x0500000f


	//   ....[113]....
        /*09b8*/ 	.word	0x0500000f


	//   ....[114]....
        /*09bc*/ 	.word	0x0500000f


	//   ....[115]....
        /*09c0*/ 	.word	0x0500000f


	//   ....[116]....
        /*09c4*/ 	.word	0x0500000f


	//   ....[117]....
        /*09c8*/ 	.word	0x0500000f


	//   ....[118]....
        /*09cc*/ 	.word	0x0500000f


	//   ....[119]....
        /*09d0*/ 	.word	0x0500000f


	//   ....[120]....
        /*09d4*/ 	.word	0x0500000f


	//   ....[121]....
        /*09d8*/ 	.word	0x0500000f


	//   ....[122]....
        /*09dc*/ 	.word	0x0500000f


	//   ....[123]....
        /*09e0*/ 	.word	0x0500000f


	//   ....[124]....
        /*09e4*/ 	.word	0x0500000f


	//   ....[125]....
        /*09e8*/ 	.word	0x0500000f


	//   ....[126]....
        /*09ec*/ 	.word	0x0500000f


	//   ....[127]....
        /*09f0*/ 	.word	0x0500000f


	//   ....[128]....
        /*09f4*/ 	.word	0x0500000f


	//   ....[129]....
        /*09f8*/ 	.word	0x0500000f


	//   ....[130]....
        /*09fc*/ 	.word	0x0500000f


	//   ....[131]....
        /*0a00*/ 	.word	0x0500000f


	//   ....[132]....
        /*0a04*/ 	.word	0x0500000f


	//   ....[133]....
        /*0a08*/ 	.word	0x0500000f


	//   ....[134]....
        /*0a0c*/ 	.word	0x0500000f


	//   ....[135]....
        /*0a10*/ 	.word	0x0500000f


	//   ....[136]....
        /*0a14*/ 	.word	0x0500000f


	//   ....[137]....
        /*0a18*/ 	.word	0x0500000f


	//   ....[138]....
        /*0a1c*/ 	.word	0x0500000f


	//   ....[139]....
        /*0a20*/ 	.word	0x0500000f


	//   ....[140]....
        /*0a24*/ 	.word	0x0500000f


	//   ....[141]....
        /*0a28*/ 	.word	0x0500000f


	//   ....[142]....
        /*0a2c*/ 	.word	0x0500000f


	//   ....[143]....
        /*0a30*/ 	.word	0x0500000f


	//----- nvinfo : EIATTR_COOP_GROUP_INSTR_OFFSETS
	.align		4
.L_181:
        /*0a34*/ 	.byte	0x04, 0x28
        /*0a36*/ 	.short	(.L_183 - .L_182)


	//   ....[0]....
.L_182:
        /*0a38*/ 	.word	0x00000060


	//   ....[1]....
        /*0a3c*/ 	.word	0x00000190


	//   ....[2]....
        /*0a40*/ 	.word	0x00000290


	//   ....[3]....
        /*0a44*/ 	.word	0x00000400


	//   ....[4]....
        /*0a48*/ 	.word	0x00000560


	//   ....[5]....
        /*0a4c*/ 	.word	0x00000680


	//   ....[6]....
        /*0a50*/ 	.word	0x000007e0


	//   ....[7]....
        /*0a54*/ 	.word	0x0000b400


	//   ....[8]....
        /*0a58*/ 	.word	0x0000b970


	//   ....[9]....
        /*0a5c*/ 	.word	0x0000b980


	//   ....[10]....
        /*0a60*/ 	.word	0x0000b990


	//   ....[11]....
        /*0a64*/ 	.word	0x0000b9a0


	//   ....[12]....
        /*0a68*/ 	.word	0x0000ec30


	//   ....[13]....
        /*0a6c*/ 	.word	0x0000ec40


	//   ....[14]....
        /*0a70*/ 	.word	0x0000ec50


	//   ....[15]....
        /*0a74*/ 	.word	0x0000ec60


	//   ....[16]....
        /*0a78*/ 	.word	0x00015760


	//   ....[17]....
        /*0a7c*/ 	.word	0x00015780


	//   ....[18]....
        /*0a80*/ 	.word	0x00015990


	//   ....[19]....
        /*0a84*/ 	.word	0x000159b0


	//   ....[20]....
        /*0a88*/ 	.word	0x0001aae0


	//   ....[21]....
        /*0a8c*/ 	.word	0x0001ab00


	//   ....[22]....
        /*0a90*/ 	.word	0x0001ac60


	//   ....[23]....
        /*0a94*/ 	.word	0x0001ac80


	//   ....[24]....
        /*0a98*/ 	.word	0x0001c260


	//   ....[25]....
        /*0a9c*/ 	.word	0x0001c2e0


	//   ....[26]....
        /*0aa0*/ 	.word	0x0001c300


	//   ....[27]....
        /*0aa4*/ 	.word	0x0001c310


	//   ....[28]....
        /*0aa8*/ 	.word	0x0001df40


	//   ....[29]....
        /*0aac*/ 	.word	0x0001df80


	//   ....[30]....
        /*0ab0*/ 	.word	0x0001e030


	//   ....[31]....
        /*0ab4*/ 	.word	0x0001e070


	//   ....[32]....
        /*0ab8*/ 	.word	0x0001e750


	//   ....[33]....
        /*0abc*/ 	.word	0x0001e790


	//   ....[34]....
        /*0ac0*/ 	.word	0x0001e8f0


	//   ....[35]....
        /*0ac4*/ 	.word	0x0001e910


	//   ....[36]....
        /*0ac8*/ 	.word	0x0001ea60


	//   ....[37]....
        /*0acc*/ 	.word	0x0001ea80


	//   ....[38]....
        /*0ad0*/ 	.word	0x0001ebe0


	//   ....[39]....
        /*0ad4*/ 	.word	0x0001ec00


	//   ....[40]....
        /*0ad8*/ 	.word	0x0001f560


	//   ....[41]....
        /*0adc*/ 	.word	0x0001f570


	//   ....[42]....
        /*0ae0*/ 	.word	0x0001f6d0


	//   ....[43]....
        /*0ae4*/ 	.word	0x0001f6f0


	//   ....[44]....
        /*0ae8*/ 	.word	0x0001f840


	//   ....[45]....
        /*0aec*/ 	.word	0x0001f860


	//   ....[46]....
        /*0af0*/ 	.word	0x0001f9c0


	//   ....[47]....
        /*0af4*/ 	.word	0x0001f9e0


	//   ....[48]....
        /*0af8*/ 	.word	0x0001fbc0


	//   ....[49]....
        /*0afc*/ 	.word	0x0001fda0


	//   ....[50]....
        /*0b00*/ 	.word	0x0001fdd0


	//   ....[51]....
        /*0b04*/ 	.word	0x0001fe00


	//   ....[52]....
        /*0b08*/ 	.word	0x0001fe30


	//   ....[53]....
        /*0b0c*/ 	.word	0x0001fe60


	//   ....[54]....
        /*0b10*/ 	.word	0x0001fe90


	//   ....[55]....
        /*0b14*/ 	.word	0x00020010


	//   ....[56]....
        /*0b18*/ 	.word	0x00020040


	//   ....[57]....
        /*0b1c*/ 	.word	0x00020070


	//   ....[58]....
        /*0b20*/ 	.word	0x000200a0


	//   ....[59]....
        /*0b24*/ 	.word	0x000200d0


	//   ....[60]....
        /*0b28*/ 	.word	0x00020100


	//   ....[61]....
        /*0b2c*/ 	.word	0x00020190


	//   ....[62]....
        /*0b30*/ 	.word	0x000201c0


	//   ....[63]....
        /*0b34*/ 	.word	0x00020250


	//   ....[64]....
        /*0b38*/ 	.word	0x00020e30


	//   ....[65]....
        /*0b3c*/ 	.word	0x00022dd0


	//   ....[66]....
        /*0b40*/ 	.word	0x00023b40


	//   ....[67]....
        /*0b44*/ 	.word	0x00023b50


	//   ....[68]....
        /*0b48*/ 	.word	0x00023c20


	//   ....[69]....
        /*0b4c*/ 	.word	0x00023c30


	//   ....[70]....
        /*0b50*/ 	.word	0x00023ce0


	//   ....[71]....
        /*0b54*/ 	.word	0x00023cf0


	//   ....[72]....
        /*0b58*/ 	.word	0x00023da0


	//   ....[73]....
        /*0b5c*/ 	.word	0x00023db0


	//   ....[74]....
        /*0b60*/ 	.word	0x00023e60


	//   ....[75]....
        /*0b64*/ 	.word	0x00023e70


	//   ....[76]....
        /*0b68*/ 	.word	0x00023f20


	//   ....[77]....
        /*0b6c*/ 	.word	0x00023f30


	//   ....[78]....
        /*0b70*/ 	.word	0x00023fe0


	//   ....[79]....
        /*0b74*/ 	.word	0x00023ff0


	//   ....[80]....
        /*0b78*/ 	.word	0x00024040


	//   ....[81]....
        /*0b7c*/ 	.word	0x00024090


	//   ....[82]....
        /*0b80*/ 	.word	0x00027880


	//   ....[83]....
        /*0b84*/ 	.word	0x000278b0


	//   ....[84]....
        /*0b88*/ 	.word	0x000278f0


	//   ....[85]....
        /*0b8c*/ 	.word	0x00027920


	//   ....[86]....
        /*0b90*/ 	.word	0x00027950


	//   ....[87]....
        /*0b94*/ 	.word	0x00027980


	//   ....[88]....
        /*0b98*/ 	.word	0x000279b0


	//   ....[89]....
        /*0b9c*/ 	.word	0x000279e0


	//   ....[90]....
        /*0ba0*/ 	.word	0x00027b70


	//   ....[91]....
        /*0ba4*/ 	.word	0x00027ba0


	//   ....[92]....
        /*0ba8*/ 	.word	0x00027bd0


	//   ....[93]....
        /*0bac*/ 	.word	0x00027c00


	//   ....[94]....
        /*0bb0*/ 	.word	0x00027c30


	//   ....[95]....
        /*0bb4*/ 	.word	0x00027c60


	//   ....[96]....
        /*0bb8*/ 	.word	0x00027d20


	//   ....[97]....
        /*0bbc*/ 	.word	0x00027d40


	//   ....[98]....
        /*0bc0*/ 	.word	0x00027db0


	//   ....[99]....
        /*0bc4*/ 	.word	0x00028240


	//   ....[100]....
        /*0bc8*/ 	.word	0x00028680


	//   ....[101]....
        /*0bcc*/ 	.word	0x00028710


	//   ....[102]....
        /*0bd0*/ 	.word	0x00028760


	//   ....[103]....
        /*0bd4*/ 	.word	0x000287b0


	//   ....[104]....
        /*0bd8*/ 	.word	0x00028890


	//   ....[105]....
        /*0bdc*/ 	.word	0x00028920


	//   ....[106]....
        /*0be0*/ 	.word	0x00028970


	//   ....[107]....
        /*0be4*/ 	.word	0x000289c0


	//   ....[108]....
        /*0be8*/ 	.word	0x00028c20


	//   ....[109]....
        /*0bec*/ 	.word	0x00028f10


	//   ....[110]....
        /*0bf0*/ 	.word	0x00029080


	//   ....[111]....
        /*0bf4*/ 	.word	0x000290d0


	//   ....[112]....
        /*0bf8*/ 	.word	0x00029280


	//   ....[113]....
        /*0bfc*/ 	.word	0x000292d0


	//   ....[114]....
        /*0c00*/ 	.word	0x00029410


	//   ....[115]....
        /*0c04*/ 	.word	0x00029460


	//   ....[116]....
        /*0c08*/ 	.word	0x000295a0


	//   ....[117]....
        /*0c0c*/ 	.word	0x000295f0


	//   ....[118]....
        /*0c10*/ 	.word	0x00029730


	//   ....[119]....
        /*0c14*/ 	.word	0x00029780


	//   ....[120]....
        /*0c18*/ 	.word	0x000298c0


	//   ....[121]....
        /*0c1c*/ 	.word	0x00029910


	//   ....[122]....
        /*0c20*/ 	.word	0x00029a30


	//   ....[123]....
        /*0c24*/ 	.word	0x00029aa0


	//   ....[124]....
        /*0c28*/ 	.word	0x00029bc0


	//   ....[125]....
        /*0c2c*/ 	.word	0x00029c10


	//   ....[126]....
        /*0c30*/ 	.word	0x00029f40


	//   ....[127]....
        /*0c34*/ 	.word	0x00029fe0


	//   ....[128]....
        /*0c38*/ 	.word	0x0002a110


	//   ....[129]....
        /*0c3c*/ 	.word	0x0002a190


	//   ....[130]....
        /*0c40*/ 	.word	0x0002a210


	//   ....[131]....
        /*0c44*/ 	.word	0x0002a290


	//   ....[132]....
        /*0c48*/ 	.word	0x0002a310


	//   ....[133]....
        /*0c4c*/ 	.word	0x0002a3a0


	//   ....[134]....
        /*0c50*/ 	.word	0x0002a440


	//   ....[135]....
        /*0c54*/ 	.word	0x0002a4f0


	//   ....[136]....
        /*0c58*/ 	.word	0x0002a570


	//   ....[137]....
        /*0c5c*/ 	.word	0x0002a5f0


	//   ....[138]....
        /*0c60*/ 	.word	0x0002a670


	//   ....[139]....
        /*0c64*/ 	.word	0x0002a700


	//   ....[140]....
        /*0c68*/ 	.word	0x0002a780


	//   ....[141]....
        /*0c6c*/ 	.word	0x0002a820


	//   ....[142]....
        /*0c70*/ 	.word	0x0002a8b0


	//   ....[143]....
        /*0c74*/ 	.word	0x0002a9e0


	//----- nvinfo : EIATTR_REG_RECONFIG
	.align		4
.L_183:
        /*0c78*/ 	.byte	0x01, 0x54
	.zero		2


	//----- nvinfo : EIATTR_SYSCALL_OFFSETS
	.align		4
        /*0c7c*/ 	.byte	0x04, 0x46
        /*0c7e*/ 	.short	(.L_185 - .L_184)


	//   ....[0]....
.L_184:
        /*0c80*/ 	.word	0x00001b00


	//   ....[1]....
        /*0c84*/ 	.word	0x00001c50


	//   ....[2]....
        /*0c88*/ 	.word	0x0000b580


	//   ....[3]....
        /*0c8c*/ 	.word	0x0000b8e0


	//   ....[4]....
        /*0c90*/ 	.word	0x000229b0


	//   ....[5]....
        /*0c94*/ 	.word	0x00022b10


	//   ....[6]....
        /*0c98*/ 	.word	0x00022c10


	//   ....[7]....
        /*0c9c*/ 	.word	0x00023690


	//----- nvinfo : EIATTR_MBARRIER_INSTR_OFFSETS
	.align		4
.L_185:
        /*0ca0*/ 	.byte	0x04, 0x39
        /*0ca2*/ 	.short	(.L_187 - .L_186)


	//   ....[0]....
.L_186:
        /*0ca4*/ 	.word	0x000002b0
        /*0ca8*/ 	.word	0x000000ff
        /*0cac*/ 	.word	0x00038800
        /*0cb0*/ 	.short	0x0100
        /*0cb2*/ 	.byte	0x08
	.zero		1


	//   ....[1]....
        /*0cb4*/ 	.word	0x000002c0
        /*0cb8*/ 	.word	0x000000ff
        /*0cbc*/ 	.word	0x00038820
        /*0cc0*/ 	.short	0x0100
        /*0cc2*/ 	.byte	0x08
	.zero		1


	//   ....[2]....
        /*0cc4*/ 	.word	0x000003b0
        /*0cc8*/ 	.word	0x000000ff
        /*0ccc*/ 	.word	0x00038830
        /*0cd0*/ 	.short	0x0100
        /*0cd2*/ 	.byte	0x08
	.zero		1


	//   ....[3]....
        /*0cd4*/ 	.word	0x000003c0
        /*0cd8*/ 	.word	0x000000ff
        /*0cdc*/ 	.word	0x00038840
        /*0ce0*/ 	.short	0x0100
        /*0ce2*/ 	.byte	0x08
	.zero		1


	//   ....[4]....
        /*0ce4*/ 	.word	0x000003d0
        /*0ce8*/ 	.word	0x000000ff
        /*0cec*/ 	.word	0x00038838
        /*0cf0*/ 	.short	0x0100
        /*0cf2*/ 	.byte	0x08
	.zero		1


	//   ....[5]....
        /*0cf4*/ 	.word	0x000003e0
        /*0cf8*/ 	.word	0x000000ff
        /*0cfc*/ 	.word	0x00038848
        /*0d00*/ 	.short	0x0100
        /*0d02*/ 	.byte	0x08
	.zero		1


	//   ....[6]....
        /*0d04*/ 	.word	0x00000510
        /*0d08*/ 	.word	0x000000ff
        /*0d0c*/ 	.word	0x00038850
        /*0d10*/ 	.short	0x0100
        /*0d12*/ 	.byte	0x08
	.zero		1


	//   ....[7]....
        /*0d14*/ 	.word	0x00000520
        /*0d18*/ 	.word	0x000000ff
        /*0d1c*/ 	.word	0x00038860
        /*0d20*/ 	.short	0x0100
        /*0d22*/ 	.byte	0x08
	.zero		1


	//   ....[8]....
        /*0d24*/ 	.word	0x00000530
        /*0d28*/ 	.word	0x000000ff
        /*0d2c*/ 	.word	0x00038858
        /*0d30*/ 	.short	0x0100
        /*0d32*/ 	.byte	0x08
	.zero		1


	//   ....[9]....
        /*0d34*/ 	.word	0x00000540
        /*0d38*/ 	.word	0x000000ff
        /*0d3c*/ 	.word	0x00038868
        /*0d40*/ 	.short	0x0100
        /*0d42*/ 	.byte	0x08
	.zero		1


	//   ....[10]....
        /*0d44*/ 	.word	0x00000630
        /*0d48*/ 	.word	0x000000ff
        /*0d4c*/ 	.word	0x00038870
        /*0d50*/ 	.short	0x0100
        /*0d52*/ 	.byte	0x06
	.zero		1


	//   ....[11]....
        /*0d54*/ 	.word	0x00000640
        /*0d58*/ 	.word	0x000000ff
        /*0d5c*/ 	.word	0x00038880
        /*0d60*/ 	.short	0x0100
        /*0d62*/ 	.byte	0x06
	.zero		1


	//   ....[12]....
        /*0d64*/ 	.word	0x00000650
        /*0d68*/ 	.word	0x000000ff
        /*0d6c*/ 	.word	0x00038878
        /*0d70*/ 	.short	0x0100
        /*0d72*/ 	.byte	0x06
	.zero		1


	//   ....[13]....
        /*0d74*/ 	.word	0x00000660
        /*0d78*/ 	.word	0x000000ff
        /*0d7c*/ 	.word	0x00038888
        /*0d80*/ 	.short	0x0100
        /*0d82*/ 	.byte	0x06
	.zero		1


	//   ....[14]....
        /*0d84*/ 	.word	0x00000790
        /*0d88*/ 	.word	0x000000ff
        /*0d8c*/ 	.word	0x00038890
        /*0d90*/ 	.short	0x0100
        /*0d92*/ 	.byte	0x08
	.zero		1


	//   ....[15]....
        /*0d94*/ 	.word	0x000007a0
        /*0d98*/ 	.word	0x000000ff
        /*0d9c*/ 	.word	0x000388a0
        /*0da0*/ 	.short	0x0100
        /*0da2*/ 	.byte	0x08
	.zero		1


	//   ....[16]....
        /*0da4*/ 	.word	0x000007b0
        /*0da8*/ 	.word	0x000000ff
        /*0dac*/ 	.word	0x00038898
        /*0db0*/ 	.short	0x0100
        /*0db2*/ 	.byte	0x08
	.zero		1


	//   ....[17]....
        /*0db4*/ 	.word	0x000007c0
        /*0db8*/ 	.word	0x000000ff
        /*0dbc*/ 	.word	0x000388a8
        /*0dc0*/ 	.short	0x0100
        /*0dc2*/ 	.byte	0x08
	.zero		1


	//   ....[18]....
        /*0dc4*/ 	.word	0x000008f0
        /*0dc8*/ 	.word	0x000000ff
        /*0dcc*/ 	.word	0x000388b0
        /*0dd0*/ 	.short	0x0100
        /*0dd2*/ 	.byte	0x08
	.zero		1


	//   ....[19]....
        /*0dd4*/ 	.word	0x00000900
        /*0dd8*/ 	.word	0x000000ff
        /*0ddc*/ 	.word	0x000388c0
        /*0de0*/ 	.short	0x0100
        /*0de2*/ 	.byte	0x08
	.zero		1


	//   ....[20]....
        /*0de4*/ 	.word	0x00000910
        /*0de8*/ 	.word	0x000000ff
        /*0dec*/ 	.word	0x000388b8
        /*0df0*/ 	.short	0x0100
        /*0df2*/ 	.byte	0x08
	.zero		1


	//   ....[21]....
        /*0df4*/ 	.word	0x00000920
        /*0df8*/ 	.word	0x000000ff
        /*0dfc*/ 	.word	0x000388c8
        /*0e00*/ 	.short	0x0100
        /*0e02*/ 	.byte	0x08
	.zero		1


	//   ....[22]....
        /*0e04*/ 	.word	0x00003890
        /*0e08*/ 	.word	0x00000000
        /*0e0c*/ 	.word	0x00038890
        /*0e10*/ 	.short	0x010a
        /*0e12*/ 	.byte	0x3f
	.zero		1


	//   ....[23]....
        /*0e14*/ 	.word	0x00006f80
        /*0e18*/ 	.word	0x00000000
        /*0e1c*/ 	.word	0x00038890
        /*0e20*/ 	.short	0x010a
        /*0e22*/ 	.byte	0x3f
	.zero		1


	//   ....[24]....
        /*0e24*/ 	.word	0x0000a380
        /*0e28*/ 	.word	0x00000000
        /*0e2c*/ 	.word	0x00038890
        /*0e30*/ 	.short	0x010a
        /*0e32*/ 	.byte	0x3f
	.zero		1


	//   ....[25]....
        /*0e34*/ 	.word	0x0000a7e0
        /*0e38*/ 	.word	0x00000024
        /*0e3c*/ 	.word	0x00000000
        /*0e40*/ 	.short	0x0101
        /*0e42*/ 	.byte	0x3f
	.zero		1


	//   ....[26]....
        /*0e44*/ 	.word	0x0000a820
        /*0e48*/ 	.word	0x00000000
        /*0e4c*/ 	.word	0x000388b0
        /*0e50*/ 	.short	0x010a
        /*0e52*/ 	.byte	0x3f
	.zero		1


	//   ....[27]....
        /*0e54*/ 	.word	0x0000ae70
        /*0e58*/ 	.word	0x00000000
        /*0e5c*/ 	.word	0x00000000
        /*0e60*/ 	.short	0x0101
        /*0e62*/ 	.byte	0x3f
	.zero		1


	//   ....[28]....
        /*0e64*/ 	.word	0x0000b600
        /*0e68*/ 	.word	0x00000012
        /*0e6c*/ 	.word	0x00038800
        /*0e70*/ 	.short	0x010a
        /*0e72*/ 	.byte	0x3f
	.zero		1


	//   ....[29]....
        /*0e74*/ 	.word	0x0000b650
        /*0e78*/ 	.word	0x00000012
        /*0e7c*/ 	.word	0x00038800
        /*0e80*/ 	.short	0x010a
        /*0e82*/ 	.byte	0x3f
	.zero		1


	//   ....[30]....
        /*0e84*/ 	.word	0x0000be10
        /*0e88*/ 	.word	0x00000012
        /*0e8c*/ 	.word	0x00038800
        /*0e90*/ 	.short	0x010a
        /*0e92*/ 	.byte	0x3f
	.zero		1


	//   ....[31]....
        /*0e94*/ 	.word	0x0000ef90
        /*0e98*/ 	.word	0x00000012
        /*0e9c*/ 	.word	0x00038800
        /*0ea0*/ 	.short	0x010a
        /*0ea2*/ 	.byte	0x3f
	.zero		1


	//   ....[32]....
        /*0ea4*/ 	.word	0x000122d0
        /*0ea8*/ 	.word	0x00000000
        /*0eac*/ 	.word	0x00038830
        /*0eb0*/ 	.short	0x010a
        /*0eb2*/ 	.byte	0x3f
	.zero		1


	//   ....[33]....
        /*0eb4*/ 	.word	0x00012350
        /*0eb8*/ 	.word	0x00000000
        /*0ebc*/ 	.word	0x00038830
        /*0ec0*/ 	.short	0x010a
        /*0ec2*/ 	.byte	0x3f
	.zero		1


	//   ....[34]....
        /*0ec4*/ 	.word	0x00015fe0
        /*0ec8*/ 	.word	0x00000000
        /*0ecc*/ 	.word	0x00000000
        /*0ed0*/ 	.short	0x0101
        /*0ed2*/ 	.byte	0x3f
	.zero		1


	//   ....[35]....
        /*0ed4*/ 	.word	0x00016fd0
        /*0ed8*/ 	.word	0x0000000b
        /*0edc*/ 	.word	0x00038830
        /*0ee0*/ 	.short	0x010a
        /*0ee2*/ 	.byte	0x3f
	.zero		1


	//   ....[36]....
        /*0ee4*/ 	.word	0x00017050
        /*0ee8*/ 	.word	0x0000000b
        /*0eec*/ 	.word	0x00038830
        /*0ef0*/ 	.short	0x010a
        /*0ef2*/ 	.byte	0x3f
	.zero		1


	//   ....[37]....
        /*0ef4*/ 	.word	0x0001a6e0
        /*0ef8*/ 	.word	0x00000009
        /*0efc*/ 	.word	0x00038850
        /*0f00*/ 	.short	0x010a
        /*0f02*/ 	.byte	0x3f
	.zero		1


	//   ....[38]....
        /*0f04*/ 	.word	0x0001a730
        /*0f08*/ 	.word	0x00000009
        /*0f0c*/ 	.word	0x00038850
        /*0f10*/ 	.short	0x010a
        /*0f12*/ 	.byte	0x3f
	.zero		1


	//   ....[39]....
        /*0f14*/ 	.word	0x0001b1a0
        /*0f18*/ 	.word	0x000000a4
        /*0f1c*/ 	.word	0x00000000
        /*0f20*/ 	.short	0x0101
        /*0f22*/ 	.byte	0x3f
	.zero		1


	//   ....[40]....
        /*0f24*/ 	.word	0x0001b1c0
        /*0f28*/ 	.word	0x00000009
        /*0f2c*/ 	.word	0x00000000
        /*0f30*/ 	.short	0x0101
        /*0f32*/ 	.byte	0x3f
	.zero		1


	//   ....[41]....
        /*0f34*/ 	.word	0x0001bf60
        /*0f38*/ 	.word	0x00000000
        /*0f3c*/ 	.word	0x00038850
        /*0f40*/ 	.short	0x010a
        /*0f42*/ 	.byte	0x3f
	.zero		1


	//   ....[42]....
        /*0f44*/ 	.word	0x0001c000
        /*0f48*/ 	.word	0x00000000
        /*0f4c*/ 	.word	0x00038850
        /*0f50*/ 	.short	0x010a
        /*0f52*/ 	.byte	0x3f
	.zero		1


	//   ....[43]....
        /*0f54*/ 	.word	0x0001c490
        /*0f58*/ 	.word	0x0000000c
        /*0f5c*/ 	.word	0x00000000
        /*0f60*/ 	.short	0x0101
        /*0f62*/ 	.byte	0x3f
	.zero		1


	//   ....[44]....
        /*0f64*/ 	.word	0x0001e780
        /*0f68*/ 	.word	0x00000000
        /*0f6c*/ 	.word	0x00000000
        /*0f70*/ 	.short	0x0101
        /*0f72*/ 	.byte	0x3f
	.zero		1


	//   ....[45]....
        /*0f74*/ 	.word	0x00020f20
        /*0f78*/ 	.word	0x00000004
        /*0f7c*/ 	.word	0x00038820
        /*0f80*/ 	.short	0x010a
        /*0f82*/ 	.byte	0x3f
	.zero		1


	//   ....[46]....
        /*0f84*/ 	.word	0x00021000
        /*0f88*/ 	.word	0x00000006
        /*0f8c*/ 	.word	0x000388a0
        /*0f90*/ 	.short	0x010a
        /*0f92*/ 	.byte	0x3f
	.zero		1


	//   ....[47]....
        /*0f94*/ 	.word	0x00021550
        /*0f98*/ 	.word	0x00000006
        /*0f9c*/ 	.word	0x000388c0
        /*0fa0*/ 	.short	0x010a
        /*0fa2*/ 	.byte	0x3f
	.zero		1


	//   ....[48]....
        /*0fa4*/ 	.word	0x00021be0
        /*0fa8*/ 	.word	0x00000006
        /*0fac*/ 	.word	0x000388a0
        /*0fb0*/ 	.short	0x010a
        /*0fb2*/ 	.byte	0x3f
	.zero		1


	//   ....[49]....
        /*0fb4*/ 	.word	0x00022120
        /*0fb8*/ 	.word	0x00000006
        /*0fbc*/ 	.word	0x000388c0
        /*0fc0*/ 	.short	0x010a
        /*0fc2*/ 	.byte	0x3f
	.zero		1


	//   ....[50]....
        /*0fc4*/ 	.word	0x00023080
        /*0fc8*/ 	.word	0x00000000
        /*0fcc*/ 	.word	0x00038840
        /*0fd0*/ 	.short	0x010a
        /*0fd2*/ 	.byte	0x3f
	.zero		1


	//   ....[51]....
        /*0fd4*/ 	.word	0x000241b0
        /*0fd8*/ 	.word	0x00000009
        /*0fdc*/ 	.word	0x00038800
        /*0fe0*/ 	.short	0x0107
        /*0fe2*/ 	.byte	0x3f
	.zero		1


	//   ....[52]....
        /*0fe4*/ 	.word	0x000242c0
        /*0fe8*/ 	.word	0x00000002
        /*0fec*/ 	.word	0x00038800
        /*0ff0*/ 	.short	0x0101
        /*0ff2*/ 	.byte	0x3f
	.zero		1


	//   ....[53]....
        /*0ff4*/ 	.word	0x000242e0
        /*0ff8*/ 	.word	0x00000002
        /*0ffc*/ 	.word	0x00038820
        /*1000*/ 	.short	0x010a
        /*1002*/ 	.byte	0x3f
	.zero		1


	//   ....[54]....
        /*1004*/ 	.word	0x00024670
        /*1008*/ 	.word	0x00000003
        /*100c*/ 	.word	0x00038840
        /*1010*/ 	.short	0x010a
        /*1012*/ 	.byte	0x3f
	.zero		1


	//   ....[55]....
        /*1014*/ 	.word	0x00024c30
        /*1018*/ 	.word	0x00000003
        /*101c*/ 	.word	0x00000060
        /*1020*/ 	.short	0x010a
        /*1022*/ 	.byte	0x3f
	.zero		1


	//   ....[56]....
        /*1024*/ 	.word	0x00025550
        /*1028*/ 	.word	0x00000003
        /*102c*/ 	.word	0x00038840
        /*1030*/ 	.short	0x010a
        /*1032*/ 	.byte	0x3f
	.zero		1


	//   ....[57]....
        /*1034*/ 	.word	0x00025b10
        /*1038*/ 	.word	0x00000002
        /*103c*/ 	.word	0x00000060
        /*1040*/ 	.short	0x010a
        /*1042*/ 	.byte	0x3f
	.zero		1


	//   ....[58]....
        /*1044*/ 	.word	0x00026340
        /*1048*/ 	.word	0x00000002
        /*104c*/ 	.word	0x00038840
        /*1050*/ 	.short	0x010a
        /*1052*/ 	.byte	0x3f
	.zero		1


	//   ....[59]....
        /*1054*/ 	.word	0x00026900
        /*1058*/ 	.word	0x00000002
        /*105c*/ 	.word	0x00000060
        /*1060*/ 	.short	0x010a
        /*1062*/ 	.byte	0x3f
	.zero		1


	//   ....[60]....
        /*1064*/ 	.word	0x000270c0
        /*1068*/ 	.word	0x00000002
        /*106c*/ 	.word	0x00038860
        /*1070*/ 	.short	0x010a
        /*1072*/ 	.byte	0x3f
	.zero		1


	//   ....[61]....
        /*1074*/ 	.word	0x000281c0
        /*1078*/ 	.word	0x00000000
        /*107c*/ 	.word	0x00038820
        /*1080*/ 	.short	0x010a
        /*1082*/ 	.byte	0x3f
	.zero		1


	//   ....[62]....
        /*1084*/ 	.word	0x00028370
        /*1088*/ 	.word	0x00000006
        /*108c*/ 	.word	0x00000000
        /*1090*/ 	.short	0x010a
        /*1092*/ 	.byte	0x3f
	.zero		1


	//   ....[63]....
        /*1094*/ 	.word	0x000283e0
        /*1098*/ 	.word	0x00000007
        /*109c*/ 	.word	0x00000000
        /*10a0*/ 	.short	0x010a
        /*10a2*/ 	.byte	0x3f
	.zero		1


	//   ....[64]....
        /*10a4*/ 	.word	0x00028450
        /*10a8*/ 	.word	0x00000004
        /*10ac*/ 	.word	0x00000000
        /*10b0*/ 	.short	0x010a
        /*10b2*/ 	.byte	0x3f
	.zero		1


	//   ....[65]....
        /*10b4*/ 	.word	0x00028480
        /*10b8*/ 	.word	0x00000003
        /*10bc*/ 	.word	0x00000000
        /*10c0*/ 	.short	0x010a
        /*10c2*/ 	.byte	0x3f
	.zero		1


	//   ....[66]....
        /*10c4*/ 	.word	0x000284e0
        /*10c8*/ 	.word	0x00000000
        /*10cc*/ 	.word	0x00038890
        /*10d0*/ 	.short	0x010a
        /*10d2*/ 	.byte	0x3f
	.zero		1


	//   ....[67]....
        /*10d4*/ 	.word	0x00028530
        /*10d8*/ 	.word	0x00000000
        /*10dc*/ 	.word	0x00038890
        /*10e0*/ 	.short	0x010a
        /*10e2*/ 	.byte	0x3f
	.zero		1


	//   ....[68]....
        /*10e4*/ 	.word	0x00028580
        /*10e8*/ 	.word	0x00000000
        /*10ec*/ 	.word	0x00038890
        /*10f0*/ 	.short	0x010a
        /*10f2*/ 	.byte	0x3f
	.zero		1


	//   ....[69]....
        /*10f4*/ 	.word	0x000285d0
        /*10f8*/ 	.word	0x00000000
        /*10fc*/ 	.word	0x000388b0
        /*1100*/ 	.short	0x010a
        /*1102*/ 	.byte	0x3f
	.zero		1


	//   ....[70]....
        /*1104*/ 	.word	0x000287e0
        /*1108*/ 	.word	0x00000012
        /*110c*/ 	.word	0x00038800
        /*1110*/ 	.short	0x010a
        /*1112*/ 	.byte	0x3f
	.zero		1


	//   ....[71]....
        /*1114*/ 	.word	0x00028a00
        /*1118*/ 	.word	0x00000012
        /*111c*/ 	.word	0x00038800
        /*1120*/ 	.short	0x010a
        /*1122*/ 	.byte	0x3f
	.zero		1


	//   ....[72]....
        /*1124*/ 	.word	0x00028a50
        /*1128*/ 	.word	0x00000000
        /*112c*/ 	.word	0x00038830
        /*1130*/ 	.short	0x010a
        /*1132*/ 	.byte	0x3f
	.zero		1


	//   ....[73]....
        /*1134*/ 	.word	0x00028aa0
        /*1138*/ 	.word	0x0000000b
        /*113c*/ 	.word	0x00038830
        /*1140*/ 	.short	0x010a
        /*1142*/ 	.byte	0x3f
	.zero		1


	//   ....[74]....
        /*1144*/ 	.word	0x00028af0
        /*1148*/ 	.word	0x00000009
        /*114c*/ 	.word	0x00038850
        /*1150*/ 	.short	0x010a
        /*1152*/ 	.byte	0x3f
	.zero		1


	//   ....[75]....
        /*1154*/ 	.word	0x00028b40
        /*1158*/ 	.word	0x00000000
        /*115c*/ 	.word	0x00038850
        /*1160*/ 	.short	0x010a
        /*1162*/ 	.byte	0x3f
	.zero		1


	//   ....[76]....
        /*1164*/ 	.word	0x00028cf0
        /*1168*/ 	.word	0x00000003
        /*116c*/ 	.word	0x00038820
        /*1170*/ 	.short	0x010a
        /*1172*/ 	.byte	0x3f
	.zero		1


	//   ....[77]....
        /*1174*/ 	.word	0x00028d40
        /*1178*/ 	.word	0x00000006
        /*117c*/ 	.word	0x000388a0
        /*1180*/ 	.short	0x010a
        /*1182*/ 	.byte	0x3f
	.zero		1


	//   ....[78]....
        /*1184*/ 	.word	0x00028d90
        /*1188*/ 	.word	0x00000006
        /*118c*/ 	.word	0x000388c0
        /*1190*/ 	.short	0x010a
        /*1192*/ 	.byte	0x3f
	.zero		1


	//   ....[79]....
        /*1194*/ 	.word	0x00028de0
        /*1198*/ 	.word	0x00000006
        /*119c*/ 	.word	0x000388a0
        /*11a0*/ 	.short	0x010a
        /*11a2*/ 	.byte	0x3f
	.zero		1


	//   ....[80]....
        /*11a4*/ 	.word	0x00028e30
        /*11a8*/ 	.word	0x00000006
        /*11ac*/ 	.word	0x000388c0
        /*11b0*/ 	.short	0x010a
        /*11b2*/ 	.byte	0x3f
	.zero		1


	//   ....[81]....
        /*11b4*/ 	.word	0x00028fd0
        /*11b8*/ 	.word	0x00000000
        /*11bc*/ 	.word	0x00038840
        /*11c0*/ 	.short	0x010a
        /*11c2*/ 	.byte	0x3f
	.zero		1


	//   ....[82]....
        /*11c4*/ 	.word	0x00029c60
        /*11c8*/ 	.word	0x00000002
        /*11cc*/ 	.word	0x00038820
        /*11d0*/ 	.short	0x010a
        /*11d2*/ 	.byte	0x3f
	.zero		1


	//   ....[83]....
        /*11d4*/ 	.word	0x00029cb0
        /*11d8*/ 	.word	0x00000003
        /*11dc*/ 	.word	0x00038840
        /*11e0*/ 	.short	0x010a
        /*11e2*/ 	.byte	0x3f
	.zero		1


	//   ....[84]....
        /*11e4*/ 	.word	0x00029d00
        /*11e8*/ 	.word	0x00000003
        /*11ec*/ 	.word	0x00000060
        /*11f0*/ 	.short	0x010a
        /*11f2*/ 	.byte	0x3f
	.zero		1


	//   ....[85]....
        /*11f4*/ 	.word	0x00029d50
        /*11f8*/ 	.word	0x00000003
        /*11fc*/ 	.word	0x00038840
        /*1200*/ 	.short	0x010a
        /*1202*/ 	.byte	0x3f
	.zero		1


	//   ....[86]....
        /*1204*/ 	.word	0x00029da0
        /*1208*/ 	.word	0x00000002
        /*120c*/ 	.word	0x00000060
        /*1210*/ 	.short	0x010a
        /*1212*/ 	.byte	0x3f
	.zero		1


	//   ....[87]....
        /*1214*/ 	.word	0x00029df0
        /*1218*/ 	.word	0x00000002
        /*121c*/ 	.word	0x00038840
        /*1220*/ 	.short	0x010a
        /*1222*/ 	.byte	0x3f
	.zero		1


	//   ....[88]....
        /*1224*/ 	.word	0x00029e40
        /*1228*/ 	.word	0x00000002
        /*122c*/ 	.word	0x00000060
        /*1230*/ 	.short	0x010a
        /*1232*/ 	.byte	0x3f
	.zero		1


	//   ....[89]....
        /*1234*/ 	.word	0x00029e90
        /*1238*/ 	.word	0x00000002
        /*123c*/ 	.word	0x00038860
        /*1240*/ 	.short	0x010a
        /*1242*/ 	.byte	0x3f
	.zero		1


	//   ....[90]....
        /*1244*/ 	.word	0x0002a900
        /*1248*/ 	.word	0x00000000
        /*124c*/ 	.word	0x00038820
        /*1250*/ 	.short	0x010a
        /*1252*/ 	.byte	0x3f
	.zero		1


	//   ....[91]....
        /*1254*/ 	.word	0x0002aaa0
        /*1258*/ 	.word	0x00000006
        /*125c*/ 	.word	0x00000000
        /*1260*/ 	.short	0x010a
        /*1262*/ 	.byte	0x3f
	.zero		1


	//   ....[92]....
        /*1264*/ 	.word	0x0002aaf0
        /*1268*/ 	.word	0x00000007
        /*126c*/ 	.word	0x00000000
        /*1270*/ 	.short	0x010a
        /*1272*/ 	.byte	0x3f
	.zero		1


	//   ....[93]....
        /*1274*/ 	.word	0x0002ab40
        /*1278*/ 	.word	0x00000004
        /*127c*/ 	.word	0x00000000
        /*1280*/ 	.short	0x010a
        /*1282*/ 	.byte	0x3f
	.zero		1


	//----- nvinfo : EIATTR_NUM_MBARRIERS
	.align		4
.L_187:
        /*1284*/ 	.byte	0x03, 0x38
        /*1286*/ 	.short	0x0016


	//----- nvinfo : EIATTR_EXIT_INSTR_OFFSETS
	.align		4
        /*1288*/ 	.byte	0x04, 0x1c
        /*128a*/ 	.short	(.L_189 - .L_188)


	//   ....[0]....
.L_188:
        /*128c*/ 	.word	0x000284d0


	//----- nvinfo : EIATTR_MAX_THREADS
	.align		4
.L_189:
        /*1290*/ 	.byte	0x04, 0x05
        /*1292*/ 	.short	(.L_191 - .L_190)
.L_190:
        /*1294*/ 	.word	0x00000180
        /*1298*/ 	.word	0x00000001
        /*129c*/ 	.word	0x00000001


	//----- nvinfo : EIATTR_CRS_STACK_SIZE
	.align		4
.L_191:
        /*12a0*/ 	.byte	0x04, 0x1e
        /*12a2*/ 	.short	(.L_193 - .L_192)
.L_192:
        /*12a4*/ 	.word	0x00000000


	//----- nvinfo : EIATTR_CBANK_PARAM_SIZE
	.align		4
.L_193:
        /*12a8*/ 	.byte	0x03, 0x19
        /*12aa*/ 	.short	0x0af0


	//----- nvinfo : EIATTR_PARAM_CBANK
	.align		4
        /*12ac*/ 	.byte	0x04, 0x0a
        /*12ae*/ 	.short	(.L_195 - .L_194)
	.align		4
.L_194:
        /*12b0*/ 	.word	index@(.nv.constant0._ZN7cutlass13device_kernelIN5flash11enable_sm90INS1_16FlashAttnFwdSm90INS1_25CollectiveMainloopFwdSm90ILi2EN4cute5tupleIJNS5_1CILi1EEES8_S8_EEENS6_IJNS7_ILi128EEENS7_ILi80EEENS7_ILi256EEEEEELi256ENS_10bfloat16_tEfNS_4arch4Sm90ELb0ELb0ELb0ELb1ELb0ELb1ELb0ELb1ELb1ELb1ELb0ELb0EEENS1_21CollectiveEpilogueFwdINS6_IJSA_SC_SB_EEES9_SE_SG_Li256ELb1ELb1ELb0ELb0EEENS1_36VarlenDynamicPersistentTileSchedulerILi128ELi80ELi256ELi128ELb0ELb1ELb1ELb0ELb1ELb1EEEEEEEEEvNT_6ParamsE)
        /*12b4*/ 	.short	0x0210
        /*12b6*/ 	.short	0x0af0


	//----- nvinfo : EIATTR_SW_WAR
	.align		4
.L_195:
        /*12b8*/ 	.byte	0x04, 0x36
        /*12ba*/ 	.short	(.L_197 - .L_196)
.L_196:
        /*12bc*/ 	.word	0x00000008
.L_197:


//--------------------- .nv.info._ZN7cutlass13device_kernelIN5flash11enable_sm90INS1_16FlashAttnFwdSm90INS1_25CollectiveMainloopFwdSm90ILi2EN4cute5tupleIJNS5_1CILi1EEES8_S8_EEENS6_IJNS7_ILi128EEENS7_ILi64EEENS7_ILi256EEEEEELi256ENS_10bfloat16_tEfNS_4arch4Sm90ELb0ELb1ELb0ELb0ELb0ELb0ELb0ELb1ELb1ELb1ELb0ELb0EEENS1_21CollectiveEpilogueFwdINS6_IJSA_SC_SB_EEES9_SE_SG_Li256ELb0ELb1ELb0ELb0EEENS1_30DynamicPersistentTileSchedulerILi256ELi128ELb0ELb1ELb1EEEEEEEEEvNT_6ParamsE --------------------------
	.section	.nv.info._ZN7cutlass13device_kernelIN5flash11enable_sm90INS1_16FlashAttnFwdSm90INS1_25CollectiveMainloopFwdSm90ILi2EN4cute5tupleIJNS5_1CILi1EEES8_S8_EEENS6_IJNS7_ILi128EEENS7_ILi64EEENS7_ILi256EEEEEELi256ENS_10bfloat16_tEfNS_4arch4Sm90ELb0ELb1ELb0ELb0ELb0ELb0ELb0ELb1ELb1ELb1ELb0ELb0EEENS1_21CollectiveEpilogueFwdINS6_IJSA_SC_SB_EEES9_SE_SG_Li256ELb0ELb1ELb0ELb0EEENS1_30DynamicPersistentTileSchedulerILi256ELi128ELb0ELb1ELb1EEEEEEEEEvNT_6ParamsE,"",@"SHT_CUDA_INFO"
	.sectionflags	@""
	.align	4


	//----- nvinfo : EIATTR_CUDA_API_VERSION
	.align		4
        /*0000*/ 	.byte	0x04, 0x37
        /*0002*/ 	.short	(.L_199 - .L_198)
.L_198:
        /*0004*/ 	.word	0x00000082


	//----- nvinfo : EIATTR_KPARAM_INFO
	.align		4
.L_199:
        /*0008*/ 	.byte	0x04, 0x17
        /*000a*/ 	.short	(.L_201 - .L_200)
.L_200:
        /*000c*/ 	.word	0x00000000
        /*0010*/ 	.short	0x0000
        /*0012*/ 	.short	0x0070
        /*0014*/ 	.byte	0x00, 0xf0, 0x01, 0x2a


	//----- nvinfo : EIATTR_SPARSE_MMA_MASK
	.align		4
.L_201:
        /*0018*/ 	.byte	0x03, 0x50
        /*001a*/ 	.short	0x0000


	//----- nvinfo : EIATTR_MAXREG_COUNT
	.align		4
        /*001c*/ 	.byte	0x03, 0x1b
        /*001e*/ 	.short	0x00a8


	//----- nvinfo : EIATTR_NUM_BARRIERS
	.align		4
        /*0020*/ 	.byte	0x02, 0x4c
        /*0022*/ 	.byte	0x09
	.zero		1


	//----- nvinfo : EIATTR_EXTERNS
	.align		4
        /*0024*/ 	.byte	0x04, 0x0f
        /*0026*/ 	.short	(.L_203 - .L_202)


	//   ....[0]....
	.align		4
.L_202:
        /*0028*/ 	.word	index@(__assertfail)


	//----- nvinfo : EIATTR_ANNOTATIONS
	.align		4
.L_203:
        /*002c*/ 	.byte	0x04, 0x55
        /*002e*/ 	.short	(.L_205 - .L_204)


	//   ....[0]....
.L_204:
        /* <DEDUP_REMOVED lines=26> */


	//----- nvinfo : EIATTR_MERCURY_ISA_VERSION
	.align		4
.L_205:
        /*01b8*/ 	.byte	0x03, 0x5f
        /*01ba*/ 	.short	0x0101


	//----- nvinfo : EIATTR_INT_WARP_WIDE_INSTR_OFFSETS
	.align		4
        /*01bc*/ 	.byte	0x04, 0x31
        /*01be*/ 	.short	(.L_207 - .L_206)


	//   ....[0]....
.L_206:
        /*01c0*/ 	.word	0x00000130


	//   ....[1]....
        /*01c4*/ 	.word	0x00000170


	//   ....[2]....
        /*01c8*/ 	.word	0x000001e0


	//   ....[3]....
        /*01cc*/ 	.word	0x0000fe00


	//   ....[4]....
        /*01d0*/ 	.word	0x0000fea0


	//   ....[5]....
        /*01d4*/ 	.word	0x00014100


	//   ....[6]....
        /*01d8*/ 	.word	0x000141a0


	//----- nvinfo : EIATTR_COOP_GROUP_MASK_REGIDS
	.align		4
.L_207:
        /*01dc*/ 	.byte	0x04, 0x29
        /*01de*/ 	.short	(.L_209 - .L_208)


	//   ....[0]....
.L_208:
        /*01e0*/ 	.word	0xffffffff


	//   ....[1]....
        /*01e4*/ 	.word	0xffffffff


	//   ....[2]....
        /*01e8*/ 	.word	0xffffffff


	//   ....[3]....
        /*01ec*/ 	.word	0xffffffff


	//   ....[4]....
        /*01f0*/ 	.word	0xffffffff


	//   ....[5]....
        /*01f4*/ 	.word	0xffffffff


	//   ....[6]....
        /*01f8*/ 	.word	0xffffffff


	//   ....[7]....
        /*01fc*/ 	.word	0xffffffff


	//   ....[8]....
        /*0200*/ 	.word	0xffffffff


	//   ....[9]....
        /*0204*/ 	.word	0xffffffff


	//   ....[10]....
        /*0208*/ 	.word	0xffffffff


	//   ....[11]....
        /*020c*/ 	.word	0xffffffff


	//   ....[12]....
        /*0210*/ 	.word	0xffffffff


	//   ....[13]....
        /*0214*/ 	.word	0xffffffff


	//   ....[14]....
        /*0218*/ 	.word	0xffffffff


	//   ....[15]....
        /*021c*/ 	.word	0xffffffff


	//   ....[16]....
        /*0220*/ 	.word	0xffffffff


	//   ....[17]....
        /*0224*/ 	.word	0xffffffff


	//   ....[18]....
        /*0228*/ 	.word	0xffffffff


	//   ....[19]....
        /*022c*/ 	.word	0xffffffff


	//   ....[20]....
        /*0230*/ 	.word	0xffffffff


	//   ....[21]....
        /*0234*/ 	.word	0xffffffff


	//   ....[22]....
        /*0238*/ 	.word	0xffffffff


	//   ....[23]....
        /*023c*/ 	.word	0xffffffff


	//   ....[24]....
        /*0240*/ 	.word	0xffffffff


	//   ....[25]....
        /*0244*/ 	.word	0xffffffff


	//   ....[26]....
        /*0248*/ 	.word	0xffffffff


	//   ....[27]....
        /*024c*/ 	.word	0xffffffff


	//   ....[28]....
        /*0250*/ 	.word	0xffffffff


	//   ....[29]....
        /*0254*/ 	.word	0xffffffff


	//   ....[30]....
        /*0258*/ 	.word	0xffffffff


	//   ....[31]....
        /*025c*/ 	.word	0xffffffff


	//   ....[32]....
        /*0260*/ 	.word	0xffffffff


	//   ....[33]....
        /*0264*/ 	.word	0xffffffff


	//   ....[34]....
        /*0268*/ 	.word	0xffffffff


	//   ....[35]....
        /*026c*/ 	.word	0xffffffff


	//   ....[36]....
        /*0270*/ 	.word	0xffffffff


	//   ....[37]....
        /*0274*/ 	.word	0xffffffff


	//   ....[38]....
        /*0278*/ 	.word	0xffffffff


	//   ....[39]....
        /*027c*/ 	.word	0xffffffff


	//   ....[40]....
        /*0280*/ 	.word	0xffffffff


	//   ....[41]....
        /*0284*/ 	.word	0xffffffff


	//   ....[42]....
        /*0288*/ 	.word	0xffffffff


	//   ....[43]....
        /*028c*/ 	.word	0xffffffff


	//   ....[44]....
        /*0290*/ 	.word	0xffffffff


	//   ....[45]....
        /*0294*/ 	.word	0xffffffff


	//   ....[46]....
        /*0298*/ 	.word	0xffffffff


	//   ....[47]....
        /*029c*/ 	.word	0xffffffff


	//   ....[48]....
        /*02a0*/ 	.word	0xffffffff


	//   ....[49]....
        /*02a4*/ 	.word	0xffffffff


	//   ....[50]....
        /*02a8*/ 	.word	0xffffffff


	//   ....[51]....
        /*02ac*/ 	.word	0xffffffff


	//   ....[52]....
        /*02b0*/ 	.word	0xffffffff


	//   ....[53]....
        /*02b4*/ 	.word	0xffffffff


	//   ....[54]....
        /*02b8*/ 	.word	0xffffffff


	//   ....[55]....
        /*02bc*/ 	.word	0xffffffff


	//   ....[56]....
        /*02c0*/ 	.word	0xffffffff


	//   ....[57]....
        /*02c4*/ 	.word	0xffffffff


	//   ....[58]....
        /*02c8*/ 	.word	0xffffffff


	//   ....[59]....
        /*02cc*/ 	.word	0xffffffff


	//   ....[60]....
        /*02d0*/ 	.word	0xffffffff


	//   ....[61]....
        /*02d4*/ 	.word	0xffffffff


	//   ....[62]....
        /*02d8*/ 	.word	0xffffffff


	//   ....[63]....
        /*02dc*/ 	.word	0xffffffff


	//   ....[64]....
        /*02e0*/ 	.word	0xffffffff


	//   ....[65]....
        /*02e4*/ 	.word	0xffffffff


	//   ....[66]....
        /*02e8*/ 	.word	0xffffffff


	//   ....[67]....
        /*02ec*/ 	.word	0xffffffff


	//   ....[68]....
        /*02f0*/ 	.word	0xffffffff


	//   ....[69]....
        /*02f4*/ 	.word	0xffffffff


	//   ....[70]....
        /*02f8*/ 	.word	0xffffffff


	//   ....[71]....
        /*02fc*/ 	.word	0xffffffff


	//   ....[72]....
        /*0300*/ 	.word	0xffffffff


	//   ....[73]....
        /*0304*/ 	.word	0xffffffff


	//   ....[74]....
        /*0308*/ 	.word	0x0500000f


	//   ....[75]....
        /*030c*/ 	.word	0x0500000f


	//   ....[76]....
        /*0310*/ 	.word	0x0500000f


	//   ....[77]....
        /*0314*/ 	.word	0x0500000f


	//   ....[78]....
        /*0318*/ 	.word	0x0500000f


	//   ....[79]....
        /*031c*/ 	.word	0x0500000f


	//   ....[80]....
        /*0320*/ 	.word	0x0500000f


	//   ....[81]....
        /*0324*/ 	.word	0x0500000f


	//   ....[82]....
        /*0328*/ 	.word	0x0500000f


	//   ....[83]....
        /*032c*/ 	.word	0x0500000f


	//   ....[84]....
        /*0330*/ 	.word	0x0500000f


	//   ....[85]....
        /*0334*/ 	.word	0x0500000f


	//   ....[86]....
        /*0338*/ 	.word	0x0500000f


	//   ....[87]....
        /*033c*/ 	.word	0x0500000f


	//   ....[88]....
        /*0340*/ 	.word	0x0500000f


	//   ....[89]....
        /*0344*/ 	.word	0x0500000f


	//   ....[90]....
        /*0348*/ 	.word	0x0500000f


	//   ....[91]....
        /*034c*/ 	.word	0x0500000f


	//   ....[92]....
        /*0350*/ 	.word	0x0500000f


	//----- nvinfo : EIATTR_COOP_GROUP_INSTR_OFFSETS
	.align		4
.L_209:
        /*0354*/ 	.byte	0x04, 0x28
        /*0356*/ 	.short	(.L_211 - .L_210)


	//   ....[0]....
.L_210:
        /*0358*/ 	.word	0x00000060


	//   ....[1]....
        /*035c*/ 	.word	0x00000140


	//   ....[2]....
        /*0360*/ 	.word	0x00000190


	//   ....[3]....
        /*0364*/ 	.word	0x000003c0


	//   ....[4]....
        /*0368*/ 	.word	0x00000520


	//   ....[5]....
        /*036c*/ 	.word	0x00000640


	//   ....[6]....
        /*0370*/ 	.word	0x000007a0


	//   ....[7]....
        /*0374*/ 	.word	0x00001a40


	//   ....[8]....
        /*0378*/ 	.word	0x00002590


	//   ....[9]....
        /*037c*/ 	.word	0x00002a70


	//   ....[10]....
        /*0380*/ 	.word	0x000033b0


	//   ....[11]....
        /*0384*/ 	.word	0x00003540


	//   ....[12]....
        /*0388*/ 	.word	0x00003800


	//   ....[13]....
        /*038c*/ 	.word	0x000038a0


	//   ....[14]....
        /*0390*/ 	.word	0x000056e0


	//   ....[15]....
        /*0394*/ 	.word	0x00005910


	//   ....[16]....
        /*0398*/ 	.word	0x00006010


	//   ....[17]....
        /*039c*/ 	.word	0x00006110


	//   ....[18]....
        /*03a0*/ 	.word	0x000064c0


	//   ....[19]....
        /*03a4*/ 	.word	0x00006510


	//   ....[20]....
        /*03a8*/ 	.word	0x00008070


	//   ....[21]....
        /*03ac*/ 	.word	0x000081a0


	//   ....[22]....
        /*03b0*/ 	.word	0x000083d0


	//   ....[23]....
        /*03b4*/ 	.word	0x00008430


	//   ....[24]....
        /*03b8*/ 	.word	0x00009de0


	//   ....[25]....
        /*03bc*/ 	.word	0x0000a020


	//   ....[26]....
        /*03c0*/ 	.word	0x0000a710


	//   ....[27]....
        /*03c4*/ 	.word	0x0000a810


	//   ....[28]....
        /*03c8*/ 	.word	0x0000abc0


	//   ....[29]....
        /*03cc*/ 	.word	0x0000ac20


	//   ....[30]....
        /*03d0*/ 	.word	0x0000bc00


	//   ....[31]....
        /*03d4*/ 	.word	0x0000bc40


	//   ....[32]....
        /*03d8*/ 	.word	0x0000bd80


	//   ....[33]....
        /*03dc*/ 	.word	0x0000bda0


	//   ....[34]....
        /*03e0*/ 	.word	0x0000d780


	//   ....[35]....
        /*03e4*/ 	.word	0x0000d810


	//   ....[36]....
        /*03e8*/ 	.word	0x0000d840


	//   ....[37]....
        /*03ec*/ 	.word	0x0000d870


	//   ....[38]....
        /*03f0*/ 	.word	0x0000e050


	//   ....[39]....
        /*03f4*/ 	.word	0x0000e090


	//   ....[40]....
        /*03f8*/ 	.word	0x0000e1e0


	//   ....[41]....
        /*03fc*/ 	.word	0x0000e200


	//   ....[42]....
        /*0400*/ 	.word	0x0000e350


	//   ....[43]....
        /*0404*/ 	.word	0x0000e370


	//   ....[44]....
        /*0408*/ 	.word	0x0000e4d0


	//   ....[45]....
        /*040c*/ 	.word	0x0000e4f0


	//   ....[46]....
        /*0410*/ 	.word	0x0000eca0


	//   ....[47]....
        /*0414*/ 	.word	0x0000ecc0


	//   ....[48]....
        /*0418*/ 	.word	0x0000ee10


	//   ....[49]....
        /*041c*/ 	.word	0x0000ee30


	//   ....[50]....
        /*0420*/ 	.word	0x0000ef80


	//   ....[51]....
        /*0424*/ 	.word	0x0000efa0


	//   ....[52]....
        /*0428*/ 	.word	0x0000f100


	//   ....[53]....
        /*042c*/ 	.word	0x0000f120


	//   ....[54]....
        /*0430*/ 	.word	0x0000f330


	//   ....[55]....
        /*0434*/ 	.word	0x00010420


	//   ....[56]....
        /*0438*/ 	.word	0x00010f30


	//   ....[57]....
        /*043c*/ 	.word	0x00010f70


	//   ....[58]....
        /*0440*/ 	.word	0x00010f90


	//   ....[59]....
        /*0444*/ 	.word	0x00011050


	//   ....[60]....
        /*0448*/ 	.word	0x00011070


	//   ....[61]....
        /*044c*/ 	.word	0x00011120


	//   ....[62]....
        /*0450*/ 	.word	0x00011140


	//   ....[63]....
        /*0454*/ 	.word	0x000111f0


	//   ....[64]....
        /*0458*/ 	.word	0x00011210


	//   ....[65]....
        /*045c*/ 	.word	0x000112c0


	//   ....[66]....
        /*0460*/ 	.word	0x000112e0


	//   ....[67]....
        /*0464*/ 	.word	0x00011390


	//   ....[68]....
        /*0468*/ 	.word	0x000113b0


	//   ....[69]....
        /*046c*/ 	.word	0x00011460


	//   ....[70]....
        /*0470*/ 	.word	0x00011480


	//   ....[71]....
        /*0474*/ 	.word	0x00011520


	//   ....[72]....
        /*0478*/ 	.word	0x000148d0


	//   ....[73]....
        /*047c*/ 	.word	0x00014ac0


	//   ....[74]....
        /*0480*/ 	.word	0x00015110


	//   ....[75]....
        /*0484*/ 	.word	0x00015270


	//   ....[76]....
        /*0488*/ 	.word	0x000152c0


	//   ....[77]....
        /*048c*/ 	.word	0x00015440


	//   ....[78]....
        /*0490*/ 	.word	0x00015490


	//   ....[79]....
        /*0494*/ 	.word	0x000155c0


	//   ....[80]....
        /*0498*/ 	.word	0x00015630


	//   ....[81]....
        /*049c*/ 	.word	0x00015760


	//   ....[82]....
        /*04a0*/ 	.word	0x000157d0


	//   ....[83]....
        /*04a4*/ 	.word	0x00015900


	//   ....[84]....
        /*04a8*/ 	.word	0x00015970


	//   ....[85]....
        /*04ac*/ 	.word	0x00015aa0


	//   ....[86]....
        /*04b0*/ 	.word	0x00015b10


	//   ....[87]....
        /*04b4*/ 	.word	0x00015c40


	//   ....[88]....
        /*04b8*/ 	.word	0x00015cb0


	//   ....[89]....
        /*04bc*/ 	.word	0x00015de0


	//   ....[90]....
        /*04c0*/ 	.word	0x00015e30


	//   ....[91]....
        /*04c4*/ 	.word	0x00016150


	//   ....[92]....
        /*04c8*/ 	.word	0x00016270


	//----- nvinfo : EIATTR_REG_RECONFIG
	.align		4
.L_211:
        /*04cc*/ 	.byte	0x01, 0x54
	.zero		2


	//----- nvinfo : EIATTR_SYSCALL_OFFSETS
	.align		4
        /*04d0*/ 	.byte	0x04, 0x46
        /*04d2*/ 	.short	(.L_213 - .L_212)


	//   ....[0]....
.L_212:
        /*04d4*/ 	.word	0x00001c20


	//   ....[1]....
        /*04d8*/ 	.word	0x00010010


	//   ....[2]....
        /*04dc*/ 	.word	0x00010160


	//   ....[3]....
        /*04e0*/ 	.word	0x00010250


	//   ....[4]....
        /*04e4*/ 	.word	0x00010b00


	//----- nvinfo : EIATTR_MBARRIER_INSTR_OFFSETS
	.align		4
.L_213:
        /*04e8*/ 	.byte	0x04, 0x39
        /*04ea*/ 	.short	(.L_215 - .L_214)


	//   ....[0]....
.L_214:
        /*04ec*/ 	.word	0x00000270
        /*04f0*/ 	.word	0x000000ff
        /*04f4*/ 	.word	0x00030800
        /*04f8*/ 	.short	0x0100
        /*04fa*/ 	.byte	0x08
	.zero		1


	//   ....[1]....
        /*04fc*/ 	.word	0x00000280
        /*0500*/ 	.word	0x000000ff
        /*0504*/ 	.word	0x00030820
        /*0508*/ 	.short	0x0100
        /*050a*/ 	.byte	0x08
	.zero		1


	//   ....[2]....
        /*050c*/ 	.word	0x00000370
        /*0510*/ 	.word	0x000000ff
        /*0514*/ 	.word	0x00030830
        /*0518*/ 	.short	0x0100
        /*051a*/ 	.byte	0x08
	.zero		1


	//   ....[3]....
        /*051c*/ 	.word	0x00000380
        /*0520*/ 	.word	0x000000ff
        /*0524*/ 	.word	0x00030840
        /*0528*/ 	.short	0x0100
        /*052a*/ 	.byte	0x08
	.zero		1


	//   ....[4]....
        /*052c*/ 	.word	0x00000390
        /*0530*/ 	.word	0x000000ff
        /*0534*/ 	.word	0x00030838
        /*0538*/ 	.short	0x0100
        /*053a*/ 	.byte	0x08
	.zero		1


	//   ....[5]....
        /*053c*/ 	.word	0x000003a0
        /*0540*/ 	.word	0x000000ff
        /*0544*/ 	.word	0x00030848
        /*0548*/ 	.short	0x0100
        /*054a*/ 	.byte	0x08
	.zero		1


	//   ....[6]....
        /*054c*/ 	.word	0x000004d0
        /*0550*/ 	.word	0x000000ff
        /*0554*/ 	.word	0x00030850
        /*0558*/ 	.short	0x0100
        /*055a*/ 	.byte	0x08
	.zero		1


	//   ....[7]....
        /*055c*/ 	.word	0x000004e0
        /*0560*/ 	.word	0x000000ff
        /*0564*/ 	.word	0x00030860
        /*0568*/ 	.short	0x0100
        /*056a*/ 	.byte	0x08
	.zero		1


	//   ....[8]....
        /*056c*/ 	.word	0x000004f0
        /*0570*/ 	.word	0x000000ff
        /*0574*/ 	.word	0x00030858
        /*0578*/ 	.short	0x0100
        /*057a*/ 	.byte	0x08
	.zero		1


	//   ....[9]....
        /*057c*/ 	.word	0x00000500
        /*0580*/ 	.word	0x000000ff
        /*0584*/ 	.word	0x00030868
        /*0588*/ 	.short	0x0100
        /*058a*/ 	.byte	0x08
	.zero		1


	//   ....[10]....
        /*058c*/ 	.word	0x000005f0
        /*0590*/ 	.word	0x000000ff
        /*0594*/ 	.word	0x00030870
        /*0598*/ 	.short	0x0100
        /*059a*/ 	.byte	0x06
	.zero		1


	//   ....[11]....
        /*059c*/ 	.word	0x00000600
        /*05a0*/ 	.word	0x000000ff
        /*05a4*/ 	.word	0x00030880
        /*05a8*/ 	.short	0x0100
        /*05aa*/ 	.byte	0x06
	.zero		1


	//   ....[12]....
        /*05ac*/ 	.word	0x00000610
        /*05b0*/ 	.word	0x000000ff
        /*05b4*/ 	.word	0x00030878
        /*05b8*/ 	.short	0x0100
        /*05ba*/ 	.byte	0x06
	.zero		1


	//   ....[13]....
        /*05bc*/ 	.word	0x00000620
        /*05c0*/ 	.word	0x000000ff
        /*05c4*/ 	.word	0x00030888
        /*05c8*/ 	.short	0x0100
        /*05ca*/ 	.byte	0x06
	.zero		1


	//   ....[14]....
        /*05cc*/ 	.word	0x00000750
        /*05d0*/ 	.word	0x000000ff
        /*05d4*/ 	.word	0x00030890
        /*05d8*/ 	.short	0x0100
        /*05da*/ 	.byte	0x08
	.zero		1


	//   ....[15]....
        /*05dc*/ 	.word	0x00000760
        /*05e0*/ 	.word	0x000000ff
        /*05e4*/ 	.word	0x000308a0
        /*05e8*/ 	.short	0x0100
        /*05ea*/ 	.byte	0x08
	.zero		1


	//   ....[16]....
        /*05ec*/ 	.word	0x00000770
        /*05f0*/ 	.word	0x000000ff
        /*05f4*/ 	.word	0x00030898
        /*05f8*/ 	.short	0x0100
        /*05fa*/ 	.byte	0x08
	.zero		1


	//   ....[17]....
        /*05fc*/ 	.word	0x00000780
        /*0600*/ 	.word	0x000000ff
        /*0604*/ 	.word	0x000308a8
        /*0608*/ 	.short	0x0100
        /*060a*/ 	.byte	0x08
	.zero		1


	//   ....[18]....
        /*060c*/ 	.word	0x000008b0
        /*0610*/ 	.word	0x000000ff
        /*0614*/ 	.word	0x000308b0
        /*0618*/ 	.short	0x0100
        /*061a*/ 	.byte	0x08
	.zero		1


	//   ....[19]....
        /*061c*/ 	.word	0x000008c0
        /*0620*/ 	.word	0x000000ff
        /*0624*/ 	.word	0x000308c0
        /*0628*/ 	.short	0x0100
        /*062a*/ 	.byte	0x08
	.zero		1


	//   ....[20]....
        /*062c*/ 	.word	0x000008d0
        /*0630*/ 	.word	0x000000ff
        /*0634*/ 	.word	0x000308b8
        /*0638*/ 	.short	0x0100
        /*063a*/ 	.byte	0x08
	.zero		1


	//   ....[21]....
        /*063c*/ 	.word	0x000008e0
        /*0640*/ 	.word	0x000000ff
        /*0644*/ 	.word	0x000308c8
        /*0648*/ 	.short	0x0100
        /*064a*/ 	.byte	0x08
	.zero		1


	//   ....[22]....
        /*064c*/ 	.word	0x00001cc0
        /*0650*/ 	.word	0x000000ff
        /*0654*/ 	.word	0x00030800
        /*0658*/ 	.short	0x010a
        /*065a*/ 	.byte	0x25
	.zero		1


	//   ....[23]....
        /*065c*/ 	.word	0x00001d40
        /*0660*/ 	.word	0x00000003
        /*0664*/ 	.word	0x00030830
        /*0668*/ 	.short	0x010a
        /*066a*/ 	.byte	0x3f
	.zero		1


	//   ....[24]....
        /*066c*/ 	.word	0x00001da0
        /*0670*/ 	.word	0x00000003
        /*0674*/ 	.word	0x00030830
        /*0678*/ 	.short	0x010a
        /*067a*/ 	.byte	0x3f
	.zero		1


	//   ....[25]....
        /*067c*/ 	.word	0x00002830
        /*0680*/ 	.word	0x00000000
        /*0684*/ 	.word	0x00000000
        /*0688*/ 	.short	0x0101
        /*068a*/ 	.byte	0x3f
	.zero		1


	//   ....[26]....
        /*068c*/ 	.word	0x00004520
        /*0690*/ 	.word	0x000000ff
        /*0694*/ 	.word	0x00030830
        /*0698*/ 	.short	0x010a
        /*069a*/ 	.byte	0x06
	.zero		1


	//   ....[27]....
        /*069c*/ 	.word	0x00004560
        /*06a0*/ 	.word	0x000000ff
        /*06a4*/ 	.word	0x00030830
        /*06a8*/ 	.short	0x010a
        /*06aa*/ 	.byte	0x06
	.zero		1


	//   ....[28]....
        /*06ac*/ 	.word	0x000053a0
        /*06b0*/ 	.word	0x000000ff
        /*06b4*/ 	.word	0x00030850
        /*06b8*/ 	.short	0x010a
        /*06ba*/ 	.byte	0x0a
	.zero		1


	//   ....[29]....
        /*06bc*/ 	.word	0x000053e0
        /*06c0*/ 	.word	0x000000ff
        /*06c4*/ 	.word	0x00030850
        /*06c8*/ 	.short	0x010a
        /*06ca*/ 	.byte	0x0a
	.zero		1


	//   ....[30]....
        /*06cc*/ 	.word	0x00005710
        /*06d0*/ 	.word	0x00000000
        /*06d4*/ 	.word	0x00000000
        /*06d8*/ 	.short	0x0101
        /*06da*/ 	.byte	0x3f
	.zero		1


	//   ....[31]....
        /*06dc*/ 	.word	0x000067e0
        /*06e0*/ 	.word	0x0000009b
        /*06e4*/ 	.word	0x00000000
        /*06e8*/ 	.short	0x0101
        /*06ea*/ 	.byte	0x3f
	.zero		1


	//   ....[32]....
        /*06ec*/ 	.word	0x00006f90
        /*06f0*/ 	.word	0x000000ff
        /*06f4*/ 	.word	0x00030830
        /*06f8*/ 	.short	0x010a
        /*06fa*/ 	.byte	0x05
	.zero		1


	//   ....[33]....
        /*06fc*/ 	.word	0x00006fd0
        /*0700*/ 	.word	0x000000ff
        /*0704*/ 	.word	0x00030830
        /*0708*/ 	.short	0x010a
        /*070a*/ 	.byte	0x05
	.zero		1


	//   ....[34]....
        /*070c*/ 	.word	0x00007e10
        /*0710*/ 	.word	0x000000ff
        /*0714*/ 	.word	0x00030850
        /*0718*/ 	.short	0x010a
        /*071a*/ 	.byte	0x0e
	.zero		1


	//   ....[35]....
        /*071c*/ 	.word	0x00007e50
        /*0720*/ 	.word	0x000000ff
        /*0724*/ 	.word	0x00030850
        /*0728*/ 	.short	0x010a
        /*072a*/ 	.byte	0x0e
	.zero		1


	//   ....[36]....
        /*072c*/ 	.word	0x00008740
        /*0730*/ 	.word	0x0000009f
        /*0734*/ 	.word	0x00000000
        /*0738*/ 	.short	0x0101
        /*073a*/ 	.byte	0x3f
	.zero		1


	//   ....[37]....
        /*073c*/ 	.word	0x000087f0
        /*0740*/ 	.word	0x000000a3
        /*0744*/ 	.word	0x00000000
        /*0748*/ 	.short	0x0101
        /*074a*/ 	.byte	0x3f
	.zero		1


	//   ....[38]....
        /*074c*/ 	.word	0x00008c70
        /*0750*/ 	.word	0x000000ff
        /*0754*/ 	.word	0x00030830
        /*0758*/ 	.short	0x010a
        /*075a*/ 	.byte	0x05
	.zero		1


	//   ....[39]....
        /*075c*/ 	.word	0x00008cb0
        /*0760*/ 	.word	0x000000ff
        /*0764*/ 	.word	0x00030830
        /*0768*/ 	.short	0x010a
        /*076a*/ 	.byte	0x05
	.zero		1


	//   ....[40]....
        /*076c*/ 	.word	0x00009af0
        /*0770*/ 	.word	0x000000ff
        /*0774*/ 	.word	0x00030850
        /*0778*/ 	.short	0x010a
        /*077a*/ 	.byte	0x0e
	.zero		1


	//   ....[41]....
        /*077c*/ 	.word	0x00009b30
        /*0780*/ 	.word	0x000000ff
        /*0784*/ 	.word	0x00030850
        /*0788*/ 	.short	0x010a
        /*078a*/ 	.byte	0x0e
	.zero		1


	//   ....[42]....
        /*078c*/ 	.word	0x00009e30
        /*0790*/ 	.word	0x00000000
        /*0794*/ 	.word	0x00000000
        /*0798*/ 	.short	0x0101
        /*079a*/ 	.byte	0x3f
	.zero		1


	//   ....[43]....
        /*079c*/ 	.word	0x0000af40
        /*07a0*/ 	.word	0x0000009b
        /*07a4*/ 	.word	0x00000000
        /*07a8*/ 	.short	0x0101
        /*07aa*/ 	.byte	0x3f
	.zero		1


	//   ....[44]....
        /*07ac*/ 	.word	0x0000bb70
        /*07b0*/ 	.word	0x000000ff
        /*07b4*/ 	.word	0x00030850
        /*07b8*/ 	.short	0x010a
        /*07ba*/ 	.byte	0x07
	.zero		1


	//   ....[45]....
        /*07bc*/ 	.word	0x0000bbb0
        /*07c0*/ 	.word	0x000000ff
        /*07c4*/ 	.word	0x00030850
        /*07c8*/ 	.short	0x010a
        /*07ca*/ 	.byte	0x07
	.zero		1


	//   ....[46]....
        /*07cc*/ 	.word	0x0000c010
        /*07d0*/ 	.word	0x00000009
        /*07d4*/ 	.word	0x00000000
        /*07d8*/ 	.short	0x0101
        /*07da*/ 	.byte	0x3f
	.zero		1


	//   ....[47]....
        /*07dc*/ 	.word	0x0000e080
        /*07e0*/ 	.word	0x000000c6
        /*07e4*/ 	.word	0x00000000
        /*07e8*/ 	.short	0x0101
        /*07ea*/ 	.byte	0x3f
	.zero		1


	//   ....[48]....
        /*07ec*/ 	.word	0x00010660
        /*07f0*/ 	.word	0x00000000
        /*07f4*/ 	.word	0x00030840
        /*07f8*/ 	.short	0x010a
        /*07fa*/ 	.byte	0x3f
	.zero		1


	//   ....[49]....
        /*07fc*/ 	.word	0x00011620
        /*0800*/ 	.word	0x00000011
        /*0804*/ 	.word	0x00030800
        /*0808*/ 	.short	0x0107
        /*080a*/ 	.byte	0x3f
	.zero		1


	//   ....[50]....
        /*080c*/ 	.word	0x00011730
        /*0810*/ 	.word	0x00000011
        /*0814*/ 	.word	0x00030800
        /*0818*/ 	.short	0x0101
        /*081a*/ 	.byte	0x3f
	.zero		1


	//   ....[51]....
        /*081c*/ 	.word	0x00011750
        /*0820*/ 	.word	0x00000011
        /*0824*/ 	.word	0x00030820
        /*0828*/ 	.short	0x010a
        /*082a*/ 	.byte	0x3f
	.zero		1


	//   ....[52]....
        /*082c*/ 	.word	0x00011a90
        /*0830*/ 	.word	0x00000003
        /*0834*/ 	.word	0x00030840
        /*0838*/ 	.short	0x010a
        /*083a*/ 	.byte	0x3f
	.zero		1


	//   ....[53]....
        /*083c*/ 	.word	0x00012020
        /*0840*/ 	.word	0x00000003
        /*0844*/ 	.word	0x00000060
        /*0848*/ 	.short	0x010a
        /*084a*/ 	.byte	0x3f
	.zero		1


	//   ....[54]....
        /*084c*/ 	.word	0x00012870
        /*0850*/ 	.word	0x00000003
        /*0854*/ 	.word	0x00030840
        /*0858*/ 	.short	0x010a
        /*085a*/ 	.byte	0x3f
	.zero		1


	//   ....[55]....
        /*085c*/ 	.word	0x00012e00
        /*0860*/ 	.word	0x00000009
        /*0864*/ 	.word	0x00000060
        /*0868*/ 	.short	0x010a
        /*086a*/ 	.byte	0x3f
	.zero		1


	//   ....[56]....
        /*086c*/ 	.word	0x00013590
        /*0870*/ 	.word	0x00000002
        /*0874*/ 	.word	0x00030840
        /*0878*/ 	.short	0x010a
        /*087a*/ 	.byte	0x3f
	.zero		1


	//   ....[57]....
        /*087c*/ 	.word	0x00013b20
        /*0880*/ 	.word	0x00000002
        /*0884*/ 	.word	0x00000060
        /*0888*/ 	.short	0x010a
        /*088a*/ 	.byte	0x3f
	.zero		1


	//   ....[58]....
        /*088c*/ 	.word	0x00014260
        /*0890*/ 	.word	0x00000000
        /*0894*/ 	.word	0x00030860
        /*0898*/ 	.short	0x010a
        /*089a*/ 	.byte	0x3f
	.zero		1


	//   ....[59]....
        /*089c*/ 	.word	0x00014a40
        /*08a0*/ 	.word	0x00000000
        /*08a4*/ 	.word	0x00030820
        /*08a8*/ 	.short	0x010a
        /*08aa*/ 	.byte	0x3f
	.zero		1


	//   ....[60]....
        /*08ac*/ 	.word	0x00014c30
        /*08b0*/ 	.word	0x00000006
        /*08b4*/ 	.word	0x00000000
        /*08b8*/ 	.short	0x010a
        /*08ba*/ 	.byte	0x3f
	.zero		1


	//   ....[61]....
        /*08bc*/ 	.word	0x00014c80
        /*08c0*/ 	.word	0x00000003
        /*08c4*/ 	.word	0x00000000
        /*08c8*/ 	.short	0x010a
        /*08ca*/ 	.byte	0x3f
	.zero		1


	//   ....[62]....
        /*08cc*/ 	.word	0x00014ce0
        /*08d0*/ 	.word	0x00000012
        /*08d4*/ 	.word	0x00000000
        /*08d8*/ 	.short	0x010a
        /*08da*/ 	.byte	0x3f
	.zero		1


	//   ....[63]....
        /*08dc*/ 	.word	0x00014d10
        /*08e0*/ 	.word	0x00000003
        /*08e4*/ 	.word	0x00000000
        /*08e8*/ 	.short	0x010a
        /*08ea*/ 	.byte	0x3f
	.zero		1


	//   ....[64]....
        /*08ec*/ 	.word	0x00014d80
        /*08f0*/ 	.word	0x00000003
        /*08f4*/ 	.word	0x00030800
        /*08f8*/ 	.short	0x010a
        /*08fa*/ 	.byte	0x3f
	.zero		1


	//   ....[65]....
        /*08fc*/ 	.word	0x00014dd0
        /*0900*/ 	.word	0x00000003
        /*0904*/ 	.word	0x00030830
        /*0908*/ 	.short	0x010a
        /*090a*/ 	.byte	0x3f
	.zero		1


	//   ....[66]....
        /*090c*/ 	.word	0x00014e30
        /*0910*/ 	.word	0x00000015
        /*0914*/ 	.word	0x00030830
        /*0918*/ 	.short	0x010a
        /*091a*/ 	.byte	0x3f
	.zero		1


	//   ....[67]....
        /*091c*/ 	.word	0x00014e90
        /*0920*/ 	.word	0x00000015
        /*0924*/ 	.word	0x00030850
        /*0928*/ 	.short	0x010a
        /*092a*/ 	.byte	0x3f
	.zero		1


	//   ....[68]....
        /*092c*/ 	.word	0x00014ef0
        /*0930*/ 	.word	0x00000004
        /*0934*/ 	.word	0x00030830
        /*0938*/ 	.short	0x010a
        /*093a*/ 	.byte	0x3f
	.zero		1


	//   ....[69]....
        /*093c*/ 	.word	0x00014f50
        /*0940*/ 	.word	0x00000003
        /*0944*/ 	.word	0x00030850
        /*0948*/ 	.short	0x010a
        /*094a*/ 	.byte	0x3f
	.zero		1


	//   ....[70]....
        /*094c*/ 	.word	0x00014fb0
        /*0950*/ 	.word	0x00000004
        /*0954*/ 	.word	0x00030830
        /*0958*/ 	.short	0x010a
        /*095a*/ 	.byte	0x3f
	.zero		1


	//   ....[71]....
        /*095c*/ 	.word	0x00015010
        /*0960*/ 	.word	0x00000003
        /*0964*/ 	.word	0x00030850
        /*0968*/ 	.short	0x010a
        /*096a*/ 	.byte	0x3f
	.zero		1


	//   ....[72]....
        /*096c*/ 	.word	0x00015070
        /*0970*/ 	.word	0x00000007
        /*0974*/ 	.word	0x00030850
        /*0978*/ 	.short	0x010a
        /*097a*/ 	.byte	0x3f
	.zero		1


	//   ....[73]....
        /*097c*/ 	.word	0x000151c0
        /*0980*/ 	.word	0x00000000
        /*0984*/ 	.word	0x00030840
        /*0988*/ 	.short	0x010a
        /*098a*/ 	.byte	0x3f
	.zero		1


	//   ....[74]....
        /*098c*/ 	.word	0x00015e70
        /*0990*/ 	.word	0x00000011
        /*0994*/ 	.word	0x00030820
        /*0998*/ 	.short	0x010a
        /*099a*/ 	.byte	0x3f
	.zero		1


	//   ....[75]....
        /*099c*/ 	.word	0x00015ec0
        /*09a0*/ 	.word	0x00000003
        /*09a4*/ 	.word	0x00030840
        /*09a8*/ 	.short	0x010a
        /*09aa*/ 	.byte	0x3f
	.zero		1


	//   ....[76]....
        /*09ac*/ 	.word	0x00015f10
        /*09b0*/ 	.word	0x00000003
        /*09b4*/ 	.word	0x00000060
        /*09b8*/ 	.short	0x010a
        /*09ba*/ 	.byte	0x3f
	.zero		1


	//   ....[77]....
        /*09bc*/ 	.word	0x00015f60
        /*09c0*/ 	.word	0x00000003
        /*09c4*/ 	.word	0x00030840
        /*09c8*/ 	.short	0x010a
        /*09ca*/ 	.byte	0x3f
	.zero		1


	//   ....[78]....
        /*09cc*/ 	.word	0x00015fb0
        /*09d0*/ 	.word	0x00000009
        /*09d4*/ 	.word	0x00000060
        /*09d8*/ 	.short	0x010a
        /*09da*/ 	.byte	0x3f
	.zero		1


	//   ....[79]....
        /*09dc*/ 	.word	0x00016000
        /*09e0*/ 	.word	0x00000002
        /*09e4*/ 	.word	0x00030840
        /*09e8*/ 	.short	0x010a
        /*09ea*/ 	.byte	0x3f
	.zero		1


	//   ....[80]....
        /*09ec*/ 	.word	0x00016050
        /*09f0*/ 	.word	0x00000002
        /*09f4*/ 	.word	0x00000060
        /*09f8*/ 	.short	0x010a
        /*09fa*/ 	.byte	0x3f
	.zero		1


	//   ....[81]....
        /*09fc*/ 	.word	0x000160a0
        /*0a00*/ 	.word	0x00000000
        /*0a04*/ 	.word	0x00030860
        /*0a08*/ 	.short	0x010a
        /*0a0a*/ 	.byte	0x3f
	.zero		1


	//   ....[82]....
        /*0a0c*/ 	.word	0x00016190
        /*0a10*/ 	.word	0x00000000
        /*0a14*/ 	.word	0x00030820
        /*0a18*/ 	.short	0x010a
        /*0a1a*/ 	.byte	0x3f
	.zero		1


	//   ....[83]....
        /*0a1c*/ 	.word	0x00016330
        /*0a20*/ 	.word	0x00000006
        /*0a24*/ 	.word	0x00000000
        /*0a28*/ 	.short	0x010a
        /*0a2a*/ 	.byte	0x3f
	.zero		1


	//   ....[84]....
        /*0a2c*/ 	.word	0x00016380
        /*0a30*/ 	.word	0x00000003
        /*0a34*/ 	.word	0x00000000
        /*0a38*/ 	.short	0x010a
        /*0a3a*/ 	.byte	0x3f
	.zero		1


	//   ....[85]....
        /*0a3c*/ 	.word	0x000163d0
        /*0a40*/ 	.word	0x00000012
        /*0a44*/ 	.word	0x00000000
        /*0a48*/ 	.short	0x010a
        /*0a4a*/ 	.byte	0x3f
	.zero		1


	//----- nvinfo : EIATTR_NUM_MBARRIERS
	.align		4
.L_215:
        /*0a4c*/ 	.byte	0x03, 0x38
        /*0a4e*/ 	.short	0x0016


	//----- nvinfo : EIATTR_EXIT_INSTR_OFFSETS
	.align		4
        /*0a50*/ 	.byte	0x04, 0x1c
        /*0a52*/ 	.short	(.L_217 - .L_216)


	//   ....[0]....
.L_216:
        /*0a54*/ 	.word	0x00000a10


	//   ....[1]....
        /*0a58*/ 	.word	0x0000f2b0


	//   ....[2]....
        /*0a5c*/ 	.word	0x00014d60


	//----- nvinfo : EIATTR_MAX_THREADS
	.align		4
.L_217:
        /*0a60*/ 	.byte	0x04, 0x05
        /*0a62*/ 	.short	(.L_219 - .L_218)
.L_218:
        /*0a64*/ 	.word	0x00000180
        /*0a68*/ 	.word	0x00000001
        /*0a6c*/ 	.word	0x00000001


	//----- nvinfo : EIATTR_CRS_STACK_SIZE
	.align		4
.L_219:
        /*0a70*/ 	.byte	0x04, 0x1e
        /*0a72*/ 	.short	(.L_221 - .L_220)
.L_220:
        /*0a74*/ 	.word	0x00000000


	//----- nvinfo : EIATTR_CBANK_PARAM_SIZE
	.align		4
.L_221:
        /*0a78*/ 	.byte	0x03, 0x19
        /*0a7a*/ 	.short	0x0af0


	//----- nvinfo : EIATTR_PARAM_CBANK
	.align		4
        /*0a7c*/ 	.byte	0x04, 0x0a
        /*0a7e*/ 	.short	(.L_223 - .L_222)
	.align		4
.L_222:
        /*0a80*/ 	.word	index@(.nv.constant0._ZN7cutlass13device_kernelIN5flash11enable_sm90INS1_16FlashAttnFwdSm90INS1_25CollectiveMainloopFwdSm90ILi2EN4cute5tupleIJNS5_1CILi1EEES8_S8_EEENS6_IJNS7_ILi128EEENS7_ILi64EEENS7_ILi256EEEEEELi256ENS_10bfloat16_tEfNS_4arch4Sm90ELb0ELb1ELb0ELb0ELb0ELb0ELb0ELb1ELb1ELb1ELb0ELb0EEENS1_21CollectiveEpilogueFwdINS6_IJSA_SC_SB_EEES9_SE_SG_Li256ELb0ELb1ELb0ELb0EEENS1_30DynamicPersistentTileSchedulerILi256ELi128ELb0ELb1ELb1EEEEEEEEEvNT_6ParamsE)
        /*0a84*/ 	.short	0x0210
        /*0a86*/ 	.short	0x0af0


	//----- nvinfo : EIATTR_SW_WAR
	.align		4
.L_223:
        /*0a88*/ 	.byte	0x04, 0x36
        /*0a8a*/ 	.short	(.L_225 - .L_224)
.L_224:
        /*0a8c*/ 	.word	0x00000008
.L_225:


//--------------------- .nv.info._ZN7cutlass13device_kernelIN5flash11enable_sm90INS1_16FlashAttnFwdSm90INS1_25CollectiveMainloopFwdSm90ILi2EN4cute5tupleIJNS5_1CILi1EEES8_S8_EEENS6_IJNS7_ILi128EEENS7_ILi64EEENS7_ILi256EEEEEELi256ENS_10bfloat16_tEfNS_4arch4Sm90ELb0ELb1ELb0ELb1ELb0ELb0ELb0ELb1ELb1ELb1ELb0ELb0EEENS1_21CollectiveEpilogueFwdINS6_IJSA_SC_SB_EEES9_SE_SG_Li256ELb1ELb1ELb0ELb0EEENS1_36VarlenDynamicPersistentTileSchedulerILi128ELi64ELi256ELi128ELb0ELb1ELb1ELb1ELb0ELb1EEEEEEEEEvNT_6ParamsE --------------------------
	.section	.nv.info._ZN7cutlass13device_kernelIN5flash11enable_sm90INS1_16FlashAttnFwdSm90INS1_25CollectiveMainloopFwdSm90ILi2EN4cute5tupleIJNS5_1CILi1EEES8_S8_EEENS6_IJNS7_ILi128EEENS7_ILi64EEENS7_ILi256EEEEEELi256ENS_10bfloat16_tEfNS_4arch4Sm90ELb0ELb1ELb0ELb1ELb0ELb0ELb0ELb1ELb1ELb1ELb0ELb0EEENS1_21CollectiveEpilogueFwdINS6_IJSA_SC_SB_EEES9_SE_SG_Li256ELb1ELb1ELb0ELb0EEENS1_36VarlenDynamicPersistentTileSchedulerILi128ELi64ELi256ELi128ELb0ELb1ELb1ELb1ELb0ELb1EEEEEEEEEvNT_6ParamsE,"",@"SHT_CUDA_INFO"
	.sectionflags	@""
	.align	4


	//----- nvinfo : EIATTR_CUDA_API_VERSION
	.align		4
        /*0000*/ 	.byte	0x04, 0x37
        /*0002*/ 	.short	(.L_227 - .L_226)
.L_226:
        /*0004*/ 	.word	0x00000082


	//----- nvinfo : EIATTR_KPARAM_INFO
	.align		4
.L_227:
        /*0008*/ 	.byte	0x04, 0x17
        /*000a*/ 	.short	(.L_229 - .L_228)
.L_228:
        /*000c*/ 	.word	0x00000000
        /*0010*/ 	.short	0x0000
        /*0012*/ 	.short	0x0070
        /*0014*/ 	.byte	0x00, 0xf0, 0x01, 0x2a


	//----- nvinfo : EIATTR_SPARSE_MMA_MASK
	.align		4
.L_229:
        /*0018*/ 	.byte	0x03, 0x50
        /*001a*/ 	.short	0x0000


	//----- nvinfo : EIATTR_MAXREG_COUNT
	.align		4
        /*001c*/ 	.byte	0x03, 0x1b
        /*001e*/ 	.short	0x00a8


	//----- nvinfo : EIATTR_NUM_BARRIERS
	.align		4
        /*0020*/ 	.byte	0x02, 0x4c
        /*0022*/ 	.byte	0x09
	.zero		1


	//----- nvinfo : EIATTR_EXTERNS
	.align		4
        /*0024*/ 	.byte	0x04, 0x0f
        /*0026*/ 	.short	(.L_231 - .L_230)


	//   ....[0]....
	.align		4
.L_230:
        /*0028*/ 	.word	index@(__assertfail)


	//----- nvinfo : EIATTR_ANNOTATIONS
	.align		4
.L_231:
        /*002c*/ 	.byte	0x04, 0x55
        /*002e*/ 	.short	(.L_233 - .L_232)


	//   ....[0]....
.L_232:
        /* <DEDUP_REMOVED lines=64> */


	//----- nvinfo : EIATTR_MERCURY_ISA_VERSION
	.align		4
.L_233:
        /*0418*/ 	.byte	0x03, 0x5f
        /*041a*/ 	.short	0x0101


	//----- nvinfo : EIATTR_UNUSED_LOAD_BYTE_OFFSET
	.align		4
        /*041c*/ 	.byte	0x04, 0x44
        /*041e*/ 	.short	(.L_235 - .L_234)


	//   ....[0]....
.L_234:
        /*0420*/ 	.word	0x00000a10
        /*0424*/ 	.word	0x0000fff0


	//   ....[1]....
        /*0428*/ 	.word	0x0000ca50
        /*042c*/ 	.word	0x0000fff0


	//----- nvinfo : EIATTR_INT_WARP_WIDE_INSTR_OFFSETS
	.align		4
.L_235:
        /*0430*/ 	.byte	0x04, 0x31
        /*0432*/ 	.short	(.L_237 - .L_236)


	//   ....[0]....
.L_236:
        /*0434*/ 	.word	0x00000130


	//   ....[1]....
        /*0438*/ 	.word	0x00000170


	//   ....[2]....
        /*043c*/ 	.word	0x000001e0


	//   ....[3]....
        /*0440*/ 	.word	0x00011010


	//   ....[4]....
        /*0444*/ 	.word	0x000110b0


	//   ....[5]....
        /*0448*/ 	.word	0x000156b0


	//   ....[6]....
        /*044c*/ 	.word	0x00015720


	//----- nvinfo : EIATTR_COOP_GROUP_MASK_REGIDS
	.align		4
.L_237:
        /*0450*/ 	.byte	0x04, 0x29
        /*0452*/ 	.short	(.L_239 - .L_238)


	//   ....[0]....
.L_238:
        /*0454*/ 	.word	0xffffffff


	//   ....[1]....
        /*0458*/ 	.word	0xffffffff


	//   ....[2]....
        /*045c*/ 	.word	0xffffffff


	//   ....[3]....
        /*0460*/ 	.word	0xffffffff


	//   ....[4]....
        /*0464*/ 	.word	0xffffffff


	//   ....[5]....
        /*0468*/ 	.word	0xffffffff


	//   ....[6]....
        /*046c*/ 	.word	0xffffffff


	//   ....[7]....
        /*0470*/ 	.word	0xffffffff


	//   ....[8]....
        /*0474*/ 	.word	0xffffffff


	//   ....[9]....
        /*0478*/ 	.word	0xffffffff


	//   ....[10]....
        /*047c*/ 	.word	0xffffffff


	//   ....[11]....
        /*0480*/ 	.word	0xffffffff


	//   ....[12]....
        /*0484*/ 	.word	0xffffffff


	//   ....[13]....
        /*0488*/ 	.word	0xffffffff


	//   ....[14]....
        /*048c*/ 	.word	0xffffffff


	//   ....[15]....
        /*0490*/ 	.word	0xffffffff


	//   ....[16]....
        /*0494*/ 	.word	0xffffffff


	//   ....[17]....
        /*0498*/ 	.word	0xffffffff


	//   ....[18]....
        /*049c*/ 	.word	0xffffffff


	//   ....[19]....
        /*04a0*/ 	.word	0xffffffff


	//   ....[20]....
        /*04a4*/ 	.word	0xffffffff


	//   ....[21]....
        /*04a8*/ 	.word	0xffffffff


	//   ....[22]....
        /*04ac*/ 	.word	0xffffffff


	//   ....[23]....
        /*04b0*/ 	.word	0xffffffff


	//   ....[24]....
        /*04b4*/ 	.word	0xffffffff


	//   ....[25]....
        /*04b8*/ 	.word	0xffffffff


	//   ....[26]....
        /*04bc*/ 	.word	0xffffffff


	//   ....[27]....
        /*04c0*/ 	.word	0xffffffff


	//   ....[28]....
        /*04c4*/ 	.word	0xffffffff


	//   ....[29]....
        /*04c8*/ 	.word	0xffffffff


	//   ....[30]....
        /*04cc*/ 	.word	0xffffffff


	//   ....[31]....
        /*04d0*/ 	.word	0xffffffff


	//   ....[32]....
        /*04d4*/ 	.word	0xffffffff


	//   ....[33]....
        /*04d8*/ 	.word	0xffffffff


	//   ....[34]....
        /*04dc*/ 	.word	0xffffffff


	//   ....[35]....
        /*04e0*/ 	.word	0xffffffff


	//   ....[36]....
        /*04e4*/ 	.word	0xffffffff


	//   ....[37]....
        /*04e8*/ 	.word	0xffffffff


	//   ....[38]....
        /*04ec*/ 	.word	0xffffffff


	//   ....[39]....
        /*04f0*/ 	.word	0xffffffff


	//   ....[40]....
        /*04f4*/ 	.word	0xffffffff


	//   ....[41]....
        /*04f8*/ 	.word	0xffffffff


	//   ....[42]....
        /*04fc*/ 	.word	0xffffffff


	//   ....[43]....
        /*0500*/ 	.word	0xffffffff


	//   ....[44]....
        /*0504*/ 	.word	0xffffffff


	//   ....[45]....
        /*0508*/ 	.word	0xffffffff


	//   ....[46]....
        /*050c*/ 	.word	0xffffffff


	//   ....[47]....
        /*0510*/ 	.word	0xffffffff


	//   ....[48]....
        /*0514*/ 	.word	0xffffffff


	//   ....[49]....
        /*0518*/ 	.word	0xffffffff


	//   ....[50]....
        /*051c*/ 	.word	0xffffffff


	//   ....[51]....
        /*0520*/ 	.word	0xffffffff


	//   ....[52]....
        /*0524*/ 	.word	0xffffffff


	//   ....[53]....
        /*0528*/ 	.word	0xffffffff


	//   ....[54]....
        /*052c*/ 	.word	0xffffffff


	//   ....[55]....
        /*0530*/ 	.word	0xffffffff


	//   ....[56]....
        /*0534*/ 	.word	0xffffffff


	//   ....[57]....
        /*0538*/ 	.word	0xffffffff


	//   ....[58]....
        /*053c*/ 	.word	0xffffffff


	//   ....[59]....
        /*0540*/ 	.word	0xffffffff


	//   ....[60]....
        /*0544*/ 	.word	0xffffffff


	//   ....[61]....
        /*0548*/ 	.word	0xffffffff


	//   ....[62]....
        /*054c*/ 	.word	0xffffffff


	//   ....[63]....
        /*0550*/ 	.word	0xffffffff


	//   ....[64]....
        /*0554*/ 	.word	0xffffffff


	//   ....[65]....
        /*0558*/ 	.word	0xffffffff


	//   ....[66]....
        /*055c*/ 	.word	0xffffffff


	//   ....[67]....
        /*0560*/ 	.word	0xffffffff


	//   ....[68]....
        /*0564*/ 	.word	0xffffffff


	//   ....[69]....
        /*0568*/ 	.word	0xffffffff


	//   ....[70]....
        /*056c*/ 	.word	0xffffffff


	//   ....[71]....
        /*0570*/ 	.word	0xffffffff


	//   ....[72]....
        /*0574*/ 	.word	0xffffffff


	//   ....[73]....
        /*0578*/ 	.word	0xffffffff


	//   ....[74]....
        /*057c*/ 	.word	0xffffffff


	//   ....[75]....
        /*0580*/ 	.word	0xffffffff


	//   ....[76]....
        /*0584*/ 	.word	0xffffffff


	//   ....[77]....
        /*0588*/ 	.word	0xffffffff


	//   ....[78]....
        /*058c*/ 	.word	0xffffffff


	//   ....[79]....
        /*0590*/ 	.word	0xffffffff


	//   ....[80]....
        /*0594*/ 	.word	0xffffffff


	//   ....[81]....
        /*0598*/ 	.word	0xffffffff


	//   ....[82]....
        /*059c*/ 	.word	0xffffffff


	//   ....[83]....
        /*05a0*/ 	.word	0xffffffff


	//   ....[84]....
        /*05a4*/ 	.word	0xffffffff


	//   ....[85]....
        /*05a8*/ 	.word	0xffffffff


	//   ....[86]....
        /*05ac*/ 	.word	0xffffffff


	//   ....[87]....
        /*05b0*/ 	.word	0xffffffff


	//   ....[88]....
        /*05b4*/ 	.word	0xffffffff


	//   ....[89]....
        /*05b8*/ 	.word	0xffffffff


	//   ....[90]....
        /*05bc*/ 	.word	0xffffffff


	//   ....[91]....
        /*05c0*/ 	.word	0xffffffff


	//   ....[92]....
        /*05c4*/ 	.word	0xffffffff


	//   ....[93]....
        /*05c8*/ 	.word	0xffffffff


	//   ....[94]....
        /*05cc*/ 	.word	0xffffffff


	//   ....[95]....
        /*05d0*/ 	.word	0xffffffff


	//   ....[96]....
        /*05d4*/ 	.word	0xffffffff


	//   ....[97]....
        /*05d8*/ 	.word	0xffffffff


	//   ....[98]....
        /*05dc*/ 	.word	0xffffffff


	//   ....[99]....
        /*05e0*/ 	.word	0xffffffff


	//   ....[100]....
        /*05e4*/ 	.word	0xffffffff


	//   ....[101]....
        /*05e8*/ 	.word	0xffffffff


	//   ....[102]....
        /*05ec*/ 	.word	0xffffffff


	//   ....[103]....
        /*05f0*/ 	.word	0xffffffff


	//   ....[104]....
        /*05f4*/ 	.word	0xffffffff


	//   ....[105]....
        /*05f8*/ 	.word	0x0500000f


	//   ....[106]....
        /*05fc*/ 	.word	0x0500000f


	//   ....[107]....
        /*0600*/ 	.word	0x0500000f


	//   ....[108]....
        /*0604*/ 	.word	0x0500000f


	//   ....[109]....
        /*0608*/ 	.word	0x0500000f


	//   ....[110]....
        /*060c*/ 	.word	0x0500000f


	//   ....[111]....
        /*0610*/ 	.word	0x0500000f


	//   ....[112]....
        /*0614*/ 	.word	0x0500000f


	//   ....[113]....
        /*0618*/ 	.word	0x0500000f


	//   ....[114]....
        /*061c*/ 	.word	0x0500000f


	//   ....[115]....
        /*0620*/ 	.word	0x0500000f


	//   ....[116]....
        /*0624*/ 	.word	0x0500000f


	//   ....[117]....
        /*0628*/ 	.word	0x0500000f


	//   ....[118]....
        /*062c*/ 	.word	0x0500000f


	//   ....[119]....
        /*0630*/ 	.word	0x0500000f


	//   ....[120]....
        /*0634*/ 	.word	0x0500000f


	//   ....[121]....
        /*0638*/ 	.word	0x0500000f


	//   ....[122]....
        /*063c*/ 	.word	0x0500000f


	//   ....[123]....
        /*0640*/ 	.word	0x0500000f


	//   ....[124]....
        /*0644*/ 	.word	0x0500000f


	//   ....[125]....
        /*0648*/ 	.word	0x0500000f


	//   ....[126]....
        /*064c*/ 	.word	0x0500000f


	//   ....[127]....
        /*0650*/ 	.word	0x0500000f


	//   ....[128]....
        /*0654*/ 	.word	0x0500000f


	//   ....[129]....
        /*0658*/ 	.word	0x0500000f


	//   ....[130]....
        /*065c*/ 	.word	0x0500000f


	//   ....[131]....
        /*0660*/ 	.word	0x0500000f


	//   ....[132]....
        /*0664*/ 	.word	0x0500000f


	//   ....[133]....
        /*0668*/ 	.word	0x0500000f


	//   ....[134]....
        /*066c*/ 	.word	0x0500000f


	//   ....[135]....
        /*0670*/ 	.word	0x0500000f


	//   ....[136]....
        /*0674*/ 	.word	0x0500000f


	//   ....[137]....
        /*0678*/ 	.word	0x0500000f


	//   ....[138]....
        /*067c*/ 	.word	0x0500000f


	//   ....[139]....
        /*0680*/ 	.word	0x0500000f


	//----- nvinfo : EIATTR_COOP_GROUP_INSTR_OFFSETS
	.align		4
.L_239:
        /*0684*/ 	.byte	0x04, 0x28
        /*0686*/ 	.short	(.L_241 - .L_240)


	//   ....[0]....
.L_240:
        /*0688*/ 	.word	0x00000060


	//   ....[1]....
        /*068c*/ 	.word	0x00000140


	//   ....[2]....
        /*0690*/ 	.word	0x00000190


	//   ....[3]....
        /*0694*/ 	.word	0x000003c0


	//   ....[4]....
        /*0698*/ 	.word	0x00000520


	//   ....[5]....
        /*069c*/ 	.word	0x00000640


	//   ....[6]....
        /*06a0*/ 	.word	0x000007a0


	//   ....[7]....
        /*06a4*/ 	.word	0x00001c10


	//   ....[8]....
        /*06a8*/ 	.word	0x00002720


	//   ....[9]....
        /*06ac*/ 	.word	0x00002bc0


	//   ....[10]....
        /*06b0*/ 	.word	0x000036d0


	//   ....[11]....
        /*06b4*/ 	.word	0x00003780


	//   ....[12]....
        /*06b8*/ 	.word	0x000039c0


	//   ....[13]....
        /*06bc*/ 	.word	0x00003a60


	//   ....[14]....
        /*06c0*/ 	.word	0x00005860


	//   ....[15]....
        /*06c4*/ 	.word	0x00005ab0


	//   ....[16]....
        /*06c8*/ 	.word	0x000061b0


	//   ....[17]....
        /*06cc*/ 	.word	0x000062b0


	//   ....[18]....
        /*06d0*/ 	.word	0x00006640


	//   ....[19]....
        /*06d4*/ 	.word	0x000066b0


	//   ....[20]....
        /*06d8*/ 	.word	0x00008250


	//   ....[21]....
        /*06dc*/ 	.word	0x00008380


	//   ....[22]....
        /*06e0*/ 	.word	0x000085b0


	//   ....[23]....
        /*06e4*/ 	.word	0x00008610


	//   ....[24]....
        /*06e8*/ 	.word	0x0000a000


	//   ....[25]....
        /*06ec*/ 	.word	0x0000a2b0


	//   ....[26]....
        /*06f0*/ 	.word	0x0000a8f0


	//   ....[27]....
        /*06f4*/ 	.word	0x0000a9f0


	//   ....[28]....
        /*06f8*/ 	.word	0x0000adb0


	//   ....[29]....
        /*06fc*/ 	.word	0x0000ae10


	//   ....[30]....
        /*0700*/ 	.word	0x0000bde0


	//   ....[31]....
        /*0704*/ 	.word	0x0000be20


	//   ....[32]....
        /*0708*/ 	.word	0x0000bf60


	//   ....[33]....
        /*070c*/ 	.word	0x0000bf80


	//   ....[34]....
        /*0710*/ 	.word	0x0000db80


	//   ....[35]....
        /*0714*/ 	.word	0x0000dbc0


	//   ....[36]....
        /*0718*/ 	.word	0x0000dc00


	//   ....[37]....
        /*071c*/ 	.word	0x0000dc40


	//   ....[38]....
        /*0720*/ 	.word	0x0000e490


	//   ....[39]....
        /*0724*/ 	.word	0x0000e4c0


	//   ....[40]....
        /*0728*/ 	.word	0x0000e620


	//   ....[41]....
        /*072c*/ 	.word	0x0000e640


	//   ....[42]....
        /*0730*/ 	.word	0x0000e790


	//   ....[43]....
        /*0734*/ 	.word	0x0000e7b0


	//   ....[44]....
        /*0738*/ 	.word	0x0000e910


	//   ....[45]....
        /*073c*/ 	.word	0x0000e930


	//   ....[46]....
        /*0740*/ 	.word	0x0000f320


	//   ....[47]....
        /*0744*/ 	.word	0x0000f340


	//   ....[48]....
        /*0748*/ 	.word	0x0000f490


	//   ....[49]....
        /*074c*/ 	.word	0x0000f4b0


	//   ....[50]....
        /*0750*/ 	.word	0x0000f600


	//   ....[51]....
        /*0754*/ 	.word	0x0000f620


	//   ....[52]....
        /*0758*/ 	.word	0x0000f780


	//   ....[53]....
        /*075c*/ 	.word	0x0000f7a0


	//   ....[54]....
        /*0760*/ 	.word	0x0000f990


	//   ....[55]....
        /*0764*/ 	.word	0x0000fb80


	//   ....[56]....
        /*0768*/ 	.word	0x0000fbb0


	//   ....[57]....
        /*076c*/ 	.word	0x0000fbe0


	//   ....[58]....
        /*0770*/ 	.word	0x0000fc10


	//   ....[59]....
        /*0774*/ 	.word	0x0000fc40


	//   ....[60]....
        /*0778*/ 	.word	0x0000fc70


	//   ....[61]....
        /*077c*/ 	.word	0x0000fdf0


	//   ....[62]....
        /*0780*/ 	.word	0x0000fe20


	//   ....[63]....
        /*0784*/ 	.word	0x0000fe50


	//   ....[64]....
        /*0788*/ 	.word	0x0000fe80


	//   ....[65]....
        /*078c*/ 	.word	0x0000feb0


	//   ....[66]....
        /*0790*/ 	.word	0x0000fee0


	//   ....[67]....
        /*0794*/ 	.word	0x0000ff90


	//   ....[68]....
        /*0798*/ 	.word	0x0000fff0


	//   ....[69]....
        /*079c*/ 	.word	0x00010080


	//   ....[70]....
        /*07a0*/ 	.word	0x000115f0


	//   ....[71]....
        /*07a4*/ 	.word	0x000122c0


	//   ....[72]....
        /*07a8*/ 	.word	0x000122e0


	//   ....[73]....
        /*07ac*/ 	.word	0x000123d0


	//   ....[74]....
        /*07b0*/ 	.word	0x000123e0


	//   ....[75]....
        /*07b4*/ 	.word	0x000124a0


	//   ....[76]....
        /*07b8*/ 	.word	0x000124b0


	//   ....[77]....
        /*07bc*/ 	.word	0x00012570


	//   ....[78]....
        /*07c0*/ 	.word	0x00012580


	//   ....[79]....
        /*07c4*/ 	.word	0x00012640


	//   ....[80]....
        /*07c8*/ 	.word	0x00012650


	//   ....[81]....
        /*07cc*/ 	.word	0x00012710


	//   ....[82]....
        /*07d0*/ 	.word	0x00012720


	//   ....[83]....
        /*07d4*/ 	.word	0x000127d0


	//   ....[84]....
        /*07d8*/ 	.word	0x000127e0


	//   ....[85]....
        /*07dc*/ 	.word	0x00012810


	//   ....[86]....
        /*07e0*/ 	.word	0x00012830


	//   ....[87]....
        /*07e4*/ 	.word	0x00015fb0


	//   ....[88]....
        /*07e8*/ 	.word	0x00016010


	//   ....[89]....
        /*07ec*/ 	.word	0x00016040


	//   ....[90]....
        /*07f0*/ 	.word	0x00016050


	//   ....[91]....
        /*07f4*/ 	.word	0x00016080


	//   ....[92]....
        /*07f8*/ 	.word	0x000160b0


	//   ....[93]....
        /*07fc*/ 	.word	0x000160e0


	//   ....[94]....
        /*0800*/ 	.word	0x00016110


	//   ....[95]....
        /*0804*/ 	.word	0x000162a0


	//   ....[96]....
        /*0808*/ 	.word	0x000162d0


	//   ....[97]....
        /*080c*/ 	.word	0x00016300


	//   ....[98]....
        /*0810*/ 	.word	0x00016330


	//   ....[99]....
        /*0814*/ 	.word	0x00016360


	//   ....[100]....
        /*0818*/ 	.word	0x00016390


	//   ....[101]....
        /*081c*/ 	.word	0x00016450


	//   ....[102]....
        /*0820*/ 	.word	0x00016470


	//   ....[103]....
        /*0824*/ 	.word	0x000164e0


	//   ....[104]....
        /*0828*/ 	.word	0x00016bc0


	//   ....[105]....
        /*082c*/ 	.word	0x00017270


	//   ....[106]....
        /*0830*/ 	.word	0x00017450


	//   ....[107]....
        /*0834*/ 	.word	0x000174a0


	//   ....[108]....
        /*0838*/ 	.word	0x000175f0


	//   ....[109]....
        /*083c*/ 	.word	0x00017640


	//   ....[110]....
        /*0840*/ 	.word	0x00017790


	//   ....[111]....
        /*0844*/ 	.word	0x000177e0


	//   ....[112]....
        /*0848*/ 	.word	0x00017930


	//   ....[113]....
        /*084c*/ 	.word	0x00017980


	//   ....[114]....
        /*0850*/ 	.word	0x00017ad0


	//   ....[115]....
        /*0854*/ 	.word	0x00017b20


	//   ....[116]....
        /*0858*/ 	.word	0x00017c60


	//   ....[117]....
        /*085c*/ 	.word	0x00017cb0


	//   ....[118]....
        /*0860*/ 	.word	0x00017df0


	//   ....[119]....
        /*0864*/ 	.word	0x00017e40


	//   ....[120]....
        /*0868*/ 	.word	0x00017f70


	//   ....[121]....
        /*086c*/ 	.word	0x00017fc0


	//   ....[122]....
        /*0870*/ 	.word	0x000182f0


	//   ....[123]....
        /*0874*/ 	.word	0x00018390


	//   ....[124]....
        /*0878*/ 	.word	0x000184c0


	//   ....[125]....
        /*087c*/ 	.word	0x00018540


	//   ....[126]....
        /*0880*/ 	.word	0x000185c0


	//   ....[127]....
        /*0884*/ 	.word	0x00018640


	//   ....[128]....
        /*0888*/ 	.word	0x000186c0


	//   ....[129]....
        /*088c*/ 	.word	0x00018750


	//   ....[130]....
        /*0890*/ 	.word	0x000187f0


	//   ....[131]....
        /*0894*/ 	.word	0x00018890


	//   ....[132]....
        /*0898*/ 	.word	0x00018910


	//   ....[133]....
        /*089c*/ 	.word	0x00018990


	//   ....[134]....
        /*08a0*/ 	.word	0x00018a10


	//   ....[135]....
        /*08a4*/ 	.word	0x00018aa0


	//   ....[136]....
        /*08a8*/ 	.word	0x00018b20


	//   ....[137]....
        /*08ac*/ 	.word	0x00018bc0


	//   ....[138]....
        /*08b0*/ 	.word	0x00018c50


	//   ....[139]....
        /*08b4*/ 	.word	0x00018d80


	//----- nvinfo : EIATTR_REG_RECONFIG
	.align		4
.L_241:
        /*08b8*/ 	.byte	0x01, 0x54
	.zero		2


	//----- nvinfo : EIATTR_SYSCALL_OFFSETS
	.align		4
        /*08bc*/ 	.byte	0x04, 0x46
        /*08be*/ 	.short	(.L_243 - .L_242)


	//   ....[0]....
.L_242:
        /*08c0*/ 	.word	0x00001df0


	//   ....[1]....
        /*08c4*/ 	.word	0x00011220


	//   ....[2]....
        /*08c8*/ 	.word	0x00011370


	//   ....[3]....
        /*08cc*/ 	.word	0x00011460


	//   ....[4]....
        /*08d0*/ 	.word	0x00011de0


	//----- nvinfo : EIATTR_MBARRIER_INSTR_OFFSETS
	.align		4
.L_243:
        /*08d4*/ 	.byte	0x04, 0x39
        /*08d6*/ 	.short	(.L_245 - .L_244)


	//   ....[0]....
.L_244:
        /*08d8*/ 	.word	0x00000270
        /*08dc*/ 	.word	0x000000ff
        /*08e0*/ 	.word	0x00030800
        /*08e4*/ 	.short	0x0100
        /*08e6*/ 	.byte	0x08
	.zero		1


	//   ....[1]....
        /*08e8*/ 	.word	0x00000280
        /*08ec*/ 	.word	0x000000ff
        /*08f0*/ 	.word	0x00030820
        /*08f4*/ 	.short	0x0100
        /*08f6*/ 	.byte	0x08
	.zero		1


	//   ....[2]....
        /*08f8*/ 	.word	0x00000370
        /*08fc*/ 	.word	0x000000ff
        /*0900*/ 	.word	0x00030830
        /*0904*/ 	.short	0x0100
        /*0906*/ 	.byte	0x08
	.zero		1


	//   ....[3]....
        /*0908*/ 	.word	0x00000380
        /*090c*/ 	.word	0x000000ff
        /*0910*/ 	.word	0x00030840
        /*0914*/ 	.short	0x0100
        /*0916*/ 	.byte	0x08
	.zero		1


	//   ....[4]....
        /*0918*/ 	.word	0x00000390
        /*091c*/ 	.word	0x000000ff
        /*0920*/ 	.word	0x00030838
        /*0924*/ 	.short	0x0100
        /*0926*/ 	.byte	0x08
	.zero		1


	//   ....[5]....
        /*0928*/ 	.word	0x000003a0
        /*092c*/ 	.word	0x000000ff
        /*0930*/ 	.word	0x00030848
        /*0934*/ 	.short	0x0100
        /*0936*/ 	.byte	0x08
	.zero		1


	//   ....[6]....
        /*0938*/ 	.word	0x000004d0
        /*093c*/ 	.word	0x000000ff
        /*0940*/ 	.word	0x00030850
        /*0944*/ 	.short	0x0100
        /*0946*/ 	.byte	0x08
	.zero		1


	//   ....[7]....
        /*0948*/ 	.word	0x000004e0
        /*094c*/ 	.word	0x000000ff
        /*0950*/ 	.word	0x00030860
        /*0954*/ 	.short	0x0100
        /*0956*/ 	.byte	0x08
	.zero		1


	//   ....[8]....
        /*0958*/ 	.word	0x000004f0
        /*095c*/ 	.word	0x000000ff
        /*0960*/ 	.word	0x00030858
        /*0964*/ 	.short	0x0100
        /*0966*/ 	.byte	0x08
	.zero		1


	//   ....[9]....
        /*0968*/ 	.word	0x00000500
        /*096c*/ 	.word	0x000000ff
        /*0970*/ 	.word	0x00030868
        /*0974*/ 	.short	0x0100
        /*0976*/ 	.byte	0x08
	.zero		1


	//   ....[10]....
        /*0978*/ 	.word	0x000005f0
        /*097c*/ 	.word	0x000000ff
        /*0980*/ 	.word	0x00030870
        /*0984*/ 	.short	0x0100
        /*0986*/ 	.byte	0x06
	.zero		1


	//   ....[11]....
        /*0988*/ 	.word	0x00000600
        /*098c*/ 	.word	0x000000ff
        /*0990*/ 	.word	0x00030880
        /*0994*/ 	.short	0x0100
        /*0996*/ 	.byte	0x06
	.zero		1


	//   ....[12]....
        /*0998*/ 	.word	0x00000610
        /*099c*/ 	.word	0x000000ff
        /*09a0*/ 	.word	0x00030878
        /*09a4*/ 	.short	0x0100
        /*09a6*/ 	.byte	0x06
	.zero		1


	//   ....[13]....
        /*09a8*/ 	.word	0x00000620
        /*09ac*/ 	.word	0x000000ff
        /*09b0*/ 	.word	0x00030888
        /*09b4*/ 	.short	0x0100
        /*09b6*/ 	.byte	0x06
	.zero		1


	//   ....[14]....
        /*09b8*/ 	.word	0x00000750
        /*09bc*/ 	.word	0x000000ff
        /*09c0*/ 	.word	0x00030890
        /*09c4*/ 	.short	0x0100
        /*09c6*/ 	.byte	0x08
	.zero		1


	//   ....[15]....
        /*09c8*/ 	.word	0x00000760
        /*09cc*/ 	.word	0x000000ff
        /*09d0*/ 	.word	0x000308a0
        /*09d4*/ 	.short	0x0100
        /*09d6*/ 	.byte	0x08
	.zero		1


	//   ....[16]....
        /*09d8*/ 	.word	0x00000770
        /*09dc*/ 	.word	0x000000ff
        /*09e0*/ 	.word	0x00030898
        /*09e4*/ 	.short	0x0100
        /*09e6*/ 	.byte	0x08
	.zero		1


	//   ....[17]....
        /*09e8*/ 	.word	0x00000780
        /*09ec*/ 	.word	0x000000ff
        /*09f0*/ 	.word	0x000308a8
        /*09f4*/ 	.short	0x0100
        /*09f6*/ 	.byte	0x08
	.zero		1


	//   ....[18]....
        /*09f8*/ 	.word	0x000008b0
        /*09fc*/ 	.word	0x000000ff
        /*0a00*/ 	.word	0x000308b0
        /*0a04*/ 	.short	0x0100
        /*0a06*/ 	.byte	0x08
	.zero		1


	//   ....[19]....
        /*0a08*/ 	.word	0x000008c0
        /*0a0c*/ 	.word	0x000000ff
        /*0a10*/ 	.word	0x000308c0
        /*0a14*/ 	.short	0x0100
        /*0a16*/ 	.byte	0x08
	.zero		1


	//   ....[20]....
        /*0a18*/ 	.word	0x000008d0
        /*0a1c*/ 	.word	0x000000ff
        /*0a20*/ 	.word	0x000308b8
        /*0a24*/ 	.short	0x0100
        /*0a26*/ 	.byte	0x08
	.zero		1


	//   ....[21]....
        /*0a28*/ 	.word	0x000008e0
        /*0a2c*/ 	.word	0x000000ff
        /*0a30*/ 	.word	0x000308c8
        /*0a34*/ 	.short	0x0100
        /*0a36*/ 	.byte	0x08
	.zero		1


	//   ....[22]....
        /*0a38*/ 	.word	0x00001e90
        /*0a3c*/ 	.word	0x000000ff
        /*0a40*/ 	.word	0x00030800
        /*0a44*/ 	.short	0x010a
        /*0a46*/ 	.byte	0x25
	.zero		1


	//   ....[23]....
        /*0a48*/ 	.word	0x00001f10
        /*0a4c*/ 	.word	0x00000005
        /*0a50*/ 	.word	0x00030830
        /*0a54*/ 	.short	0x010a
        /*0a56*/ 	.byte	0x3f
	.zero		1


	//   ....[24]....
        /*0a58*/ 	.word	0x00001f70
        /*0a5c*/ 	.word	0x00000005
        /*0a60*/ 	.word	0x00030830
        /*0a64*/ 	.short	0x010a
        /*0a66*/ 	.byte	0x3f
	.zero		1


	//   ....[25]....
        /*0a68*/ 	.word	0x000029f0
        /*0a6c*/ 	.word	0x00000000
        /*0a70*/ 	.word	0x00000000
        /*0a74*/ 	.short	0x0101
        /*0a76*/ 	.byte	0x3f
	.zero		1


	//   ....[26]....
        /*0a78*/ 	.word	0x000046e0
        /*0a7c*/ 	.word	0x000000ff
        /*0a80*/ 	.word	0x00030830
        /*0a84*/ 	.short	0x010a
        /*0a86*/ 	.byte	0x06
	.zero		1


	//   ....[27]....
        /*0a88*/ 	.word	0x00004720
        /*0a8c*/ 	.word	0x000000ff
        /*0a90*/ 	.word	0x00030830
        /*0a94*/ 	.short	0x010a
        /*0a96*/ 	.byte	0x06
	.zero		1


	//   ....[28]....
        /*0a98*/ 	.word	0x00005570
        /*0a9c*/ 	.word	0x000000ff
        /*0aa0*/ 	.word	0x00030850
        /*0aa4*/ 	.short	0x010a
        /*0aa6*/ 	.byte	0x0a
	.zero		1


	//   ....[29]....
        /*0aa8*/ 	.word	0x000055b0
        /*0aac*/ 	.word	0x000000ff
        /*0ab0*/ 	.word	0x00030850
        /*0ab4*/ 	.short	0x010a
        /*0ab6*/ 	.byte	0x0a
	.zero		1


	//   ....[30]....
        /*0ab8*/ 	.word	0x000058b0
        /*0abc*/ 	.word	0x00000000
        /*0ac0*/ 	.word	0x00000000
        /*0ac4*/ 	.short	0x0101
        /*0ac6*/ 	.byte	0x3f
	.zero		1


	//   ....[31]....
        /*0ac8*/ 	.word	0x00006970
        /*0acc*/ 	.word	0x0000009b
        /*0ad0*/ 	.word	0x00000000
        /*0ad4*/ 	.short	0x0101
        /*0ad6*/ 	.byte	0x3f
	.zero		1


	//   ....[32]....
        /*0ad8*/ 	.word	0x00007160
        /*0adc*/ 	.word	0x000000ff
        /*0ae0*/ 	.word	0x00030830
        /*0ae4*/ 	.short	0x010a
        /*0ae6*/ 	.byte	0x05
	.zero		1


	//   ....[33]....
        /*0ae8*/ 	.word	0x000071a0
        /*0aec*/ 	.word	0x000000ff
        /*0af0*/ 	.word	0x00030830
        /*0af4*/ 	.short	0x010a
        /*0af6*/ 	.byte	0x05
	.zero		1


	//   ....[34]....
        /*0af8*/ 	.word	0x00007ff0
        /*0afc*/ 	.word	0x000000ff
        /*0b00*/ 	.word	0x00030850
        /*0b04*/ 	.short	0x010a
        /*0b06*/ 	.byte	0x0e
	.zero		1


	//   ....[35]....
        /*0b08*/ 	.word	0x00008030
        /*0b0c*/ 	.word	0x000000ff
        /*0b10*/ 	.word	0x00030850
        /*0b14*/ 	.short	0x010a
        /*0b16*/ 	.byte	0x0e
	.zero		1


	//   ....[36]....
        /*0b18*/ 	.word	0x00008920
        /*0b1c*/ 	.word	0x0000009f
        /*0b20*/ 	.word	0x00000000
        /*0b24*/ 	.short	0x0101
        /*0b26*/ 	.byte	0x3f
	.zero		1


	//   ....[37]....
        /*0b28*/ 	.word	0x000089d0
        /*0b2c*/ 	.word	0x000000a3
        /*0b30*/ 	.word	0x00000000
        /*0b34*/ 	.short	0x0101
        /*0b36*/ 	.byte	0x3f
	.zero		1


	//   ....[38]....
        /*0b38*/ 	.word	0x00008e50
        /*0b3c*/ 	.word	0x000000ff
        /*0b40*/ 	.word	0x00030830
        /*0b44*/ 	.short	0x010a
        /*0b46*/ 	.byte	0x05
	.zero		1


	//   ....[39]....
        /*0b48*/ 	.word	0x00008e90
        /*0b4c*/ 	.word	0x000000ff
        /*0b50*/ 	.word	0x00030830
        /*0b54*/ 	.short	0x010a
        /*0b56*/ 	.byte	0x05
	.zero		1


	//   ....[40]....
        /*0b58*/ 	.word	0x00009ce0
        /*0b5c*/ 	.word	0x000000ff
        /*0b60*/ 	.word	0x00030850
        /*0b64*/ 	.short	0x010a
        /*0b66*/ 	.byte	0x0e
	.zero		1


	//   ....[41]....
        /*0b68*/ 	.word	0x00009d20
        /*0b6c*/ 	.word	0x000000ff
        /*0b70*/ 	.word	0x00030850
        /*0b74*/ 	.short	0x010a
        /*0b76*/ 	.byte	0x0e
	.zero		1


	//   ....[42]....
        /*0b78*/ 	.word	0x00009fa0
        /*0b7c*/ 	.word	0x00000000
        /*0b80*/ 	.word	0x00000000
        /*0b84*/ 	.short	0x0101
        /*0b86*/ 	.byte	0x3f
	.zero		1


	//   ....[43]....
        /*0b88*/ 	.word	0x0000b140
        /*0b8c*/ 	.word	0x0000009f
        /*0b90*/ 	.word	0x00000000
        /*0b94*/ 	.short	0x0101
        /*0b96*/ 	.byte	0x3f
	.zero		1


	//   ....[44]....
        /*0b98*/ 	.word	0x0000bd50
        /*0b9c*/ 	.word	0x000000ff
        /*0ba0*/ 	.word	0x00030850
        /*0ba4*/ 	.short	0x010a
        /*0ba6*/ 	.byte	0x07
	.zero		1


	//   ....[45]....
        /*0ba8*/ 	.word	0x0000bd90
        /*0bac*/ 	.word	0x000000ff
        /*0bb0*/ 	.word	0x00030850
        /*0bb4*/ 	.short	0x010a
        /*0bb6*/ 	.byte	0x07
	.zero		1


	//   ....[46]....
        /*0bb8*/ 	.word	0x0000c1f0
        /*0bbc*/ 	.word	0x00000009
        /*0bc0*/ 	.word	0x00000000
        /*0bc4*/ 	.short	0x0101
        /*0bc6*/ 	.byte	0x3f
	.zero		1


	//   ....[47]....
        /*0bc8*/ 	.word	0x0000e4d0
        /*0bcc*/ 	.word	0x00000017
        /*0bd0*/ 	.word	0x00000000
        /*0bd4*/ 	.short	0x0101
        /*0bd6*/ 	.byte	0x3f
	.zero		1


	//   ....[48]....
        /*0bd8*/ 	.word	0x00011890
        /*0bdc*/ 	.word	0x00000000
        /*0be0*/ 	.word	0x00030840
        /*0be4*/ 	.short	0x010a
        /*0be6*/ 	.byte	0x3f
	.zero		1


	//   ....[49]....
        /*0be8*/ 	.word	0x000129b0
        /*0bec*/ 	.word	0x00000008
        /*0bf0*/ 	.word	0x00030800
        /*0bf4*/ 	.short	0x0107
        /*0bf6*/ 	.byte	0x3f
	.zero		1


	//   ....[50]....
        /*0bf8*/ 	.word	0x00012ac0
        /*0bfc*/ 	.word	0x00000002
        /*0c00*/ 	.word	0x00030800
        /*0c04*/ 	.short	0x0101
        /*0c06*/ 	.byte	0x3f
	.zero		1


	//   ....[51]....
        /*0c08*/ 	.word	0x00012ae0
        /*0c0c*/ 	.word	0x00000002
        /*0c10*/ 	.word	0x00030820
        /*0c14*/ 	.short	0x010a
        /*0c16*/ 	.byte	0x3f
	.zero		1


	//   ....[52]....
        /*0c18*/ 	.word	0x00012e70
        /*0c1c*/ 	.word	0x00000003
        /*0c20*/ 	.word	0x00030840
        /*0c24*/ 	.short	0x010a
        /*0c26*/ 	.byte	0x3f
	.zero		1


	//   ....[53]....
        /*0c28*/ 	.word	0x00013430
        /*0c2c*/ 	.word	0x00000003
        /*0c30*/ 	.word	0x00000060
        /*0c34*/ 	.short	0x010a
        /*0c36*/ 	.byte	0x3f
	.zero		1


	//   ....[54]....
        /*0c38*/ 	.word	0x00013d20
        /*0c3c*/ 	.word	0x00000003
        /*0c40*/ 	.word	0x00030840
        /*0c44*/ 	.short	0x010a
        /*0c46*/ 	.byte	0x3f
	.zero		1


	//   ....[55]....
        /*0c48*/ 	.word	0x000142e0
        /*0c4c*/ 	.word	0x00000002
        /*0c50*/ 	.word	0x00000060
        /*0c54*/ 	.short	0x010a
        /*0c56*/ 	.byte	0x3f
	.zero		1


	//   ....[56]....
        /*0c58*/ 	.word	0x00014ae0
        /*0c5c*/ 	.word	0x00000002
        /*0c60*/ 	.word	0x00030840
        /*0c64*/ 	.short	0x010a
        /*0c66*/ 	.byte	0x3f
	.zero		1


	//   ....[57]....
        /*0c68*/ 	.word	0x000150a0
        /*0c6c*/ 	.word	0x00000002
        /*0c70*/ 	.word	0x00000060
        /*0c74*/ 	.short	0x010a
        /*0c76*/ 	.byte	0x3f
	.zero		1


	//   ....[58]....
        /*0c78*/ 	.word	0x00015830
        /*0c7c*/ 	.word	0x00000000
        /*0c80*/ 	.word	0x00030860
        /*0c84*/ 	.short	0x010a
        /*0c86*/ 	.byte	0x3f
	.zero		1


	//   ....[59]....
        /*0c88*/ 	.word	0x00016b40
        /*0c8c*/ 	.word	0x00000000
        /*0c90*/ 	.word	0x00030820
        /*0c94*/ 	.short	0x010a
        /*0c96*/ 	.byte	0x3f
	.zero		1


	//   ....[60]....
        /*0c98*/ 	.word	0x00016d20
        /*0c9c*/ 	.word	0x00000006
        /*0ca0*/ 	.word	0x00000000
        /*0ca4*/ 	.short	0x010a
        /*0ca6*/ 	.byte	0x3f
	.zero		1


	//   ....[61]....
        /*0ca8*/ 	.word	0x00016d90
        /*0cac*/ 	.word	0x00000007
        /*0cb0*/ 	.word	0x00000000
        /*0cb4*/ 	.short	0x010a
        /*0cb6*/ 	.byte	0x3f
	.zero		1


	//   ....[62]....
        /*0cb8*/ 	.word	0x00016e00
        /*0cbc*/ 	.word	0x00000004
        /*0cc0*/ 	.word	0x00000000
        /*0cc4*/ 	.short	0x010a
        /*0cc6*/ 	.byte	0x3f
	.zero		1


	//   ....[63]....
        /*0cc8*/ 	.word	0x00016e30
        /*0ccc*/ 	.word	0x00000003
        /*0cd0*/ 	.word	0x00000000
        /*0cd4*/ 	.short	0x010a
        /*0cd6*/ 	.byte	0x3f
	.zero		1


	//   ....[64]....
        /*0cd8*/ 	.word	0x00016ea0
        /*0cdc*/ 	.word	0x00000003
        /*0ce0*/ 	.word	0x00030800
        /*0ce4*/ 	.short	0x010a
        /*0ce6*/ 	.byte	0x3f
	.zero		1


	//   ....[65]....
        /*0ce8*/ 	.word	0x00016ef0
        /*0cec*/ 	.word	0x00000005
        /*0cf0*/ 	.word	0x00030830
        /*0cf4*/ 	.short	0x010a
        /*0cf6*/ 	.byte	0x3f
	.zero		1


	//   ....[66]....
        /*0cf8*/ 	.word	0x00016f50
        /*0cfc*/ 	.word	0x00000098
        /*0d00*/ 	.word	0x00030830
        /*0d04*/ 	.short	0x010a
        /*0d06*/ 	.byte	0x3f
	.zero		1


	//   ....[67]....
        /*0d08*/ 	.word	0x00016fb0
        /*0d0c*/ 	.word	0x00000015
        /*0d10*/ 	.word	0x00030850
        /*0d14*/ 	.short	0x010a
        /*0d16*/ 	.byte	0x3f
	.zero		1


	//   ....[68]....
        /*0d18*/ 	.word	0x00017010
        /*0d1c*/ 	.word	0x00000004
        /*0d20*/ 	.word	0x00030830
        /*0d24*/ 	.short	0x010a
        /*0d26*/ 	.byte	0x3f
	.zero		1


	//   ....[69]....
        /*0d28*/ 	.word	0x00017070
        /*0d2c*/ 	.word	0x00000003
        /*0d30*/ 	.word	0x00030850
        /*0d34*/ 	.short	0x010a
        /*0d36*/ 	.byte	0x3f
	.zero		1


	//   ....[70]....
        /*0d38*/ 	.word	0x000170d0
        /*0d3c*/ 	.word	0x00000004
        /*0d40*/ 	.word	0x00030830
        /*0d44*/ 	.short	0x010a
        /*0d46*/ 	.byte	0x3f
	.zero		1


	//   ....[71]....
        /*0d48*/ 	.word	0x00017130
        /*0d4c*/ 	.word	0x00000003
        /*0d50*/ 	.word	0x00030850
        /*0d54*/ 	.short	0x010a
        /*0d56*/ 	.byte	0x3f
	.zero		1


	//   ....[72]....
        /*0d58*/ 	.word	0x00017190
        /*0d5c*/ 	.word	0x00000007
        /*0d60*/ 	.word	0x00030850
        /*0d64*/ 	.short	0x010a
        /*0d66*/ 	.byte	0x3f
	.zero		1


	//   ....[73]....
        /*0d68*/ 	.word	0x00017330
        /*0d6c*/ 	.word	0x00000000
        /*0d70*/ 	.word	0x00030840
        /*0d74*/ 	.short	0x010a
        /*0d76*/ 	.byte	0x3f
	.zero		1


	//   ....[74]....
        /*0d78*/ 	.word	0x00018010
        /*0d7c*/ 	.word	0x00000002
        /*0d80*/ 	.word	0x00030820
        /*0d84*/ 	.short	0x010a
        /*0d86*/ 	.byte	0x3f
	.zero		1


	//   ....[75]....
        /*0d88*/ 	.word	0x00018060
        /*0d8c*/ 	.word	0x00000003
        /*0d90*/ 	.word	0x00030840
        /*0d94*/ 	.short	0x010a
        /*0d96*/ 	.byte	0x3f
	.zero		1


	//   ....[76]....
        /*0d98*/ 	.word	0x000180b0
        /*0d9c*/ 	.word	0x00000003
        /*0da0*/ 	.word	0x00000060
        /*0da4*/ 	.short	0x010a
        /*0da6*/ 	.byte	0x3f
	.zero		1


	//   ....[77]....
        /*0da8*/ 	.word	0x00018100
        /*0dac*/ 	.word	0x00000003
        /*0db0*/ 	.word	0x00030840
        /*0db4*/ 	.short	0x010a
        /*0db6*/ 	.byte	0x3f
	.zero		1


	//   ....[78]....
        /*0db8*/ 	.word	0x00018150
        /*0dbc*/ 	.word	0x00000002
        /*0dc0*/ 	.word	0x00000060
        /*0dc4*/ 	.short	0x010a
        /*0dc6*/ 	.byte	0x3f
	.zero		1


	//   ....[79]....
        /*0dc8*/ 	.word	0x000181a0
        /*0dcc*/ 	.word	0x00000002
        /*0dd0*/ 	.word	0x00030840
        /*0dd4*/ 	.short	0x010a
        /*0dd6*/ 	.byte	0x3f
	.zero		1


	//   ....[80]....
        /*0dd8*/ 	.word	0x000181f0
        /*0ddc*/ 	.word	0x00000002
        /*0de0*/ 	.word	0x00000060
        /*0de4*/ 	.short	0x010a
        /*0de6*/ 	.byte	0x3f
	.zero		1


	//   ....[81]....
        /*0de8*/ 	.word	0x00018240
        /*0dec*/ 	.word	0x00000000
        /*0df0*/ 	.word	0x00030860
        /*0df4*/ 	.short	0x010a
        /*0df6*/ 	.byte	0x3f
	.zero		1


	//   ....[82]....
        /*0df8*/ 	.word	0x00018ca0
        /*0dfc*/ 	.word	0x00000000
        /*0e00*/ 	.word	0x00030820
        /*0e04*/ 	.short	0x010a
        /*0e06*/ 	.byte	0x3f
	.zero		1


	//   ....[83]....
        /*0e08*/ 	.word	0x00018e40
        /*0e0c*/ 	.word	0x00000006
        /*0e10*/ 	.word	0x00000000
        /*0e14*/ 	.short	0x010a
        /*0e16*/ 	.byte	0x3f
	.zero		1


	//   ....[84]....
        /*0e18*/ 	.word	0x00018e90
        /*0e1c*/ 	.word	0x00000007
        /*0e20*/ 	.word	0x00000000
        /*0e24*/ 	.short	0x010a
        /*0e26*/ 	.byte	0x3f
	.zero		1


	//   ....[85]....
        /*0e28*/ 	.word	0x00018ee0
        /*0e2c*/ 	.word	0x00000004
        /*0e30*/ 	.word	0x00000000
        /*0e34*/ 	.short	0x010a
        /*0e36*/ 	.byte	0x3f
	.zero		1


	//----- nvinfo : EIATTR_NUM_MBARRIERS
	.align		4
.L_245:
        /*0e38*/ 	.byte	0x03, 0x38
        /*0e3a*/ 	.short	0x0016


	//----- nvinfo : EIATTR_EXIT_INSTR_OFFSETS
	.align		4
        /*0e3c*/ 	.byte	0x04, 0x1c
        /*0e3e*/ 	.short	(.L_247 - .L_246)


	//   ....[0]....
.L_246:
        /*0e40*/ 	.word	0x00000a50


	//   ....[1]....
        /*0e44*/ 	.word	0x0000f930


	//   ....[2]....
        /*0e48*/ 	.word	0x00016e80


	//----- nvinfo : EIATTR_MAX_THREADS
	.align		4
.L_247:
        /*0e4c*/ 	.byte	0x04, 0x05
        /*0e4e*/ 	.short	(.L_249 - .L_248)
.L_248:
        /*0e50*/ 	.word	0x00000180
        /*0e54*/ 	.word	0x00000001
        /*0e58*/ 	.word	0x00000001


	//----- nvinfo : EIATTR_CRS_STACK_SIZE
	.align		4
.L_249:
        /*0e5c*/ 	.byte	0x04, 0x1e
        /*0e5e*/ 	.short	(.L_251 - .L_250)
.L_250:
        /*0e60*/ 	.word	0x00000000


	//----- nvinfo : EIATTR_CBANK_PARAM_SIZE
	.align		4
.L_251:
        /*0e64*/ 	.byte	0x03, 0x19
        /*0e66*/ 	.short	0x0af0


	//----- nvinfo : EIATTR_PARAM_CBANK
	.align		4
        /*0e68*/ 	.byte	0x04, 0x0a
        /*0e6a*/ 	.short	(.L_253 - .L_252)
	.align		4
.L_252:
        /*0e6c*/ 	.word	index@(.nv.constant0._ZN7cutlass13device_kernelIN5flash11enable_sm90INS1_16FlashAttnFwdSm90INS1_25CollectiveMainloopFwdSm90ILi2EN4cute5tupleIJNS5_1CILi1EEES8_S8_EEENS6_IJNS7_ILi128EEENS7_ILi64EEENS7_ILi256EEEEEELi256ENS_10bfloat16_tEfNS_4arch4Sm90ELb0ELb1ELb0ELb1ELb0ELb0ELb0ELb1ELb1ELb1ELb0ELb0EEENS1_21CollectiveEpilogueFwdINS6_IJSA_SC_SB_EEES9_SE_SG_Li256ELb1ELb1ELb0ELb0EEENS1_36VarlenDynamicPersistentTileSchedulerILi128ELi64ELi256ELi128ELb0ELb1ELb1ELb1ELb0ELb1EEEEEEEEEvNT_6ParamsE)
        /*0e70*/ 	.short	0x0210
        /*0e72*/ 	.short	0x0af0


	//----- nvinfo : EIATTR_SW_WAR
	.align		4
.L_253:
        /*0e74*/ 	.byte	0x04, 0x36
        /*0e76*/ 	.short	(.L_255 - .L_254)
.L_254:
        /*0e78*/ 	.word	0x00000008
.L_255:


//--------------------- .nv.info._ZN7cutlass13device_kernelIN5flash11enable_sm90INS1_16FlashAttnFwdSm90INS1_25CollectiveMainloopFwdSm90ILi2EN4cute5tupleIJNS5_1CILi1EEES8_S8_EEENS6_IJNS7_ILi128EEENS7_ILi64EEENS7_ILi256EEEEEELi256ENS_10bfloat16_tEfNS_4arch4Sm90ELb0ELb1ELb0ELb1ELb0ELb1ELb0ELb1ELb1ELb1ELb0ELb0EEENS1_21CollectiveEpilogueFwdINS6_IJSA_SC_SB_EEES9_SE_SG_Li256ELb1ELb1ELb0ELb0EEENS1_36VarlenDynamicPersistentTileSchedulerILi128ELi64ELi256ELi128ELb0ELb1ELb1ELb1ELb0ELb1EEEEEEEEEvNT_6ParamsE --------------------------
	.section	.nv.info._ZN7cutlass13device_kernelIN5flash11enable_sm90INS1_16FlashAttnFwdSm90INS1_25CollectiveMainloopFwdSm90ILi2EN4cute5tupleIJNS5_1CILi1EEES8_S8_EEENS6_IJNS7_ILi128EEENS7_ILi64EEENS7_ILi256EEEEEELi256ENS_10bfloat16_tEfNS_4arch4Sm90ELb0ELb1ELb0ELb1ELb0ELb1ELb0ELb1ELb1ELb1ELb0ELb0EEENS1_21CollectiveEpilogueFwdINS6_IJSA_SC_SB_EEES9_SE_SG_Li256ELb1ELb1ELb0ELb0EEENS1_36VarlenDynamicPersistentTileSchedulerILi128ELi64ELi256ELi128ELb0ELb1ELb1ELb1ELb0ELb1EEEEEEEEEvNT_6ParamsE,"",@"SHT_CUDA_INFO"
	.sectionflags	@""
	.align	4


	//----- nvinfo : EIATTR_CUDA_API_VERSION
	.align		4
        /*0000*/ 	.byte	0x04, 0x37
        /*0002*/ 	.short	(.L_257 - .L_256)
.L_256:
        /*0004*/ 	.word	0x00000082


	//----- nvinfo : EIATTR_KPARAM_INFO
	.align		4
.L_257:
        /*0008*/ 	.byte	0x04, 0x17
        /*000a*/ 	.short	(.L_259 - .L_258)
.L_258:
        /*000c*/ 	.word	0x00000000
        /*0010*/ 	.short	0x0000
        /*0012*/ 	.short	0x0070
        /*0014*/ 	.byte	0x00, 0xf0, 0x01, 0x2a


	//----- nvinfo : EIATTR_SPARSE_MMA_MASK
	.align		4
.L_259:
        /*0018*/ 	.byte	0x03, 0x50
        /*001a*/ 	.short	0x0000


	//----- nvinfo : EIATTR_MAXREG_COUNT
	.align		4
        /*001c*/ 	.byte	0x03, 0x1b
        /*001e*/ 	.short	0x00a8


	//----- nvinfo : EIATTR_NUM_BARRIERS
	.align		4
        /*0020*/ 	.byte	0x02, 0x4c
        /*0022*/ 	.byte	0x10
	.zero		1


	//----- nvinfo : EIATTR_EXTERNS
	.align		4
        /*0024*/ 	.byte	0x04, 0x0f
        /*0026*/ 	.short	(.L_261 - .L_260)


	//   ....[0]....
	.align		4
.L_260:
        /*0028*/ 	.word	index@(__assertfail)


	//----- nvinfo : EIATTR_ANNOTATIONS
	.align		4
.L_261:
        /*002c*/ 	.byte	0x04, 0x55
        /*002e*/ 	.short	(.L_263 - .L_262)


	//   ....[0]....
.L_262:
        /* <DEDUP_REMOVED lines=143> */


	//----- nvinfo : EIATTR_MERCURY_ISA_VERSION
	.align		4
.L_263:
        /*0908*/ 	.byte	0x03, 0x5f
        /*090a*/ 	.short	0x0101


	//----- nvinfo : EIATTR_UNUSED_LOAD_BYTE_OFFSET
	.align		4
        /*090c*/ 	.byte	0x04, 0x44
        /*090e*/ 	.short	(.L_265 - .L_264)


	//   ....[0]....
.L_264:
        /*0910*/ 	.word	0x00000aa0
        /*0914*/ 	.word	0x0000fff0


	//   ....[1]....
        /*0918*/ 	.word	0x0001f020
        /*091c*/ 	.word	0x0000fff0


	//----- nvinfo : EIATTR_INT_WARP_WIDE_INSTR_OFFSETS
	.align		4
.L_265:
        /*0920*/ 	.byte	0x04, 0x31
        /*0922*/ 	.short	(.L_267 - .L_266)


	//   ....[0]....
.L_266:
        /*0924*/ 	.word	0x00000190


	//   ....[1]....
        /*0928*/ 	.word	0x000001d0


	//   ....[2]....
        /*092c*/ 	.word	0x00000240


	//   ....[3]....
        /*0930*/ 	.word	0x000254e0


	//   ....[4]....
        /*0934*/ 	.word	0x00025580


	//   ....[5]....
        /*0938*/ 	.word	0x00029b20


	//   ....[6]....
        /*093c*/ 	.word	0x00029b90


	//----- nvinfo : EIATTR_COOP_GROUP_MASK_REGIDS
	.align		4
.L_267:
        /*0940*/ 	.byte	0x04, 0x29
        /*0942*/ 	.short	(.L_269 - .L_268)


	//   ....[0]....
.L_268:
        /*0944*/ 	.word	0xffffffff


	//   ....[1]....
        /*0948*/ 	.word	0xffffffff


	//   ....[2]....
        /*094c*/ 	.word	0xffffffff


	//   ....[3]....
        /*0950*/ 	.word	0xffffffff


	//   ....[4]....
        /*0954*/ 	.word	0xffffffff


	//   ....[5]....
        /*0958*/ 	.word	0xffffffff


	//   ....[6]....
        /*095c*/ 	.word	0xffffffff


	//   ....[7]....
        /*0960*/ 	.word	0xffffffff


	//   ....[8]....
        /*0964*/ 	.word	0xffffffff


	//   ....[9]....
        /*0968*/ 	.word	0xffffffff


	//   ....[10]....
        /*096c*/ 	.word	0xffffffff


	//   ....[11]....
        /*0970*/ 	.word	0xffffffff


	//   ....[12]....
        /*0974*/ 	.word	0xffffffff


	//   ....[13]....
        /*0978*/ 	.word	0xffffffff


	//   ....[14]....
        /*097c*/ 	.word	0xffffffff


	//   ....[15]....
        /*0980*/ 	.word	0xffffffff


	//   ....[16]....
        /*0984*/ 	.word	0xffffffff


	//   ....[17]....
        /*0988*/ 	.word	0xffffffff


	//   ....[18]....
        /*098c*/ 	.word	0xffffffff


	//   ....[19]....
        /*0990*/ 	.word	0xffffffff


	//   ....[20]....
        /*0994*/ 	.word	0xffffffff


	//   ....[21]....
        /*0998*/ 	.word	0xffffffff


	//   ....[22]....
        /*099c*/ 	.word	0xffffffff


	//   ....[23]....
        /*09a0*/ 	.word	0xffffffff


	//   ....[24]....
        /*09a4*/ 	.word	0xffffffff


	//   ....[25]....
        /*09a8*/ 	.word	0xffffffff


	//   ....[26]....
        /*09ac*/ 	.word	0xffffffff


	//   ....[27]....
        /*09b0*/ 	.word	0xffffffff


	//   ....[28]....
        /*09b4*/ 	.word	0xffffffff


	//   ....[29]....
        /*09b8*/ 	.word	0xffffffff


	//   ....[30]....
        /*09bc*/ 	.word	0xffffffff


	//   ....[31]....
        /*09c0*/ 	.word	0xffffffff


	//   ....[32]....
        /*09c4*/ 	.word	0xffffffff


	//   ....[33]....
        /*09c8*/ 	.word	0xffffffff


	//   ....[34]....
        /*09cc*/ 	.word	0xffffffff


	//   ....[35]....
        /*09d0*/ 	.word	0xffffffff


	//   ....[36]....
        /*09d4*/ 	.word	0xffffffff


	//   ....[37]....
        /*09d8*/ 	.word	0xffffffff


	//   ....[38]....
        /*09dc*/ 	.word	0xffffffff


	//   ....[39]....
        /*09e0*/ 	.word	0xffffffff


	//   ....[40]....
        /*09e4*/ 	.word	0xffffffff


	//   ....[41]....
        /*09e8*/ 	.word	0xffffffff


	//   ....[42]....
        /*09ec*/ 	.word	0xffffffff


	//   ....[43]....
        /*09f0*/ 	.word	0xffffffff


	//   ....[44]....
        /*09f4*/ 	.word	0xffffffff


	//   ....[45]....
        /*09f8*/ 	.word	0xffffffff


	//   ....[46]....
        /*09fc*/ 	.word	0xffffffff


	//   ....[47]....
        /*0a00*/ 	.word	0xffffffff


	//   ....[48]....
        /*0a04*/ 	.word	0xffffffff


	//   ....[49]....
        /*0a08*/ 	.word	0xffffffff


	//   ....[50]....
        /*0a0c*/ 	.word	0xffffffff


	//   ....[51]....
        /*0a10*/ 	.word	0xffffffff


	//   ....[52]....
        /*0a14*/ 	.word	0xffffffff


	//   ....[53]....
        /*0a18*/ 	.word	0xffffffff


	//   ....[54]....
        /*0a1c*/ 	.word	0xffffffff


	//   ....[55]....
        /*0a20*/ 	.word	0xffffffff


	//   ....[56]....
        /*0a24*/ 	.word	0xffffffff


	//   ....[57]....
        /*0a28*/ 	.word	0xffffffff


	//   ....[58]....
        /*0a2c*/ 	.word	0xffffffff


	//   ....[59]....
        /*0a30*/ 	.word	0xffffffff


	//   ....[60]....
        /*0a34*/ 	.word	0xffffffff


	//   ....[61]....
        /*0a38*/ 	.word	0xffffffff


	//   ....[62]....
        /*0a3c*/ 	.word	0xffffffff


	//   ....[63]....
        /*0a40*/ 	.word	0xffffffff


	//   ....[64]....
        /*0a44*/ 	.word	0xffffffff


	//   ....[65]....
        /*0a48*/ 	.word	0xffffffff


	//   ....[66]....
        /*0a4c*/ 	.word	0xffffffff


	//   ....[67]....
        /*0a50*/ 	.word	0xffffffff


	//   ....[68]....
        /*0a54*/ 	.word	0xffffffff


	//   ....[69]....
        /*0a58*/ 	.word	0xffffffff


	//   ....[70]....
        /*0a5c*/ 	.word	0xffffffff


	//   ....[71]....
        /*0a60*/ 	.word	0xffffffff


	//   ....[72]....
        /*0a64*/ 	.word	0xffffffff


	//   ....[73]....
        /*0a68*/ 	.word	0xffffffff


	//   ....[74]....
        /*0a6c*/ 	.word	0xffffffff


	//   ....[75]....
        /*0a70*/ 	.word	0xffffffff


	//   ....[76]....
        /*0a74*/ 	.word	0xffffffff


	//   ....[77]....
        /*0a78*/ 	.word	0xffffffff


	//   ....[78]....
        /*0a7c*/ 	.word	0xffffffff


	//   ....[79]....
        /*0a80*/ 	.word	0xffffffff


	//   ....[80]....
        /*0a84*/ 	.word	0xffffffff


	//   ....[81]....
        /*0a88*/ 	.word	0xffffffff


	//   ....[82]....
        /*0a8c*/ 	.word	0xffffffff


	//   ....[83]....
        /*0a90*/ 	.word	0xffffffff


	//   ....[84]....
        /*0a94*/ 	.word	0xffffffff


	//   ....[85]....
        /*0a98*/ 	.word	0xffffffff


	//   ....[86]....
        /*0a9c*/ 	.word	0xffffffff


	//   ....[87]....
        /*0aa0*/ 	.word	0xffffffff


	//   ....[88]....
        /*0aa4*/ 	.word	0xffffffff


	//   ....[89]....
        /*0aa8*/ 	.word	0xffffffff


	//   ....[90]....
        /*0aac*/ 	.word	0xffffffff


	//   ....[91]....
        /*0ab0*/ 	.word	0xffffffff


	//   ....[92]....
        /*0ab4*/ 	.word	0xffffffff


	//   ....[93]....
        /*0ab8*/ 	.word	0xffffffff


	//   ....[94]....
        /*0abc*/ 	.word	0xffffffff


	//   ....[95]....
        /*0ac0*/ 	.word	0xffffffff


	//   ....[96]....
        /*0ac4*/ 	.word	0xffffffff


	//   ....[97]....
        /*0ac8*/ 	.word	0xffffffff


	//   ....[98]....
        /*0acc*/ 	.word	0xffffffff


	//   ....[99]....
        /*0ad0*/ 	.word	0xffffffff


	//   ....[100]....
        /*0ad4*/ 	.word	0xffffffff


	//   ....[101]....
        /*0ad8*/ 	.word	0xffffffff


	//   ....[102]....
        /*0adc*/ 	.word	0xffffffff


	//   ....[103]....
        /*0ae0*/ 	.word	0xffffffff


	//   ....[104]....
        /*0ae4*/ 	.word	0xffffffff


	//   ....[105]....
        /*0ae8*/ 	.word	0xffffffff


	//   ....[106]....
        /*0aec*/ 	.word	0xffffffff


	//   ....[107]....
        /*0af0*/ 	.word	0xffffffff


	//   ....[108]....
        /*0af4*/ 	.word	0xffffffff


	//   ....[109]....
        /*0af8*/ 	.word	0xffffffff


	//   ....[110]....
        /*0afc*/ 	.word	0xffffffff


	//   ....[111]....
        /*0b00*/ 	.word	0xffffffff


	//   ....[112]....
        /*0b04*/ 	.word	0xffffffff


	//   ....[113]....
        /*0b08*/ 	.word	0xffffffff


	//   ....[114]....
        /*0b0c*/ 	.word	0xffffffff


	//   ....[115]....
        /*0b10*/ 	.word	0xffffffff


	//   ....[116]....
        /*0b14*/ 	.word	0xffffffff


	//   ....[117]....
        /*0b18*/ 	.word	0xffffffff


	//   ....[118]....
        /*0b1c*/ 	.word	0xffffffff


	//   ....[119]....
        /*0b20*/ 	.word	0xffffffff


	//   ....[120]....
        /*0b24*/ 	.word	0xffffffff


	//   ....[121]....
        /*0b28*/ 	.word	0xffffffff


	//   ....[122]....
        /*0b2c*/ 	.word	0xffffffff


	//   ....[123]....
        /*0b30*/ 	.word	0xffffffff


	//   ....[124]....
        /*0b34*/ 	.word	0xffffffff


	//   ....[125]....
        /*0b38*/ 	.word	0xffffffff


	//   ....[126]....
        /*0b3c*/ 	.word	0xffffffff


	//   ....[127]....
        /*0b40*/ 	.word	0xffffffff


	//   ....[128]....
        /*0b44*/ 	.word	0xffffffff


	//   ....[129]....
        /*0b48*/ 	.word	0xffffffff


	//   ....[130]....
        /*0b4c*/ 	.word	0xffffffff


	//   ....[131]....
        /*0b50*/ 	.word	0xffffffff


	//   ....[132]....
        /*0b54*/ 	.word	0xffffffff


	//   ....[133]....
        /*0b58*/ 	.word	0xffffffff


	//   ....[134]....
        /*0b5c*/ 	.word	0xffffffff


	//   ....[135]....
        /*0b60*/ 	.word	0xffffffff


	//   ....[136]....
        /*0b64*/ 	.word	0xffffffff


	//   ....[137]....
        /*0b68*/ 	.word	0xffffffff


	//   ....[138]....
        /*0b6c*/ 	.word	0x0500000f


	//   ....[139]....
        /*0b70*/ 	.word	0x0500000f


	//   ....[140]....
        /*0b74*/ 	.word	0x0500000f


	//   ....[141]....
        /*0b78*/ 	.word	0x0500000f


	//   ....[142]....
        /*0b7c*/ 	.word	0x0500000f


	//   ....[143]....
        /*0b80*/ 	.word	0x0500000f


	//   ....[144]....
        /*0b84*/ 	.word	0x0500000f


	//   ....[145]....
        /*0b88*/ 	.word	0x0500000f


	//   ....[146]....
        /*0b8c*/ 	.word	0x0500000f


	//   ....[147]....
        /*0b90*/ 	.word	0x0500000f


	//   ....[148]....
        /*0b94*/ 	.word	0x0500000f


	//   ....[149]....
        /*0b98*/ 	.word	0x0500000f


	//   ....[150]....
        /*0b9c*/ 	.word	0x0500000f


	//   ....[151]....
        /*0ba0*/ 	.word	0x0500000f


	//   ....[152]....
        /*0ba4*/ 	.word	0x0500000f


	//   ....[153]....
        /*0ba8*/ 	.word	0x0500000f


	//   ....[154]....
        /*0bac*/ 	.word	0x0500000f


	//   ....[155]....
        /*0bb0*/ 	.word	0x0500000f


	//   ....[156]....
        /*0bb4*/ 	.word	0x0500000f


	//   ....[157]....
        /*0bb8*/ 	.word	0x0500000f


	//   ....[158]....
        /*0bbc*/ 	.word	0x0500000f


	//   ....[159]....
        /*0bc0*/ 	.word	0x0500000f


	//   ....[160]....
        /*0bc4*/ 	.word	0x0500000f


	//   ....[161]....
        /*0bc8*/ 	.word	0x0500000f


	//   ....[162]....
        /*0bcc*/ 	.word	0x0500000f


	//   ....[163]....
        /*0bd0*/ 	.word	0x0500000f


	//   ....[164]....
        /*0bd4*/ 	.word	0x0500000f


	//   ....[165]....
        /*0bd8*/ 	.word	0x0500000f


	//   ....[166]....
        /*0bdc*/ 	.word	0x0500000f


	//   ....[167]....
        /*0be0*/ 	.word	0x0500000f


	//   ....[168]....
        /*0be4*/ 	.word	0x0500000f


	//   ....[169]....
        /*0be8*/ 	.word	0x0500000f


	//   ....[170]....
        /*0bec*/ 	.word	0x0500000f


	//   ....[171]....
        /*0bf0*/ 	.word	0x0500000f


	//   ....[172]....
        /*0bf4*/ 	.word	0x0500000f


	//   ....[173]....
        /*0bf8*/ 	.word	0x0500000f


	//   ....[174]....
        /*0bfc*/ 	.word	0x0500000f


	//   ....[175]....
        /*0c00*/ 	.word	0x0500000f


	//   ....[176]....
        /*0c04*/ 	.word	0x0500000f


	//   ....[177]....
        /*0c08*/ 	.word	0x0500000f


	//   ....[178]....
        /*0c0c*/ 	.word	0x0500000f


	//   ....[179]....
        /*0c10*/ 	.word	0x0500000f


	//   ....[180]....
        /*0c14*/ 	.word	0x0500000f


	//   ....[181]....
        /*0c18*/ 	.word	0x0500000f


	//   ....[182]....
        /*0c1c*/ 	.word	0x0500000f


	//   ....[183]....
        /*0c20*/ 	.word	0x0500000f


	//   ....[184]....
        /*0c24*/ 	.word	0x0500000f


	//   ....[185]....
        /*0c28*/ 	.word	0x0500000f


	//   ....[186]....
        /*0c2c*/ 	.word	0x0500000f


	//   ....[187]....
        /*0c30*/ 	.word	0x0500000f


	//   ....[188]....
        /*0c34*/ 	.word	0x0500000f


	//   ....[189]....
        /*0c38*/ 	.word	0x0500000f


	//   ....[190]....
        /*0c3c*/ 	.word	0x0500000f


	//   ....[191]....
        /*0c40*/ 	.word	0x0500000f


	//   ....[192]....
        /*0c44*/ 	.word	0x0500000f


	//   ....[193]....
        /*0c48*/ 	.word	0x0500000f


	//   ....[194]....
        /*0c4c*/ 	.word	0x0500000f


	//   ....[195]....
        /*0c50*/ 	.word	0x0500000f


	//   ....[196]....
        /*0c54*/ 	.word	0x0500000f


	//   ....[197]....
        /*0c58*/ 	.word	0x0500000f


	//   ....[198]....
        /*0c5c*/ 	.word	0x0500000f


	//   ....[199]....
        /*0c60*/ 	.word	0x0500000f


	//   ....[200]....
        /*0c64*/ 	.word	0x0500000f


	//   ....[201]....
        /*0c68*/ 	.word	0x0500000f


	//   ....[202]....
        /*0c6c*/ 	.word	0x0500000f


	//   ....[203]....
        /*0c70*/ 	.word	0x0500000f


	//   ....[204]....
        /*0c74*/ 	.word	0x0500000f


	//   ....[205]....
        /*0c78*/ 	.word	0x0500000f


	//----- nvinfo : EIATTR_COOP_GROUP_INSTR_OFFSETS
	.align		4
.L_269:
        /*0c7c*/ 	.byte	0x04, 0x28
        /*0c7e*/ 	.short	(.L_271 - .L_270)


	//   ....[0]....
.L_270:
        /*0c80*/ 	.word	0x00000060


	//   ....[1]....
        /*0c84*/ 	.word	0x000001a0


	//   ....[2]....
        /*0c88*/ 	.word	0x000001f0


	//   ....[3]....
        /*0c8c*/ 	.word	0x00000420


	//   ....[4]....
        /*0c90*/ 	.word	0x00000580


	//   ....[5]....
        /*0c94*/ 	.word	0x000006a0


	//   ....[6]....
        /*0c98*/ 	.word	0x00000800


	//   ....[7]....
        /*0c9c*/ 	.word	0x00009530


	//   ....[8]....
        /*0ca0*/ 	.word	0x00009c90


	//   ....[9]....
        /*0ca4*/ 	.word	0x00009ca0


	//   ....[10]....
        /*0ca8*/ 	.word	0x00009cb0


	//   ....[11]....
        /*0cac*/ 	.word	0x00009cc0


	//   ....[12]....
        /*0cb0*/ 	.word	0x0000a280


	//   ....[13]....
        /*0cb4*/ 	.word	0x0000a290


	//   ....[14]....
        /*0cb8*/ 	.word	0x0000a2a0


	//   ....[15]....
        /*0cbc*/ 	.word	0x0000a2b0


	//   ....[16]....
        /*0cc0*/ 	.word	0x0000a850


	//   ....[17]....
        /*0cc4*/ 	.word	0x0000a860


	//   ....[18]....
        /*0cc8*/ 	.word	0x0000a870


	//   ....[19]....
        /*0ccc*/ 	.word	0x0000a880


	//   ....[20]....
        /*0cd0*/ 	.word	0x0000ae40


	//   ....[21]....
        /*0cd4*/ 	.word	0x0000ae50


	//   ....[22]....
        /*0cd8*/ 	.word	0x0000ae60


	//   ....[23]....
        /*0cdc*/ 	.word	0x0000ae70


	//   ....[24]....
        /*0ce0*/ 	.word	0x0000e950


	//   ....[25]....
        /*0ce4*/ 	.word	0x0000e960


	//   ....[26]....
        /*0ce8*/ 	.word	0x0000e970


	//   ....[27]....
        /*0cec*/ 	.word	0x0000e980


	//   ....[28]....
        /*0cf0*/ 	.word	0x0000ee60


	//   ....[29]....
        /*0cf4*/ 	.word	0x0000ee70


	//   ....[30]....
        /*0cf8*/ 	.word	0x0000ee80


	//   ....[31]....
        /*0cfc*/ 	.word	0x0000ee90


	//   ....[32]....
        /*0d00*/ 	.word	0x0000f350


	//   ....[33]....
        /*0d04*/ 	.word	0x0000f360


	//   ....[34]....
        /*0d08*/ 	.word	0x0000f370


	//   ....[35]....
        /*0d0c*/ 	.word	0x0000f380


	//   ....[36]....
        /*0d10*/ 	.word	0x0000f860


	//   ....[37]....
        /*0d14*/ 	.word	0x0000f870


	//   ....[38]....
        /*0d18*/ 	.word	0x0000f880


	//   ....[39]....
        /*0d1c*/ 	.word	0x0000f890


	//   ....[40]....
        /*0d20*/ 	.word	0x00014400


	//   ....[41]....
        /*0d24*/ 	.word	0x00014b50


	//   ....[42]....
        /*0d28*/ 	.word	0x00014fb0


	//   ....[43]....
        /*0d2c*/ 	.word	0x00015070


	//   ....[44]....
        /*0d30*/ 	.word	0x000154c0


	//   ....[45]....
        /*0d34*/ 	.word	0x00015580


	//   ....[46]....
        /*0d38*/ 	.word	0x000176f0


	//   ....[47]....
        /*0d3c*/ 	.word	0x00017900


	//   ....[48]....
        /*0d40*/ 	.word	0x00017f20


	//   ....[49]....
        /*0d44*/ 	.word	0x00017f40


	//   ....[50]....
        /*0d48*/ 	.word	0x00018630


	//   ....[51]....
        /*0d4c*/ 	.word	0x000186b0


	//   ....[52]....
        /*0d50*/ 	.word	0x0001a490


	//   ....[53]....
        /*0d54*/ 	.word	0x0001a4c0


	//   ....[54]....
        /*0d58*/ 	.word	0x0001a690


	//   ....[55]....
        /*0d5c*/ 	.word	0x0001a880


	//   ....[56]....
        /*0d60*/ 	.word	0x0001c560


	//   ....[57]....
        /*0d64*/ 	.word	0x0001c7b0


	//   ....[58]....
        /*0d68*/ 	.word	0x0001cde0


	//   ....[59]....
        /*0d6c*/ 	.word	0x0001ce00


	//   ....[60]....
        /*0d70*/ 	.word	0x0001d540


	//   ....[61]....
        /*0d74*/ 	.word	0x0001d5e0


	//   ....[62]....
        /*0d78*/ 	.word	0x0001e460


	//   ....[63]....
        /*0d7c*/ 	.word	0x0001e510


	//   ....[64]....
        /*0d80*/ 	.word	0x0001e650


	//   ....[65]....
        /*0d84*/ 	.word	0x0001e670


	//   ....[66]....
        /*0d88*/ 	.word	0x00020080


	//   ....[67]....
        /*0d8c*/ 	.word	0x000200b0


	//   ....[68]....
        /*0d90*/ 	.word	0x00020180


	//   ....[69]....
        /*0d94*/ 	.word	0x000201b0


	//   ....[70]....
        /*0d98*/ 	.word	0x00020a30


	//   ....[71]....
        /*0d9c*/ 	.word	0x00020a60


	//   ....[72]....
        /*0da0*/ 	.word	0x00020bd0


	//   ....[73]....
        /*0da4*/ 	.word	0x00020bf0


	//   ....[74]....
        /*0da8*/ 	.word	0x00020d40


	//   ....[75]....
        /*0dac*/ 	.word	0x00020d60


	//   ....[76]....
        /*0db0*/ 	.word	0x00020ec0


	//   ....[77]....
        /*0db4*/ 	.word	0x00020ee0


	//   ....[78]....
        /*0db8*/ 	.word	0x00021860


	//   ....[79]....
        /*0dbc*/ 	.word	0x00021880


	//   ....[80]....
        /*0dc0*/ 	.word	0x000219f0


	//   ....[81]....
        /*0dc4*/ 	.word	0x00021a10


	//   ....[82]....
        /*0dc8*/ 	.word	0x00021b60


	//   ....[83]....
        /*0dcc*/ 	.word	0x00021b80


	//   ....[84]....
        /*0dd0*/ 	.word	0x00021ce0


	//   ....[85]....
        /*0dd4*/ 	.word	0x00021d00


	//   ....[86]....
        /*0dd8*/ 	.word	0x00021ee0


	//   ....[87]....
        /*0ddc*/ 	.word	0x000220c0


	//   ....[88]....
        /*0de0*/ 	.word	0x000220f0


	//   ....[89]....
        /*0de4*/ 	.word	0x00022120


	//   ....[90]....
        /*0de8*/ 	.word	0x00022150


	//   ....[91]....
        /*0dec*/ 	.word	0x00022180


	//   ....[92]....
        /*0df0*/ 	.word	0x000221b0


	//   ....[93]....
        /*0df4*/ 	.word	0x00022330


	//   ....[94]....
        /*0df8*/ 	.word	0x00022360


	//   ....[95]....
        /*0dfc*/ 	.word	0x00022390


	//   ....[96]....
        /*0e00*/ 	.word	0x000223c0


	//   ....[97]....
        /*0e04*/ 	.word	0x000223f0


	//   ....[98]....
        /*0e08*/ 	.word	0x00022420


	//   ....[99]....
        /*0e0c*/ 	.word	0x000224d0


	//   ....[100]....
        /*0e10*/ 	.word	0x00022530


	//   ....[101]....
        /*0e14*/ 	.word	0x000225c0


	//   ....[102]....
        /*0e18*/ 	.word	0x00023700


	//   ....[103]....
        /*0e1c*/ 	.word	0x00025ac0


	//   ....[104]....
        /*0e20*/ 	.word	0x00026790


	//   ....[105]....
        /*0e24*/ 	.word	0x000267b0


	//   ....[106]....
        /*0e28*/ 	.word	0x00026890


	//   ....[107]....
        /*0e2c*/ 	.word	0x000268a0


	//   ....[108]....
        /*0e30*/ 	.word	0x00026950


	//   ....[109]....
        /*0e34*/ 	.word	0x00026960


	//   ....[110]....
        /*0e38*/ 	.word	0x00026a10


	//   ....[111]....
        /*0e3c*/ 	.word	0x00026a20


	//   ....[112]....
        /*0e40*/ 	.word	0x00026ad0


	//   ....[113]....
        /*0e44*/ 	.word	0x00026ae0


	//   ....[114]....
        /*0e48*/ 	.word	0x00026b90


	//   ....[115]....
        /*0e4c*/ 	.word	0x00026ba0


	//   ....[116]....
        /*0e50*/ 	.word	0x00026c50


	//   ....[117]....
        /*0e54*/ 	.word	0x00026c60


	//   ....[118]....
        /*0e58*/ 	.word	0x00026cb0


	//   ....[119]....
        /*0e5c*/ 	.word	0x00026d00


	//   ....[120]....
        /*0e60*/ 	.word	0x0002a420


	//   ....[121]....
        /*0e64*/ 	.word	0x0002a450


	//   ....[122]....
        /*0e68*/ 	.word	0x0002a490


	//   ....[123]....
        /*0e6c*/ 	.word	0x0002a4c0


	//   ....[124]....
        /*0e70*/ 	.word	0x0002a4f0


	//   ....[125]....
        /*0e74*/ 	.word	0x0002a520


	//   ....[126]....
        /*0e78*/ 	.word	0x0002a550


	//   ....[127]....
        /*0e7c*/ 	.word	0x0002a580


	//   ....[128]....
        /*0e80*/ 	.word	0x0002a710


	//   ....[129]....
        /*0e84*/ 	.word	0x0002a740


	//   ....[130]....
        /*0e88*/ 	.word	0x0002a770


	//   ....[131]....
        /*0e8c*/ 	.word	0x0002a7a0


	//   ....[132]....
        /*0e90*/ 	.word	0x0002a7d0


	//   ....[133]....
        /*0e94*/ 	.word	0x0002a800


	//   ....[134]....
        /*0e98*/ 	.word	0x0002a8c0


	//   ....[135]....
        /*0e9c*/ 	.word	0x0002a8e0


	//   ....[136]....
        /*0ea0*/ 	.word	0x0002a950


	//   ....[137]....
        /*0ea4*/ 	.word	0x0002b030


	//   ....[138]....
        /*0ea8*/ 	.word	0x0002b490


	//   ....[139]....
        /*0eac*/ 	.word	0x0002b520


	//   ....[140]....
        /*0eb0*/ 	.word	0x0002b570


	//   ....[141]....
        /*0eb4*/ 	.word	0x0002b5c0


	//   ....[142]....
        /*0eb8*/ 	.word	0x0002b650


	//   ....[143]....
        /*0ebc*/ 	.word	0x0002b6e0


	//   ....[144]....
        /*0ec0*/ 	.word	0x0002b730


	//   ....[145]....
        /*0ec4*/ 	.word	0x0002b780


	//   ....[146]....
        /*0ec8*/ 	.word	0x0002b810


	//   ....[147]....
        /*0ecc*/ 	.word	0x0002b8a0


	//   ....[148]....
        /*0ed0*/ 	.word	0x0002b8f0


	//   ....[149]....
        /*0ed4*/ 	.word	0x0002b940


	//   ....[150]....
        /*0ed8*/ 	.word	0x0002b9d0


	//   ....[151]....
        /*0edc*/ 	.word	0x0002ba60


	//   ....[152]....
        /*0ee0*/ 	.word	0x0002bab0


	//   ....[153]....
        /*0ee4*/ 	.word	0x0002bb00


	//   ....[154]....
        /*0ee8*/ 	.word	0x0002bbf0


	//   ....[155]....
        /*0eec*/ 	.word	0x0002bc80


	//   ....[156]....
        /*0ef0*/ 	.word	0x0002bcd0


	//   ....[157]....
        /*0ef4*/ 	.word	0x0002bd20


	//   ....[158]....
        /*0ef8*/ 	.word	0x0002bdb0


	//   ....[159]....
        /*0efc*/ 	.word	0x0002be40


	//   ....[160]....
        /*0f00*/ 	.word	0x0002be90


	//   ....[161]....
        /*0f04*/ 	.word	0x0002bee0


	//   ....[162]....
        /*0f08*/ 	.word	0x0002bf70


	//   ....[163]....
        /*0f0c*/ 	.word	0x0002c000


	//   ....[164]....
        /*0f10*/ 	.word	0x0002c050


	//   ....[165]....
        /*0f14*/ 	.word	0x0002c0a0


	//   ....[166]....
        /*0f18*/ 	.word	0x0002c130


	//   ....[167]....
        /*0f1c*/ 	.word	0x0002c1c0


	//   ....[168]....
        /*0f20*/ 	.word	0x0002c210


	//   ....[169]....
        /*0f24*/ 	.word	0x0002c260


	//   ....[170]....
        /*0f28*/ 	.word	0x0002c600


	//   ....[171]....
        /*0f2c*/ 	.word	0x0002c8f0


	//   ....[172]....
        /*0f30*/ 	.word	0x0002cad0


	//   ....[173]....
        /*0f34*/ 	.word	0x0002cb20


	//   ....[174]....
        /*0f38*/ 	.word	0x0002cc60


	//   ....[175]....
        /*0f3c*/ 	.word	0x0002ccb0


	//   ....[176]....
        /*0f40*/ 	.word	0x0002cdf0


	//   ....[177]....
        /*0f44*/ 	.word	0x0002ce40


	//   ....[178]....
        /*0f48*/ 	.word	0x0002cf80


	//   ....[179]....
        /*0f4c*/ 	.word	0x0002cfd0


	//   ....[180]....
        /*0f50*/ 	.word	0x0002d110


	//   ....[181]....
        /*0f54*/ 	.word	0x0002d160


	//   ....[182]....
        /*0f58*/ 	.word	0x0002d2a0


	//   ....[183]....
        /*0f5c*/ 	.word	0x0002d2f0


	//   ....[184]....
        /*0f60*/ 	.word	0x0002d410


	//   ....[185]....
        /*0f64*/ 	.word	0x0002d480


	//   ....[186]....
        /*0f68*/ 	.word	0x0002d5a0


	//   ....[187]....
        /*0f6c*/ 	.word	0x0002d5f0


	//   ....[188]....
        /*0f70*/ 	.word	0x0002d920


	//   ....[189]....
        /*0f74*/ 	.word	0x0002d9c0


	//   ....[190]....
        /*0f78*/ 	.word	0x0002daf0


	//   ....[191]....
        /*0f7c*/ 	.word	0x0002db70


	//   ....[192]....
        /*0f80*/ 	.word	0x0002dbf0


	//   ....[193]....
        /*0f84*/ 	.word	0x0002dc70


	//   ....[194]....
        /*0f88*/ 	.word	0x0002dcf0


	//   ....[195]....
        /*0f8c*/ 	.word	0x0002dd80


	//   ....[196]....
        /*0f90*/ 	.word	0x0002de20


	//   ....[197]....
        /*0f94*/ 	.word	0x0002ded0


	//   ....[198]....
        /*0f98*/ 	.word	0x0002df50


	//   ....[199]....
        /*0f9c*/ 	.word	0x0002dfd0


	//   ....[200]....
        /*0fa0*/ 	.word	0x0002e050


	//   ....[201]....
        /*0fa4*/ 	.word	0x0002e0e0


	//   ....[202]....
        /*0fa8*/ 	.word	0x0002e160


	//   ....[203]....
        /*0fac*/ 	.word	0x0002e200


	//   ....[204]....
        /*0fb0*/ 	.word	0x0002e290


	//   ....[205]....
        /*0fb4*/ 	.word	0x0002e3c0


	//----- nvinfo : EIATTR_REG_RECONFIG
	.align		4
.L_271:
        /*0fb8*/ 	.byte	0x01, 0x54
	.zero		2


	//----- nvinfo : EIATTR_SYSCALL_OFFSETS
	.align		4
        /*0fbc*/ 	.byte	0x04, 0x46
        /*0fbe*/ 	.short	(.L_273 - .L_272)


	//   ....[0]....
.L_272:
        /*0fc0*/ 	.word	0x00002060


	//   ....[1]....
        /*0fc4*/ 	.word	0x000021b0


	//   ....[2]....
        /*0fc8*/ 	.word	0x000096d0


	//   ....[3]....
        /*0fcc*/ 	.word	0x000099f0


	//   ....[4]....
        /*0fd0*/ 	.word	0x000256f0


	//   ....[5]....
        /*0fd4*/ 	.word	0x00025840


	//   ....[6]....
        /*0fd8*/ 	.word	0x00025930


	//   ....[7]....
        /*0fdc*/ 	.word	0x000262b0


	//----- nvinfo : EIATTR_MBARRIER_INSTR_OFFSETS
	.align		4
.L_273:
        /*0fe0*/ 	.byte	0x04, 0x39
        /*0fe2*/ 	.short	(.L_275 - .L_274)


	//   ....[0]....
.L_274:
        /*0fe4*/ 	.word	0x000002d0
        /*0fe8*/ 	.word	0x000000ff
        /*0fec*/ 	.word	0x00030800
        /*0ff0*/ 	.short	0x0100
        /*0ff2*/ 	.byte	0x08
	.zero		1


	//   ....[1]....
        /*0ff4*/ 	.word	0x000002e0
        /*0ff8*/ 	.word	0x000000ff
        /*0ffc*/ 	.word	0x00030820
        /*1000*/ 	.short	0x0100
        /*1002*/ 	.byte	0x08
	.zero		1


	//   ....[2]....
        /*1004*/ 	.word	0x000003d0
        /*1008*/ 	.word	0x000000ff
        /*100c*/ 	.word	0x00030830
        /*1010*/ 	.short	0x0100
        /*1012*/ 	.byte	0x08
	.zero		1


	//   ....[3]....
        /*1014*/ 	.word	0x000003e0
        /*1018*/ 	.word	0x000000ff
        /*101c*/ 	.word	0x00030840
        /*1020*/ 	.short	0x0100
        /*1022*/ 	.byte	0x08
	.zero		1


	//   ....[4]....
        /*1024*/ 	.word	0x000003f0
        /*1028*/ 	.word	0x000000ff
        /*102c*/ 	.word	0x00030838
        /*1030*/ 	.short	0x0100
        /*1032*/ 	.byte	0x08
	.zero		1


	//   ....[5]....
        /*1034*/ 	.word	0x00000400
        /*1038*/ 	.word	0x000000ff
        /*103c*/ 	.word	0x00030848
        /*1040*/ 	.short	0x0100
        /*1042*/ 	.byte	0x08
	.zero		1


	//   ....[6]....
        /*1044*/ 	.word	0x00000530
        /*1048*/ 	.word	0x000000ff
        /*104c*/ 	.word	0x00030850
        /*1050*/ 	.short	0x0100
        /*1052*/ 	.byte	0x08
	.zero		1


	//   ....[7]....
        /*1054*/ 	.word	0x00000540
        /*1058*/ 	.word	0x000000ff
        /*105c*/ 	.word	0x00030860
        /*1060*/ 	.short	0x0100
        /*1062*/ 	.byte	0x08
	.zero		1


	//   ....[8]....
        /*1064*/ 	.word	0x00000550
        /*1068*/ 	.word	0x000000ff
        /*106c*/ 	.word	0x00030858
        /*1070*/ 	.short	0x0100
        /*1072*/ 	.byte	0x08
	.zero		1


	//   ....[9]....
        /*1074*/ 	.word	0x00000560
        /*1078*/ 	.word	0x000000ff
        /*107c*/ 	.word	0x00030868
        /*1080*/ 	.short	0x0100
        /*1082*/ 	.byte	0x08
	.zero		1


	//   ....[10]....
        /*1084*/ 	.word	0x00000650
        /*1088*/ 	.word	0x000000ff
        /*108c*/ 	.word	0x00030870
        /*1090*/ 	.short	0x0100
        /*1092*/ 	.byte	0x06
	.zero		1


	//   ....[11]....
        /*1094*/ 	.word	0x00000660
        /*1098*/ 	.word	0x000000ff
        /*109c*/ 	.word	0x00030880
        /*10a0*/ 	.short	0x0100
        /*10a2*/ 	.byte	0x06
	.zero		1


	//   ....[12]....
        /*10a4*/ 	.word	0x00000670
        /*10a8*/ 	.word	0x000000ff
        /*10ac*/ 	.word	0x00030878
        /*10b0*/ 	.short	0x0100
        /*10b2*/ 	.byte	0x06
	.zero		1


	//   ....[13]....
        /*10b4*/ 	.word	0x00000680
        /*10b8*/ 	.word	0x000000ff
        /*10bc*/ 	.word	0x00030888
        /*10c0*/ 	.short	0x0100
        /*10c2*/ 	.byte	0x06
	.zero		1


	//   ....[14]....
        /*10c4*/ 	.word	0x000007b0
        /*10c8*/ 	.word	0x000000ff
        /*10cc*/ 	.word	0x00030890
        /*10d0*/ 	.short	0x0100
        /*10d2*/ 	.byte	0x08
	.zero		1


	//   ....[15]....
        /*10d4*/ 	.word	0x000007c0
        /*10d8*/ 	.word	0x000000ff
        /*10dc*/ 	.word	0x000308a0
        /*10e0*/ 	.short	0x0100
        /*10e2*/ 	.byte	0x08
	.zero		1


	//   ....[16]....
        /*10e4*/ 	.word	0x000007d0
        /*10e8*/ 	.word	0x000000ff
        /*10ec*/ 	.word	0x00030898
        /*10f0*/ 	.short	0x0100
        /*10f2*/ 	.byte	0x08
	.zero		1


	//   ....[17]....
        /*10f4*/ 	.word	0x000007e0
        /*10f8*/ 	.word	0x000000ff
        /*10fc*/ 	.word	0x000308a8
        /*1100*/ 	.short	0x0100
        /*1102*/ 	.byte	0x08
	.zero		1


	//   ....[18]....
        /*1104*/ 	.word	0x00000910
        /*1108*/ 	.word	0x000000ff
        /*110c*/ 	.word	0x000308b0
        /*1110*/ 	.short	0x0100
        /*1112*/ 	.byte	0x08
	.zero		1


	//   ....[19]....
        /*1114*/ 	.word	0x00000920
        /*1118*/ 	.word	0x000000ff
        /*111c*/ 	.word	0x000308c0
        /*1120*/ 	.short	0x0100
        /*1122*/ 	.byte	0x08
	.zero		1


	//   ....[20]....
        /*1124*/ 	.word	0x00000930
        /*1128*/ 	.word	0x000000ff
        /*112c*/ 	.word	0x000308b8
        /*1130*/ 	.short	0x0100
        /*1132*/ 	.byte	0x08
	.zero		1


	//   ....[21]....
        /*1134*/ 	.word	0x00000940
        /*1138*/ 	.word	0x000000ff
        /*113c*/ 	.word	0x000308c8
        /*1140*/ 	.short	0x0100
        /*1142*/ 	.byte	0x08
	.zero		1


	//   ....[22]....
        /*1144*/ 	.word	0x00003870
        /*1148*/ 	.word	0x00000062
        /*114c*/ 	.word	0x00030890
        /*1150*/ 	.short	0x010a
        /*1152*/ 	.byte	0x3f
	.zero		1


	//   ....[23]....
        /*1154*/ 	.word	0x00005e80
        /*1158*/ 	.word	0x00000062
        /*115c*/ 	.word	0x00030890
        /*1160*/ 	.short	0x010a
        /*1162*/ 	.byte	0x3f
	.zero		1


	//   ....[24]....
        /*1164*/ 	.word	0x00008280
        /*1168*/ 	.word	0x00000062
        /*116c*/ 	.word	0x00030890
        /*1170*/ 	.short	0x010a
        /*1172*/ 	.byte	0x3f
	.zero		1


	//   ....[25]....
        /*1174*/ 	.word	0x000085c0
        /*1178*/ 	.word	0x00000024
        /*117c*/ 	.word	0x00000000
        /*1180*/ 	.short	0x0101
        /*1182*/ 	.byte	0x3f
	.zero		1


	//   ....[26]....
        /*1184*/ 	.word	0x00008600
        /*1188*/ 	.word	0x00000062
        /*118c*/ 	.word	0x000308b0
        /*1190*/ 	.short	0x010a
        /*1192*/ 	.byte	0x3f
	.zero		1


	//   ....[27]....
        /*1194*/ 	.word	0x00008bf0
        /*1198*/ 	.word	0x00000062
        /*119c*/ 	.word	0x00000000
        /*11a0*/ 	.short	0x0101
        /*11a2*/ 	.byte	0x3f
	.zero		1


	//   ....[28]....
        /*11a4*/ 	.word	0x00009770
        /*11a8*/ 	.word	0x00000010
        /*11ac*/ 	.word	0x00030800
        /*11b0*/ 	.short	0x010a
        /*11b2*/ 	.byte	0x3f
	.zero		1


	//   ....[29]....
        /*11b4*/ 	.word	0x000097c0
        /*11b8*/ 	.word	0x00000010
        /*11bc*/ 	.word	0x00030800
        /*11c0*/ 	.short	0x010a
        /*11c2*/ 	.byte	0x3f
	.zero		1


	//   ....[30]....
        /*11c4*/ 	.word	0x0000b230
        /*11c8*/ 	.word	0x00000010
        /*11cc*/ 	.word	0x00030800
        /*11d0*/ 	.short	0x010a
        /*11d2*/ 	.byte	0x3f
	.zero		1


	//   ....[31]....
        /*11d4*/ 	.word	0x0000fb80
        /*11d8*/ 	.word	0x00000010
        /*11dc*/ 	.word	0x00030800
        /*11e0*/ 	.short	0x010a
        /*11e2*/ 	.byte	0x3f
	.zero		1


	//   ....[32]....
        /*11e4*/ 	.word	0x00013750
        /*11e8*/ 	.word	0x00000005
        /*11ec*/ 	.word	0x00030830
        /*11f0*/ 	.short	0x010a
        /*11f2*/ 	.byte	0x3f
	.zero		1


	//   ....[33]....
        /*11f4*/ 	.word	0x000137c0
        /*11f8*/ 	.word	0x00000005
        /*11fc*/ 	.word	0x00030830
        /*1200*/ 	.short	0x010a
        /*1202*/ 	.byte	0x3f
	.zero		1


	//   ....[34]....
        /*1204*/ 	.word	0x000144f0
        /*1208*/ 	.word	0x00000000
        /*120c*/ 	.word	0x00000000
        /*1210*/ 	.short	0x0101
        /*1212*/ 	.byte	0x3f
	.zero		1


	//   ....[35]....
        /*1214*/ 	.word	0x000161a0
        /*1218*/ 	.word	0x000000e8
        /*121c*/ 	.word	0x00030830
        /*1220*/ 	.short	0x010a
        /*1222*/ 	.byte	0x3f
	.zero		1


	//   ....[36]....
        /*1224*/ 	.word	0x00016230
        /*1228*/ 	.word	0x000000e8
        /*122c*/ 	.word	0x00030830
        /*1230*/ 	.short	0x010a
        /*1232*/ 	.byte	0x3f
	.zero		1


	//   ....[37]....
        /*1234*/ 	.word	0x00017350
        /*1238*/ 	.word	0x00000000
        /*123c*/ 	.word	0x00030850
        /*1240*/ 	.short	0x010a
        /*1242*/ 	.byte	0x3f
	.zero		1


	//   ....[38]....
        /*1244*/ 	.word	0x000173a0
        /*1248*/ 	.word	0x00000000
        /*124c*/ 	.word	0x00030850
        /*1250*/ 	.short	0x010a
        /*1252*/ 	.byte	0x3f
	.zero		1


	//   ....[39]....
        /*1254*/ 	.word	0x00017670
        /*1258*/ 	.word	0x000000e8
        /*125c*/ 	.word	0x00000000
        /*1260*/ 	.short	0x0101
        /*1262*/ 	.byte	0x3f
	.zero		1


	//   ....[40]....
        /*1264*/ 	.word	0x00017e10
        /*1268*/ 	.word	0x00000000
        /*126c*/ 	.word	0x00000000
        /*1270*/ 	.short	0x0101
        /*1272*/ 	.byte	0x3f
	.zero		1


	//   ....[41]....
        /*1274*/ 	.word	0x00018fe0
        /*1278*/ 	.word	0x00000004
        /*127c*/ 	.word	0x00030830
        /*1280*/ 	.short	0x010a
        /*1282*/ 	.byte	0x3f
	.zero		1


	//   ....[42]....
        /*1284*/ 	.word	0x00019070
        /*1288*/ 	.word	0x00000004
        /*128c*/ 	.word	0x00030830
        /*1290*/ 	.short	0x010a
        /*1292*/ 	.byte	0x3f
	.zero		1


	//   ....[43]....
        /*1294*/ 	.word	0x0001a190
        /*1298*/ 	.word	0x00000017
        /*129c*/ 	.word	0x00030850
        /*12a0*/ 	.short	0x010a
        /*12a2*/ 	.byte	0x3f
	.zero		1


	//   ....[44]....
        /*12a4*/ 	.word	0x0001a1e0
        /*12a8*/ 	.word	0x00000017
        /*12ac*/ 	.word	0x00030850
        /*12b0*/ 	.short	0x010a
        /*12b2*/ 	.byte	0x3f
	.zero		1


	//   ....[45]....
        /*12b4*/ 	.word	0x0001aa20
        /*12b8*/ 	.word	0x0000009f
        /*12bc*/ 	.word	0x00000000
        /*12c0*/ 	.short	0x0101
        /*12c2*/ 	.byte	0x3f
	.zero		1


	//   ....[46]....
        /*12c4*/ 	.word	0x0001aa80
        /*12c8*/ 	.word	0x0000009f
        /*12cc*/ 	.word	0x00000000
        /*12d0*/ 	.short	0x0101
        /*12d2*/ 	.byte	0x3f
	.zero		1


	//   ....[47]....
        /*12d4*/ 	.word	0x0001b060
        /*12d8*/ 	.word	0x00000004
        /*12dc*/ 	.word	0x00030830
        /*12e0*/ 	.short	0x010a
        /*12e2*/ 	.byte	0x3f
	.zero		1


	//   ....[48]....
        /*12e4*/ 	.word	0x0001b0f0
        /*12e8*/ 	.word	0x00000004
        /*12ec*/ 	.word	0x00030830
        /*12f0*/ 	.short	0x010a
        /*12f2*/ 	.byte	0x3f
	.zero		1


	//   ....[49]....
        /*12f4*/ 	.word	0x0001c210
        /*12f8*/ 	.word	0x00000000
        /*12fc*/ 	.word	0x00030850
        /*1300*/ 	.short	0x010a
        /*1302*/ 	.byte	0x3f
	.zero		1


	//   ....[50]....
        /*1304*/ 	.word	0x0001c260
        /*1308*/ 	.word	0x00000000
        /*130c*/ 	.word	0x00030850
        /*1310*/ 	.short	0x010a
        /*1312*/ 	.byte	0x3f
	.zero		1


	//   ....[51]....
        /*1314*/ 	.word	0x0001c590
        /*1318*/ 	.word	0x00000002
        /*131c*/ 	.word	0x00000000
        /*1320*/ 	.short	0x0101
        /*1322*/ 	.byte	0x3f
	.zero		1


	//   ....[52]....
        /*1324*/ 	.word	0x0001ccd0
        /*1328*/ 	.word	0x00000000
        /*132c*/ 	.word	0x00000000
        /*1330*/ 	.short	0x0101
        /*1332*/ 	.byte	0x3f
	.zero		1


	//   ....[53]....
        /*1334*/ 	.word	0x0001e300
        /*1338*/ 	.word	0x0000000b
        /*133c*/ 	.word	0x00030850
        /*1340*/ 	.short	0x010a
        /*1342*/ 	.byte	0x3f
	.zero		1


	//   ....[54]....
        /*1344*/ 	.word	0x0001e3a0
        /*1348*/ 	.word	0x0000000b
        /*134c*/ 	.word	0x00030850
        /*1350*/ 	.short	0x010a
        /*1352*/ 	.byte	0x3f
	.zero		1


	//   ....[55]....
        /*1354*/ 	.word	0x0001e7b0
        /*1358*/ 	.word	0x0000000b
        /*135c*/ 	.word	0x00000000
        /*1360*/ 	.short	0x0101
        /*1362*/ 	.byte	0x3f
	.zero		1


	//   ....[56]....
        /*1364*/ 	.word	0x00020a50
        /*1368*/ 	.word	0x00000000
        /*136c*/ 	.word	0x00000000
        /*1370*/ 	.short	0x0101
        /*1372*/ 	.byte	0x3f
	.zero		1


	//   ....[57]....
        /*1374*/ 	.word	0x000237f0
        /*1378*/ 	.word	0x00000007
        /*137c*/ 	.word	0x00030820
        /*1380*/ 	.short	0x010a
        /*1382*/ 	.byte	0x3f
	.zero		1


	//   ....[58]....
        /*1384*/ 	.word	0x000238d0
        /*1388*/ 	.word	0x00000008
        /*138c*/ 	.word	0x000308a0
        /*1390*/ 	.short	0x010a
        /*1392*/ 	.byte	0x3f
	.zero		1


	//   ....[59]....
        /*1394*/ 	.word	0x00023e30
        /*1398*/ 	.word	0x00000008
        /*139c*/ 	.word	0x000308c0
        /*13a0*/ 	.short	0x010a
        /*13a2*/ 	.byte	0x3f
	.zero		1


	//   ....[60]....
        /*13a4*/ 	.word	0x000244f0
        /*13a8*/ 	.word	0x00000008
        /*13ac*/ 	.word	0x000308a0
        /*13b0*/ 	.short	0x010a
        /*13b2*/ 	.byte	0x3f
	.zero		1


	//   ....[61]....
        /*13b4*/ 	.word	0x00024a30
        /*13b8*/ 	.word	0x00000008
        /*13bc*/ 	.word	0x000308c0
        /*13c0*/ 	.short	0x010a
        /*13c2*/ 	.byte	0x3f
	.zero		1


	//   ....[62]....
        /*13c4*/ 	.word	0x00025d60
        /*13c8*/ 	.word	0x00000000
        /*13cc*/ 	.word	0x00030840
        /*13d0*/ 	.short	0x010a
        /*13d2*/ 	.byte	0x3f
	.zero		1


	//   ....[63]....
        /*13d4*/ 	.word	0x00026e20
        /*13d8*/ 	.word	0x00000009
        /*13dc*/ 	.word	0x00030800
        /*13e0*/ 	.short	0x0107
        /*13e2*/ 	.byte	0x3f
	.zero		1


	//   ....[64]....
        /*13e4*/ 	.word	0x00026f30
        /*13e8*/ 	.word	0x00000002
        /*13ec*/ 	.word	0x00030800
        /*13f0*/ 	.short	0x0101
        /*13f2*/ 	.byte	0x3f
	.zero		1


	//   ....[65]....
        /*13f4*/ 	.word	0x00026f50
        /*13f8*/ 	.word	0x00000002
        /*13fc*/ 	.word	0x00030820
        /*1400*/ 	.short	0x010a
        /*1402*/ 	.byte	0x3f
	.zero		1


	//   ....[66]....
        /*1404*/ 	.word	0x000272e0
        /*1408*/ 	.word	0x00000003
        /*140c*/ 	.word	0x00030840
        /*1410*/ 	.short	0x010a
        /*1412*/ 	.byte	0x3f
	.zero		1


	//   ....[67]....
        /*1414*/ 	.word	0x000278a0
        /*1418*/ 	.word	0x00000003
        /*141c*/ 	.word	0x00000060
        /*1420*/ 	.short	0x010a
        /*1422*/ 	.byte	0x3f
	.zero		1


	//   ....[68]....
        /*1424*/ 	.word	0x00028190
        /*1428*/ 	.word	0x00000003
        /*142c*/ 	.word	0x00030840
        /*1430*/ 	.short	0x010a
        /*1432*/ 	.byte	0x3f
	.zero		1


	//   ....[69]....
        /*1434*/ 	.word	0x00028750
        /*1438*/ 	.word	0x00000002
        /*143c*/ 	.word	0x00000060
        /*1440*/ 	.short	0x010a
        /*1442*/ 	.byte	0x3f
	.zero		1


	//   ....[70]....
        /*1444*/ 	.word	0x00028f50
        /*1448*/ 	.word	0x00000002
        /*144c*/ 	.word	0x00030840
        /*1450*/ 	.short	0x010a
        /*1452*/ 	.byte	0x3f
	.zero		1


	//   ....[71]....
        /*1454*/ 	.word	0x00029510
        /*1458*/ 	.word	0x00000002
        /*145c*/ 	.word	0x00000060
        /*1460*/ 	.short	0x010a
        /*1462*/ 	.byte	0x3f
	.zero		1


	//   ....[72]....
        /*1464*/ 	.word	0x00029ca0
        /*1468*/ 	.word	0x00000000
        /*146c*/ 	.word	0x00030860
        /*1470*/ 	.short	0x010a
        /*1472*/ 	.byte	0x3f
	.zero		1


	//   ....[73]....
        /*1474*/ 	.word	0x0002afb0
        /*1478*/ 	.word	0x00000000
        /*147c*/ 	.word	0x00030820
        /*1480*/ 	.short	0x010a
        /*1482*/ 	.byte	0x3f
	.zero		1


	//   ....[74]....
        /*1484*/ 	.word	0x0002b180
        /*1488*/ 	.word	0x00000006
        /*148c*/ 	.word	0x00000000
        /*1490*/ 	.short	0x010a
        /*1492*/ 	.byte	0x3f
	.zero		1


	//   ....[75]....
        /*1494*/ 	.word	0x0002b1f0
        /*1498*/ 	.word	0x00000007
        /*149c*/ 	.word	0x00000000
        /*14a0*/ 	.short	0x010a
        /*14a2*/ 	.byte	0x3f
	.zero		1


	//   ....[76]....
        /*14a4*/ 	.word	0x0002b260
        /*14a8*/ 	.word	0x00000004
        /*14ac*/ 	.word	0x00000000
        /*14b0*/ 	.short	0x010a
        /*14b2*/ 	.byte	0x3f
	.zero		1


	//   ....[77]....
        /*14b4*/ 	.word	0x0002b290
        /*14b8*/ 	.word	0x00000003
        /*14bc*/ 	.word	0x00000000
        /*14c0*/ 	.short	0x010a
        /*14c2*/ 	.byte	0x3f
	.zero		1


	//   ....[78]....
        /*14c4*/ 	.word	0x0002b2f0
        /*14c8*/ 	.word	0x00000062
        /*14cc*/ 	.word	0x00030890
        /*14d0*/ 	.short	0x010a
        /*14d2*/ 	.byte	0x3f
	.zero		1


	//   ....[79]....
        /*14d4*/ 	.word	0x0002b340
        /*14d8*/ 	.word	0x00000062
        /*14dc*/ 	.word	0x00030890
        /*14e0*/ 	.short	0x010a
        /*14e2*/ 	.byte	0x3f
	.zero		1


	//   ....[80]....
        /*14e4*/ 	.word	0x0002b390
        /*14e8*/ 	.word	0x00000062
        /*14ec*/ 	.word	0x00030890
        /*14f0*/ 	.short	0x010a
        /*14f2*/ 	.byte	0x3f
	.zero		1


	//   ....[81]....
        /*14f4*/ 	.word	0x0002b3e0
        /*14f8*/ 	.word	0x00000062
        /*14fc*/ 	.word	0x000308b0
        /*1500*/ 	.short	0x010a
        /*1502*/ 	.byte	0x3f
	.zero		1


	//   ....[82]....
        /*1504*/ 	.word	0x0002bb40
        /*1508*/ 	.word	0x00000010
        /*150c*/ 	.word	0x00030800
        /*1510*/ 	.short	0x010a
        /*1512*/ 	.byte	0x3f
	.zero		1


	//   ....[83]....
        /*1514*/ 	.word	0x0002c2a0
        /*1518*/ 	.word	0x00000010
        /*151c*/ 	.word	0x00030800
        /*1520*/ 	.short	0x010a
        /*1522*/ 	.byte	0x3f
	.zero		1


	//   ....[84]....
        /*1524*/ 	.word	0x0002c2f0
        /*1528*/ 	.word	0x00000005
        /*152c*/ 	.word	0x00030830
        /*1530*/ 	.short	0x010a
        /*1532*/ 	.byte	0x3f
	.zero		1


	//   ....[85]....
        /*1534*/ 	.word	0x0002c340
        /*1538*/ 	.word	0x000000e8
        /*153c*/ 	.word	0x00030830
        /*1540*/ 	.short	0x010a
        /*1542*/ 	.byte	0x3f
	.zero		1


	//   ....[86]....
        /*1544*/ 	.word	0x0002c390
        /*1548*/ 	.word	0x00000000
        /*154c*/ 	.word	0x00030850
        /*1550*/ 	.short	0x010a
        /*1552*/ 	.byte	0x3f
	.zero		1


	//   ....[87]....
        /*1554*/ 	.word	0x0002c3e0
        /*1558*/ 	.word	0x00000004
        /*155c*/ 	.word	0x00030830
        /*1560*/ 	.short	0x010a
        /*1562*/ 	.byte	0x3f
	.zero		1


	//   ....[88]....
        /*1564*/ 	.word	0x0002c430
        /*1568*/ 	.word	0x00000017
        /*156c*/ 	.word	0x00030850
        /*1570*/ 	.short	0x010a
        /*1572*/ 	.byte	0x3f
	.zero		1


	//   ....[89]....
        /*1574*/ 	.word	0x0002c480
        /*1578*/ 	.word	0x00000004
        /*157c*/ 	.word	0x00030830
        /*1580*/ 	.short	0x010a
        /*1582*/ 	.byte	0x3f
	.zero		1


	//   ....[90]....
        /*1584*/ 	.word	0x0002c4d0
        /*1588*/ 	.word	0x00000000
        /*158c*/ 	.word	0x00030850
        /*1590*/ 	.short	0x010a
        /*1592*/ 	.byte	0x3f
	.zero		1


	//   ....[91]....
        /*1594*/ 	.word	0x0002c520
        /*1598*/ 	.word	0x0000000b
        /*159c*/ 	.word	0x00030850
        /*15a0*/ 	.short	0x010a
        /*15a2*/ 	.byte	0x3f
	.zero		1


	//   ....[92]....
        /*15a4*/ 	.word	0x0002c6d0
        /*15a8*/ 	.word	0x00000006
        /*15ac*/ 	.word	0x00030820
        /*15b0*/ 	.short	0x010a
        /*15b2*/ 	.byte	0x3f
	.zero		1


	//   ....[93]....
        /*15b4*/ 	.word	0x0002c720
        /*15b8*/ 	.word	0x00000008
        /*15bc*/ 	.word	0x000308a0
        /*15c0*/ 	.short	0x010a
        /*15c2*/ 	.byte	0x3f
	.zero		1


	//   ....[94]....
        /*15c4*/ 	.word	0x0002c770
        /*15c8*/ 	.word	0x00000008
        /*15cc*/ 	.word	0x000308c0
        /*15d0*/ 	.short	0x010a
        /*15d2*/ 	.byte	0x3f
	.zero		1


	//   ....[95]....
        /*15d4*/ 	.word	0x0002c7c0
        /*15d8*/ 	.word	0x00000008
        /*15dc*/ 	.word	0x000308a0
        /*15e0*/ 	.short	0x010a
        /*15e2*/ 	.byte	0x3f
	.zero		1


	//   ....[96]....
        /*15e4*/ 	.word	0x0002c810
        /*15e8*/ 	.word	0x00000008
        /*15ec*/ 	.word	0x000308c0
        /*15f0*/ 	.short	0x010a
        /*15f2*/ 	.byte	0x3f
	.zero		1


	//   ....[97]....
        /*15f4*/ 	.word	0x0002c9b0
        /*15f8*/ 	.word	0x00000000
        /*15fc*/ 	.word	0x00030840
        /*1600*/ 	.short	0x010a
        /*1602*/ 	.byte	0x3f
	.zero		1


	//   ....[98]....
        /*1604*/ 	.word	0x0002d640
        /*1608*/ 	.word	0x00000002
        /*160c*/ 	.word	0x00030820
        /*1610*/ 	.short	0x010a
        /*1612*/ 	.byte	0x3f
	.zero		1


	//   ....[99]....
        /*1614*/ 	.word	0x0002d690
        /*1618*/ 	.word	0x00000003
        /*161c*/ 	.word	0x00030840
        /*1620*/ 	.short	0x010a
        /*1622*/ 	.byte	0x3f
	.zero		1


	//   ....[100]....
        /*1624*/ 	.word	0x0002d6e0
        /*1628*/ 	.word	0x00000003
        /*162c*/ 	.word	0x00000060
        /*1630*/ 	.short	0x010a
        /*1632*/ 	.byte	0x3f
	.zero		1


	//   ....[101]....
        /*1634*/ 	.word	0x0002d730
        /*1638*/ 	.word	0x00000003
        /*163c*/ 	.word	0x00030840
        /*1640*/ 	.short	0x010a
        /*1642*/ 	.byte	0x3f
	.zero		1


	//   ....[102]....
        /*1644*/ 	.word	0x0002d780
        /*1648*/ 	.word	0x00000002
        /*164c*/ 	.word	0x00000060
        /*1650*/ 	.short	0x010a
        /*1652*/ 	.byte	0x3f
	.zero		1


	//   ....[103]....
        /*1654*/ 	.word	0x0002d7d0
        /*1658*/ 	.word	0x00000002
        /*165c*/ 	.word	0x00030840
        /*1660*/ 	.short	0x010a
        /*1662*/ 	.byte	0x3f
	.zero		1


	//   ....[104]....
        /*1664*/ 	.word	0x0002d820
        /*1668*/ 	.word	0x00000002
        /*166c*/ 	.word	0x00000060
        /*1670*/ 	.short	0x010a
        /*1672*/ 	.byte	0x3f
	.zero		1


	//   ....[105]....
        /*1674*/ 	.word	0x0002d870
        /*1678*/ 	.word	0x00000000
        /*167c*/ 	.word	0x00030860
        /*1680*/ 	.short	0x010a
        /*1682*/ 	.byte	0x3f
	.zero		1


	//   ....[106]....
        /*1684*/ 	.word	0x0002e2e0
        /*1688*/ 	.word	0x00000000
        /*168c*/ 	.word	0x00030820
        /*1690*/ 	.short	0x010a
        /*1692*/ 	.byte	0x3f
	.zero		1


	//   ....[107]....
        /*1694*/ 	.word	0x0002e480
        /*1698*/ 	.word	0x00000006
        /*169c*/ 	.word	0x00000000
        /*16a0*/ 	.short	0x010a
        /*16a2*/ 	.byte	0x3f
	.zero		1


	//   ....[108]....
        /*16a4*/ 	.word	0x0002e4d0
        /*16a8*/ 	.word	0x00000007
        /*16ac*/ 	.word	0x00000000
        /*16b0*/ 	.short	0x010a
        /*16b2*/ 	.byte	0x3f
	.zero		1


	//   ....[109]....
        /*16b4*/ 	.word	0x0002e520
        /*16b8*/ 	.word	0x00000004
        /*16bc*/ 	.word	0x00000000
        /*16c0*/ 	.short	0x010a
        /*16c2*/ 	.byte	0x3f
	.zero		1


	//----- nvinfo : EIATTR_NUM_MBARRIERS
	.align		4
.L_275:
        /*16c4*/ 	.byte	0x03, 0x38
        /*16c6*/ 	.short	0x0016


	//----- nvinfo : EIATTR_EXIT_INSTR_OFFSETS
	.align		4
        /*16c8*/ 	.byte	0x04, 0x1c
        /*16ca*/ 	.short	(.L_277 - .L_276)


	//   ....[0]....
.L_276:
        /*16cc*/ 	.word	0x0002b2e0


	//----- nvinfo : EIATTR_MAX_THREADS
	.align		4
.L_277:
        /*16d0*/ 	.byte	0x04, 0x05
        /*16d2*/ 	.short	(.L_279 - .L_278)
.L_278:
        /*16d4*/ 	.word	0x00000180
        /*16d8*/ 	.word	0x00000001
        /*16dc*/ 	.word	0x00000001


	//----- nvinfo : EIATTR_CRS_STACK_SIZE
	.align		4
.L_279:
        /*16e0*/ 	.byte	0x04, 0x1e
        /*16e2*/ 	.short	(.L_281 - .L_280)
.L_280:
        /*16e4*/ 	.word	0x00000000


	//----- nvinfo : EIATTR_CBANK_PARAM_SIZE
	.align		4
.L_281:
        /*16e8*/ 	.byte	0x03, 0x19
        /*16ea*/ 	.short	0x0af0


	//----- nvinfo : EIATTR_PARAM_CBANK
	.align		4
        /*16ec*/ 	.byte	0x04, 0x0a
        /*16ee*/ 	.short	(.L_283 - .L_282)
	.align		4
.L_282:
        /*16f0*/ 	.word	index@(.nv.constant0._ZN7cutlass13device_kernelIN5flash11enable_sm90INS1_16FlashAttnFwdSm90INS1_25CollectiveMainloopFwdSm90ILi2EN4cute5tupleIJNS5_1CILi1EEES8_S8_EEENS6_IJNS7_ILi128EEENS7_ILi64EEENS7_ILi256EEEEEELi256ENS_10bfloat16_tEfNS_4arch4Sm90ELb0ELb1ELb0ELb1ELb0ELb1ELb0ELb1ELb1ELb1ELb0ELb0EEENS1_21CollectiveEpilogueFwdINS6_IJSA_SC_SB_EEES9_SE_SG_Li256ELb1ELb1ELb0ELb0EEENS1_36VarlenDynamicPersistentTileSchedulerILi128ELi64ELi256ELi128ELb0ELb1ELb1ELb1ELb0ELb1EEEEEEEEEvNT_6ParamsE)
        /*16f4*/ 	.short	0x0210
        /*16f6*/ 	.short	0x0af0


	//----- nvinfo : EIATTR_SW_WAR
	.align		4
.L_283:
        /*16f8*/ 	.byte	0x04, 0x36
        /*16fa*/ 	.short	(.L_285 - .L_284)
.L_284:
        /*16fc*/ 	.word	0x00000008
.L_285:


//--------------------- .nv.info._ZN7cutlass13device_kernelIN5flash11enable_sm90INS1_16FlashAttnFwdSm90INS1_25CollectiveMainloopFwdSm90ILi2EN4cute5tupleIJNS5_1CILi1EEES8_S8_EEENS6_IJNS7_ILi128EEENS7_ILi80EEENS7_ILi256EEEEEELi256ENS_10bfloat16_tEfNS_4arch4Sm90ELb1ELb0ELb0ELb0ELb0ELb0ELb0ELb1ELb1ELb1ELb0ELb0EEENS1_21CollectiveEpilogueFwdINS6_IJSA_SC_SB_EEES9_SE_SG_Li256ELb0ELb1ELb0ELb0EEENS1_30DynamicPersistentTileSchedulerILi256ELi128ELb0ELb1ELb1EEEEEEEEEvNT_6ParamsE --------------------------
	.section	.nv.info._ZN7cutlass13device_kernelIN5flash11enable_sm90INS1_16FlashAttnFwdSm90INS1_25CollectiveMainloopFwdSm90ILi2EN4cute5tupleIJNS5_1CILi1EEES8_S8_EEENS6_IJNS7_ILi128EEENS7_ILi80EEENS7_ILi256EEEEEELi256ENS_10bfloat16_tEfNS_4arch4Sm90ELb1ELb0ELb0ELb0ELb0ELb0ELb0ELb1ELb1ELb1ELb0ELb0EEENS1_21CollectiveEpilogueFwdINS6_IJSA_SC_SB_EEES9_SE_SG_Li256ELb0ELb1ELb0ELb0EEENS1_30DynamicPersistentTileSchedulerILi256ELi128ELb0ELb1ELb1EEEEEEEEEvNT_6ParamsE,"",@"SHT_CUDA_INFO"
	.sectionflags	@""
	.align	4


	//----- nvinfo : EIATTR_CUDA_API_VERSION
	.align		4
        /*0000*/ 	.byte	0x04, 0x37
        /*0002*/ 	.short	(.L_287 - .L_286)
.L_286:
        /*0004*/ 	.word	0x00000082


	//----- nvinfo : EIATTR_KPARAM_INFO
	.align		4
.L_287:
        /*0008*/ 	.byte	0x04, 0x17
        /*000a*/ 	.short	(.L_289 - .L_288)
.L_288:
        /*000c*/ 	.word	0x00000000
        /*0010*/ 	.short	0x0000
        /*0012*/ 	.short	0x0070
        /*0014*/ 	.byte	0x00, 0xf0, 0x01, 0x2a


	//----- nvinfo : EIATTR_SPARSE_MMA_MASK
	.align		4
.L_289:
        /*0018*/ 	.byte	0x03, 0x50
        /*001a*/ 	.short	0x0000


	//----- nvinfo : EIATTR_MAXREG_COUNT
	.align		4
        /*001c*/ 	.byte	0x03, 0x1b
        /*001e*/ 	.short	0x00a8


	//----- nvinfo : EIATTR_NUM_BARRIERS
	.align		4
        /*0020*/ 	.byte	0x02, 0x4c
        /*0022*/ 	.byte	0x09
	.zero		1


	//----- nvinfo : EIATTR_EXTERNS
	.align		4
        /*0024*/ 	.byte	0x04, 0x0f
        /*0026*/ 	.short	(.L_291 - .L_290)


	//   ....[0]....
	.align		4
.L_290:
        /*0028*/ 	.word	index@(__assertfail)


	//----- nvinfo : EIATTR_ANNOTATIONS
	.align		4
.L_291:
        /*002c*/ 	.byte	0x04, 0x55
        /*002e*/ 	.short	(.L_293 - .L_292)


	//   ....[0]....
.L_292:
        /* <DEDUP_REMOVED lines=27> */


	//----- nvinfo : EIATTR_MERCURY_ISA_VERSION
	.align		4
.L_293:
        /*01c8*/ 	.byte	0x03, 0x5f
        /*01ca*/ 	.short	0x0101


	//----- nvinfo : EIATTR_INT_WARP_WIDE_INSTR_OFFSETS
	.align		4
        /*01cc*/ 	.byte	0x04, 0x31
        /*01ce*/ 	.short	(.L_295 - .L_294)


	//   ....[0]....
.L_294:
        /*01d0*/ 	.word	0x00000130


	//   ....[1]....
        /*01d4*/ 	.word	0x00000170


	//   ....[2]....
        /*01d8*/ 	.word	0x000001e0


	//   ....[3]....
        /*01dc*/ 	.word	0x00011690


	//   ....[4]....
        /*01e0*/ 	.word	0x00011730


	//   ....[5]....
        /*01e4*/ 	.word	0x00015860


	//   ....[6]....
        /*01e8*/ 	.word	0x00015900


	//----- nvinfo : EIATTR_COOP_GROUP_MASK_REGIDS
	.align		4
.L_295:
        /*01ec*/ 	.byte	0x04, 0x29
        /*01ee*/ 	.short	(.L_297 - .L_296)


	//   ....[0]....
.L_296:
        /*01f0*/ 	.word	0xffffffff


	//   ....[1]....
        /*01f4*/ 	.word	0xffffffff


	//   ....[2]....
        /*01f8*/ 	.word	0xffffffff


	//   ....[3]....
        /*01fc*/ 	.word	0xffffffff


	//   ....[4]....
        /*0200*/ 	.word	0xffffffff


	//   ....[5]....
        /*0204*/ 	.word	0xffffffff


	//   ....[6]....
        /*0208*/ 	.word	0xffffffff


	//   ....[7]....
        /*020c*/ 	.word	0xffffffff


	//   ....[8]....
        /*0210*/ 	.word	0xffffffff


	//   ....[9]....
        /*0214*/ 	.word	0xffffffff


	//   ....[10]....
        /*0218*/ 	.word	0xffffffff


	//   ....[11]....
        /*021c*/ 	.word	0xffffffff


	//   ....[12]....
        /*0220*/ 	.word	0xffffffff


	//   ....[13]....
        /*0224*/ 	.word	0xffffffff


	//   ....[14]....
        /*0228*/ 	.word	0xffffffff


	//   ....[15]....
        /*022c*/ 	.word	0xffffffff


	//   ....[16]....
        /*0230*/ 	.word	0xffffffff


	//   ....[17]....
        /*0234*/ 	.word	0xffffffff


	//   ....[18]....
        /*0238*/ 	.word	0xffffffff


	//   ....[19]....
        /*023c*/ 	.word	0xffffffff


	//   ....[20]....
        /*0240*/ 	.word	0xffffffff


	//   ....[21]....
        /*0244*/ 	.word	0xffffffff


	//   ....[22]....
        /*0248*/ 	.word	0xffffffff


	//   ....[23]....
        /*024c*/ 	.word	0xffffffff


	//   ....[24]....
        /*0250*/ 	.word	0xffffffff


	//   ....[25]....
        /*0254*/ 	.word	0xffffffff


	//   ....[26]....
        /*0258*/ 	.word	0xffffffff


	//   ....[27]....
        /*025c*/ 	.word	0xffffffff


	//   ....[28]....
        /*0260*/ 	.word	0xffffffff


	//   ....[29]....
        /*0264*/ 	.word	0xffffffff


	//   ....[30]....
        /*0268*/ 	.word	0xffffffff


	//   ....[31]....
        /*026c*/ 	.word	0xffffffff


	//   ....[32]....
        /*0270*/ 	.word	0xffffffff


	//   ....[33]....
        /*0274*/ 	.word	0xffffffff


	//   ....[34]....
        /*0278*/ 	.word	0xffffffff


	//   ....[35]....
        /*027c*/ 	.word	0xffffffff


	//   ....[36]....
        /*0280*/ 	.word	0xffffffff


	//   ....[37]....
        /*0284*/ 	.word	0xffffffff


	//   ....[38]....
        /*0288*/ 	.word	0xffffffff


	//   ....[39]....
        /*028c*/ 	.word	0xffffffff


	//   ....[40]....
        /*0290*/ 	.word	0xffffffff


	//   ....[41]....
        /*0294*/ 	.word	0xffffffff


	//   ....[42]....
        /*0298*/ 	.word	0xffffffff


	//   ....[43]....
        /*029c*/ 	.word	0xffffffff


	//   ....[44]....
        /*02a0*/ 	.word	0xffffffff


	//   ....[45]....
        /*02a4*/ 	.word	0xffffffff


	//   ....[46]....
        /*02a8*/ 	.word	0xffffffff


	//   ....[47]....
        /*02ac*/ 	.word	0xffffffff


	//   ....[48]....
        /*02b0*/ 	.word	0xffffffff


	//   ....[49]....
        /*02b4*/ 	.word	0xffffffff


	//   ....[50]....
        /*02b8*/ 	.word	0xffffffff


	//   ....[51]....
        /*02bc*/ 	.word	0xffffffff


	//   ....[52]....
        /*02c0*/ 	.word	0xffffffff


	//   ....[53]....
        /*02c4*/ 	.word	0xffffffff


	//   ....[54]....
        /*02c8*/ 	.word	0xffffffff


	//   ....[55]....
        /*02cc*/ 	.word	0xffffffff


	//   ....[56]....
        /*02d0*/ 	.word	0xffffffff


	//   ....[57]....
        /*02d4*/ 	.word	0xffffffff


	//   ....[58]....
        /*02d8*/ 	.word	0xffffffff


	//   ....[59]....
        /*02dc*/ 	.word	0xffffffff


	//   ....[60]....
        /*02e0*/ 	.word	0xffffffff


	//   ....[61]....
        /*02e4*/ 	.word	0xffffffff


	//   ....[62]....
        /*02e8*/ 	.word	0xffffffff


	//   ....[63]....
        /*02ec*/ 	.word	0xffffffff


	//   ....[64]....
        /*02f0*/ 	.word	0xffffffff


	//   ....[65]....
        /*02f4*/ 	.word	0xffffffff


	//   ....[66]....
        /*02f8*/ 	.word	0xffffffff


	//   ....[67]....
        /*02fc*/ 	.word	0xffffffff


	//   ....[68]....
        /*0300*/ 	.word	0x0500000f


	//   ....[69]....
        /*0304*/ 	.word	0x0500000f


	//   ....[70]....
        /*0308*/ 	.word	0x0500000f


	//   ....[71]....
        /*030c*/ 	.word	0x0500000f


	//   ....[72]....
        /*0310*/ 	.word	0x0500000f


	//   ....[73]....
        /*0314*/ 	.word	0x0500000f


	//   ....[74]....
        /*0318*/ 	.word	0x0500000f


	//   ....[75]....
        /*031c*/ 	.word	0x0500000f


	//   ....[76]....
        /*0320*/ 	.word	0x0500000f


	//   ....[77]....
        /*0324*/ 	.word	0x0500000f


	//   ....[78]....
        /*0328*/ 	.word	0x0500000f


	//   ....[79]....
        /*032c*/ 	.word	0x0500000f


	//   ....[80]....
        /*0330*/ 	.word	0x0500000f


	//   ....[81]....
        /*0334*/ 	.word	0x0500000f


	//   ....[82]....
        /*0338*/ 	.word	0x0500000f


	//   ....[83]....
        /*033c*/ 	.word	0x0500000f


	//   ....[84]....
        /*0340*/ 	.word	0x0500000f


	//   ....[85]....
        /*0344*/ 	.word	0x0500000f


	//   ....[86]....
        /*0348*/ 	.word	0x0500000f


	//----- nvinfo : EIATTR_COOP_GROUP_INSTR_OFFSETS
	.align		4
.L_297:
        /*034c*/ 	.byte	0x04, 0x28
        /*034e*/ 	.short	(.L_299 - .L_298)


	//   ....[0]....
.L_298:
        /*0350*/ 	.word	0x00000060


	//   ....[1]....
        /*0354*/ 	.word	0x00000140


	//   ....[2]....
        /*0358*/ 	.word	0x00000190


	//   ....[3]....
        /*035c*/ 	.word	0x000003c0


	//   ....[4]....
        /*0360*/ 	.word	0x00000520


	//   ....[5]....
        /*0364*/ 	.word	0x00000640


	//   ....[6]....
        /*0368*/ 	.word	0x000007a0


	//   ....[7]....
        /*036c*/ 	.word	0x00001710


	//   ....[8]....
        /*0370*/ 	.word	0x00003cb0


	//   ....[9]....
        /*0374*/ 	.word	0x00003d00


	//   ....[10]....
        /*0378*/ 	.word	0x000044b0


	//   ....[11]....
        /*037c*/ 	.word	0x000045b0


	//   ....[12]....
        /*0380*/ 	.word	0x00004850


	//   ....[13]....
        /*0384*/ 	.word	0x000049c0


	//   ....[14]....
        /*0388*/ 	.word	0x00008050


	//   ....[15]....
        /*038c*/ 	.word	0x00008080


	//   ....[16]....
        /*0390*/ 	.word	0x000084d0


	//   ....[17]....
        /*0394*/ 	.word	0x000085c0


	//   ....[18]....
        /*0398*/ 	.word	0x00008a90


	//   ....[19]....
        /*039c*/ 	.word	0x00008b20


	//   ....[20]....
        /*03a0*/ 	.word	0x0000c0e0


	//   ....[21]....
        /*03a4*/ 	.word	0x0000c200


	//   ....[22]....
        /*03a8*/ 	.word	0x0000c670


	//   ....[23]....
        /*03ac*/ 	.word	0x0000c6e0


	//   ....[24]....
        /*03b0*/ 	.word	0x0000d750


	//   ....[25]....
        /*03b4*/ 	.word	0x0000d790


	//   ....[26]....
        /*03b8*/ 	.word	0x0000d860


	//   ....[27]....
        /*03bc*/ 	.word	0x0000d8a0


	//   ....[28]....
        /*03c0*/ 	.word	0x0000f5f0


	//   ....[29]....
        /*03c4*/ 	.word	0x0000f620


	//   ....[30]....
        /*03c8*/ 	.word	0x0000f6c0


	//   ....[31]....
        /*03cc*/ 	.word	0x0000f6f0


	//   ....[32]....
        /*03d0*/ 	.word	0x0000fc40


	//   ....[33]....
        /*03d4*/ 	.word	0x0000fc70


	//   ....[34]....
        /*03d8*/ 	.word	0x0000fdd0


	//   ....[35]....
        /*03dc*/ 	.word	0x0000fdf0


	//   ....[36]....
        /*03e0*/ 	.word	0x0000ff40


	//   ....[37]....
        /*03e4*/ 	.word	0x0000ff60


	//   ....[38]....
        /*03e8*/ 	.word	0x000100c0


	//   ....[39]....
        /*03ec*/ 	.word	0x000100e0


	//   ....[40]....
        /*03f0*/ 	.word	0x000108b0


	//   ....[41]....
        /*03f4*/ 	.word	0x000108d0


	//   ....[42]....
        /*03f8*/ 	.word	0x00010a20


	//   ....[43]....
        /*03fc*/ 	.word	0x00010a40


	//   ....[44]....
        /*0400*/ 	.word	0x00010b90


	//   ....[45]....
        /*0404*/ 	.word	0x00010bb0


	//   ....[46]....
        /*0408*/ 	.word	0x00010d10


	//   ....[47]....
        /*040c*/ 	.word	0x00010d30


	//   ....[48]....
        /*0410*/ 	.word	0x00010f20


	//   ....[49]....
        /*0414*/ 	.word	0x00011cb0


	//   ....[50]....
        /*0418*/ 	.word	0x000127a0


	//   ....[51]....
        /*041c*/ 	.word	0x000127e0


	//   ....[52]....
        /*0420*/ 	.word	0x000128c0


	//   ....[53]....
        /*0424*/ 	.word	0x000128d0


	//   ....[54]....
        /*0428*/ 	.word	0x00012970


	//   ....[55]....
        /*042c*/ 	.word	0x00012980


	//   ....[56]....
        /*0430*/ 	.word	0x00012a20


	//   ....[57]....
        /*0434*/ 	.word	0x00012a30


	//   ....[58]....
        /*0438*/ 	.word	0x00012ad0


	//   ....[59]....
        /*043c*/ 	.word	0x00012ae0


	//   ....[60]....
        /*0440*/ 	.word	0x00012b80


	//   ....[61]....
        /*0444*/ 	.word	0x00012b90


	//   ....[62]....
        /*0448*/ 	.word	0x00012c30


	//   ....[63]....
        /*044c*/ 	.word	0x00012c40


	//   ....[64]....
        /*0450*/ 	.word	0x00012c80


	//   ....[65]....
        /*0454*/ 	.word	0x00012cd0


	//   ....[66]....
        /*0458*/ 	.word	0x00016040


	//   ....[67]....
        /*045c*/ 	.word	0x00016230


	//   ....[68]....
        /*0460*/ 	.word	0x000167e0


	//   ....[69]....
        /*0464*/ 	.word	0x00016940


	//   ....[70]....
        /*0468*/ 	.word	0x000169a0


	//   ....[71]....
        /*046c*/ 	.word	0x00016b00


	//   ....[72]....
        /*0470*/ 	.word	0x00016b50


	//   ....[73]....
        /*0474*/ 	.word	0x00016c80


	//   ....[74]....
        /*0478*/ 	.word	0x00016cd0


	//   ....[75]....
        /*047c*/ 	.word	0x00016e00


	//   ....[76]....
        /*0480*/ 	.word	0x00016e50


	//   ....[77]....
        /*0484*/ 	.word	0x00016f80


	//   ....[78]....
        /*0488*/ 	.word	0x00016fd0


	//   ....[79]....
        /*048c*/ 	.word	0x00017100


	//   ....[80]....
        /*0490*/ 	.word	0x00017150


	//   ....[81]....
        /*0494*/ 	.word	0x00017280


	//   ....[82]....
        /*0498*/ 	.word	0x000172d0


	//   ....[83]....
        /*049c*/ 	.word	0x000173e0


	//   ....[84]....
        /*04a0*/ 	.word	0x00017430


	//   ....[85]....
        /*04a4*/ 	.word	0x00017750


	//   ....[86]....
        /*04a8*/ 	.word	0x00017870


	//----- nvinfo : EIATTR_REG_RECONFIG
	.align		4
.L_299:
        /*04ac*/ 	.byte	0x01, 0x54
	.zero		2


	//----- nvinfo : EIATTR_SYSCALL_OFFSETS
	.align		4
        /*04b0*/ 	.byte	0x04, 0x46
        /*04b2*/ 	.short	(.L_301 - .L_300)


	//   ....[0]....
.L_300:
        /*04b4*/ 	.word	0x00001900


	//   ....[1]....
        /*04b8*/ 	.word	0x000118a0


	//   ....[2]....
        /*04bc*/ 	.word	0x000119f0


	//   ....[3]....
        /*04c0*/ 	.word	0x00011ae0


	//   ....[4]....
        /*04c4*/ 	.word	0x00012350


	//----- nvinfo : EIATTR_MBARRIER_INSTR_OFFSETS
	.align		4
.L_301:
        /*04c8*/ 	.byte	0x04, 0x39
        /*04ca*/ 	.short	(.L_303 - .L_302)


	//   ....[0]....
.L_302:
        /*04cc*/ 	.word	0x00000270
        /*04d0*/ 	.word	0x000000ff
        /*04d4*/ 	.word	0x00038800
        /*04d8*/ 	.short	0x0100
        /*04da*/ 	.byte	0x08
	.zero		1


	//   ....[1]....
        /*04dc*/ 	.word	0x00000280
        /*04e0*/ 	.word	0x000000ff
        /*04e4*/ 	.word	0x00038820
        /*04e8*/ 	.short	0x0100
        /*04ea*/ 	.byte	0x08
	.zero		1


	//   ....[2]....
        /*04ec*/ 	.word	0x00000370
        /*04f0*/ 	.word	0x000000ff
        /*04f4*/ 	.word	0x00038830
        /*04f8*/ 	.short	0x0100
        /*04fa*/ 	.byte	0x08
	.zero		1


	//   ....[3]....
        /*04fc*/ 	.word	0x00000380
        /*0500*/ 	.word	0x000000ff
        /*0504*/ 	.word	0x00038840
        /*0508*/ 	.short	0x0100
        /*050a*/ 	.byte	0x08
	.zero		1


	//   ....[4]....
        /*050c*/ 	.word	0x00000390
        /*0510*/ 	.word	0x000000ff
        /*0514*/ 	.word	0x00038838
        /*0518*/ 	.short	0x0100
        /*051a*/ 	.byte	0x08
	.zero		1


	//   ....[5]....
        /*051c*/ 	.word	0x000003a0
        /*0520*/ 	.word	0x000000ff
        /*0524*/ 	.word	0x00038848
        /*0528*/ 	.short	0x0100
        /*052a*/ 	.byte	0x08
	.zero		1


	//   ....[6]....
        /*052c*/ 	.word	0x000004d0
        /*0530*/ 	.word	0x000000ff
        /*0534*/ 	.word	0x00038850
        /*0538*/ 	.short	0x0100
        /*053a*/ 	.byte	0x08
	.zero		1


	//   ....[7]....
        /*053c*/ 	.word	0x000004e0
        /*0540*/ 	.word	0x000000ff
        /*0544*/ 	.word	0x00038860
        /*0548*/ 	.short	0x0100
        /*054a*/ 	.byte	0x08
	.zero		1


	//   ....[8]....
        /*054c*/ 	.word	0x000004f0
        /*0550*/ 	.word	0x000000ff
        /*0554*/ 	.word	0x00038858
        /*0558*/ 	.short	0x0100
        /*055a*/ 	.byte	0x08
	.zero		1


	//   ....[9]....
        /*055c*/ 	.word	0x00000500
        /*0560*/ 	.word	0x000000ff
        /*0564*/ 	.word	0x00038868
        /*0568*/ 	.short	0x0100
        /*056a*/ 	.byte	0x08
	.zero		1


	//   ....[10]....
        /*056c*/ 	.word	0x000005f0
        /*0570*/ 	.word	0x000000ff
        /*0574*/ 	.word	0x00038870
        /*0578*/ 	.short	0x0100
        /*057a*/ 	.byte	0x06
	.zero		1


	//   ....[11]....
        /*057c*/ 	.word	0x00000600
        /*0580*/ 	.word	0x000000ff
        /*0584*/ 	.word	0x00038880
        /*0588*/ 	.short	0x0100
        /*058a*/ 	.byte	0x06
	.zero		1


	//   ....[12]....
        /*058c*/ 	.word	0x00000610
        /*0590*/ 	.word	0x000000ff
        /*0594*/ 	.word	0x00038878
        /*0598*/ 	.short	0x0100
        /*059a*/ 	.byte	0x06
	.zero		1


	//   ....[13]....
        /*059c*/ 	.word	0x00000620
        /*05a0*/ 	.word	0x000000ff
        /*05a4*/ 	.word	0x00038888
        /*05a8*/ 	.short	0x0100
        /*05aa*/ 	.byte	0x06
	.zero		1


	//   ....[14]....
        /*05ac*/ 	.word	0x00000750
        /*05b0*/ 	.word	0x000000ff
        /*05b4*/ 	.word	0x00038890
        /*05b8*/ 	.short	0x0100
        /*05ba*/ 	.byte	0x08
	.zero		1


	//   ....[15]....
        /*05bc*/ 	.word	0x00000760
        /*05c0*/ 	.word	0x000000ff
        /*05c4*/ 	.word	0x000388a0
        /*05c8*/ 	.short	0x0100
        /*05ca*/ 	.byte	0x08
	.zero		1


	//   ....[16]....
        /*05cc*/ 	.word	0x00000770
        /*05d0*/ 	.word	0x000000ff
        /*05d4*/ 	.word	0x00038898
        /*05d8*/ 	.short	0x0100
        /*05da*/ 	.byte	0x08
	.zero		1


	//   ....[17]....
        /*05dc*/ 	.word	0x00000780
        /*05e0*/ 	.word	0x000000ff
        /*05e4*/ 	.word	0x000388a8
        /*05e8*/ 	.short	0x0100
        /*05ea*/ 	.byte	0x08
	.zero		1


	//   ....[18]....
        /*05ec*/ 	.word	0x000008b0
        /*05f0*/ 	.word	0x000000ff
        /*05f4*/ 	.word	0x000388b0
        /*05f8*/ 	.short	0x0100
        /*05fa*/ 	.byte	0x08
	.zero		1


	//   ....[19]....
        /*05fc*/ 	.word	0x000008c0
        /*0600*/ 	.word	0x000000ff
        /*0604*/ 	.word	0x000388c0
        /*0608*/ 	.short	0x0100
        /*060a*/ 	.byte	0x08
	.zero		1


	//   ....[20]....
        /*060c*/ 	.word	0x000008d0
        /*0610*/ 	.word	0x000000ff
        /*0614*/ 	.word	0x000388b8
        /*0618*/ 	.short	0x0100
        /*061a*/ 	.byte	0x08
	.zero		1


	//   ....[21]....
        /*061c*/ 	.word	0x000008e0
        /*0620*/ 	.word	0x000000ff
        /*0624*/ 	.word	0x000388c8
        /*0628*/ 	.short	0x0100
        /*062a*/ 	.byte	0x08
	.zero		1


	//   ....[22]....
        /*062c*/ 	.word	0x000019b0
        /*0630*/ 	.word	0x000000ff
        /*0634*/ 	.word	0x00038800
        /*0638*/ 	.short	0x010a
        /*063a*/ 	.byte	0x06
	.zero		1


	//   ....[23]....
        /*063c*/ 	.word	0x00001a50
        /*0640*/ 	.word	0x00000000
        /*0644*/ 	.word	0x00038830
        /*0648*/ 	.short	0x010a
        /*064a*/ 	.byte	0x3f
	.zero		1


	//   ....[24]....
        /*064c*/ 	.word	0x00001ab0
        /*0650*/ 	.word	0x00000000
        /*0654*/ 	.word	0x00038830
        /*0658*/ 	.short	0x010a
        /*065a*/ 	.byte	0x3f
	.zero		1


	//   ....[25]....
        /*065c*/ 	.word	0x000043e0
        /*0660*/ 	.word	0x00000000
        /*0664*/ 	.word	0x00000000
        /*0668*/ 	.short	0x0101
        /*066a*/ 	.byte	0x3f
	.zero		1


	//   ....[26]....
        /*066c*/ 	.word	0x00005470
        /*0670*/ 	.word	0x000000ff
        /*0674*/ 	.word	0x00038830
        /*0678*/ 	.short	0x010a
        /*067a*/ 	.byte	0x04
	.zero		1


	//   ....[27]....
        /*067c*/ 	.word	0x000054c0
        /*0680*/ 	.word	0x000000ff
        /*0684*/ 	.word	0x00038830
        /*0688*/ 	.short	0x010a
        /*068a*/ 	.byte	0x04
	.zero		1


	//   ....[28]....
        /*068c*/ 	.word	0x00007d60
        /*0690*/ 	.word	0x000000ff
        /*0694*/ 	.word	0x00038850
        /*0698*/ 	.short	0x010a
        /*069a*/ 	.byte	0x04
	.zero		1


	//   ....[29]....
        /*069c*/ 	.word	0x00007da0
        /*06a0*/ 	.word	0x000000ff
        /*06a4*/ 	.word	0x00038850
        /*06a8*/ 	.short	0x010a
        /*06aa*/ 	.byte	0x04
	.zero		1


	//   ....[30]....
        /*06ac*/ 	.word	0x00008fc0
        /*06b0*/ 	.word	0x00000014
        /*06b4*/ 	.word	0x00000000
        /*06b8*/ 	.short	0x0101
        /*06ba*/ 	.byte	0x3f
	.zero		1


	//   ....[31]....
        /*06bc*/ 	.word	0x00009020
        /*06c0*/ 	.word	0x000000a0
        /*06c4*/ 	.word	0x00000000
        /*06c8*/ 	.short	0x0101
        /*06ca*/ 	.byte	0x3f
	.zero		1


	//   ....[32]....
        /*06cc*/ 	.word	0x00009560
        /*06d0*/ 	.word	0x000000ff
        /*06d4*/ 	.word	0x00038830
        /*06d8*/ 	.short	0x010a
        /*06da*/ 	.byte	0x04
	.zero		1


	//   ....[33]....
        /*06dc*/ 	.word	0x000095a0
        /*06e0*/ 	.word	0x000000ff
        /*06e4*/ 	.word	0x00038830
        /*06e8*/ 	.short	0x010a
        /*06ea*/ 	.byte	0x04
	.zero		1


	//   ....[34]....
        /*06ec*/ 	.word	0x0000be40
        /*06f0*/ 	.word	0x000000ff
        /*06f4*/ 	.word	0x00038850
        /*06f8*/ 	.short	0x010a
        /*06fa*/ 	.byte	0x04
	.zero		1


	//   ....[35]....
        /*06fc*/ 	.word	0x0000be80
        /*0700*/ 	.word	0x000000ff
        /*0704*/ 	.word	0x00038850
        /*0708*/ 	.short	0x010a
        /*070a*/ 	.byte	0x04
	.zero		1


	//   ....[36]....
        /*070c*/ 	.word	0x0000ca20
        /*0710*/ 	.word	0x0000009d
        /*0714*/ 	.word	0x00000000
        /*0718*/ 	.short	0x0101
        /*071a*/ 	.byte	0x3f
	.zero		1


	//   ....[37]....
        /*071c*/ 	.word	0x0000caf0
        /*0720*/ 	.word	0x000000a5
        /*0724*/ 	.word	0x00000000
        /*0728*/ 	.short	0x0101
        /*072a*/ 	.byte	0x3f
	.zero		1


	//   ....[38]....
        /*072c*/ 	.word	0x0000d6c0
        /*0730*/ 	.word	0x000000ff
        /*0734*/ 	.word	0x00038850
        /*0738*/ 	.short	0x010a
        /*073a*/ 	.byte	0x07
	.zero		1


	//   ....[39]....
        /*073c*/ 	.word	0x0000d700
        /*0740*/ 	.word	0x000000ff
        /*0744*/ 	.word	0x00038850
        /*0748*/ 	.short	0x010a
        /*074a*/ 	.byte	0x07
	.zero		1


	//   ....[40]....
        /*074c*/ 	.word	0x0000dbf0
        /*0750*/ 	.word	0x0000000a
        /*0754*/ 	.word	0x00000000
        /*0758*/ 	.short	0x0101
        /*075a*/ 	.byte	0x3f
	.zero		1


	//   ....[41]....
        /*075c*/ 	.word	0x0000fc80
        /*0760*/ 	.word	0x000000c7
        /*0764*/ 	.word	0x00000000
        /*0768*/ 	.short	0x0101
        /*076a*/ 	.byte	0x3f
	.zero		1


	//   ....[42]....
        /*076c*/ 	.word	0x00011ec0
        /*0770*/ 	.word	0x00000000
        /*0774*/ 	.word	0x00038840
        /*0778*/ 	.short	0x010a
        /*077a*/ 	.byte	0x3f
	.zero		1


	//   ....[43]....
        /*077c*/ 	.word	0x00012dd0
        /*0780*/ 	.word	0x00000011
        /*0784*/ 	.word	0x00038800
        /*0788*/ 	.short	0x0107
        /*078a*/ 	.byte	0x3f
	.zero		1


	//   ....[44]....
        /*078c*/ 	.word	0x00012ee0
        /*0790*/ 	.word	0x00000011
        /*0794*/ 	.word	0x00038800
        /*0798*/ 	.short	0x0101
        /*079a*/ 	.byte	0x3f
	.zero		1


	//   ....[45]....
        /*079c*/ 	.word	0x00012f00
        /*07a0*/ 	.word	0x00000011
        /*07a4*/ 	.word	0x00038820
        /*07a8*/ 	.short	0x010a
        /*07aa*/ 	.byte	0x3f
	.zero		1


	//   ....[46]....
        /*07ac*/ 	.word	0x00013240
        /*07b0*/ 	.word	0x00000002
        /*07b4*/ 	.word	0x00038840
        /*07b8*/ 	.short	0x010a
        /*07ba*/ 	.byte	0x3f
	.zero		1


	//   ....[47]....
        /*07bc*/ 	.word	0x000137a0
        /*07c0*/ 	.word	0x00000003
        /*07c4*/ 	.word	0x00000060
        /*07c8*/ 	.short	0x010a
        /*07ca*/ 	.byte	0x3f
	.zero		1


	//   ....[48]....
        /*07cc*/ 	.word	0x00013fe0
        /*07d0*/ 	.word	0x00000003
        /*07d4*/ 	.word	0x00038840
        /*07d8*/ 	.short	0x010a
        /*07da*/ 	.byte	0x3f
	.zero		1


	//   ....[49]....
        /*07dc*/ 	.word	0x00014570
        /*07e0*/ 	.word	0x00000002
        /*07e4*/ 	.word	0x00000060
        /*07e8*/ 	.short	0x010a
        /*07ea*/ 	.byte	0x3f
	.zero		1


	//   ....[50]....
        /*07ec*/ 	.word	0x00014d00
        /*07f0*/ 	.word	0x00000002
        /*07f4*/ 	.word	0x00038840
        /*07f8*/ 	.short	0x010a
        /*07fa*/ 	.byte	0x3f
	.zero		1


	//   ....[51]....
        /*07fc*/ 	.word	0x00015290
        /*0800*/ 	.word	0x00000002
        /*0804*/ 	.word	0x00000060
        /*0808*/ 	.short	0x010a
        /*080a*/ 	.byte	0x3f
	.zero		1


	//   ....[52]....
        /*080c*/ 	.word	0x000159d0
        /*0810*/ 	.word	0x00000002
        /*0814*/ 	.word	0x00038860
        /*0818*/ 	.short	0x010a
        /*081a*/ 	.byte	0x3f
	.zero		1


	//   ....[53]....
        /*081c*/ 	.word	0x000161b0
        /*0820*/ 	.word	0x00000000
        /*0824*/ 	.word	0x00038820
        /*0828*/ 	.short	0x010a
        /*082a*/ 	.byte	0x3f
	.zero		1


	//   ....[54]....
        /*082c*/ 	.word	0x000163a0
        /*0830*/ 	.word	0x00000006
        /*0834*/ 	.word	0x00000000
        /*0838*/ 	.short	0x010a
        /*083a*/ 	.byte	0x3f
	.zero		1


	//   ....[55]....
        /*083c*/ 	.word	0x000163f0
        /*0840*/ 	.word	0x00000003
        /*0844*/ 	.word	0x00000000
        /*0848*/ 	.short	0x010a
        /*084a*/ 	.byte	0x3f
	.zero		1


	//   ....[56]....
        /*084c*/ 	.word	0x00016450
        /*0850*/ 	.word	0x00000012
        /*0854*/ 	.word	0x00000000
        /*0858*/ 	.short	0x010a
        /*085a*/ 	.byte	0x3f
	.zero		1


	//   ....[57]....
        /*085c*/ 	.word	0x00016480
        /*0860*/ 	.word	0x00000003
        /*0864*/ 	.word	0x00000000
        /*0868*/ 	.short	0x010a
        /*086a*/ 	.byte	0x3f
	.zero		1


	//   ....[58]....
        /*086c*/ 	.word	0x00016500
        /*0870*/ 	.word	0x00000003
        /*0874*/ 	.word	0x00038800
        /*0878*/ 	.short	0x010a
        /*087a*/ 	.byte	0x3f
	.zero		1


	//   ....[59]....
        /*087c*/ 	.word	0x00016550
        /*0880*/ 	.word	0x00000000
        /*0884*/ 	.word	0x00038830
        /*0888*/ 	.short	0x010a
        /*088a*/ 	.byte	0x3f
	.zero		1


	//   ....[60]....
        /*088c*/ 	.word	0x000165c0
        /*0890*/ 	.word	0x00000004
        /*0894*/ 	.word	0x00038830
        /*0898*/ 	.short	0x010a
        /*089a*/ 	.byte	0x3f
	.zero		1


	//   ....[61]....
        /*089c*/ 	.word	0x00016620
        /*08a0*/ 	.word	0x00000003
        /*08a4*/ 	.word	0x00038850
        /*08a8*/ 	.short	0x010a
        /*08aa*/ 	.byte	0x3f
	.zero		1


	//   ....[62]....
        /*08ac*/ 	.word	0x00016680
        /*08b0*/ 	.word	0x00000004
        /*08b4*/ 	.word	0x00038830
        /*08b8*/ 	.short	0x010a
        /*08ba*/ 	.byte	0x3f
	.zero		1


	//   ....[63]....
        /*08bc*/ 	.word	0x000166e0
        /*08c0*/ 	.word	0x00000003
        /*08c4*/ 	.word	0x00038850
        /*08c8*/ 	.short	0x010a
        /*08ca*/ 	.byte	0x3f
	.zero		1


	//   ....[64]....
        /*08cc*/ 	.word	0x00016740
        /*08d0*/ 	.word	0x00000007
        /*08d4*/ 	.word	0x00038850
        /*08d8*/ 	.short	0x010a
        /*08da*/ 	.byte	0x3f
	.zero		1


	//   ....[65]....
        /*08dc*/ 	.word	0x00016890
        /*08e0*/ 	.word	0x00000000
        /*08e4*/ 	.word	0x00038840
        /*08e8*/ 	.short	0x010a
        /*08ea*/ 	.byte	0x3f
	.zero		1


	//   ....[66]....
        /*08ec*/ 	.word	0x00017470
        /*08f0*/ 	.word	0x00000011
        /*08f4*/ 	.word	0x00038820
        /*08f8*/ 	.short	0x010a
        /*08fa*/ 	.byte	0x3f
	.zero		1


	//   ....[67]....
        /*08fc*/ 	.word	0x000174c0
        /*0900*/ 	.word	0x00000002
        /*0904*/ 	.word	0x00038840
        /*0908*/ 	.short	0x010a
        /*090a*/ 	.byte	0x3f
	.zero		1


	//   ....[68]....
        /*090c*/ 	.word	0x00017510
        /*0910*/ 	.word	0x00000003
        /*0914*/ 	.word	0x00000060
        /*0918*/ 	.short	0x010a
        /*091a*/ 	.byte	0x3f
	.zero		1


	//   ....[69]....
        /*091c*/ 	.word	0x00017560
        /*0920*/ 	.word	0x00000003
        /*0924*/ 	.word	0x00038840
        /*0928*/ 	.short	0x010a
        /*092a*/ 	.byte	0x3f
	.zero		1


	//   ....[70]....
        /*092c*/ 	.word	0x000175b0
        /*0930*/ 	.word	0x00000002
        /*0934*/ 	.word	0x00000060
        /*0938*/ 	.short	0x010a
        /*093a*/ 	.byte	0x3f
	.zero		1


	//   ....[71]....
        /*093c*/ 	.word	0x00017600
        /*0940*/ 	.word	0x00000002
        /*0944*/ 	.word	0x00038840
        /*0948*/ 	.short	0x010a
        /*094a*/ 	.byte	0x3f
	.zero		1


	//   ....[72]....
        /*094c*/ 	.word	0x00017650
        /*0950*/ 	.word	0x00000002
        /*0954*/ 	.word	0x00000060
        /*0958*/ 	.short	0x010a
        /*095a*/ 	.byte	0x3f
	.zero		1


	//   ....[73]....
        /*095c*/ 	.word	0x000176a0
        /*0960*/ 	.word	0x00000002
        /*0964*/ 	.word	0x00038860
        /*0968*/ 	.short	0x010a
        /*096a*/ 	.byte	0x3f
	.zero		1


	//   ....[74]....
        /*096c*/ 	.word	0x00017790
        /*0970*/ 	.word	0x00000000
        /*0974*/ 	.word	0x00038820
        /*0978*/ 	.short	0x010a
        /*097a*/ 	.byte	0x3f
	.zero		1


	//   ....[75]....
        /*097c*/ 	.word	0x00017930
        /*0980*/ 	.word	0x00000006
        /*0984*/ 	.word	0x00000000
        /*0988*/ 	.short	0x010a
        /*098a*/ 	.byte	0x3f
	.zero		1


	//   ....[76]....
        /*098c*/ 	.word	0x00017980
        /*0990*/ 	.word	0x00000003
        /*0994*/ 	.word	0x00000000
        /*0998*/ 	.short	0x010a
        /*099a*/ 	.byte	0x3f
	.zero		1


	//   ....[77]....
        /*099c*/ 	.word	0x000179d0
        /*09a0*/ 	.word	0x00000012
        /*09a4*/ 	.word	0x00000000
        /*09a8*/ 	.short	0x010a
        /*09aa*/ 	.byte	0x3f
	.zero		1


	//----- nvinfo : EIATTR_NUM_MBARRIERS
	.align		4
.L_303:
        /*09ac*/ 	.byte	0x03, 0x38
        /*09ae*/ 	.short	0x0016


	//----- nvinfo : EIATTR_EXIT_INSTR_OFFSETS
	.align		4
        /*09b0*/ 	.byte	0x04, 0x1c
        /*09b2*/ 	.short	(.L_305 - .L_304)


	//   ....[0]....
.L_304:
        /*09b4*/ 	.word	0x00000a10


	//   ....[1]....
        /*09b8*/ 	.word	0x00010ec0


	//   ....[2]....
        /*09bc*/ 	.word	0x000164d0


	//----- nvinfo : EIATTR_MAX_THREADS
	.align		4
.L_305:
        /*09c0*/ 	.byte	0x04, 0x05
        /*09c2*/ 	.short	(.L_307 - .L_306)
.L_306:
        /*09c4*/ 	.word	0x00000180
        /*09c8*/ 	.word	0x00000001
        /*09cc*/ 	.word	0x00000001


	//----- nvinfo : EIATTR_CRS_STACK_SIZE
	.align		4
.L_307:
        /*09d0*/ 	.byte	0x04, 0x1e
        /*09d2*/ 	.short	(.L_309 - .L_308)
.L_308:
        /*09d4*/ 	.word	0x00000000


	//----- nvinfo : EIATTR_CBANK_PARAM_SIZE
	.align		4
.L_309:
        /*09d8*/ 	.byte	0x03, 0x19
        /*09da*/ 	.short	0x0af0


	//----- nvinfo : EIATTR_PARAM_CBANK
	.align		4
        /*09dc*/ 	.byte	0x04, 0x0a
        /*09de*/ 	.short	(.L_311 - .L_310)
	.align		4
.L_310:
        /*09e0*/ 	.word	index@(.nv.constant0._ZN7cutlass13device_kernelIN5flash11enable_sm90INS1_16FlashAttnFwdSm90INS1_25CollectiveMainloopFwdSm90ILi2EN4cute5tupleIJNS5_1CILi1EEES8_S8_EEENS6_IJNS7_ILi128EEENS7_ILi80EEENS7_ILi256EEEEEELi256ENS_10bfloat16_tEfNS_4arch4Sm90ELb1ELb0ELb0ELb0ELb0ELb0ELb0ELb1ELb1ELb1ELb0ELb0EEENS1_21CollectiveEpilogueFwdINS6_IJSA_SC_SB_EEES9_SE_SG_Li256ELb0ELb1ELb0ELb0EEENS1_30DynamicPersistentTileSchedulerILi256ELi128ELb0ELb1ELb1EEEEEEEEEvNT_6ParamsE)
        /*09e4*/ 	.short	0x0210
        /*09e6*/ 	.short	0x0af0


	//----- nvinfo : EIATTR_SW_WAR
	.align		4
.L_311:
        /*09e8*/ 	.byte	0x04, 0x36
        /*09ea*/ 	.short	(.L_313 - .L_312)
.L_312:
        /*09ec*/ 	.word	0x00000008
.L_313:


//--------------------- .nv.info._ZN7cutlass13device_kernelIN5flash11enable_sm90INS1_16FlashAttnFwdSm90INS1_25CollectiveMainloopFwdSm90ILi2EN4cute5tupleIJNS5_1CILi1EEES8_S8_EEENS6_IJNS7_ILi128EEENS7_ILi80EEENS7_ILi256EEEEEELi256ENS_10bfloat16_tEfNS_4arch4Sm90ELb1ELb0ELb0ELb1ELb0ELb0ELb0ELb1ELb1ELb1ELb0ELb0EEENS1_21CollectiveEpilogueFwdINS6_IJSA_SC_SB_EEES9_SE_SG_Li256ELb1ELb1ELb0ELb0EEENS1_36VarlenDynamicPersistentTileSchedulerILi128ELi80ELi256ELi128ELb0ELb1ELb1ELb1ELb1ELb1EEEEEEEEEvNT_6ParamsE --------------------------
	.section	.nv.info._ZN7cutlass13device_kernelIN5flash11enable_sm90INS1_16FlashAttnFwdSm90INS1_25CollectiveMainloopFwdSm90ILi2EN4cute5tupleIJNS5_1CILi1EEES8_S8_EEENS6_IJNS7_ILi128EEENS7_ILi80EEENS7_ILi256EEEEEELi256ENS_10bfloat16_tEfNS_4arch4Sm90ELb1ELb0ELb0ELb1ELb0ELb0ELb0ELb1ELb1ELb1ELb0ELb0EEENS1_21CollectiveEpilogueFwdINS6_IJSA_SC_SB_EEES9_SE_SG_Li256ELb1ELb1ELb0ELb0EEENS1_36VarlenDynamicPersistentTileSchedulerILi128ELi80ELi256ELi128ELb0ELb1ELb1ELb1ELb1ELb1EEEEEEEEEvNT_6ParamsE,"",@"SHT_CUDA_INFO"
	.sectionflags	@""
	.align	4


	//----- nvinfo : EIATTR_CUDA_API_VERSION
	.align		4
        /*0000*/ 	.byte	0x04, 0x37
        /*0002*/ 	.short	(.L_315 - .L_314)
.L_314:
        /*0004*/ 	.word	0x00000082


	//----- nvinfo : EIATTR_KPARAM_INFO
	.align		4
.L_315:
        /*0008*/ 	.byte	0x04, 0x17
        /*000a*/ 	.short	(.L_317 - .L_316)
.L_316:
        /*000c*/ 	.word	0x00000000
        /*0010*/ 	.short	0x0000
        /*0012*/ 	.short	0x0070
        /*0014*/ 	.byte	0x00, 0xf0, 0x01, 0x2a


	//----- nvinfo : EIATTR_SPARSE_MMA_MASK
	.align		4
.L_317:
        /*0018*/ 	.byte	0x03, 0x50
        /*001a*/ 	.short	0x0000


	//----- nvinfo : EIATTR_MAXREG_COUNT
	.align		4
        /*001c*/ 	.byte	0x03, 0x1b
        /*001e*/ 	.short	0x00a8


	//----- nvinfo : EIATTR_NUM_BARRIERS
	.align		4
        /*0020*/ 	.byte	0x02, 0x4c
        /*0022*/ 	.byte	0x09
	.zero		1


	//----- nvinfo : EIATTR_EXTERNS
	.align		4
        /*0024*/ 	.byte	0x04, 0x0f
        /*0026*/ 	.short	(.L_319 - .L_318)


	//   ....[0]....
	.align		4
.L_318:
        /*0028*/ 	.word	index@(__assertfail)


	//----- nvinfo : EIATTR_ANNOTATIONS
	.align		4
.L_319:
        /*002c*/ 	.byte	0x04, 0x55
        /*002e*/ 	.short	(.L_321 - .L_320)


	//   ....[0]....
.L_320:
        /* <DEDUP_REMOVED lines=79> */


	//----- nvinfo : EIATTR_MERCURY_ISA_VERSION
	.align		4
.L_321:
        /*0510*/ 	.byte	0x03, 0x5f
        /*0512*/ 	.short	0x0101


	//----- nvinfo : EIATTR_UNUSED_LOAD_BYTE_OFFSET
	.align		4
        /*0514*/ 	.byte	0x04, 0x44
        /*0516*/ 	.short	(.L_323 - .L_322)


	//   ....[0]....
.L_322:
        /*0518*/ 	.word	0x00000a10
        /*051c*/ 	.word	0x0000fff0


	//   ....[1]....
        /*0520*/ 	.word	0x0000e2c0
        /*0524*/ 	.word	0x0000fff0


	//----- nvinfo : EIATTR_INT_WARP_WIDE_INSTR_OFFSETS
	.align		4
.L_323:
        /*0528*/ 	.byte	0x04, 0x31
        /*052a*/ 	.short	(.L_325 - .L_324)


	//   ....[0]....
.L_324:
        /*052c*/ 	.word	0x00000130


	//   ....[1]....
        /*0530*/ 	.word	0x00000170


	//   ....[2]....
        /*0534*/ 	.word	0x000001e0


	//   ....[3]....
        /*0538*/ 	.word	0x00012600


	//   ....[4]....
        /*053c*/ 	.word	0x000126a0


	//   ....[5]....
        /*0540*/ 	.word	0x00016d50


	//   ....[6]....
        /*0544*/ 	.word	0x00016dc0


	//----- nvinfo : EIATTR_COOP_GROUP_MASK_REGIDS
	.align		4
.L_325:
        /*0548*/ 	.byte	0x04, 0x29
        /*054a*/ 	.short	(.L_327 - .L_326)


	//   ....[0]....
.L_326:
        /*054c*/ 	.word	0xffffffff


	//   ....[1]....
        /*0550*/ 	.word	0xffffffff


	//   ....[2]....
        /*0554*/ 	.word	0xffffffff


	//   ....[3]....
        /*0558*/ 	.word	0xffffffff


	//   ....[4]....
        /*055c*/ 	.word	0xffffffff


	//   ....[5]....
        /*0560*/ 	.word	0xffffffff


	//   ....[6]....
        /*0564*/ 	.word	0xffffffff


	//   ....[7]....
        /*0568*/ 	.word	0xffffffff


	//   ....[8]....
        /*056c*/ 	.word	0xffffffff


	//   ....[9]....
        /*0570*/ 	.word	0xffffffff


	//   ....[10]....
        /*0574*/ 	.word	0xffffffff


	//   ....[11]....
        /*0578*/ 	.word	0xffffffff


	//   ....[12]....
        /*057c*/ 	.word	0xffffffff


	//   ....[13]....
        /*0580*/ 	.word	0xffffffff


	//   ....[14]....
        /*0584*/ 	.word	0xffffffff


	//   ....[15]....
        /*0588*/ 	.word	0xffffffff


	//   ....[16]....
        /*058c*/ 	.word	0xffffffff


	//   ....[17]....
        /*0590*/ 	.word	0xffffffff


	//   ....[18]....
        /*0594*/ 	.word	0xffffffff


	//   ....[19]....
        /*0598*/ 	.word	0xffffffff


	//   ....[20]....
        /*059c*/ 	.word	0xffffffff


	//   ....[21]....
        /*05a0*/ 	.word	0xffffffff


	//   ....[22]....
        /*05a4*/ 	.word	0xffffffff


	//   ....[23]....
        /*05a8*/ 	.word	0xffffffff


	//   ....[24]....
        /*05ac*/ 	.word	0xffffffff


	//   ....[25]....
        /*05b0*/ 	.word	0xffffffff


	//   ....[26]....
        /*05b4*/ 	.word	0xffffffff


	//   ....[27]....
        /*05b8*/ 	.word	0xffffffff


	//   ....[28]....
        /*05bc*/ 	.word	0xffffffff


	//   ....[29]....
        /*05c0*/ 	.word	0xffffffff


	//   ....[30]....
        /*05c4*/ 	.word	0xffffffff


	//   ....[31]....
        /*05c8*/ 	.word	0xffffffff


	//   ....[32]....
        /*05cc*/ 	.word	0xffffffff


	//   ....[33]....
        /*05d0*/ 	.word	0xffffffff


	//   ....[34]....
        /*05d4*/ 	.word	0xffffffff


	//   ....[35]....
        /*05d8*/ 	.word	0xffffffff


	//   ....[36]....
        /*05dc*/ 	.word	0xffffffff


	//   ....[37]....
        /*05e0*/ 	.word	0xffffffff


	//   ....[38]....
        /*05e4*/ 	.word	0xffffffff


	//   ....[39]....
        /*05e8*/ 	.word	0xffffffff


	//   ....[40]....
        /*05ec*/ 	.word	0xffffffff


	//   ....[41]....
        /*05f0*/ 	.word	0xffffffff


	//   ....[42]....
        /*05f4*/ 	.word	0xffffffff


	//   ....[43]....
        /*05f8*/ 	.word	0xffffffff


	//   ....[44]....
        /*05fc*/ 	.word	0xffffffff


	//   ....[45]....
        /*0600*/ 	.word	0xffffffff


	//   ....[46]....
        /*0604*/ 	.word	0xffffffff


	//   ....[47]....
        /*0608*/ 	.word	0xffffffff


	//   ....[48]....
        /*060c*/ 	.word	0xffffffff


	//   ....[49]....
        /*0610*/ 	.word	0xffffffff


	//   ....[50]....
        /*0614*/ 	.word	0xffffffff


	//   ....[51]....
        /*0618*/ 	.word	0xffffffff


	//   ....[52]....
        /*061c*/ 	.word	0xffffffff


	//   ....[53]....
        /*0620*/ 	.word	0xffffffff


	//   ....[54]....
        /*0624*/ 	.word	0xffffffff


	//   ....[55]....
        /*0628*/ 	.word	0xffffffff


	//   ....[56]....
        /*062c*/ 	.word	0xffffffff


	//   ....[57]....
        /*0630*/ 	.word	0xffffffff


	//   ....[58]....
        /*0634*/ 	.word	0xffffffff


	//   ....[59]....
        /*0638*/ 	.word	0xffffffff


	//   ....[60]....
        /*063c*/ 	.word	0xffffffff


	//   ....[61]....
        /*0640*/ 	.word	0xffffffff


	//   ....[62]....
        /*0644*/ 	.word	0xffffffff


	//   ....[63]....
        /*0648*/ 	.word	0xffffffff


	//   ....[64]....
        /*064c*/ 	.word	0xffffffff


	//   ....[65]....
        /*0650*/ 	.word	0xffffffff


	//   ....[66]....
        /*0654*/ 	.word	0xffffffff


	//   ....[67]....
        /*0658*/ 	.word	0xffffffff


	//   ....[68]....
        /*065c*/ 	.word	0xffffffff


	//   ....[69]....
        /*0660*/ 	.word	0xffffffff


	//   ....[70]....
        /*0664*/ 	.word	0xffffffff


	//   ....[71]....
        /*0668*/ 	.word	0xffffffff


	//   ....[72]....
        /*066c*/ 	.word	0xffffffff


	//   ....[73]....
        /*0670*/ 	.word	0xffffffff


	//   ....[74]....
        /*0674*/ 	.word	0xffffffff


	//   ....[75]....
        /*0678*/ 	.word	0xffffffff


	//   ....[76]....
        /*067c*/ 	.word	0xffffffff


	//   ....[77]....
        /*0680*/ 	.word	0xffffffff


	//   ....[78]....
        /*0684*/ 	.word	0xffffffff


	//   ....[79]....
        /*0688*/ 	.word	0xffffffff


	//   ....[80]....
        /*068c*/ 	.word	0xffffffff


	//   ....[81]....
        /*0690*/ 	.word	0xffffffff


	//   ....[82]....
        /*0694*/ 	.word	0xffffffff


	//   ....[83]....
        /*0698*/ 	.word	0xffffffff


	//   ....[84]....
        /*069c*/ 	.word	0xffffffff


	//   ....[85]....
        /*06a0*/ 	.word	0xffffffff


	//   ....[86]....
        /*06a4*/ 	.word	0xffffffff


	//   ....[87]....
        /*06a8*/ 	.word	0xffffffff


	//   ....[88]....
        /*06ac*/ 	.word	0xffffffff


	//   ....[89]....
        /*06b0*/ 	.word	0xffffffff


	//   ....[90]....
        /*06b4*/ 	.word	0xffffffff


	//   ....[91]....
        /*06b8*/ 	.word	0xffffffff


	//   ....[92]....
        /*06bc*/ 	.word	0xffffffff


	//   ....[93]....
        /*06c0*/ 	.word	0xffffffff


	//   ....[94]....
        /*06c4*/ 	.word	0xffffffff


	//   ....[95]....
        /*06c8*/ 	.word	0xffffffff


	//   ....[96]....
        /*06cc*/ 	.word	0xffffffff


	//   ....[97]....
        /*06d0*/ 	.word	0xffffffff


	//   ....[98]....
        /*06d4*/ 	.word	0xffffffff


	//   ....[99]....
        /*06d8*/ 	.word	0x0500000f


	//   ....[100]....
        /*06dc*/ 	.word	0x0500000f


	//   ....[101]....
        /*06e0*/ 	.word	0x0500000f


	//   ....[102]....
        /*06e4*/ 	.word	0x0500000f


	//   ....[103]....
        /*06e8*/ 	.word	0x0500000f


	//   ....[104]....
        /*06ec*/ 	.word	0x0500000f


	//   ....[105]....
        /*06f0*/ 	.word	0x0500000f


	//   ....[106]....
        /*06f4*/ 	.word	0x0500000f


	//   ....[107]....
        /*06f8*/ 	.word	0x0500000f


	//   ....[108]....
        /*06fc*/ 	.word	0x0500000f


	//   ....[109]....
        /*0700*/ 	.word	0x0500000f


	//   ....[110]....
        /*0704*/ 	.word	0x0500000f


	//   ....[111]....
        /*0708*/ 	.word	0x0500000f


	//   ....[112]....
        /*070c*/ 	.word	0x0500000f


	//   ....[113]....
        /*0710*/ 	.word	0x0500000f


	//   ....[114]....
        /*0714*/ 	.word	0x0500000f


	//   ....[115]....
        /*0718*/ 	.word	0x0500000f


	//   ....[116]....
        /*071c*/ 	.word	0x0500000f


	//   ....[117]....
        /*0720*/ 	.word	0x0500000f


	//   ....[118]....
        /*0724*/ 	.word	0x0500000f


	//   ....[119]....
        /*0728*/ 	.word	0x0500000f


	//   ....[120]....
        /*072c*/ 	.word	0x0500000f


	//   ....[121]....
        /*0730*/ 	.word	0x0500000f


	//   ....[122]....
        /*0734*/ 	.word	0x0500000f


	//   ....[123]....
        /*0738*/ 	.word	0x0500000f


	//   ....[124]....
        /*073c*/ 	.word	0x0500000f


	//   ....[125]....
        /*0740*/ 	.word	0x0500000f


	//   ....[126]....
        /*0744*/ 	.word	0x0500000f


	//   ....[127]....
        /*0748*/ 	.word	0x0500000f


	//   ....[128]....
        /*074c*/ 	.word	0x0500000f


	//   ....[129]....
        /*0750*/ 	.word	0x0500000f


	//   ....[130]....
        /*0754*/ 	.word	0x0500000f


	//   ....[131]....
        /*0758*/ 	.word	0x0500000f


	//   ....[132]....
        /*075c*/ 	.word	0x0500000f


	//   ....[133]....
        /*0760*/ 	.word	0x0500000f


	//----- nvinfo : EIATTR_COOP_GROUP_INSTR_OFFSETS
	.align		4
.L_327:
        /*0764*/ 	.byte	0x04, 0x28
        /*0766*/ 	.short	(.L_329 - .L_328)


	//   ....[0]....
.L_328:
        /*0768*/ 	.word	0x00000060


	//   ....[1]....
        /*076c*/ 	.word	0x00000140


	//   ....[2]....
        /*0770*/ 	.word	0x00000190


	//   ....[3]....
        /*0774*/ 	.word	0x000003c0


	//   ....[4]....
        /*0778*/ 	.word	0x00000520


	//   ....[5]....
        /*077c*/ 	.word	0x00000640


	//   ....[6]....
        /*0780*/ 	.word	0x000007a0


	//   ....[7]....
        /*0784*/ 	.word	0x000019a0


	//   ....[8]....
        /*0788*/ 	.word	0x00003d90


	//   ....[9]....
        /*078c*/ 	.word	0x00003db0


	//   ....[10]....
        /*0790*/ 	.word	0x00004700


	//   ....[11]....
        /*0794*/ 	.word	0x00004800


	//   ....[12]....
        /*0798*/ 	.word	0x00004aa0


	//   ....[13]....
        /*079c*/ 	.word	0x00004c10


	//   ....[14]....
        /*07a0*/ 	.word	0x00007e90


	//   ....[15]....
        /*07a4*/ 	.word	0x000082f0


	//   ....[16]....
        /*07a8*/ 	.word	0x00008320


	//   ....[17]....
        /*07ac*/ 	.word	0x000083d0


	//   ....[18]....
        /*07b0*/ 	.word	0x00008960


	//   ....[19]....
        /*07b4*/ 	.word	0x000089c0


	//   ....[20]....
        /*07b8*/ 	.word	0x0000bf70


	//   ....[21]....
        /*07bc*/ 	.word	0x0000bfa0


	//   ....[22]....
        /*07c0*/ 	.word	0x0000c4f0


	//   ....[23]....
        /*07c4*/ 	.word	0x0000c540


	//   ....[24]....
        /*07c8*/ 	.word	0x0000d5c0


	//   ....[25]....
        /*07cc*/ 	.word	0x0000d600


	//   ....[26]....
        /*07d0*/ 	.word	0x0000d6d0


	//   ....[27]....
        /*07d4*/ 	.word	0x0000d710


	//   ....[28]....
        /*07d8*/ 	.word	0x0000f450


	//   ....[29]....
        /*07dc*/ 	.word	0x0000f480


	//   ....[30]....
        /*07e0*/ 	.word	0x0000f4c0


	//   ....[31]....
        /*07e4*/ 	.word	0x0000f4f0


	//   ....[32]....
        /*07e8*/ 	.word	0x0000fd40


	//   ....[33]....
        /*07ec*/ 	.word	0x0000fd70


	//   ....[34]....
        /*07f0*/ 	.word	0x0000fec0


	//   ....[35]....
        /*07f4*/ 	.word	0x0000fee0


	//   ....[36]....
        /*07f8*/ 	.word	0x00010030


	//   ....[37]....
        /*07fc*/ 	.word	0x00010050


	//   ....[38]....
        /*0800*/ 	.word	0x000101b0


	//   ....[39]....
        /*0804*/ 	.word	0x000101d0


	//   ....[40]....
        /*0808*/ 	.word	0x00010bc0


	//   ....[41]....
        /*080c*/ 	.word	0x00010bf0


	//   ....[42]....
        /*0810*/ 	.word	0x00010d50


	//   ....[43]....
        /*0814*/ 	.word	0x00010d70


	//   ....[44]....
        /*0818*/ 	.word	0x00010ec0


	//   ....[45]....
        /*081c*/ 	.word	0x00010ee0


	//   ....[46]....
        /*0820*/ 	.word	0x00011040


	//   ....[47]....
        /*0824*/ 	.word	0x00011060


	//   ....[48]....
        /*0828*/ 	.word	0x00011230


	//   ....[49]....
        /*082c*/ 	.word	0x00011410


	//   ....[50]....
        /*0830*/ 	.word	0x00011440


	//   ....[51]....
        /*0834*/ 	.word	0x00011470


	//   ....[52]....
        /*0838*/ 	.word	0x000114a0


	//   ....[53]....
        /*083c*/ 	.word	0x000114d0


	//   ....[54]....
        /*0840*/ 	.word	0x00011500


	//   ....[55]....
        /*0844*/ 	.word	0x00011680


	//   ....[56]....
        /*0848*/ 	.word	0x000116b0


	//   ....[57]....
        /*084c*/ 	.word	0x000116e0


	//   ....[58]....
        /*0850*/ 	.word	0x00011710


	//   ....[59]....
        /*0854*/ 	.word	0x00011740


	//   ....[60]....
        /*0858*/ 	.word	0x00011770


	//   ....[61]....
        /*085c*/ 	.word	0x00011820


	//   ....[62]....
        /*0860*/ 	.word	0x00011880


	//   ....[63]....
        /*0864*/ 	.word	0x00011910


	//   ....[64]....
        /*0868*/ 	.word	0x00012c20


	//   ....[65]....
        /*086c*/ 	.word	0x00013920


	//   ....[66]....
        /*0870*/ 	.word	0x00013930


	//   ....[67]....
        /*0874*/ 	.word	0x00013950


	//   ....[68]....
        /*0878*/ 	.word	0x00013a10


	//   ....[69]....
        /*087c*/ 	.word	0x00013a30


	//   ....[70]....
        /*0880*/ 	.word	0x00013ae0


	//   ....[71]....
        /*0884*/ 	.word	0x00013b00


	//   ....[72]....
        /*0888*/ 	.word	0x00013bb0


	//   ....[73]....
        /*088c*/ 	.word	0x00013bd0


	//   ....[74]....
        /*0890*/ 	.word	0x00013c80


	//   ....[75]....
        /*0894*/ 	.word	0x00013ca0


	//   ....[76]....
        /*0898*/ 	.word	0x00013d50


	//   ....[77]....
        /*089c*/ 	.word	0x00013d70


	//   ....[78]....
        /*08a0*/ 	.word	0x00013e10


	//   ....[79]....
        /*08a4*/ 	.word	0x00013e30


	//   ....[80]....
        /*08a8*/ 	.word	0x00013e70


	//   ....[81]....
        /*08ac*/ 	.word	0x00017690


	//   ....[82]....
        /*08b0*/ 	.word	0x000176f0


	//   ....[83]....
        /*08b4*/ 	.word	0x00017720


	//   ....[84]....
        /*08b8*/ 	.word	0x00017730


	//   ....[85]....
        /*08bc*/ 	.word	0x00017760


	//   ....[86]....
        /*08c0*/ 	.word	0x00017790


	//   ....[87]....
        /*08c4*/ 	.word	0x000177c0


	//   ....[88]....
        /*08c8*/ 	.word	0x000177f0


	//   ....[89]....
        /*08cc*/ 	.word	0x00017980


	//   ....[90]....
        /*08d0*/ 	.word	0x000179b0


	//   ....[91]....
        /*08d4*/ 	.word	0x000179e0


	//   ....[92]....
        /*08d8*/ 	.word	0x00017a10


	//   ....[93]....
        /*08dc*/ 	.word	0x00017a40


	//   ....[94]....
        /*08e0*/ 	.word	0x00017a70


	//   ....[95]....
        /*08e4*/ 	.word	0x00017b30


	//   ....[96]....
        /*08e8*/ 	.word	0x00017b50


	//   ....[97]....
        /*08ec*/ 	.word	0x00017bc0


	//   ....[98]....
        /*08f0*/ 	.word	0x000182a0


	//   ....[99]....
        /*08f4*/ 	.word	0x000188b0


	//   ....[100]....
        /*08f8*/ 	.word	0x00018a60


	//   ....[101]....
        /*08fc*/ 	.word	0x00018ab0


	//   ....[102]....
        /*0900*/ 	.word	0x00018be0


	//   ....[103]....
        /*0904*/ 	.word	0x00018c50


	//   ....[104]....
        /*0908*/ 	.word	0x00018d80


	//   ....[105]....
        /*090c*/ 	.word	0x00018df0


	//   ....[106]....
        /*0910*/ 	.word	0x00018f20


	//   ....[107]....
        /*0914*/ 	.word	0x00018f90


	//   ....[108]....
        /*0918*/ 	.word	0x000190c0


	//   ....[109]....
        /*091c*/ 	.word	0x00019130


	//   ....[110]....
        /*0920*/ 	.word	0x00019260


	//   ....[111]....
        /*0924*/ 	.word	0x000192d0


	//   ....[112]....
        /*0928*/ 	.word	0x00019410


	//   ....[113]....
        /*092c*/ 	.word	0x00019460


	//   ....[114]....
        /*0930*/ 	.word	0x00019590


	//   ....[115]....
        /*0934*/ 	.word	0x000195e0


	//   ....[116]....
        /*0938*/ 	.word	0x00019910


	//   ....[117]....
        /*093c*/ 	.word	0x000199b0


	//   ....[118]....
        /*0940*/ 	.word	0x00019ae0


	//   ....[119]....
        /*0944*/ 	.word	0x00019b60


	//   ....[120]....
        /*0948*/ 	.word	0x00019be0


	//   ....[121]....
        /*094c*/ 	.word	0x00019c60


	//   ....[122]....
        /*0950*/ 	.word	0x00019ce0


	//   ....[123]....
        /*0954*/ 	.word	0x00019d70


	//   ....[124]....
        /*0958*/ 	.word	0x00019e10


	//   ....[125]....
        /*095c*/ 	.word	0x00019eb0


	//   ....[126]....
        /*0960*/ 	.word	0x00019f30


	//   ....[127]....
        /*0964*/ 	.word	0x00019fb0


	//   ....[128]....
        /*0968*/ 	.word	0x0001a030


	//   ....[129]....
        /*096c*/ 	.word	0x0001a0c0


	//   ....[130]....
        /*0970*/ 	.word	0x0001a140


	//   ....[131]....
        /*0974*/ 	.word	0x0001a1e0


	//   ....[132]....
        /*0978*/ 	.word	0x0001a270


	//   ....[133]....
        /*097c*/ 	.word	0x0001a3a0


	//----- nvinfo : EIATTR_REG_RECONFIG
	.align		4
.L_329:
        /*0980*/ 	.byte	0x01, 0x54
	.zero		2


	//----- nvinfo : EIATTR_SYSCALL_OFFSETS
	.align		4
        /*0984*/ 	.byte	0x04, 0x46
        /*0986*/ 	.short	(.L_331 - .L_330)


	//   ....[0]....
.L_330:
        /*0988*/ 	.word	0x00001b90


	//   ....[1]....
        /*098c*/ 	.word	0x00012810


	//   ....[2]....
        /*0990*/ 	.word	0x00012970


	//   ....[3]....
        /*0994*/ 	.word	0x00012a70


	//   ....[4]....
        /*0998*/ 	.word	0x000134b0


	//----- nvinfo : EIATTR_MBARRIER_INSTR_OFFSETS
	.align		4
.L_331:
        /*099c*/ 	.byte	0x04, 0x39
        /*099e*/ 	.short	(.L_333 - .L_332)


	//   ....[0]....
.L_332:
        /*09a0*/ 	.word	0x00000270
        /*09a4*/ 	.word	0x000000ff
        /*09a8*/ 	.word	0x00038800
        /*09ac*/ 	.short	0x0100
        /*09ae*/ 	.byte	0x08
	.zero		1


	//   ....[1]....
        /*09b0*/ 	.word	0x00000280
        /*09b4*/ 	.word	0x000000ff
        /*09b8*/ 	.word	0x00038820
        /*09bc*/ 	.short	0x0100
        /*09be*/ 	.byte	0x08
	.zero		1


	//   ....[2]....
        /*09c0*/ 	.word	0x00000370
        /*09c4*/ 	.word	0x000000ff
        /*09c8*/ 	.word	0x00038830
        /*09cc*/ 	.short	0x0100
        /*09ce*/ 	.byte	0x08
	.zero		1


	//   ....[3]....
        /*09d0*/ 	.word	0x00000380
        /*09d4*/ 	.word	0x000000ff
        /*09d8*/ 	.word	0x00038840
        /*09dc*/ 	.short	0x0100
        /*09de*/ 	.byte	0x08
	.zero		1


	//   ....[4]....
        /*09e0*/ 	.word	0x00000390
        /*09e4*/ 	.word	0x000000ff
        /*09e8*/ 	.word	0x00038838
        /*09ec*/ 	.short	0x0100
        /*09ee*/ 	.byte	0x08
	.zero		1


	//   ....[5]....
        /*09f0*/ 	.word	0x000003a0
        /*09f4*/ 	.word	0x000000ff
        /*09f8*/ 	.word	0x00038848
        /*09fc*/ 	.short	0x0100
        /*09fe*/ 	.byte	0x08
	.zero		1


	//   ....[6]....
        /*0a00*/ 	.word	0x000004d0
        /*0a04*/ 	.word	0x000000ff
        /*0a08*/ 	.word	0x00038850
        /*0a0c*/ 	.short	0x0100
        /*0a0e*/ 	.byte	0x08
	.zero		1


	//   ....[7]....
        /*0a10*/ 	.word	0x000004e0
        /*0a14*/ 	.word	0x000000ff
        /*0a18*/ 	.word	0x00038860
        /*0a1c*/ 	.short	0x0100
        /*0a1e*/ 	.byte	0x08
	.zero		1


	//   ....[8]....
        /*0a20*/ 	.word	0x000004f0
        /*0a24*/ 	.word	0x000000ff
        /*0a28*/ 	.word	0x00038858
        /*0a2c*/ 	.short	0x0100
        /*0a2e*/ 	.byte	0x08
	.zero		1


	//   ....[9]....
        /*0a30*/ 	.word	0x00000500
        /*0a34*/ 	.word	0x000000ff
        /*0a38*/ 	.word	0x00038868
        /*0a3c*/ 	.short	0x0100
        /*0a3e*/ 	.byte	0x08
	.zero		1


	//   ....[10]....
        /*0a40*/ 	.word	0x000005f0
        /*0a44*/ 	.word	0x000000ff
        /*0a48*/ 	.word	0x00038870
        /*0a4c*/ 	.short	0x0100
        /*0a4e*/ 	.byte	0x06
	.zero		1


	//   ....[11]....
        /*0a50*/ 	.word	0x00000600
        /*0a54*/ 	.word	0x000000ff
        /*0a58*/ 	.word	0x00038880
        /*0a5c*/ 	.short	0x0100
        /*0a5e*/ 	.byte	0x06
	.zero		1


	//   ....[12]....
        /*0a60*/ 	.word	0x00000610
        /*0a64*/ 	.word	0x000000ff
        /*0a68*/ 	.word	0x00038878
        /*0a6c*/ 	.short	0x0100
        /*0a6e*/ 	.byte	0x06
	.zero		1


	//   ....[13]....
        /*0a70*/ 	.word	0x00000620
        /*0a74*/ 	.word	0x000000ff
        /*0a78*/ 	.word	0x00038888
        /*0a7c*/ 	.short	0x0100
        /*0a7e*/ 	.byte	0x06
	.zero		1


	//   ....[14]....
        /*0a80*/ 	.word	0x00000750
        /*0a84*/ 	.word	0x000000ff
        /*0a88*/ 	.word	0x00038890
        /*0a8c*/ 	.short	0x0100
        /*0a8e*/ 	.byte	0x08
	.zero		1


	//   ....[15]....
        /*0a90*/ 	.word	0x00000760
        /*0a94*/ 	.word	0x000000ff
        /*0a98*/ 	.word	0x000388a0
        /*0a9c*/ 	.short	0x0100
        /*0a9e*/ 	.byte	0x08
	.zero		1


	//   ....[16]....
        /*0aa0*/ 	.word	0x00000770
        /*0aa4*/ 	.word	0x000000ff
        /*0aa8*/ 	.word	0x00038898
        /*0aac*/ 	.short	0x0100
        /*0aae*/ 	.byte	0x08
	.zero		1


	//   ....[17]....
        /*0ab0*/ 	.word	0x00000780
        /*0ab4*/ 	.word	0x000000ff
        /*0ab8*/ 	.word	0x000388a8
        /*0abc*/ 	.short	0x0100
        /*0abe*/ 	.byte	0x08
	.zero		1


	//   ....[18]....
        /*0ac0*/ 	.word	0x000008b0
        /*0ac4*/ 	.word	0x000000ff
        /*0ac8*/ 	.word	0x000388b0
        /*0acc*/ 	.short	0x0100
        /*0ace*/ 	.byte	0x08
	.zero		1


	//   ....[19]....
        /*0ad0*/ 	.word	0x000008c0
        /*0ad4*/ 	.word	0x000000ff
        /*0ad8*/ 	.word	0x000388c0
        /*0adc*/ 	.short	0x0100
        /*0ade*/ 	.byte	0x08
	.zero		1


	//   ....[20]....
        /*0ae0*/ 	.word	0x000008d0
        /*0ae4*/ 	.word	0x000000ff
        /*0ae8*/ 	.word	0x000388b8
        /*0aec*/ 	.short	0x0100
        /*0aee*/ 	.byte	0x08
	.zero		1


	//   ....[21]....
        /*0af0*/ 	.word	0x000008e0
        /*0af4*/ 	.word	0x000000ff
        /*0af8*/ 	.word	0x000388c8
        /*0afc*/ 	.short	0x0100
        /*0afe*/ 	.byte	0x08
	.zero		1


	//   ....[22]....
        /*0b00*/ 	.word	0x00001c40
        /*0b04*/ 	.word	0x000000ff
        /*0b08*/ 	.word	0x00038800
        /*0b0c*/ 	.short	0x010a
        /*0b0e*/ 	.byte	0x06
	.zero		1


	//   ....[23]....
        /*0b10*/ 	.word	0x00001ce0
        /*0b14*/ 	.word	0x00000000
        /*0b18*/ 	.word	0x00038830
        /*0b1c*/ 	.short	0x010a
        /*0b1e*/ 	.byte	0x3f
	.zero		1


	//   ....[24]....
        /*0b20*/ 	.word	0x00001d40
        /*0b24*/ 	.word	0x00000000
        /*0b28*/ 	.word	0x00038830
        /*0b2c*/ 	.short	0x010a
        /*0b2e*/ 	.byte	0x3f
	.zero		1


	//   ....[25]....
        /*0b30*/ 	.word	0x00004630
        /*0b34*/ 	.word	0x00000000
        /*0b38*/ 	.word	0x00000000
        /*0b3c*/ 	.short	0x0101
        /*0b3e*/ 	.byte	0x3f
	.zero		1


	//   ....[26]....
        /*0b40*/ 	.word	0x000056c0
        /*0b44*/ 	.word	0x000000ff
        /*0b48*/ 	.word	0x00038830
        /*0b4c*/ 	.short	0x010a
        /*0b4e*/ 	.byte	0x04
	.zero		1


	//   ....[27]....
        /*0b50*/ 	.word	0x00005710
        /*0b54*/ 	.word	0x000000ff
        /*0b58*/ 	.word	0x00038830
        /*0b5c*/ 	.short	0x010a
        /*0b5e*/ 	.byte	0x04
	.zero		1


	//   ....[28]....
        /*0b60*/ 	.word	0x00007bd0
        /*0b64*/ 	.word	0x000000ff
        /*0b68*/ 	.word	0x00038850
        /*0b6c*/ 	.short	0x010a
        /*0b6e*/ 	.byte	0x04
	.zero		1


	//   ....[29]....
        /*0b70*/ 	.word	0x00007c10
        /*0b74*/ 	.word	0x000000ff
        /*0b78*/ 	.word	0x00038850
        /*0b7c*/ 	.short	0x010a
        /*0b7e*/ 	.byte	0x04
	.zero		1


	//   ....[30]....
        /*0b80*/ 	.word	0x00008de0
        /*0b84*/ 	.word	0x00000014
        /*0b88*/ 	.word	0x00000000
        /*0b8c*/ 	.short	0x0101
        /*0b8e*/ 	.byte	0x3f
	.zero		1


	//   ....[31]....
        /*0b90*/ 	.word	0x00008e50
        /*0b94*/ 	.word	0x000000a0
        /*0b98*/ 	.word	0x00000000
        /*0b9c*/ 	.short	0x0101
        /*0b9e*/ 	.byte	0x3f
	.zero		1


	//   ....[32]....
        /*0ba0*/ 	.word	0x000093e0
        /*0ba4*/ 	.word	0x000000ff
        /*0ba8*/ 	.word	0x00038830
        /*0bac*/ 	.short	0x010a
        /*0bae*/ 	.byte	0x04
	.zero		1


	//   ....[33]....
        /*0bb0*/ 	.word	0x00009420
        /*0bb4*/ 	.word	0x000000ff
        /*0bb8*/ 	.word	0x00038830
        /*0bbc*/ 	.short	0x010a
        /*0bbe*/ 	.byte	0x04
	.zero		1


	//   ....[34]....
        /*0bc0*/ 	.word	0x0000bcd0
        /*0bc4*/ 	.word	0x000000ff
        /*0bc8*/ 	.word	0x00038850
        /*0bcc*/ 	.short	0x010a
        /*0bce*/ 	.byte	0x04
	.zero		1


	//   ....[35]....
        /*0bd0*/ 	.word	0x0000bd10
        /*0bd4*/ 	.word	0x000000ff
        /*0bd8*/ 	.word	0x00038850
        /*0bdc*/ 	.short	0x010a
        /*0bde*/ 	.byte	0x04
	.zero		1


	//   ....[36]....
        /*0be0*/ 	.word	0x0000c890
        /*0be4*/ 	.word	0x0000009d
        /*0be8*/ 	.word	0x00000000
        /*0bec*/ 	.short	0x0101
        /*0bee*/ 	.byte	0x3f
	.zero		1


	//   ....[37]....
        /*0bf0*/ 	.word	0x0000c960
        /*0bf4*/ 	.word	0x000000a5
        /*0bf8*/ 	.word	0x00000000
        /*0bfc*/ 	.short	0x0101
        /*0bfe*/ 	.byte	0x3f
	.zero		1


	//   ....[38]....
        /*0c00*/ 	.word	0x0000d530
        /*0c04*/ 	.word	0x000000ff
        /*0c08*/ 	.word	0x00038850
        /*0c0c*/ 	.short	0x010a
        /*0c0e*/ 	.byte	0x07
	.zero		1


	//   ....[39]....
        /*0c10*/ 	.word	0x0000d570
        /*0c14*/ 	.word	0x000000ff
        /*0c18*/ 	.word	0x00038850
        /*0c1c*/ 	.short	0x010a
        /*0c1e*/ 	.byte	0x07
	.zero		1


	//   ....[40]....
        /*0c20*/ 	.word	0x0000da60
        /*0c24*/ 	.word	0x0000000a
        /*0c28*/ 	.word	0x00000000
        /*0c2c*/ 	.short	0x0101
        /*0c2e*/ 	.byte	0x3f
	.zero		1


	//   ....[41]....
        /*0c30*/ 	.word	0x0000fd30
        /*0c34*/ 	.word	0x00000013
        /*0c38*/ 	.word	0x00000000
        /*0c3c*/ 	.short	0x0101
        /*0c3e*/ 	.byte	0x3f
	.zero		1


	//   ....[42]....
        /*0c40*/ 	.word	0x00012ec0
        /*0c44*/ 	.word	0x00000000
        /*0c48*/ 	.word	0x00038840
        /*0c4c*/ 	.short	0x010a
        /*0c4e*/ 	.byte	0x3f
	.zero		1


	//   ....[43]....
        /*0c50*/ 	.word	0x00014000
        /*0c54*/ 	.word	0x00000008
        /*0c58*/ 	.word	0x00038800
        /*0c5c*/ 	.short	0x0107
        /*0c5e*/ 	.byte	0x3f
	.zero		1


	//   ....[44]....
        /*0c60*/ 	.word	0x00014110
        /*0c64*/ 	.word	0x00000002
        /*0c68*/ 	.word	0x00038800
        /*0c6c*/ 	.short	0x0101
        /*0c6e*/ 	.byte	0x3f
	.zero		1


	//   ....[45]....
        /*0c70*/ 	.word	0x00014130
        /*0c74*/ 	.word	0x00000002
        /*0c78*/ 	.word	0x00038820
        /*0c7c*/ 	.short	0x010a
        /*0c7e*/ 	.byte	0x3f
	.zero		1


	//   ....[46]....
        /*0c80*/ 	.word	0x000144a0
        /*0c84*/ 	.word	0x00000002
        /*0c88*/ 	.word	0x00038840
        /*0c8c*/ 	.short	0x010a
        /*0c8e*/ 	.byte	0x3f
	.zero		1


	//   ....[47]....
        /*0c90*/ 	.word	0x00014a60
        /*0c94*/ 	.word	0x00000002
        /*0c98*/ 	.word	0x00000060
        /*0c9c*/ 	.short	0x010a
        /*0c9e*/ 	.byte	0x3f
	.zero		1


	//   ....[48]....
        /*0ca0*/ 	.word	0x00015360
        /*0ca4*/ 	.word	0x00000003
        /*0ca8*/ 	.word	0x00038840
        /*0cac*/ 	.short	0x010a
        /*0cae*/ 	.byte	0x3f
	.zero		1


	//   ....[49]....
        /*0cb0*/ 	.word	0x00015920
        /*0cb4*/ 	.word	0x00000002
        /*0cb8*/ 	.word	0x00000060
        /*0cbc*/ 	.short	0x010a
        /*0cbe*/ 	.byte	0x3f
	.zero		1


	//   ....[50]....
        /*0cc0*/ 	.word	0x00016150
        /*0cc4*/ 	.word	0x00000002
        /*0cc8*/ 	.word	0x00038840
        /*0ccc*/ 	.short	0x010a
        /*0cce*/ 	.byte	0x3f
	.zero		1


	//   ....[51]....
        /*0cd0*/ 	.word	0x00016710
        /*0cd4*/ 	.word	0x00000002
        /*0cd8*/ 	.word	0x00000060
        /*0cdc*/ 	.short	0x010a
        /*0cde*/ 	.byte	0x3f
	.zero		1


	//   ....[52]....
        /*0ce0*/ 	.word	0x00016ed0
        /*0ce4*/ 	.word	0x00000000
        /*0ce8*/ 	.word	0x00038860
        /*0cec*/ 	.short	0x010a
        /*0cee*/ 	.byte	0x3f
	.zero		1


	//   ....[53]....
        /*0cf0*/ 	.word	0x00018220
        /*0cf4*/ 	.word	0x00000000
        /*0cf8*/ 	.word	0x00038820
        /*0cfc*/ 	.short	0x010a
        /*0cfe*/ 	.byte	0x3f
	.zero		1


	//   ....[54]....
        /*0d00*/ 	.word	0x00018400
        /*0d04*/ 	.word	0x00000006
        /*0d08*/ 	.word	0x00000000
        /*0d0c*/ 	.short	0x010a
        /*0d0e*/ 	.byte	0x3f
	.zero		1


	//   ....[55]....
        /*0d10*/ 	.word	0x00018470
        /*0d14*/ 	.word	0x00000007
        /*0d18*/ 	.word	0x00000000
        /*0d1c*/ 	.short	0x010a
        /*0d1e*/ 	.byte	0x3f
	.zero		1


	//   ....[56]....
        /*0d20*/ 	.word	0x000184e0
        /*0d24*/ 	.word	0x00000004
        /*0d28*/ 	.word	0x00000000
        /*0d2c*/ 	.short	0x010a
        /*0d2e*/ 	.byte	0x3f
	.zero		1


	//   ....[57]....
        /*0d30*/ 	.word	0x00018510
        /*0d34*/ 	.word	0x00000003
        /*0d38*/ 	.word	0x00000000
        /*0d3c*/ 	.short	0x010a
        /*0d3e*/ 	.byte	0x3f
	.zero		1


	//   ....[58]....
        /*0d40*/ 	.word	0x00018590
        /*0d44*/ 	.word	0x00000003
        /*0d48*/ 	.word	0x00038800
        /*0d4c*/ 	.short	0x010a
        /*0d4e*/ 	.byte	0x3f
	.zero		1


	//   ....[59]....
        /*0d50*/ 	.word	0x000185e0
        /*0d54*/ 	.word	0x00000000
        /*0d58*/ 	.word	0x00038830
        /*0d5c*/ 	.short	0x010a
        /*0d5e*/ 	.byte	0x3f
	.zero		1


	//   ....[60]....
        /*0d60*/ 	.word	0x00018650
        /*0d64*/ 	.word	0x00000099
        /*0d68*/ 	.word	0x00038830
        /*0d6c*/ 	.short	0x010a
        /*0d6e*/ 	.byte	0x3f
	.zero		1


	//   ....[61]....
        /*0d70*/ 	.word	0x000186b0
        /*0d74*/ 	.word	0x000000e9
        /*0d78*/ 	.word	0x00038850
        /*0d7c*/ 	.short	0x010a
        /*0d7e*/ 	.byte	0x3f
	.zero		1


	//   ....[62]....
        /*0d80*/ 	.word	0x00018710
        /*0d84*/ 	.word	0x00000004
        /*0d88*/ 	.word	0x00038830
        /*0d8c*/ 	.short	0x010a
        /*0d8e*/ 	.byte	0x3f
	.zero		1


	//   ....[63]....
        /*0d90*/ 	.word	0x00018770
        /*0d94*/ 	.word	0x00000003
        /*0d98*/ 	.word	0x00038850
        /*0d9c*/ 	.short	0x010a
        /*0d9e*/ 	.byte	0x3f
	.zero		1


	//   ....[64]....
        /*0da0*/ 	.word	0x000187d0
        /*0da4*/ 	.word	0x00000007
        /*0da8*/ 	.word	0x00038850
        /*0dac*/ 	.short	0x010a
        /*0dae*/ 	.byte	0x3f
	.zero		1


	//   ....[65]....
        /*0db0*/ 	.word	0x00018970
        /*0db4*/ 	.word	0x00000000
        /*0db8*/ 	.word	0x00038840
        /*0dbc*/ 	.short	0x010a
        /*0dbe*/ 	.byte	0x3f
	.zero		1


	//   ....[66]....
        /*0dc0*/ 	.word	0x00019630
        /*0dc4*/ 	.word	0x00000002
        /*0dc8*/ 	.word	0x00038820
        /*0dcc*/ 	.short	0x010a
        /*0dce*/ 	.byte	0x3f
	.zero		1


	//   ....[67]....
        /*0dd0*/ 	.word	0x00019680
        /*0dd4*/ 	.word	0x00000002
        /*0dd8*/ 	.word	0x00038840
        /*0ddc*/ 	.short	0x010a
        /*0dde*/ 	.byte	0x3f
	.zero		1


	//   ....[68]....
        /*0de0*/ 	.word	0x000196d0
        /*0de4*/ 	.word	0x00000002
        /*0de8*/ 	.word	0x00000060
        /*0dec*/ 	.short	0x010a
        /*0dee*/ 	.byte	0x3f
	.zero		1


	//   ....[69]....
        /*0df0*/ 	.word	0x00019720
        /*0df4*/ 	.word	0x00000003
        /*0df8*/ 	.word	0x00038840
        /*0dfc*/ 	.short	0x010a
        /*0dfe*/ 	.byte	0x3f
	.zero		1


	//   ....[70]....
        /*0e00*/ 	.word	0x00019770
        /*0e04*/ 	.word	0x00000002
        /*0e08*/ 	.word	0x00000060
        /*0e0c*/ 	.short	0x010a
        /*0e0e*/ 	.byte	0x3f
	.zero		1


	//   ....[71]....
        /*0e10*/ 	.word	0x000197c0
        /*0e14*/ 	.word	0x00000002
        /*0e18*/ 	.word	0x00038840
        /*0e1c*/ 	.short	0x010a
        /*0e1e*/ 	.byte	0x3f
	.zero		1


	//   ....[72]....
        /*0e20*/ 	.word	0x00019810
        /*0e24*/ 	.word	0x00000002
        /*0e28*/ 	.word	0x00000060
        /*0e2c*/ 	.short	0x010a
        /*0e2e*/ 	.byte	0x3f
	.zero		1


	//   ....[73]....
        /*0e30*/ 	.word	0x00019860
        /*0e34*/ 	.word	0x00000000
        /*0e38*/ 	.word	0x00038860
        /*0e3c*/ 	.short	0x010a
        /*0e3e*/ 	.byte	0x3f
	.zero		1


	//   ....[74]....
        /*0e40*/ 	.word	0x0001a2c0
        /*0e44*/ 	.word	0x00000000
        /*0e48*/ 	.word	0x00038820
        /*0e4c*/ 	.short	0x010a
        /*0e4e*/ 	.byte	0x3f
	.zero		1


	//   ....[75]....
        /*0e50*/ 	.word	0x0001a460
        /*0e54*/ 	.word	0x00000006
        /*0e58*/ 	.word	0x00000000
        /*0e5c*/ 	.short	0x010a
        /*0e5e*/ 	.byte	0x3f
	.zero		1


	//   ....[76]....
        /*0e60*/ 	.word	0x0001a4b0
        /*0e64*/ 	.word	0x00000007
        /*0e68*/ 	.word	0x00000000
        /*0e6c*/ 	.short	0x010a
        /*0e6e*/ 	.byte	0x3f
	.zero		1


	//   ....[77]....
        /*0e70*/ 	.word	0x0001a500
        /*0e74*/ 	.word	0x00000004
        /*0e78*/ 	.word	0x00000000
        /*0e7c*/ 	.short	0x010a
        /*0e7e*/ 	.byte	0x3f
	.zero		1


	//----- nvinfo : EIATTR_NUM_MBARRIERS
	.align		4
.L_333:
        /*0e80*/ 	.byte	0x03, 0x38
        /*0e82*/ 	.short	0x0016


	//----- nvinfo : EIATTR_EXIT_INSTR_OFFSETS
	.align		4
        /*0e84*/ 	.byte	0x04, 0x1c
        /*0e86*/ 	.short	(.L_335 - .L_334)


	//   ....[0]....
.L_334:
        /*0e88*/ 	.word	0x00000a50


	//   ....[1]....
        /*0e8c*/ 	.word	0x000111e0


	//   ....[2]....
        /*0e90*/ 	.word	0x00018560


	//----- nvinfo : EIATTR_MAX_THREADS
	.align		4
.L_335:
        /*0e94*/ 	.byte	0x04, 0x05
        /*0e96*/ 	.short	(.L_337 - .L_336)
.L_336:
        /*0e98*/ 	.word	0x00000180
        /*0e9c*/ 	.word	0x00000001
        /*0ea0*/ 	.word	0x00000001


	//----- nvinfo : EIATTR_CRS_STACK_SIZE
	.align		4
.L_337:
        /*0ea4*/ 	.byte	0x04, 0x1e
        /*0ea6*/ 	.short	(.L_339 - .L_338)
.L_338:
        /*0ea8*/ 	.word	0x00000000


	//----- nvinfo : EIATTR_CBANK_PARAM_SIZE
	.align		4
.L_339:
        /*0eac*/ 	.byte	0x03, 0x19
        /*0eae*/ 	.short	0x0af0


	//----- nvinfo : EIATTR_PARAM_CBANK
	.align		4
        /*0eb0*/ 	.byte	0x04, 0x0a
        /*0eb2*/ 	.short	(.L_341 - .L_340)
	.align		4
.L_340:
        /*0eb4*/ 	.word	index@(.nv.constant0._ZN7cutlass13device_kernelIN5flash11enable_sm90INS1_16FlashAttnFwdSm90INS1_25CollectiveMainloopFwdSm90ILi2EN4cute5tupleIJNS5_1CILi1EEES8_S8_EEENS6_IJNS7_ILi128EEENS7_ILi80EEENS7_ILi256EEEEEELi256ENS_10bfloat16_tEfNS_4arch4Sm90ELb1ELb0ELb0ELb1ELb0ELb0ELb0ELb1ELb1ELb1ELb0ELb0EEENS1_21CollectiveEpilogueFwdINS6_IJSA_SC_SB_EEES9_SE_SG_Li256ELb1ELb1ELb0ELb0EEENS1_36VarlenDynamicPersistentTileSchedulerILi128ELi80ELi256ELi128ELb0ELb1ELb1ELb1ELb1ELb1EEEEEEEEEvNT_6ParamsE)
        /*0eb8*/ 	.short	0x0210
        /*0eba*/ 	.short	0x0af0


	//----- nvinfo : EIATTR_SW_WAR
	.align		4
.L_341:
        /*0ebc*/ 	.byte	0x04, 0x36
        /*0ebe*/ 	.short	(.L_343 - .L_342)
.L_342:
        /*0ec0*/ 	.word	0x00000008
.L_343:


//--------------------- .nv.info._ZN7cutlass13device_kernelIN5flash11enable_sm90INS1_16FlashAttnFwdSm90INS1_25CollectiveMainloopFwdSm90ILi2EN4cute5tupleIJNS5_1CILi1EEES8_S8_EEENS6_IJNS7_ILi128EEENS7_ILi80EEENS7_ILi256EEEEEELi256ENS_10bfloat16_tEfNS_4arch4Sm90ELb1ELb0ELb0ELb1ELb0ELb1ELb0ELb1ELb1ELb1ELb0ELb0EEENS1_21CollectiveEpilogueFwdINS6_IJSA_SC_SB_EEES9_SE_SG_Li256ELb1ELb1ELb0ELb0EEENS1_36VarlenDynamicPersistentTileSchedulerILi128ELi80ELi256ELi128ELb0ELb1ELb1ELb1ELb1ELb1EEEEEEEEEvNT_6ParamsE --------------------------
	.section	.nv.info._ZN7cutlass13device_kernelIN5flash11enable_sm90INS1_16FlashAttnFwdSm90INS1_25CollectiveMainloopFwdSm90ILi2EN4cute5tupleIJNS5_1CILi1EEES8_S8_EEENS6_IJNS7_ILi128EEENS7_ILi80EEENS7_ILi256EEEEEELi256ENS_10bfloat16_tEfNS_4arch4Sm90ELb1ELb0ELb0ELb1ELb0ELb1ELb0ELb1ELb1ELb1ELb0ELb0EEENS1_21CollectiveEpilogueFwdINS6_IJSA_SC_SB_EEES9_SE_SG_Li256ELb1ELb1ELb0ELb0EEENS1_36VarlenDynamicPersistentTileSchedulerILi128ELi80ELi256ELi128ELb0ELb1ELb1ELb1ELb1ELb1EEEEEEEEEvNT_6ParamsE,"",@"SHT_CUDA_INFO"
	.sectionflags	@""
	.align	4


	//----- nvinfo : EIATTR_CUDA_API_VERSION
	.align		4
        /*0000*/ 	.byte	0x04, 0x37
        /*0002*/ 	.short	(.L_345 - .L_344)
.L_344:
        /*0004*/ 	.word	0x00000082


	//----- nvinfo : EIATTR_KPARAM_INFO
	.align		4
.L_345:
        /*0008*/ 	.byte	0x04, 0x17
        /*000a*/ 	.short	(.L_347 - .L_346)
.L_346:
        /*000c*/ 	.word	0x00000000
        /*0010*/ 	.short	0x0000
        /*0012*/ 	.short	0x0070
        /*0014*/ 	.byte	0x00, 0xf0, 0x01, 0x2a


	//----- nvinfo : EIATTR_SPARSE_MMA_MASK
	.align		4
.L_347:
        /*0018*/ 	.byte	0x03, 0x50
        /*001a*/ 	.short	0x0000


	//----- nvinfo : EIATTR_MAXREG_COUNT
	.align		4
        /*001c*/ 	.byte	0x03, 0x1b
        /*001e*/ 	.short	0x00a8


	//----- nvinfo : EIATTR_NUM_BARRIERS
	.align		4
        /*0020*/ 	.byte	0x02, 0x4c
        /*0022*/ 	.byte	0x10
	.zero		1


	//----- nvinfo : EIATTR_EXTERNS
	.align		4
        /*0024*/ 	.byte	0x04, 0x0f
        /*0026*/ 	.short	(.L_349 - .L_348)


	//   ....[0]....
	.align		4
.L_348:
        /*0028*/ 	.word	index@(__assertfail)


	//----- nvinfo : EIATTR_ANNOTATIONS
	.align		4
.L_349:
        /*002c*/ 	.byte	0x04, 0x55
        /*002e*/ 	.short	(.L_351 - .L_350)


	//   ....[0]....
.L_350:
        /* <DEDUP_REMOVED lines=129> */


	//----- nvinfo : EIATTR_MERCURY_ISA_VERSION
	.align		4
.L_351:
        /*0830*/ 	.byte	0x03, 0x5f
        /*0832*/ 	.short	0x0101


	//----- nvinfo : EIATTR_UNUSED_LOAD_BYTE_OFFSET
	.align		4
        /*0834*/ 	.byte	0x04, 0x44
        /*0836*/ 	.short	(.L_353 - .L_352)


	//   ....[0]....
.L_352:
        /*0838*/ 	.word	0x00000aa0
        /*083c*/ 	.word	0x0000fff0


	//   ....[1]....
        /*0840*/ 	.word	0x00024eb0
        /*0844*/ 	.word	0x0000fff0


	//----- nvinfo : EIATTR_INT_WARP_WIDE_INSTR_OFFSETS
	.align		4
.L_353:
        /*0848*/ 	.byte	0x04, 0x31
        /*084a*/ 	.short	(.L_355 - .L_354)


	//   ....[0]....
.L_354:
        /*084c*/ 	.word	0x00000190


	//   ....[1]....
        /*0850*/ 	.word	0x000001d0


	//   ....[2]....
        /*0854*/ 	.word	0x00000240


	//   ....[3]....
        /*0858*/ 	.word	0x0002ad20


	//   ....[4]....
        /*085c*/ 	.word	0x0002adc0


	//   ....[5]....
        /*0860*/ 	.word	0x0002f4c0


	//   ....[6]....
        /*0864*/ 	.word	0x0002f530


	//----- nvinfo : EIATTR_COOP_GROUP_MASK_REGIDS
	.align		4
.L_355:
        /*0868*/ 	.byte	0x04, 0x29
        /*086a*/ 	.short	(.L_357 - .L_356)


	//   ....[0]....
.L_356:
        /*086c*/ 	.word	0xffffffff


	//   ....[1]....
        /*0870*/ 	.word	0xffffffff


	//   ....[2]....
        /*0874*/ 	.word	0xffffffff


	//   ....[3]....
        /*0878*/ 	.word	0xffffffff


	//   ....[4]....
        /*087c*/ 	.word	0xffffffff


	//   ....[5]....
        /*0880*/ 	.word	0xffffffff


	//   ....[6]....
        /*0884*/ 	.word	0xffffffff


	//   ....[7]....
        /*0888*/ 	.word	0xffffffff


	//   ....[8]....
        /*088c*/ 	.word	0xffffffff


	//   ....[9]....
        /*0890*/ 	.word	0xffffffff


	//   ....[10]....
        /*0894*/ 	.word	0xffffffff


	//   ....[11]....
        /*0898*/ 	.word	0xffffffff


	//   ....[12]....
        /*089c*/ 	.word	0xffffffff


	//   ....[13]....
        /*08a0*/ 	.word	0xffffffff


	//   ....[14]....
        /*08a4*/ 	.word	0xffffffff


	//   ....[15]....
        /*08a8*/ 	.word	0xffffffff


	//   ....[16]....
        /*08ac*/ 	.word	0xffffffff


	//   ....[17]....
        /*08b0*/ 	.word	0xffffffff


	//   ....[18]....
        /*08b4*/ 	.word	0xffffffff


	//   ....[19]....
        /*08b8*/ 	.word	0xffffffff


	//   ....[20]....
        /*08bc*/ 	.word	0xffffffff


	//   ....[21]....
        /*08c0*/ 	.word	0xffffffff


	//   ....[22]....
        /*08c4*/ 	.word	0xffffffff


	//   ....[23]....
        /*08c8*/ 	.word	0xffffffff


	//   ....[24]....
        /*08cc*/ 	.word	0xffffffff


	//   ....[25]....
        /*08d0*/ 	.word	0xffffffff


	//   ....[26]....
        /*08d4*/ 	.word	0xffffffff


	//   ....[27]....
        /*08d8*/ 	.word	0xffffffff


	//   ....[28]....
        /*08dc*/ 	.word	0xffffffff


	//   ....[29]....
        /*08e0*/ 	.word	0xffffffff


	//   ....[30]....
        /*08e4*/ 	.word	0xffffffff


	//   ....[31]....
        /*08e8*/ 	.word	0xffffffff


	//   ....[32]....
        /*08ec*/ 	.word	0xffffffff


	//   ....[33]....
        /*08f0*/ 	.word	0xffffffff


	//   ....[34]....
        /*08f4*/ 	.word	0xffffffff


	//   ....[35]....
        /*08f8*/ 	.word	0xffffffff


	//   ....[36]....
        /*08fc*/ 	.word	0xffffffff


	//   ....[37]....
        /*0900*/ 	.word	0xffffffff


	//   ....[38]....
        /*0904*/ 	.word	0xffffffff


	//   ....[39]....
        /*0908*/ 	.word	0xffffffff


	//   ....[40]....
        /*090c*/ 	.word	0xffffffff


	//   ....[41]....
        /*0910*/ 	.word	0xffffffff


	//   ....[42]....
        /*0914*/ 	.word	0xffffffff


	//   ....[43]....
        /*0918*/ 	.word	0xffffffff


	//   ....[44]....
        /*091c*/ 	.word	0xffffffff


	//   ....[45]....
        /*0920*/ 	.word	0xffffffff


	//   ....[46]....
        /*0924*/ 	.word	0xffffffff


	//   ....[47]....
        /*0928*/ 	.word	0xffffffff


	//   ....[48]....
        /*092c*/ 	.word	0xffffffff


	//   ....[49]....
        /*0930*/ 	.word	0xffffffff


	//   ....[50]....
        /*0934*/ 	.word	0xffffffff


	//   ....[51]....
        /*0938*/ 	.word	0xffffffff


	//   ....[52]....
        /*093c*/ 	.word	0xffffffff


	//   ....[53]....
        /*0940*/ 	.word	0xffffffff


	//   ....[54]....
        /*0944*/ 	.word	0xffffffff


	//   ....[55]....
        /*0948*/ 	.word	0xffffffff


	//   ....[56]....
        /*094c*/ 	.word	0xffffffff


	//   ....[57]....
        /*0950*/ 	.word	0xffffffff


	//   ....[58]....
        /*0954*/ 	.word	0xffffffff


	//   ....[59]....
        /*0958*/ 	.word	0xffffffff


	//   ....[60]....
        /*095c*/ 	.word	0xffffffff


	//   ....[61]....
        /*0960*/ 	.word	0xffffffff


	//   ....[62]....
        /*0964*/ 	.word	0xffffffff


	//   ....[63]....
        /*0968*/ 	.word	0xffffffff


	//   ....[64]....
        /*096c*/ 	.word	0xffffffff


	//   ....[65]....
        /*0970*/ 	.word	0xffffffff


	//   ....[66]....
        /*0974*/ 	.word	0xffffffff


	//   ....[67]....
        /*0978*/ 	.word	0xffffffff


	//   ....[68]....
        /*097c*/ 	.word	0xffffffff


	//   ....[69]....
        /*0980*/ 	.word	0xffffffff


	//   ....[70]....
        /*0984*/ 	.word	0xffffffff


	//   ....[71]....
        /*0988*/ 	.word	0xffffffff


	//   ....[72]....
        /*098c*/ 	.word	0xffffffff


	//   ....[73]....
        /*0990*/ 	.word	0xffffffff


	//   ....[74]....
        /*0994*/ 	.word	0xffffffff


	//   ....[75]....
        /*0998*/ 	.word	0xffffffff


	//   ....[76]....
        /*099c*/ 	.word	0xffffffff


	//   ....[77]....
        /*09a0*/ 	.word	0xffffffff


	//   ....[78]....
        /*09a4*/ 	.word	0xffffffff


	//   ....[79]....
        /*09a8*/ 	.word	0xffffffff


	//   ....[80]....
        /*09ac*/ 	.word	0xffffffff


	//   ....[81]....
        /*09b0*/ 	.word	0xffffffff


	//   ....[82]....
        /*09b4*/ 	.word	0xffffffff


	//   ....[83]....
        /*09b8*/ 	.word	0xffffffff


	//   ....[84]....
        /*09bc*/ 	.word	0xffffffff


	//   ....[85]....
        /*09c0*/ 	.word	0xffffffff


	//   ....[86]....
        /*09c4*/ 	.word	0xffffffff


	//   ....[87]....
        /*09c8*/ 	.word	0xffffffff


	//   ....[88]....
        /*09cc*/ 	.word	0xffffffff


	//   ....[89]....
        /*09d0*/ 	.word	0xffffffff


	//   ....[90]....
        /*09d4*/ 	.word	0xffffffff


	//   ....[91]....
        /*09d8*/ 	.word	0xffffffff


	//   ....[92]....
        /*09dc*/ 	.word	0xffffffff


	//   ....[93]....
        /*09e0*/ 	.word	0xffffffff


	//   ....[94]....
        /*09e4*/ 	.word	0xffffffff


	//   ....[95]....
        /*09e8*/ 	.word	0xffffffff


	//   ....[96]....
        /*09ec*/ 	.word	0xffffffff


	//   ....[97]....
        /*09f0*/ 	.word	0xffffffff


	//   ....[98]....
        /*09f4*/ 	.word	0xffffffff


	//   ....[99]....
        /*09f8*/ 	.word	0xffffffff


	//   ....[100]....
        /*09fc*/ 	.word	0xffffffff


	//   ....[101]....
        /*0a00*/ 	.word	0xffffffff


	//   ....[102]....
        /*0a04*/ 	.word	0xffffffff


	//   ....[103]....
        /*0a08*/ 	.word	0xffffffff


	//   ....[104]....
        /*0a0c*/ 	.word	0xffffffff


	//   ....[105]....
        /*0a10*/ 	.word	0xffffffff


	//   ....[106]....
        /*0a14*/ 	.word	0xffffffff


	//   ....[107]....
        /*0a18*/ 	.word	0xffffffff


	//   ....[108]....
        /*0a1c*/ 	.word	0xffffffff


	//   ....[109]....
        /*0a20*/ 	.word	0xffffffff


	//   ....[110]....
        /*0a24*/ 	.word	0xffffffff


	//   ....[111]....
        /*0a28*/ 	.word	0xffffffff


	//   ....[112]....
        /*0a2c*/ 	.word	0xffffffff


	//   ....[113]....
        /*0a30*/ 	.word	0xffffffff


	//   ....[114]....
        /*0a34*/ 	.word	0xffffffff


	//   ....[115]....
        /*0a38*/ 	.word	0xffffffff


	//   ....[116]....
        /*0a3c*/ 	.word	0xffffffff


	//   ....[117]....
        /*0a40*/ 	.word	0xffffffff


	//   ....[118]....
        /*0a44*/ 	.word	0xffffffff


	//   ....[119]....
        /*0a48*/ 	.word	0xffffffff


	//   ....[120]....
        /*0a4c*/ 	.word	0xffffffff


	//   ....[121]....
        /*0a50*/ 	.word	0xffffffff


	//   ....[122]....
        /*0a54*/ 	.word	0xffffffff


	//   ....[123]....
        /*0a58*/ 	.word	0xffffffff


	//   ....[124]....
        /*0a5c*/ 	.word	0xffffffff


	//   ....[125]....
        /*0a60*/ 	.word	0xffffffff


	//   ....[126]....
        /*0a64*/ 	.word	0xffffffff


	//   ....[127]....
        /*0a68*/ 	.word	0xffffffff


	//   ....[128]....
        /*0a6c*/ 	.word	0xffffffff


	//   ....[129]....
        /*0a70*/ 	.word	0xffffffff


	//   ....[130]....
        /*0a74*/ 	.word	0xffffffff


	//   ....[131]....
        /*0a78*/ 	.word	0xffffffff


	//   ....[132]....
        /*0a7c*/ 	.word	0x0500000f


	//   ....[133]....
        /*0a80*/ 	.word	0x0500000f


	//   ....[134]....
        /*0a84*/ 	.word	0x0500000f


	//   ....[135]....
        /*0a88*/ 	.word	0x0500000f


	//   ....[136]....
        /*0a8c*/ 	.word	0x0500000f


	//   ....[137]....
        /*0a90*/ 	.word	0x0500000f


	//   ....[138]....
        /*0a94*/ 	.word	0x0500000f


	//   ....[139]....
        /*0a98*/ 	.word	0x0500000f


	//   ....[140]....
        /*0a9c*/ 	.word	0x0500000f


	//   ....[141]....
        /*0aa0*/ 	.word	0x0500000f


	//   ....[142]....
        /*0aa4*/ 	.word	0x0500000f


	//   ....[143]....
        /*0aa8*/ 	.word	0x0500000f


	//   ....[144]....
        /*0aac*/ 	.word	0x0500000f


	//   ....[145]....
        /*0ab0*/ 	.word	0x0500000f


	//   ....[146]....
        /*0ab4*/ 	.word	0x0500000f


	//   ....[147]....
        /*0ab8*/ 	.word	0x0500000f


	//   ....[148]....
        /*0abc*/ 	.word	0x0500000f


	//   ....[149]....
        /*0ac0*/ 	.word	0x0500000f


	//   ....[150]....
        /*0ac4*/ 	.word	0x0500000f


	//   ....[151]....
        /*0ac8*/ 	.word	0x0500000f


	//   ....[152]....
        /*0acc*/ 	.word	0x0500000f


	//   ....[153]....
        /*0ad0*/ 	.word	0x0500000f


	//   ....[154]....
        /*0ad4*/ 	.word	0x0500000f


	//   ....[155]....
        /*0ad8*/ 	.word	0x0500000f


	//   ....[156]....
        /*0adc*/ 	.word	0x0500000f


	//   ....[157]....
        /*0ae0*/ 	.word	0x0500000f


	//   ....[158]....
        /*0ae4*/ 	.word	0x0500000f


	//   ....[159]....
        /*0ae8*/ 	.word	0x0500000f


	//   ....[160]....
        /*0aec*/ 	.word	0x0500000f


	//   ....[161]....
        /*0af0*/ 	.word	0x0500000f


	//   ....[162]....
        /*0af4*/ 	.word	0x0500000f


	//   ....[163]....
        /*0af8*/ 	.word	0x0500000f


	//   ....[164]....
        /*0afc*/ 	.word	0x0500000f


	//   ....[165]....
        /*0b00*/ 	.word	0x0500000f


	//   ....[166]....
        /*0b04*/ 	.word	0x0500000f


	//   ....[167]....
        /*0b08*/ 	.word	0x0500000f


	//   ....[168]....
        /*0b0c*/ 	.word	0x0500000f


	//   ....[169]....
        /*0b10*/ 	.word	0x0500000f


	//   ....[170]....
        /*0b14*/ 	.word	0x0500000f


	//   ....[171]....
        /*0b18*/ 	.word	0x0500000f


	//   ....[172]....
        /*0b1c*/ 	.word	0x0500000f


	//   ....[173]....
        /*0b20*/ 	.word	0x0500000f


	//   ....[174]....
        /*0b24*/ 	.word	0x0500000f


	//   ....[175]....
        /*0b28*/ 	.word	0x0500000f


	//   ....[176]....
        /*0b2c*/ 	.word	0x0500000f


	//   ....[177]....
        /*0b30*/ 	.word	0x0500000f


	//   ....[178]....
        /*0b34*/ 	.word	0x0500000f


	//   ....[179]....
        /*0b38*/ 	.word	0x0500000f


	//   ....[180]....
        /*0b3c*/ 	.word	0x0500000f


	//   ....[181]....
        /*0b40*/ 	.word	0x0500000f


	//   ....[182]....
        /*0b44*/ 	.word	0x0500000f


	//   ....[183]....
        /*0b48*/ 	.word	0x0500000f


	//   ....[184]....
        /*0b4c*/ 	.word	0x0500000f


	//   ....[185]....
        /*0b50*/ 	.word	0x0500000f


	//   ....[186]....
        /*0b54*/ 	.word	0x0500000f


	//   ....[187]....
        /*0b58*/ 	.word	0x0500000f


	//   ....[188]....
        /*0b5c*/ 	.word	0x0500000f


	//   ....[189]....
        /*0b60*/ 	.word	0x0500000f


	//   ....[190]....
        /*0b64*/ 	.word	0x0500000f


	//   ....[191]....
        /*0b68*/ 	.word	0x0500000f


	//   ....[192]....
        /*0b6c*/ 	.word	0x0500000f


	//   ....[193]....
        /*0b70*/ 	.word	0x0500000f


	//   ....[194]....
        /*0b74*/ 	.word	0x0500000f


	//   ....[195]....
        /*0b78*/ 	.word	0x0500000f


	//   ....[196]....
        /*0b7c*/ 	.word	0x0500000f


	//   ....[197]....
        /*0b80*/ 	.word	0x0500000f


	//   ....[198]....
        /*0b84*/ 	.word	0x0500000f


	//   ....[199]....
        /*0b88*/ 	.word	0x0500000f


	//----- nvinfo : EIATTR_COOP_GROUP_INSTR_OFFSETS
	.align		4
.L_357:
        /*0b8c*/ 	.byte	0x04, 0x28
        /*0b8e*/ 	.short	(.L_359 - .L_358)


	//   ....[0]....
.L_358:
        /*0b90*/ 	.word	0x00000060


	//   ....[1]....
        /*0b94*/ 	.word	0x000001a0


	//   ....[2]....
        /*0b98*/ 	.word	0x000001f0


	//   ....[3]....
        /*0b9c*/ 	.word	0x00000420


	//   ....[4]....
        /*0ba0*/ 	.word	0x00000580


	//   ....[5]....
        /*0ba4*/ 	.word	0x000006a0


	//   ....[6]....
        /*0ba8*/ 	.word	0x00000800


	//   ....[7]....
        /*0bac*/ 	.word	0x0000b690


	//   ....[8]....
        /*0bb0*/ 	.word	0x0000be00


	//   ....[9]....
        /*0bb4*/ 	.word	0x0000be10


	//   ....[10]....
        /*0bb8*/ 	.word	0x0000be20


	//   ....[11]....
        /*0bbc*/ 	.word	0x0000be30


	//   ....[12]....
        /*0bc0*/ 	.word	0x0000c420


	//   ....[13]....
        /*0bc4*/ 	.word	0x0000c430


	//   ....[14]....
        /*0bc8*/ 	.word	0x0000c440


	//   ....[15]....
        /*0bcc*/ 	.word	0x0000c450


	//   ....[16]....
        /*0bd0*/ 	.word	0x0000ca20


	//   ....[17]....
        /*0bd4*/ 	.word	0x0000ca30


	//   ....[18]....
        /*0bd8*/ 	.word	0x0000ca40


	//   ....[19]....
        /*0bdc*/ 	.word	0x0000ca50


	//   ....[20]....
        /*0be0*/ 	.word	0x0000d040


	//   ....[21]....
        /*0be4*/ 	.word	0x0000d050


	//   ....[22]....
        /*0be8*/ 	.word	0x0000d060


	//   ....[23]....
        /*0bec*/ 	.word	0x0000d070


	//   ....[24]....
        /*0bf0*/ 	.word	0x00010b80


	//   ....[25]....
        /*0bf4*/ 	.word	0x00010b90


	//   ....[26]....
        /*0bf8*/ 	.word	0x00010ba0


	//   ....[27]....
        /*0bfc*/ 	.word	0x00010bb0


	//   ....[28]....
        /*0c00*/ 	.word	0x00011080


	//   ....[29]....
        /*0c04*/ 	.word	0x00011090


	//   ....[30]....
        /*0c08*/ 	.word	0x000110a0


	//   ....[31]....
        /*0c0c*/ 	.word	0x000110b0


	//   ....[32]....
        /*0c10*/ 	.word	0x00011560


	//   ....[33]....
        /*0c14*/ 	.word	0x00011570


	//   ....[34]....
        /*0c18*/ 	.word	0x00011580


	//   ....[35]....
        /*0c1c*/ 	.word	0x00011590


	//   ....[36]....
        /*0c20*/ 	.word	0x00011a60


	//   ....[37]....
        /*0c24*/ 	.word	0x00011a70


	//   ....[38]....
        /*0c28*/ 	.word	0x00011a80


	//   ....[39]....
        /*0c2c*/ 	.word	0x00011a90


	//   ....[40]....
        /*0c30*/ 	.word	0x00018b60


	//   ....[41]....
        /*0c34*/ 	.word	0x00018b70


	//   ....[42]....
        /*0c38*/ 	.word	0x00019140


	//   ....[43]....
        /*0c3c*/ 	.word	0x00019250


	//   ....[44]....
        /*0c40*/ 	.word	0x000196a0


	//   ....[45]....
        /*0c44*/ 	.word	0x00019700


	//   ....[46]....
        /*0c48*/ 	.word	0x0001dc80


	//   ....[47]....
        /*0c4c*/ 	.word	0x0001dca0


	//   ....[48]....
        /*0c50*/ 	.word	0x0001e0f0


	//   ....[49]....
        /*0c54*/ 	.word	0x0001e390


	//   ....[50]....
        /*0c58*/ 	.word	0x0001e680


	//   ....[51]....
        /*0c5c*/ 	.word	0x0001e6d0


	//   ....[52]....
        /*0c60*/ 	.word	0x00022c80


	//   ....[53]....
        /*0c64*/ 	.word	0x00022ca0


	//   ....[54]....
        /*0c68*/ 	.word	0x00022e00


	//   ....[55]....
        /*0c6c*/ 	.word	0x00022ed0


	//   ....[56]....
        /*0c70*/ 	.word	0x00024430


	//   ....[57]....
        /*0c74*/ 	.word	0x000244b0


	//   ....[58]....
        /*0c78*/ 	.word	0x000244d0


	//   ....[59]....
        /*0c7c*/ 	.word	0x000244e0


	//   ....[60]....
        /*0c80*/ 	.word	0x000261b0


	//   ....[61]....
        /*0c84*/ 	.word	0x00026270


	//   ....[62]....
        /*0c88*/ 	.word	0x000262a0


	//   ....[63]....
        /*0c8c*/ 	.word	0x000262c0


	//   ....[64]....
        /*0c90*/ 	.word	0x000268b0


	//   ....[65]....
        /*0c94*/ 	.word	0x000268e0


	//   ....[66]....
        /*0c98*/ 	.word	0x00026a40


	//   ....[67]....
        /*0c9c*/ 	.word	0x00026a60


	//   ....[68]....
        /*0ca0*/ 	.word	0x00026bb0


	//   ....[69]....
        /*0ca4*/ 	.word	0x00026bd0


	//   ....[70]....
        /*0ca8*/ 	.word	0x00026d30


	//   ....[71]....
        /*0cac*/ 	.word	0x00026d50


	//   ....[72]....
        /*0cb0*/ 	.word	0x000276d0


	//   ....[73]....
        /*0cb4*/ 	.word	0x000276e0


	//   ....[74]....
        /*0cb8*/ 	.word	0x00027840


	//   ....[75]....
        /*0cbc*/ 	.word	0x00027860


	//   ....[76]....
        /*0cc0*/ 	.word	0x000279b0


	//   ....[77]....
        /*0cc4*/ 	.word	0x000279d0


	//   ....[78]....
        /*0cc8*/ 	.word	0x00027b30


	//   ....[79]....
        /*0ccc*/ 	.word	0x00027b50


	//   ....[80]....
        /*0cd0*/ 	.word	0x00027d30


	//   ....[81]....
        /*0cd4*/ 	.word	0x00027f10


	//   ....[82]....
        /*0cd8*/ 	.word	0x00027f40


	//   ....[83]....
        /*0cdc*/ 	.word	0x00027f70


	//   ....[84]....
        /*0ce0*/ 	.word	0x00027fa0


	//   ....[85]....
        /*0ce4*/ 	.word	0x00027fd0


	//   ....[86]....
        /*0ce8*/ 	.word	0x00028000


	//   ....[87]....
        /*0cec*/ 	.word	0x00028180


	//   ....[88]....
        /*0cf0*/ 	.word	0x000281b0


	//   ....[89]....
        /*0cf4*/ 	.word	0x000281e0


	//   ....[90]....
        /*0cf8*/ 	.word	0x00028210


	//   ....[91]....
        /*0cfc*/ 	.word	0x00028240


	//   ....[92]....
        /*0d00*/ 	.word	0x00028270


	//   ....[93]....
        /*0d04*/ 	.word	0x00028320


	//   ....[94]....
        /*0d08*/ 	.word	0x00028380


	//   ....[95]....
        /*0d0c*/ 	.word	0x00028410


	//   ....[96]....
        /*0d10*/ 	.word	0x000292d0


	//   ....[97]....
        /*0d14*/ 	.word	0x0002b340


	//   ....[98]....
        /*0d18*/ 	.word	0x0002c090


	//   ....[99]....
        /*0d1c*/ 	.word	0x0002c0a0


	//   ....[100]....
        /*0d20*/ 	.word	0x0002c0c0


	//   ....[101]....
        /*0d24*/ 	.word	0x0002c190


	//   ....[102]....
        /*0d28*/ 	.word	0x0002c1c0


	//   ....[103]....
        /*0d2c*/ 	.word	0x0002c260


	//   ....[104]....
        /*0d30*/ 	.word	0x0002c290


	//   ....[105]....
        /*0d34*/ 	.word	0x0002c330


	//   ....[106]....
        /*0d38*/ 	.word	0x0002c360


	//   ....[107]....
        /*0d3c*/ 	.word	0x0002c400


	//   ....[108]....
        /*0d40*/ 	.word	0x0002c430


	//   ....[109]....
        /*0d44*/ 	.word	0x0002c4d0


	//   ....[110]....
        /*0d48*/ 	.word	0x0002c500


	//   ....[111]....
        /*0d4c*/ 	.word	0x0002c5a0


	//   ....[112]....
        /*0d50*/ 	.word	0x0002c5b0


	//   ....[113]....
        /*0d54*/ 	.word	0x0002c5e0


	//   ....[114]....
        /*0d58*/ 	.word	0x0002fe00


	//   ....[115]....
        /*0d5c*/ 	.word	0x0002fe30


	//   ....[116]....
        /*0d60*/ 	.word	0x0002fe70


	//   ....[117]....
        /*0d64*/ 	.word	0x0002fea0


	//   ....[118]....
        /*0d68*/ 	.word	0x0002fed0


	//   ....[119]....
        /*0d6c*/ 	.word	0x0002ff00


	//   ....[120]....
        /*0d70*/ 	.word	0x0002ff30


	//   ....[121]....
        /*0d74*/ 	.word	0x0002ff60


	//   ....[122]....
        /*0d78*/ 	.word	0x000300f0


	//   ....[123]....
        /*0d7c*/ 	.word	0x00030120


	//   ....[124]....
        /*0d80*/ 	.word	0x00030150


	//   ....[125]....
        /*0d84*/ 	.word	0x00030180


	//   ....[126]....
        /*0d88*/ 	.word	0x000301b0


	//   ....[127]....
        /*0d8c*/ 	.word	0x000301e0


	//   ....[128]....
        /*0d90*/ 	.word	0x000302a0


	//   ....[129]....
        /*0d94*/ 	.word	0x000302c0


	//   ....[130]....
        /*0d98*/ 	.word	0x00030330


	//   ....[131]....
        /*0d9c*/ 	.word	0x00030a10


	//   ....[132]....
        /*0da0*/ 	.word	0x00030e70


	//   ....[133]....
        /*0da4*/ 	.word	0x00030f00


	//   ....[134]....
        /*0da8*/ 	.word	0x00030f50


	//   ....[135]....
        /*0dac*/ 	.word	0x00030fa0


	//   ....[136]....
        /*0db0*/ 	.word	0x00031030


	//   ....[137]....
        /*0db4*/ 	.word	0x000310c0


	//   ....[138]....
        /*0db8*/ 	.word	0x00031110


	//   ....[139]....
        /*0dbc*/ 	.word	0x00031160


	//   ....[140]....
        /*0dc0*/ 	.word	0x000311f0


	//   ....[141]....
        /*0dc4*/ 	.word	0x00031280


	//   ....[142]....
        /*0dc8*/ 	.word	0x000312d0


	//   ....[143]....
        /*0dcc*/ 	.word	0x00031320


	//   ....[144]....
        /*0dd0*/ 	.word	0x000313b0


	//   ....[145]....
        /*0dd4*/ 	.word	0x00031440


	//   ....[146]....
        /*0dd8*/ 	.word	0x00031490


	//   ....[147]....
        /*0ddc*/ 	.word	0x000314e0


	//   ....[148]....
        /*0de0*/ 	.word	0x000315d0


	//   ....[149]....
        /*0de4*/ 	.word	0x00031660


	//   ....[150]....
        /*0de8*/ 	.word	0x000316b0


	//   ....[151]....
        /*0dec*/ 	.word	0x00031700


	//   ....[152]....
        /*0df0*/ 	.word	0x00031790


	//   ....[153]....
        /*0df4*/ 	.word	0x00031820


	//   ....[154]....
        /*0df8*/ 	.word	0x00031870


	//   ....[155]....
        /*0dfc*/ 	.word	0x000318c0


	//   ....[156]....
        /*0e00*/ 	.word	0x00031950


	//   ....[157]....
        /*0e04*/ 	.word	0x000319e0


	//   ....[158]....
        /*0e08*/ 	.word	0x00031a30


	//   ....[159]....
        /*0e0c*/ 	.word	0x00031a80


	//   ....[160]....
        /*0e10*/ 	.word	0x00031b10


	//   ....[161]....
        /*0e14*/ 	.word	0x00031ba0


	//   ....[162]....
        /*0e18*/ 	.word	0x00031bf0


	//   ....[163]....
        /*0e1c*/ 	.word	0x00031c40


	//   ....[164]....
        /*0e20*/ 	.word	0x00031f40


	//   ....[165]....
        /*0e24*/ 	.word	0x00032230


	//   ....[166]....
        /*0e28*/ 	.word	0x000323d0


	//   ....[167]....
        /*0e2c*/ 	.word	0x00032420


	//   ....[168]....
        /*0e30*/ 	.word	0x00032550


	//   ....[169]....
        /*0e34*/ 	.word	0x000325c0


	//   ....[170]....
        /*0e38*/ 	.word	0x000326f0


	//   ....[171]....
        /*0e3c*/ 	.word	0x00032760


	//   ....[172]....
        /*0e40*/ 	.word	0x00032890


	//   ....[173]....
        /*0e44*/ 	.word	0x00032900


	//   ....[174]....
        /*0e48*/ 	.word	0x00032a30


	//   ....[175]....
        /*0e4c*/ 	.word	0x00032aa0


	//   ....[176]....
        /*0e50*/ 	.word	0x00032bd0


	//   ....[177]....
        /*0e54*/ 	.word	0x00032c40


	//   ....[178]....
        /*0e58*/ 	.word	0x00032d70


	//   ....[179]....
        /*0e5c*/ 	.word	0x00032de0


	//   ....[180]....
        /*0e60*/ 	.word	0x00032f10


	//   ....[181]....
        /*0e64*/ 	.word	0x00032f60


	//   ....[182]....
        /*0e68*/ 	.word	0x00033290


	//   ....[183]....
        /*0e6c*/ 	.word	0x00033330


	//   ....[184]....
        /*0e70*/ 	.word	0x00033460


	//   ....[185]....
        /*0e74*/ 	.word	0x000334e0


	//   ....[186]....
        /*0e78*/ 	.word	0x00033560


	//   ....[187]....
        /*0e7c*/ 	.word	0x000335e0


	//   ....[188]....
        /*0e80*/ 	.word	0x00033660


	//   ....[189]....
        /*0e84*/ 	.word	0x000336f0


	//   ....[190]....
        /*0e88*/ 	.word	0x00033790


	//   ....[191]....
        /*0e8c*/ 	.word	0x00033840


	//   ....[192]....
        /*0e90*/ 	.word	0x000338c0


	//   ....[193]....
        /*0e94*/ 	.word	0x00033940


	//   ....[194]....
        /*0e98*/ 	.word	0x000339c0


	//   ....[195]....
        /*0e9c*/ 	.word	0x00033a50


	//   ....[196]....
        /*0ea0*/ 	.word	0x00033ad0


	//   ....[197]....
        /*0ea4*/ 	.word	0x00033b70


	//   ....[198]....
        /*0ea8*/ 	.word	0x00033c00


	//   ....[199]....
        /*0eac*/ 	.word	0x00033d30


	//----- nvinfo : EIATTR_REG_RECONFIG
	.align		4
.L_359:
        /*0eb0*/ 	.byte	0x01, 0x54
	.zero		2


	//----- nvinfo : EIATTR_SYSCALL_OFFSETS
	.align		4
        /*0eb4*/ 	.byte	0x04, 0x46
        /*0eb6*/ 	.short	(.L_361 - .L_360)


	//   ....[0]....
.L_360:
        /*0eb8*/ 	.word	0x00001b30


	//   ....[1]....
        /*0ebc*/ 	.word	0x00001c80


	//   ....[2]....
        /*0ec0*/ 	.word	0x0000b830


	//   ....[3]....
        /*0ec4*/ 	.word	0x0000bb60


	//   ....[4]....
        /*0ec8*/ 	.word	0x0002af30


	//   ....[5]....
        /*0ecc*/ 	.word	0x0002b090


	//   ....[6]....
        /*0ed0*/ 	.word	0x0002b190


	//   ....[7]....
        /*0ed4*/ 	.word	0x0002bc10


	//----- nvinfo : EIATTR_MBARRIER_INSTR_OFFSETS
	.align		4
.L_361:
        /*0ed8*/ 	.byte	0x04, 0x39
        /*0eda*/ 	.short	(.L_363 - .L_362)


	//   ....[0]....
.L_362:
        /*0edc*/ 	.word	0x000002d0
        /*0ee0*/ 	.word	0x000000ff
        /*0ee4*/ 	.word	0x00038800
        /*0ee8*/ 	.short	0x0100
        /*0eea*/ 	.byte	0x08
	.zero		1


	//   ....[1]....
        /*0eec*/ 	.word	0x000002e0
        /*0ef0*/ 	.word	0x000000ff
        /*0ef4*/ 	.word	0x00038820
        /*0ef8*/ 	.short	0x0100
        /*0efa*/ 	.byte	0x08
	.zero		1


	//   ....[2]....
        /*0efc*/ 	.word	0x000003d0
        /*0f00*/ 	.word	0x000000ff
        /*0f04*/ 	.word	0x00038830
        /*0f08*/ 	.short	0x0100
        /*0f0a*/ 	.byte	0x08
	.zero		1


	//   ....[3]....
        /*0f0c*/ 	.word	0x000003e0
        /*0f10*/ 	.word	0x000000ff
        /*0f14*/ 	.word	0x00038840
        /*0f18*/ 	.short	0x0100
        /*0f1a*/ 	.byte	0x08
	.zero		1


	//   ....[4]....
        /*0f1c*/ 	.word	0x000003f0
        /*0f20*/ 	.word	0x000000ff
        /*0f24*/ 	.word	0x00038838
        /*0f28*/ 	.short	0x0100
        /*0f2a*/ 	.byte	0x08
	.zero		1


	//   ....[5]....
        /*0f2c*/ 	.word	0x00000400
        /*0f30*/ 	.word	0x000000ff
        /*0f34*/ 	.word	0x00038848
        /*0f38*/ 	.short	0x0100
        /*0f3a*/ 	.byte	0x08
	.zero		1


	//   ....[6]....
        /*0f3c*/ 	.word	0x00000530
        /*0f40*/ 	.word	0x000000ff
        /*0f44*/ 	.word	0x00038850
        /*0f48*/ 	.short	0x0100
        /*0f4a*/ 	.byte	0x08
	.zero		1


	//   ....[7]....
        /*0f4c*/ 	.word	0x00000540
        /*0f50*/ 	.word	0x000000ff
        /*0f54*/ 	.word	0x00038860
        /*0f58*/ 	.short	0x0100
        /*0f5a*/ 	.byte	0x08
	.zero		1


	//   ....[8]....
        /*0f5c*/ 	.word	0x00000550
        /*0f60*/ 	.word	0x000000ff
        /*0f64*/ 	.word	0x00038858
        /*0f68*/ 	.short	0x0100
        /*0f6a*/ 	.byte	0x08
	.zero		1


	//   ....[9]....
        /*0f6c*/ 	.word	0x00000560
        /*0f70*/ 	.word	0x000000ff
        /*0f74*/ 	.word	0x00038868
        /*0f78*/ 	.short	0x0100
        /*0f7a*/ 	.byte	0x08
	.zero		1


	//   ....[10]....
        /*0f7c*/ 	.word	0x00000650
        /*0f80*/ 	.word	0x000000ff
        /*0f84*/ 	.word	0x00038870
        /*0f88*/ 	.short	0x0100
        /*0f8a*/ 	.byte	0x06
	.zero		1


	//   ....[11]....
        /*0f8c*/ 	.word	0x00000660
        /*0f90*/ 	.word	0x000000ff
        /*0f94*/ 	.word	0x00038880
        /*0f98*/ 	.short	0x0100
        /*0f9a*/ 	.byte	0x06
	.zero		1


	//   ....[12]....
        /*0f9c*/ 	.word	0x00000670
        /*0fa0*/ 	.word	0x000000ff
        /*0fa4*/ 	.word	0x00038878
        /*0fa8*/ 	.short	0x0100
        /*0faa*/ 	.byte	0x06
	.zero		1


	//   ....[13]....
        /*0fac*/ 	.word	0x00000680
        /*0fb0*/ 	.word	0x000000ff
        /*0fb4*/ 	.word	0x00038888
        /*0fb8*/ 	.short	0x0100
        /*0fba*/ 	.byte	0x06
	.zero		1


	//   ....[14]....
        /*0fbc*/ 	.word	0x000007b0
        /*0fc0*/ 	.word	0x000000ff
        /*0fc4*/ 	.word	0x00038890
        /*0fc8*/ 	.short	0x0100
        /*0fca*/ 	.byte	0x08
	.zero		1


	//   ....[15]....
        /*0fcc*/ 	.word	0x000007c0
        /*0fd0*/ 	.word	0x000000ff
        /*0fd4*/ 	.word	0x000388a0
        /*0fd8*/ 	.short	0x0100
        /*0fda*/ 	.byte	0x08
	.zero		1


	//   ....[16]....
        /*0fdc*/ 	.word	0x000007d0
        /*0fe0*/ 	.word	0x000000ff
        /*0fe4*/ 	.word	0x00038898
        /*0fe8*/ 	.short	0x0100
        /*0fea*/ 	.byte	0x08
	.zero		1


	//   ....[17]....
        /*0fec*/ 	.word	0x000007e0
        /*0ff0*/ 	.word	0x000000ff
        /*0ff4*/ 	.word	0x000388a8
        /*0ff8*/ 	.short	0x0100
        /*0ffa*/ 	.byte	0x08
	.zero		1


	//   ....[18]....
        /*0ffc*/ 	.word	0x00000910
        /*1000*/ 	.word	0x000000ff
        /*1004*/ 	.word	0x000388b0
        /*1008*/ 	.short	0x0100
        /*100a*/ 	.byte	0x08
	.zero		1


	//   ....[19]....
        /*100c*/ 	.word	0x00000920
        /*1010*/ 	.word	0x000000ff
        /*1014*/ 	.word	0x000388c0
        /*1018*/ 	.short	0x0100
        /*101a*/ 	.byte	0x08
	.zero		1


	//   ....[20]....
        /*101c*/ 	.word	0x00000930
        /*1020*/ 	.word	0x000000ff
        /*1024*/ 	.word	0x000388b8
        /*1028*/ 	.short	0x0100
        /*102a*/ 	.byte	0x08
	.zero		1


	//   ....[21]....
        /*102c*/ 	.word	0x00000940
        /*1030*/ 	.word	0x000000ff
        /*1034*/ 	.word	0x000388c8
        /*1038*/ 	.short	0x0100
        /*103a*/ 	.byte	0x08
	.zero		1


	//   ....[22]....
        /*103c*/ 	.word	0x000038d0
        /*1040*/ 	.word	0x00000000
        /*1044*/ 	.word	0x00038890
        /*1048*/ 	.short	0x010a
        /*104a*/ 	.byte	0x3f
	.zero		1


	//   ....[23]....
        /*104c*/ 	.word	0x00007050
        /*1050*/ 	.word	0x00000000
        /*1054*/ 	.word	0x00038890
        /*1058*/ 	.short	0x010a
        /*105a*/ 	.byte	0x3f
	.zero		1


	//   ....[24]....
        /*105c*/ 	.word	0x0000a460
        /*1060*/ 	.word	0x00000000
        /*1064*/ 	.word	0x00038890
        /*1068*/ 	.short	0x010a
        /*106a*/ 	.byte	0x3f
	.zero		1


	//   ....[25]....
        /*106c*/ 	.word	0x0000a8c0
        /*1070*/ 	.word	0x00000028
        /*1074*/ 	.word	0x00000000
        /*1078*/ 	.short	0x0101
        /*107a*/ 	.byte	0x3f
	.zero		1


	//   ....[26]....
        /*107c*/ 	.word	0x0000a900
        /*1080*/ 	.word	0x00000000
        /*1084*/ 	.word	0x000388b0
        /*1088*/ 	.short	0x010a
        /*108a*/ 	.byte	0x3f
	.zero		1


	//   ....[27]....
        /*108c*/ 	.word	0x0000b070
        /*1090*/ 	.word	0x00000000
        /*1094*/ 	.word	0x00000000
        /*1098*/ 	.short	0x0101
        /*109a*/ 	.byte	0x3f
	.zero		1


	//   ....[28]....
        /*109c*/ 	.word	0x0000b8c0
        /*10a0*/ 	.word	0x00000012
        /*10a4*/ 	.word	0x00038800
        /*10a8*/ 	.short	0x010a
        /*10aa*/ 	.byte	0x3f
	.zero		1


	//   ....[29]....
        /*10ac*/ 	.word	0x0000b910
        /*10b0*/ 	.word	0x00000012
        /*10b4*/ 	.word	0x00038800
        /*10b8*/ 	.short	0x010a
        /*10ba*/ 	.byte	0x3f
	.zero		1


	//   ....[30]....
        /*10bc*/ 	.word	0x0000d470
        /*10c0*/ 	.word	0x00000012
        /*10c4*/ 	.word	0x00038800
        /*10c8*/ 	.short	0x010a
        /*10ca*/ 	.byte	0x3f
	.zero		1


	//   ....[31]....
        /*10cc*/ 	.word	0x00011d60
        /*10d0*/ 	.word	0x00000012
        /*10d4*/ 	.word	0x00038800
        /*10d8*/ 	.short	0x010a
        /*10da*/ 	.byte	0x3f
	.zero		1


	//   ....[32]....
        /*10dc*/ 	.word	0x000158f0
        /*10e0*/ 	.word	0x00000000
        /*10e4*/ 	.word	0x00038830
        /*10e8*/ 	.short	0x010a
        /*10ea*/ 	.byte	0x3f
	.zero		1


	//   ....[33]....
        /*10ec*/ 	.word	0x00015960
        /*10f0*/ 	.word	0x00000000
        /*10f4*/ 	.word	0x00038830
        /*10f8*/ 	.short	0x010a
        /*10fa*/ 	.byte	0x3f
	.zero		1


	//   ....[34]....
        /*10fc*/ 	.word	0x00019060
        /*1100*/ 	.word	0x00000000
        /*1104*/ 	.word	0x00000000
        /*1108*/ 	.short	0x0101
        /*110a*/ 	.byte	0x3f
	.zero		1


	//   ....[35]....
        /*110c*/ 	.word	0x0001a200
        /*1110*/ 	.word	0x0000000b
        /*1114*/ 	.word	0x00038830
        /*1118*/ 	.short	0x010a
        /*111a*/ 	.byte	0x3f
	.zero		1


	//   ....[36]....
        /*111c*/ 	.word	0x0001a280
        /*1120*/ 	.word	0x0000000b
        /*1124*/ 	.word	0x00038830
        /*1128*/ 	.short	0x010a
        /*112a*/ 	.byte	0x3f
	.zero		1


	//   ....[37]....
        /*112c*/ 	.word	0x0001d970
        /*1130*/ 	.word	0x00000009
        /*1134*/ 	.word	0x00038850
        /*1138*/ 	.short	0x010a
        /*113a*/ 	.byte	0x3f
	.zero		1


	//   ....[38]....
        /*113c*/ 	.word	0x0001d9c0
        /*1140*/ 	.word	0x00000009
        /*1144*/ 	.word	0x00038850
        /*1148*/ 	.short	0x010a
        /*114a*/ 	.byte	0x3f
	.zero		1


	//   ....[39]....
        /*114c*/ 	.word	0x0001ea30
        /*1150*/ 	.word	0x0000000b
        /*1154*/ 	.word	0x00000000
        /*1158*/ 	.short	0x0101
        /*115a*/ 	.byte	0x3f
	.zero		1


	//   ....[40]....
        /*115c*/ 	.word	0x0001eb90
        /*1160*/ 	.word	0x00000009
        /*1164*/ 	.word	0x00000000
        /*1168*/ 	.short	0x0101
        /*116a*/ 	.byte	0x3f
	.zero		1


	//   ....[41]....
        /*116c*/ 	.word	0x0001f100
        /*1170*/ 	.word	0x00000004
        /*1174*/ 	.word	0x00038830
        /*1178*/ 	.short	0x010a
        /*117a*/ 	.byte	0x3f
	.zero		1


	//   ....[42]....
        /*117c*/ 	.word	0x0001f180
        /*1180*/ 	.word	0x00000004
        /*1184*/ 	.word	0x00038830
        /*1188*/ 	.short	0x010a
        /*118a*/ 	.byte	0x3f
	.zero		1


	//   ....[43]....
        /*118c*/ 	.word	0x00022870
        /*1190*/ 	.word	0x00000009
        /*1194*/ 	.word	0x00038850
        /*1198*/ 	.short	0x010a
        /*119a*/ 	.byte	0x3f
	.zero		1


	//   ....[44]....
        /*119c*/ 	.word	0x000228c0
        /*11a0*/ 	.word	0x00000009
        /*11a4*/ 	.word	0x00038850
        /*11a8*/ 	.short	0x010a
        /*11aa*/ 	.byte	0x3f
	.zero		1


	//   ....[45]....
        /*11ac*/ 	.word	0x00023320
        /*11b0*/ 	.word	0x000000a8
        /*11b4*/ 	.word	0x00000000
        /*11b8*/ 	.short	0x0101
        /*11ba*/ 	.byte	0x3f
	.zero		1


	//   ....[46]....
        /*11bc*/ 	.word	0x00023440
        /*11c0*/ 	.word	0x00000009
        /*11c4*/ 	.word	0x00000000
        /*11c8*/ 	.short	0x0101
        /*11ca*/ 	.byte	0x3f
	.zero		1


	//   ....[47]....
        /*11cc*/ 	.word	0x00024100
        /*11d0*/ 	.word	0x00000000
        /*11d4*/ 	.word	0x00038850
        /*11d8*/ 	.short	0x010a
        /*11da*/ 	.byte	0x3f
	.zero		1


	//   ....[48]....
        /*11dc*/ 	.word	0x000241a0
        /*11e0*/ 	.word	0x00000000
        /*11e4*/ 	.word	0x00038850
        /*11e8*/ 	.short	0x010a
        /*11ea*/ 	.byte	0x3f
	.zero		1


	//   ....[49]....
        /*11ec*/ 	.word	0x00024a40
        /*11f0*/ 	.word	0x0000000b
        /*11f4*/ 	.word	0x00000000
        /*11f8*/ 	.short	0x0101
        /*11fa*/ 	.byte	0x3f
	.zero		1


	//   ....[50]....
        /*11fc*/ 	.word	0x000268d0
        /*1200*/ 	.word	0x00000000
        /*1204*/ 	.word	0x00000000
        /*1208*/ 	.short	0x0101
        /*120a*/ 	.byte	0x3f
	.zero		1


	//   ....[51]....
        /*120c*/ 	.word	0x000293c0
        /*1210*/ 	.word	0x00000004
        /*1214*/ 	.word	0x00038820
        /*1218*/ 	.short	0x010a
        /*121a*/ 	.byte	0x3f
	.zero		1


	//   ....[52]....
        /*121c*/ 	.word	0x000294a0
        /*1220*/ 	.word	0x00000005
        /*1224*/ 	.word	0x000388a0
        /*1228*/ 	.short	0x010a
        /*122a*/ 	.byte	0x3f
	.zero		1


	//   ....[53]....
        /*122c*/ 	.word	0x000299f0
        /*1230*/ 	.word	0x00000005
        /*1234*/ 	.word	0x000388c0
        /*1238*/ 	.short	0x010a
        /*123a*/ 	.byte	0x3f
	.zero		1


	//   ....[54]....
        /*123c*/ 	.word	0x0002a090
        /*1240*/ 	.word	0x00000006
        /*1244*/ 	.word	0x000388a0
        /*1248*/ 	.short	0x010a
        /*124a*/ 	.byte	0x3f
	.zero		1


	//   ....[55]....
        /*124c*/ 	.word	0x0002a5d0
        /*1250*/ 	.word	0x00000006
        /*1254*/ 	.word	0x000388c0
        /*1258*/ 	.short	0x010a
        /*125a*/ 	.byte	0x3f
	.zero		1


	//   ....[56]....
        /*125c*/ 	.word	0x0002b600
        /*1260*/ 	.word	0x00000000
        /*1264*/ 	.word	0x00038840
        /*1268*/ 	.short	0x010a
        /*126a*/ 	.byte	0x3f
	.zero		1


	//   ....[57]....
        /*126c*/ 	.word	0x0002c770
        /*1270*/ 	.word	0x00000008
        /*1274*/ 	.word	0x00038800
        /*1278*/ 	.short	0x0107
        /*127a*/ 	.byte	0x3f
	.zero		1


	//   ....[58]....
        /*127c*/ 	.word	0x0002c880
        /*1280*/ 	.word	0x00000002
        /*1284*/ 	.word	0x00038800
        /*1288*/ 	.short	0x0101
        /*128a*/ 	.byte	0x3f
	.zero		1


	//   ....[59]....
        /*128c*/ 	.word	0x0002c8a0
        /*1290*/ 	.word	0x00000002
        /*1294*/ 	.word	0x00038820
        /*1298*/ 	.short	0x010a
        /*129a*/ 	.byte	0x3f
	.zero		1


	//   ....[60]....
        /*129c*/ 	.word	0x0002cc10
        /*12a0*/ 	.word	0x00000003
        /*12a4*/ 	.word	0x00038840
        /*12a8*/ 	.short	0x010a
        /*12aa*/ 	.byte	0x3f
	.zero		1


	//   ....[61]....
        /*12ac*/ 	.word	0x0002d1d0
        /*12b0*/ 	.word	0x00000003
        /*12b4*/ 	.word	0x00000060
        /*12b8*/ 	.short	0x010a
        /*12ba*/ 	.byte	0x3f
	.zero		1


	//   ....[62]....
        /*12bc*/ 	.word	0x0002dad0
        /*12c0*/ 	.word	0x00000003
        /*12c4*/ 	.word	0x00038840
        /*12c8*/ 	.short	0x010a
        /*12ca*/ 	.byte	0x3f
	.zero		1


	//   ....[63]....
        /*12cc*/ 	.word	0x0002e090
        /*12d0*/ 	.word	0x00000002
        /*12d4*/ 	.word	0x00000060
        /*12d8*/ 	.short	0x010a
        /*12da*/ 	.byte	0x3f
	.zero		1


	//   ....[64]....
        /*12dc*/ 	.word	0x0002e8c0
        /*12e0*/ 	.word	0x00000002
        /*12e4*/ 	.word	0x00038840
        /*12e8*/ 	.short	0x010a
        /*12ea*/ 	.byte	0x3f
	.zero		1


	//   ....[65]....
        /*12ec*/ 	.word	0x0002ee80
        /*12f0*/ 	.word	0x00000002
        /*12f4*/ 	.word	0x00000060
        /*12f8*/ 	.short	0x010a
        /*12fa*/ 	.byte	0x3f
	.zero		1


	//   ....[66]....
        /*12fc*/ 	.word	0x0002f640
        /*1300*/ 	.word	0x00000000
        /*1304*/ 	.word	0x00038860
        /*1308*/ 	.short	0x010a
        /*130a*/ 	.byte	0x3f
	.zero		1


	//   ....[67]....
        /*130c*/ 	.word	0x00030990
        /*1310*/ 	.word	0x00000000
        /*1314*/ 	.word	0x00038820
        /*1318*/ 	.short	0x010a
        /*131a*/ 	.byte	0x3f
	.zero		1


	//   ....[68]....
        /*131c*/ 	.word	0x00030b60
        /*1320*/ 	.word	0x00000006
        /*1324*/ 	.word	0x00000000
        /*1328*/ 	.short	0x010a
        /*132a*/ 	.byte	0x3f
	.zero		1


	//   ....[69]....
        /*132c*/ 	.word	0x00030bd0
        /*1330*/ 	.word	0x00000007
        /*1334*/ 	.word	0x00000000
        /*1338*/ 	.short	0x010a
        /*133a*/ 	.byte	0x3f
	.zero		1


	//   ....[70]....
        /*133c*/ 	.word	0x00030c40
        /*1340*/ 	.word	0x00000004
        /*1344*/ 	.word	0x00000000
        /*1348*/ 	.short	0x010a
        /*134a*/ 	.byte	0x3f
	.zero		1


	//   ....[71]....
        /*134c*/ 	.word	0x00030c70
        /*1350*/ 	.word	0x00000003
        /*1354*/ 	.word	0x00000000
        /*1358*/ 	.short	0x010a
        /*135a*/ 	.byte	0x3f
	.zero		1


	//   ....[72]....
        /*135c*/ 	.word	0x00030cd0
        /*1360*/ 	.word	0x00000000
        /*1364*/ 	.word	0x00038890
        /*1368*/ 	.short	0x010a
        /*136a*/ 	.byte	0x3f
	.zero		1


	//   ....[73]....
        /*136c*/ 	.word	0x00030d20
        /*1370*/ 	.word	0x00000000
        /*1374*/ 	.word	0x00038890
        /*1378*/ 	.short	0x010a
        /*137a*/ 	.byte	0x3f
	.zero		1


	//   ....[74]....
        /*137c*/ 	.word	0x00030d70
        /*1380*/ 	.word	0x00000000
        /*1384*/ 	.word	0x00038890
        /*1388*/ 	.short	0x010a
        /*138a*/ 	.byte	0x3f
	.zero		1


	//   ....[75]....
        /*138c*/ 	.word	0x00030dc0
        /*1390*/ 	.word	0x00000000
        /*1394*/ 	.word	0x000388b0
        /*1398*/ 	.short	0x010a
        /*139a*/ 	.byte	0x3f
	.zero		1


	//   ....[76]....
        /*139c*/ 	.word	0x00031520
        /*13a0*/ 	.word	0x00000012
        /*13a4*/ 	.word	0x00038800
        /*13a8*/ 	.short	0x010a
        /*13aa*/ 	.byte	0x3f
	.zero		1


	//   ....[77]....
        /*13ac*/ 	.word	0x00031c80
        /*13b0*/ 	.word	0x00000012
        /*13b4*/ 	.word	0x00038800
        /*13b8*/ 	.short	0x010a
        /*13ba*/ 	.byte	0x3f
	.zero		1


	//   ....[78]....
        /*13bc*/ 	.word	0x00031cd0
        /*13c0*/ 	.word	0x00000000
        /*13c4*/ 	.word	0x00038830
        /*13c8*/ 	.short	0x010a
        /*13ca*/ 	.byte	0x3f
	.zero		1


	//   ....[79]....
        /*13cc*/ 	.word	0x00031d20
        /*13d0*/ 	.word	0x0000000b
        /*13d4*/ 	.word	0x00038830
        /*13d8*/ 	.short	0x010a
        /*13da*/ 	.byte	0x3f
	.zero		1


	//   ....[80]....
        /*13dc*/ 	.word	0x00031d70
        /*13e0*/ 	.word	0x00000009
        /*13e4*/ 	.word	0x00038850
        /*13e8*/ 	.short	0x010a
        /*13ea*/ 	.byte	0x3f
	.zero		1


	//   ....[81]....
        /*13ec*/ 	.word	0x00031dc0
        /*13f0*/ 	.word	0x00000004
        /*13f4*/ 	.word	0x00038830
        /*13f8*/ 	.short	0x010a
        /*13fa*/ 	.byte	0x3f
	.zero		1


	//   ....[82]....
        /*13fc*/ 	.word	0x00031e10
        /*1400*/ 	.word	0x00000009
        /*1404*/ 	.word	0x00038850
        /*1408*/ 	.short	0x010a
        /*140a*/ 	.byte	0x3f
	.zero		1


	//   ....[83]....
        /*140c*/ 	.word	0x00031e60
        /*1410*/ 	.word	0x00000000
        /*1414*/ 	.word	0x00038850
        /*1418*/ 	.short	0x010a
        /*141a*/ 	.byte	0x3f
	.zero		1


	//   ....[84]....
        /*141c*/ 	.word	0x00032010
        /*1420*/ 	.word	0x00000003
        /*1424*/ 	.word	0x00038820
        /*1428*/ 	.short	0x010a
        /*142a*/ 	.byte	0x3f
	.zero		1


	//   ....[85]....
        /*142c*/ 	.word	0x00032060
        /*1430*/ 	.word	0x00000005
        /*1434*/ 	.word	0x000388a0
        /*1438*/ 	.short	0x010a
        /*143a*/ 	.byte	0x3f
	.zero		1


	//   ....[86]....
        /*143c*/ 	.word	0x000320b0
        /*1440*/ 	.word	0x00000005
        /*1444*/ 	.word	0x000388c0
        /*1448*/ 	.short	0x010a
        /*144a*/ 	.byte	0x3f
	.zero		1


	//   ....[87]....
        /*144c*/ 	.word	0x00032100
        /*1450*/ 	.word	0x00000006
        /*1454*/ 	.word	0x000388a0
        /*1458*/ 	.short	0x010a
        /*145a*/ 	.byte	0x3f
	.zero		1


	//   ....[88]....
        /*145c*/ 	.word	0x00032150
        /*1460*/ 	.word	0x00000006
        /*1464*/ 	.word	0x000388c0
        /*1468*/ 	.short	0x010a
        /*146a*/ 	.byte	0x3f
	.zero		1


	//   ....[89]....
        /*146c*/ 	.word	0x000322f0
        /*1470*/ 	.word	0x00000000
        /*1474*/ 	.word	0x00038840
        /*1478*/ 	.short	0x010a
        /*147a*/ 	.byte	0x3f
	.zero		1


	//   ....[90]....
        /*147c*/ 	.word	0x00032fb0
        /*1480*/ 	.word	0x00000002
        /*1484*/ 	.word	0x00038820
        /*1488*/ 	.short	0x010a
        /*148a*/ 	.byte	0x3f
	.zero		1


	//   ....[91]....
        /*148c*/ 	.word	0x00033000
        /*1490*/ 	.word	0x00000003
        /*1494*/ 	.word	0x00038840
        /*1498*/ 	.short	0x010a
        /*149a*/ 	.byte	0x3f
	.zero		1


	//   ....[92]....
        /*149c*/ 	.word	0x00033050
        /*14a0*/ 	.word	0x00000003
        /*14a4*/ 	.word	0x00000060
        /*14a8*/ 	.short	0x010a
        /*14aa*/ 	.byte	0x3f
	.zero		1


	//   ....[93]....
        /*14ac*/ 	.word	0x000330a0
        /*14b0*/ 	.word	0x00000003
        /*14b4*/ 	.word	0x00038840
        /*14b8*/ 	.short	0x010a
        /*14ba*/ 	.byte	0x3f
	.zero		1


	//   ....[94]....
        /*14bc*/ 	.word	0x000330f0
        /*14c0*/ 	.word	0x00000002
        /*14c4*/ 	.word	0x00000060
        /*14c8*/ 	.short	0x010a
        /*14ca*/ 	.byte	0x3f
	.zero		1


	//   ....[95]....
        /*14cc*/ 	.word	0x00033140
        /*14d0*/ 	.word	0x00000002
        /*14d4*/ 	.word	0x00038840
        /*14d8*/ 	.short	0x010a
        /*14da*/ 	.byte	0x3f
	.zero		1


	//   ....[96]....
        /*14dc*/ 	.word	0x00033190
        /*14e0*/ 	.word	0x00000002
        /*14e4*/ 	.word	0x00000060
        /*14e8*/ 	.short	0x010a
        /*14ea*/ 	.byte	0x3f
	.zero		1


	//   ....[97]....
        /*14ec*/ 	.word	0x000331e0
        /*14f0*/ 	.word	0x00000000
        /*14f4*/ 	.word	0x00038860
        /*14f8*/ 	.short	0x010a
        /*14fa*/ 	.byte	0x3f
	.zero		1


	//   ....[98]....
        /*14fc*/ 	.word	0x00033c50
        /*1500*/ 	.word	0x00000000
        /*1504*/ 	.word	0x00038820
        /*1508*/ 	.short	0x010a
        /*150a*/ 	.byte	0x3f
	.zero		1


	//   ....[99]....
        /*150c*/ 	.word	0x00033df0
        /*1510*/ 	.word	0x00000006
        /*1514*/ 	.word	0x00000000
        /*1518*/ 	.short	0x010a
        /*151a*/ 	.byte	0x3f
	.zero		1


	//   ....[100]....
        /*151c*/ 	.word	0x00033e40
        /*1520*/ 	.word	0x00000007
        /*1524*/ 	.word	0x00000000
        /*1528*/ 	.short	0x010a
        /*152a*/ 	.byte	0x3f
	.zero		1


	//   ....[101]....
        /*152c*/ 	.word	0x00033e90
        /*1530*/ 	.word	0x00000004
        /*1534*/ 	.word	0x00000000
        /*1538*/ 	.short	0x010a
        /*153a*/ 	.byte	0x3f
	.zero		1


	//----- nvinfo : EIATTR_NUM_MBARRIERS
	.align		4
.L_363:
        /*153c*/ 	.byte	0x03, 0x38
        /*153e*/ 	.short	0x0016


	//----- nvinfo : EIATTR_EXIT_INSTR_OFFSETS
	.align		4
        /*1540*/ 	.byte	0x04, 0x1c
        /*1542*/ 	.short	(.L_365 - .L_364)


	//   ....[0]....
.L_364:
        /*1544*/ 	.word	0x00030cc0


	//----- nvinfo : EIATTR_MAX_THREADS
	.align		4
.L_365:
        /*1548*/ 	.byte	0x04, 0x05
        /*154a*/ 	.short	(.L_367 - .L_366)
.L_366:
        /*154c*/ 	.word	0x00000180
        /*1550*/ 	.word	0x00000001
        /*1554*/ 	.word	0x00000001


	//----- nvinfo : EIATTR_CRS_STACK_SIZE
	.align		4
.L_367:
        /*1558*/ 	.byte	0x04, 0x1e
        /*155a*/ 	.short	(.L_369 - .L_368)
.L_368:
        /*155c*/ 	.word	0x00000000


	//----- nvinfo : EIATTR_CBANK_PARAM_SIZE
	.align		4
.L_369:
        /*1560*/ 	.byte	0x03, 0x19
        /*1562*/ 	.short	0x0af0


	//----- nvinfo : EIATTR_PARAM_CBANK
	.align		4
        /*1564*/ 	.byte	0x04, 0x0a
        /*1566*/ 	.short	(.L_371 - .L_370)
	.align		4
.L_370:
        /*1568*/ 	.word	index@(.nv.constant0._ZN7cutlass13device_kernelIN5flash11enable_sm90INS1_16FlashAttnFwdSm90INS1_25CollectiveMainloopFwdSm90ILi2EN4cute5tupleIJNS5_1CILi1EEES8_S8_EEENS6_IJNS7_ILi128EEENS7_ILi80EEENS7_ILi256EEEEEELi256ENS_10bfloat16_tEfNS_4arch4Sm90ELb1ELb0ELb0ELb1ELb0ELb1ELb0ELb1ELb1ELb1ELb0ELb0EEENS1_21CollectiveEpilogueFwdINS6_IJSA_SC_SB_EEES9_SE_SG_Li256ELb1ELb1ELb0ELb0EEENS1_36VarlenDynamicPersistentTileSchedulerILi128ELi80ELi256ELi128ELb0ELb1ELb1ELb1ELb1ELb1EEEEEEEEEvNT_6ParamsE)
        /*156c*/ 	.short	0x0210
        /*156e*/ 	.short	0x0af0


	//----- nvinfo : EIATTR_SW_WAR
	.align		4
.L_371:
        /*1570*/ 	.byte	0x04, 0x36
        /*1572*/ 	.short	(.L_373 - .L_372)
.L_372:
        /*1574*/ 	.word	0x00000008
.L_373:


//--------------------- .nv.callgraph             --------------------------
	.section	.nv.callgraph,"",@"SHT_CUDA_CALLGRAPH"
	.align	4
	.sectionentsize	8
	.align		4
        /*0000*/ 	.word	0x00000000
	.align		4
        /*0004*/ 	.word	0xffffffff
	.align		4
        /*0008*/ 	.word	index@(_ZN7cutlass13device_kernelIN5flash11enable_sm90INS1_16FlashAttnFwdSm90INS1_25CollectiveMainloopFwdSm90ILi2EN4cute5tupleIJNS5_1CILi1EEES8_S8_EEENS6_IJNS7_ILi128EEENS7_ILi80EEENS7_ILi256EEEEEELi256ENS_10bfloat16_tEfNS_4arch4Sm90ELb0ELb0ELb0ELb0ELb0ELb0ELb0ELb1ELb1ELb1ELb0ELb0EEENS1_21CollectiveEpilogueFwdINS6_IJSA_SC_SB_EEES9_SE_SG_Li256ELb0ELb1ELb0ELb0EEENS1_29StaticPersistentTileSchedulerILb0EEEEEEEEEvNT_6ParamsE)
	.align		4
        /*000c*/ 	.word	index@(__assertfail)
	.align		4
        /*0010*/ 	.word	index@(_ZN7cutlass13device_kernelIN5flash11enable_sm90INS1_16FlashAttnFwdSm90INS1_25CollectiveMainloopFwdSm90ILi2EN4cute5tupleIJNS5_1CILi2EEENS7_ILi1EEES9_EEENS6_IJNS7_ILi128EEENS7_ILi80EEENS7_ILi256EEEEEELi256ENS_10bfloat16_tEfNS_4arch4Sm90ELb0ELb0ELb0ELb0ELb0ELb0ELb0ELb1ELb1ELb1ELb0ELb0EEENS1_21CollectiveEpilogueFwdINS6_IJSB_SD_SC_EEESA_SF_SH_Li256ELb0ELb1ELb0ELb0EEENS1_29StaticPersistentTileSchedulerILb0EEEEEEEEEvNT_6ParamsE)
	.align		4
        /*0014*/ 	.word	index@(__assertfail)
	.align		4
        /*0018*/ 	.word	index@(_ZN7cutlass13device_kernelIN5flash11enable_sm90INS1_16FlashAttnFwdSm90INS1_25CollectiveMainloopFwdSm90ILi2EN4cute5tupleIJNS5_1CILi1EEES8_S8_EEENS6_IJNS7_ILi128EEENS7_ILi80EEENS7_ILi256EEEEEELi256ENS_10bfloat16_tEfNS_4arch4Sm90ELb0ELb0ELb0ELb1ELb0ELb0ELb0ELb1ELb1ELb1ELb0ELb0EEENS1_21CollectiveEpilogueFwdINS6_IJSA_SC_SB_EEES9_SE_SG_Li256ELb1ELb1ELb0ELb0EEENS1_36VarlenDynamicPersistentTileSchedulerILi128ELi80ELi256ELi128ELb0ELb1ELb1ELb0ELb1ELb1EEEEEEEEEvNT_6ParamsE)
	.align		4
        /*001c*/ 	.word	index@(__assertfail)
	.align		4
        /*0020*/ 	.word	index@(_ZN7cutlass13device_kernelIN5flash11enable_sm90INS1_16FlashAttnFwdSm90INS1_25CollectiveMainloopFwdSm90ILi2EN4cute5tupleIJNS5_1CILi1EEES8_S8_EEENS6_IJNS7_ILi128EEENS7_ILi80EEENS7_ILi256EEEEEELi256ENS_10bfloat16_tEfNS_4arch4Sm90ELb0ELb0ELb0ELb1ELb0ELb1ELb0ELb1ELb1ELb1ELb0ELb0EEENS1_21CollectiveEpilogueFwdINS6_IJSA_SC_SB_EEES9_SE_SG_Li256ELb1ELb1ELb0ELb0EEENS1_36VarlenDynamicPersistentTileSchedulerILi128ELi80ELi256ELi128ELb0ELb1ELb1ELb0ELb1ELb1EEEEEEEEEvNT_6ParamsE)
	.align		4
        /*0024*/ 	.word	index@(__assertfail)
	.align		4
        /*0028*/ 	.word	index@(_ZN7cutlass13device_kernelIN5flash11enable_sm90INS1_16FlashAttnFwdSm90INS1_25CollectiveMainloopFwdSm90ILi2EN4cute5tupleIJNS5_1CILi1EEES8_S8_EEENS6_IJNS7_ILi128EEENS7_ILi64EEENS7_ILi256EEEEEELi256ENS_10bfloat16_tEfNS_4arch4Sm90ELb0ELb1ELb0ELb0ELb0ELb0ELb0ELb1ELb1ELb1ELb0ELb0EEENS1_21CollectiveEpilogueFwdINS6_IJSA_SC_SB_EEES9_SE_SG_Li256ELb0ELb1ELb0ELb0EEENS1_30DynamicPersistentTileSchedulerILi256ELi128ELb0ELb1ELb1EEEEEEEEEvNT_6ParamsE)
	.align		4
        /*002c*/ 	.word	index@(__assertfail)
	.align		4
        /*0030*/ 	.word	index@(_ZN7cutlass13device_kernelIN5flash11enable_sm90INS1_16FlashAttnFwdSm90INS1_25CollectiveMainloopFwdSm90ILi2EN4cute5tupleIJNS5_1CILi1EEES8_S8_EEENS6_IJNS7_ILi128EEENS7_ILi64EEENS7_ILi256EEEEEELi256ENS_10bfloat16_tEfNS_4arch4Sm90ELb0ELb1ELb0ELb1ELb0ELb0ELb0ELb1ELb1ELb1ELb0ELb0EEENS1_21CollectiveEpilogueFwdINS6_IJSA_SC_SB_EEES9_SE_SG_Li256ELb1ELb1ELb0ELb0EEENS1_36VarlenDynamicPersistentTileSchedulerILi128ELi64ELi256ELi128ELb0ELb1ELb1ELb1ELb0ELb1EEEEEEEEEvNT_6ParamsE)
	.align		4
        /*0034*/ 	.word	index@(__assertfail)
	.align		4
        /*0038*/ 	.word	index@(_ZN7cutlass13device_kernelIN5flash11enable_sm90INS1_16FlashAttnFwdSm90INS1_25CollectiveMainloopFwdSm90ILi2EN4cute5tupleIJNS5_1CILi1EEES8_S8_EEENS6_IJNS7_ILi128EEENS7_ILi64EEENS7_ILi256EEEEEELi256ENS_10bfloat16_tEfNS_4arch4Sm90ELb0ELb1ELb0ELb1ELb0ELb1ELb0ELb1ELb1ELb1ELb0ELb0EEENS1_21CollectiveEpilogueFwdINS6_IJSA_SC_SB_EEES9_SE_SG_Li256ELb1ELb1ELb0ELb0EEENS1_36VarlenDynamicPersistentTileSchedulerILi128ELi64ELi256ELi128ELb0ELb1ELb1ELb1ELb0ELb1EEEEEEEEEvNT_6ParamsE)
	.align		4
        /*003c*/ 	.word	index@(__assertfail)
	.align		4
        /*0040*/ 	.word	index@(_ZN7cutlass13device_kernelIN5flash11enable_sm90INS1_16FlashAttnFwdSm90INS1_25CollectiveMainloopFwdSm90ILi2EN4cute5tupleIJNS5_1CILi1EEES8_S8_EEENS6_IJNS7_ILi128EEENS7_ILi80EEENS7_ILi256EEEEEELi256ENS_10bfloat16_tEfNS_4arch4Sm90ELb1ELb0ELb0ELb0ELb0ELb0ELb0ELb1ELb1ELb1ELb0ELb0EEENS1_21CollectiveEpilogueFwdINS6_IJSA_SC_SB_EEES9_SE_SG_Li256ELb0ELb1ELb0ELb0EEENS1_30DynamicPersistentTileSchedulerILi256ELi128ELb0ELb1ELb1EEEEEEEEEvNT_6ParamsE)
	.align		4
        /*0044*/ 	.word	index@(__assertfail)
	.align		4
        /*0048*/ 	.word	index@(_ZN7cutlass13device_kernelIN5flash11enable_sm90INS1_16FlashAttnFwdSm90INS1_25CollectiveMainloopFwdSm90ILi2EN4cute5tupleIJNS5_1CILi1EEES8_S8_EEENS6_IJNS7_ILi128EEENS7_ILi80EEENS7_ILi256EEEEEELi256ENS_10bfloat16_tEfNS_4arch4Sm90ELb1ELb0ELb0ELb1ELb0ELb0ELb0ELb1ELb1ELb1ELb0ELb0EEENS1_21CollectiveEpilogueFwdINS6_IJSA_SC_SB_EEES9_SE_SG_Li256ELb1ELb1ELb0ELb0EEENS1_36VarlenDynamicPersistentTileSchedulerILi128ELi80ELi256ELi128ELb0ELb1ELb1ELb1ELb1ELb1EEEEEEEEEvNT_6ParamsE)
	.align		4
        /*004c*/ 	.word	index@(__assertfail)
	.align		4
        /*0050*/ 	.word	index@(_ZN7cutlass13device_kernelIN5flash11enable_sm90INS1_16FlashAttnFwdSm90INS1_25CollectiveMainloopFwdSm90ILi2EN4cute5tupleIJNS5_1CILi1EEES8_S8_EEENS6_IJNS7_ILi128EEENS7_ILi80EEENS7_ILi256EEEEEELi256ENS_10bfloat16_tEfNS_4arch4Sm90ELb1ELb0ELb0ELb1ELb0ELb1ELb0ELb1ELb1ELb1ELb0ELb0EEENS1_21CollectiveEpilogueFwdINS6_IJSA_SC_SB_EEES9_SE_SG_Li256ELb1ELb1ELb0ELb0EEENS1_36VarlenDynamicPersistentTileSchedulerILi128ELi80ELi256ELi128ELb0ELb1ELb1ELb1ELb1ELb1EEEEEEEEEvNT_6ParamsE)
	.align		4
        /*0054*/ 	.word	index@(__assertfail)
	.align		4
        /*0058*/ 	.word	0x00000000
	.align		4
        /*005c*/ 	.word	0xfffffffe
	.align		4
        /*0060*/ 	.word	0x00000000
	.align		4
        /*0064*/ 	.word	0xfffffffd
	.align		4
        /*0068*/ 	.word	0x00000000
	.align		4
        /*006c*/ 	.word	0xfffffffc


//--------------------- .nv.constant4             --------------------------
	.section	.nv.constant4,"a",@progbits
	.align	8
	.align		8
.nv.constant4:
        /*0000*/ 	.dword	__assertfail
	.align		8
        /*0008*/ 	.dword	__unnamed_1
	.align		8
        /*0010*/ 	.dword	__unnamed_2
	.align		8
        /*0018*/ 	.dword	__unnamed_3
	.align		8
        /*0020*/ 	.dword	__unnamed_4
	.align		8
        /*0028*/ 	.dword	__unnamed_5
	.align		8
        /*0030*/ 	.dword	__unnamed_6
	.align		8
        /*0038*/ 	.dword	__unnamed_7
	.align		8
        /*0040*/ 	.dword	__unnamed_8
	.align		8
        /*0048*/ 	.dword	__unnamed_9
	.align		8
        /*0050*/ 	.dword	_ZN74_INTERNAL_5ec7aaab_38_flash_fwd_hdim256_bf16_packgqa_sm90_cu_49158569_33244cuda3std3__45__cpo5beginE
	.align		8
        /*0058*/ 	.dword	_ZN74_INTERNAL_5ec7aaab_38_flash_fwd_hdim256_bf16_packgqa_sm90_cu_49158569_33244cuda3std3__45__cpo3endE
	.align		8
        /*0060*/ 	.dword	_ZN74_INTERNAL_5ec7aaab_38_flash_fwd_hdim256_bf16_packgqa_sm90_cu_49158569_33244cuda3std3__45__cpo6cbeginE
	.align		8
        /*0068*/ 	.dword	_ZN74_INTERNAL_5ec7aaab_38_flash_fwd_hdim256_bf16_packgqa_sm90_cu_49158569_33244cuda3std3__45__cpo4cendE
	.align		8
        /*0070*/ 	.dword	_ZN74_INTERNAL_5ec7aaab_38_flash_fwd_hdim256_bf16_packgqa_sm90_cu_49158569_33244cuda3std3__476_GLOBAL__N__5ec7aaab_38_flash_fwd_hdim256_bf16_packgqa_sm90_cu_49158569_33246ignoreE
	.align		8
        /*0078*/ 	.dword	_ZN74_INTERNAL_5ec7aaab_38_flash_fwd_hdim256_bf16_packgqa_sm90_cu_49158569_33244cuda3std3__419piecewise_constructE
	.align		8
        /*0080*/ 	.dword	_ZN74_INTERNAL_5ec7aaab_38_flash_fwd_hdim256_bf16_packgqa_sm90_cu_49158569_33244cuda3std3__48in_placeE
	.align		8
        /*0088*/ 	.dword	_ZN74_INTERNAL_5ec7aaab_38_flash_fwd_hdim256_bf16_packgqa_sm90_cu_49158569_33244cuda3std6ranges3__45__cpo4swapE
	.align		8
        /*0090*/ 	.dword	_ZN74_INTERNAL_5ec7aaab_38_flash_fwd_hdim256_bf16_packgqa_sm90_cu_49158569_33244cuda3std6ranges3__45__cpo9iter_moveE
	.align		8
        /*0098*/ 	.dword	_ZN74_INTERNAL_5ec7aaab_38_flash_fwd_hdim256_bf16_packgqa_sm90_cu_49158569_33244cute7productE
	.align		8
        /*00a0*/ 	.dword	_ZN74_INTERNAL_5ec7aaab_38_flash_fwd_hdim256_bf16_packgqa_sm90_cu_49158569_33244cute1_E
	.align		8
        /*00a8*/ 	.dword	$str$23
	.align		8
        /*00b0*/ 	.dword	$str$24


//--------------------- .text._ZN7cutlass13device_kernelIN5flash11enable_sm90INS1_16FlashAttnFwdSm90INS1_25CollectiveMainloopFwdSm90ILi2EN4cute5tupleIJNS5_1CILi1EEES8_S8_EEENS6_IJNS7_ILi128EEENS7_ILi80EEENS7_ILi256EEEEEELi256ENS_10bfloat16_tEfNS_4arch4Sm90ELb0ELb0ELb0ELb0ELb0ELb0ELb0ELb1ELb1ELb1ELb0ELb0EEENS1_21CollectiveEpilogueFwdINS6_IJSA_SC_SB_EEES9_SE_SG_Li256ELb0ELb1ELb0ELb0EEENS1_29StaticPersistentTileSchedulerILb0EEEEEEEEEvNT_6ParamsE --------------------------
	.section	.text._ZN7cutlass13device_kernelIN5flash11enable_sm90INS1_16FlashAttnFwdSm90INS1_25CollectiveMainloopFwdSm90ILi2EN4cute5tupleIJNS5_1CILi1EEES8_S8_EEENS6_IJNS7_ILi128EEENS7_ILi80EEENS7_ILi256EEEEEELi256ENS_10bfloat16_tEfNS_4arch4Sm90ELb0ELb0ELb0ELb0ELb0ELb0ELb0ELb1ELb1ELb1ELb0ELb0EEENS1_21CollectiveEpilogueFwdINS6_IJSA_SC_SB_EEES9_SE_SG_Li256ELb0ELb1ELb0ELb0EEENS1_29StaticPersistentTileSchedulerILb0EEEEEEEEEvNT_6ParamsE,"ax",@progbits
	.align	128
.text._ZN7cutlass13device_kernelIN5flash11enable_sm90INS1_16FlashAttnFwdSm90INS1_25CollectiveMainloopFwdSm90ILi2EN4cute5tupleIJNS5_1CILi1EEES8_S8_EEENS6_IJNS7_ILi128EEENS7_ILi80EEENS7_ILi256EEEEEELi256ENS_10bfloat16_tEfNS_4arch4Sm90ELb0ELb0ELb0ELb0ELb0ELb0ELb0ELb1ELb1ELb1ELb0ELb0EEENS1_21CollectiveEpilogueFwdINS6_IJSA_SC_SB_EEES9_SE_SG_Li256ELb0ELb1ELb0ELb0EEENS1_29StaticPersistentTileSchedulerILb0EEEEEEEEEvNT_6ParamsE:
        .type           _ZN7cutlass13device_kernelIN5flash11enable_sm90INS1_16FlashAttnFwdSm90INS1_25CollectiveMainloopFwdSm90ILi2EN4cute5tupleIJNS5_1CILi1EEES8_S8_EEENS6_IJNS7_ILi128EEENS7_ILi80EEENS7_ILi256EEEEEELi256ENS_10bfloat16_tEfNS_4arch4Sm90ELb0ELb0ELb0ELb0ELb0ELb0ELb0ELb1ELb1ELb1ELb0ELb0EEENS1_21CollectiveEpilogueFwdINS6_IJSA_SC_SB_EEES9_SE_SG_Li256ELb0ELb1ELb0ELb0EEENS1_29StaticPersistentTileSchedulerILb0EEEEEEEEEvNT_6ParamsE,@function
        .size           _ZN7cutlass13device_kernelIN5flash11enable_sm90INS1_16FlashAttnFwdSm90INS1_25CollectiveMainloopFwdSm90ILi2EN4cute5tupleIJNS5_1CILi1EEES8_S8_EEENS6_IJNS7_ILi128EEENS7_ILi80EEENS7_ILi256EEEEEELi256ENS_10bfloat16_tEfNS_4arch4Sm90ELb0ELb0ELb0ELb0ELb0ELb0ELb0ELb1ELb1ELb1ELb0ELb0EEENS1_21CollectiveEpilogueFwdINS6_IJSA_SC_SB_EEES9_SE_SG_Li256ELb0ELb1ELb0ELb0EEENS1_29StaticPersistentTileSchedulerILb0EEEEEEEEEvNT_6ParamsE,(.L_x_3424 - _ZN7cutlass13device_kernelIN5flash11enable_sm90INS1_16FlashAttnFwdSm90INS1_25CollectiveMainloopFwdSm90ILi2EN4cute5tupleIJNS5_1CILi1EEES8_S8_EEENS6_IJNS7_ILi128EEENS7_ILi80EEENS7_ILi256EEEEEELi256ENS_10bfloat16_tEfNS_4arch4Sm90ELb0ELb0ELb0ELb0ELb0ELb0ELb0ELb1ELb1ELb1ELb0ELb0EEENS1_21CollectiveEpilogueFwdINS6_IJSA_SC_SB_EEES9_SE_SG_Li256ELb0ELb1ELb0ELb0EEENS1_29StaticPersistentTileSchedulerILb0EEEEEEEEEvNT_6ParamsE)
        .other          _ZN7cutlass13device_kernelIN5flash11enable_sm90INS1_16FlashAttnFwdSm90INS1_25CollectiveMainloopFwdSm90ILi2EN4cute5tupleIJNS5_1CILi1EEES8_S8_EEENS6_IJNS7_ILi128EEENS7_ILi80EEENS7_ILi256EEEEEELi256ENS_10bfloat16_tEfNS_4arch4Sm90ELb0ELb0ELb0ELb0ELb0ELb0ELb0ELb1ELb1ELb1ELb0ELb0EEENS1_21CollectiveEpilogueFwdINS6_IJSA_SC_SB_EEES9_SE_SG_Li256ELb0ELb1ELb0ELb0EEENS1_29StaticPersistentTileSchedulerILb0EEEEEEEEEvNT_6ParamsE,@"STO_CUDA_ENTRY STV_DEFAULT"
_ZN7cutlass13device_kernelIN5flash11enable_sm90INS1_16FlashAttnFwdSm90INS1_25CollectiveMainloopFwdSm90ILi2EN4cute5tupleIJNS5_1CILi1EEES8_S8_EEENS6_IJNS7_ILi128EEENS7_ILi80EEENS7_ILi256EEEEEELi256ENS_10bfloat16_tEfNS_4arch4Sm90ELb0ELb0ELb0ELb0ELb0ELb0ELb0ELb1ELb1ELb1ELb0ELb0EEENS1_21CollectiveEpilogueFwdINS6_IJSA_SC_SB_EEES9_SE_SG_Li256ELb0ELb1ELb0ELb0EEENS1_29StaticPersistentTileSchedulerILb0EEEEEEEEEvNT_6ParamsE:
[----:B------:R-:W0:Y:S02]  /*0000*/  LDC R1, c[0x0][0x28] ;  /* 0x00000a00ff017b82 */ /* 0x000e240000000800 */
[----:B0-----:R-:W-:Y:S01]  /*0010*/  VIADD R1, R1, 0xffffffc8 ;  /* 0xffffffc801017836 */ /* 0x001fe20000000000 */
[----:B------:R-:W0:Y:S01]  /*0020*/  S2R R0, SR_TID.X ;  /* 0x0000000000007919 */ /* 0x000e220000002100 */
[----:B------:R-:W-:Y:S01]  /*0030*/  ELECT P0, URZ, PT ;  /* 0x00000000003f782f */ /* 0x000fe20003800000 */
[----:B------:R-:W-:Y:S01]  /*0040*/  BSSY B0, `(.L_x_0) ;  /* 0x000000e000007945 */ /* 0x000fe20003800000 */
[----:B0-----:R-:W-:-:S05]  /*0050*/  SHF.R.U32.HI R2, RZ, 0x5, R0 ;  /* 0x00000005ff027819 */ /* 0x001fca0000011600 */
[----:B------:R-:W0:Y:S02]  /*0060*/  SHFL.IDX PT, R3, R2, RZ, 0x1f ;  /* 0x00001fff02037589 */ /* 0x000e2400000e0000 */
[----:B0-----:R-:W-:Y:S02]  /*0070*/  ISETP.EQ.AND P0, PT, R3, RZ, P0 ;  /* 0x000000ff0300720c */ /* 0x001fe40000702270 */
[----:B------:R-:W-:-:S11]  /*0080*/  SHF.R.U32.HI R3, RZ, 0x7, R0 ;  /* 0x00000007ff037819 */ /* 0x000fd60000011600 */
[----:B------:R-:W-:Y:S05]  /*0090*/  @!P0 BRA `(.L_x_1) ;  /* 0x0000000000208947 */ /* 0x000fea0003800000 */
[----:B------:R-:W-:Y:S02]  /*00a0*/  ULDC.64 UR4, c[0x0][0x198] ;  /* 0x0000660000047ab9 */ /* 0x000fe40000000a00 */
[----:B------:R-:W-:Y:S02]  /*00b0*/  UIADD3 UR6, UP0, UR4, 0x370, URZ ;  /* 0x0000037004067890 */ /* 0x000fe4000ff1e03f */
[----:B------:R-:W-:Y:S02]  /*00c0*/  UIADD3 UR4, UP1, UR4, 0x470, URZ ;  /* 0x0000047004047890 */ /* 0x000fe4000ff3e03f */
[----:B------:R-:W-:Y:S02]  /*00d0*/  UIADD3.X UR7, URZ, UR5, URZ, UP0, !UPT ;  /* 0x000000053f077290 */ /* 0x000fe400087fe43f */
[----:B------:R-:W-:-:S07]  /*00e0*/  UIADD3.X UR5, URZ, UR5, URZ, UP1, !UPT ;  /* 0x000000053f057290 */ /* 0x000fce0008ffe43f */
[----:B------:R0:W-:Y:S02]  /*00f0*/  UTMACCTL.PF [UR6] ;  /* 0x00000000060079b9 */ /* 0x0001e40008040000 */
[----:B------:R0:W-:Y:S02]  /*0100*/  UTMACCTL.PF [UR4] ;  /* 0x00000000040079b9 */ /* 0x0001e40008040000 */
[----:B0-----:R-:W-:Y:S01]  /*0110*/  NOP ;  /* 0x0000000000007918 */ /* 0x001fe20000000000 */
.L_x_1:
[----:B------:R-:W-:Y:S05]  /*0120*/  BSYNC B0 ;  /* 0x0000000000007941 */ /* 0x000fea0003800000 */
.L_x_0:
[----:B------:R-:W-:Y:S01]  /*0130*/  VOTEU.ANY UP0, P0 ;  /* 0x00000000003f7886 */ /* 0x000fe20000000100 */
[----:B------:R-:W0:Y:S01]  /*0140*/  SHFL.IDX PT, R3, R3, RZ, 0x1f ;  /* 0x00001fff03037589 */ /* 0x000e2200000e0000 */
[----:B------:R-:W-:Y:S01]  /*0150*/  UMOV UR4, 0x80 ;  /* 0x0000008000047882 */ /* 0x000fe20000000000 */
[----:B------:R-:W-:Y:S01]  /*0160*/  UMOV UR7, 0x100 ;  /* 0x0000010000077882 */ /* 0x000fe20000000000 */
[----:B------:R-:W-:Y:S01]  /*0170*/  VOTEU.ANY UP1, P0 ;  /* 0x00000000003f7886 */ /* 0x000fe20000020100 */
[----:B------:R-:W1:Y:S01]  /*0180*/  @UP0 S2UR UR8, SR_CgaCtaId ;  /* 0x00000000000809c3 */ /* 0x000e620000008800 */
[----:B------:R-:W2:Y:S01]  /*0190*/  SHFL.IDX PT, R4, R2, RZ, 0x1f ;  /* 0x00001fff02047589 */ /* 0x000ea200000e0000 */
[----:B------:R-:W-:Y:S01]  /*01a0*/  @UP0 UMOV UR6, 0x400 ;  /* 0x0000040000060882 */ /* 0x000fe20000000000 */
[----:B------:R-:W-:-:S04]  /*01b0*/  @UP0 UIADD3 UR4, -UR4, 0x100000, URZ ;  /* 0x0010000004040890 */ /* 0x000fc8000fffe13f */
[----:B------:R-:W-:Y:S02]  /*01c0*/  @UP0 USHF.L.U32 UR5, UR4, 0xb, URZ ;  /* 0x0000000b04050899 */ /* 0x000fe4000800063f */
[----:B------:R-:W-:Y:S01]  /*01d0*/  @UP0 USHF.L.U32 UR4, UR4, 0x1, URZ ;  /* 0x0000000104040899 */ /* 0x000fe2000800063f */
[----:B------:R-:W-:Y:S01]  /*01e0*/  VOTEU.ANY UP2, P0 ;  /* 0x00000000003f7886 */ /* 0x000fe20000040100 */
[----:B0-----:R-:W-:Y:S01]  /*01f0*/  R2UR UR9, R3 ;  /* 0x00000000030972ca */ /* 0x001fe200000e0000 */
[----:B-1----:R-:W-:Y:S01]  /*0200*/  @UP0 ULEA UR8, UR8, UR6, 0x18 ;  /* 0x0000000608080291 */ /* 0x002fe2000f8ec03f */
[----:B--2---:R-:W-:Y:S01]  /*0210*/  ISETP.NE.AND P1, PT, R4, RZ, PT ;  /* 0x000000ff0400720c */ /* 0x004fe20003f25270 */
[----:B------:R-:W-:-:S04]  /*0220*/  @UP0 UIADD3 UR6, -UR7, 0x100000, URZ ;  /* 0x0010000007060890 */ /* 0x000fc8000fffe13f */
[----:B------:R-:W-:Y:S02]  /*0230*/  @UP0 USHF.L.U32 UR7, UR6, 0xb, URZ ;  /* 0x0000000b06070899 */ /* 0x000fe4000800063f */
[----:B------:R-:W-:-:S04]  /*0240*/  @UP0 USHF.L.U32 UR6, UR6, 0x1, URZ ;  /* 0x0000000106060899 */ /* 0x000fc8000800063f */
[----:B------:R-:W-:Y:S01]  /*0250*/  UISETP.NE.AND UP0, UPT, UR9, URZ, UPT ;  /* 0x0000003f0900728c */ /* 0x000fe2000bf05270 */
[----:B------:R-:W0:Y:S02]  /*0260*/  FENCE.VIEW.ASYNC.S ;  /* 0x00000000000073c6 */ /* 0x000e240000000000 */
[----:B0-----:R0:W1:Y:S05]  /*0270*/  @UP1 SYNCS.EXCH.64 URZ, [UR8+0x38800], UR4 ;  /* 0x03880004083f15b2 */ /* 0x00106a0008000100 */
[----:B------:R0:W2:Y:S01]  /*0280*/  @UP2 SYNCS.EXCH.64 URZ, [UR8+0x38820], UR6 ;  /* 0x03882006083f25b2 */ /* 0x0000a20008000100 */
[----:B------:R-:W-:Y:S05]  /*0290*/  @P1 BRA `(.L_x_2) ;  /* 0x0000000000481947 */ /* 0x000fea0003800000 */
[----:B0-----:R-:W0:Y:S01]  /*02a0*/  S2UR UR5, SR_CgaCtaId ;  /* 0x00000000000579c3 */ /* 0x001e220000008800 */
[----:B------:R-:W-:Y:S01]  /*02b0*/  UMOV UR4, 0x400 ;  /* 0x0000040000047882 */ /* 0x000fe20000000000 */
[----:B------:R-:W-:Y:S01]  /*02c0*/  UMOV UR6, 0x1 ;  /* 0x0000000100067882 */ /* 0x000fe20000000000 */
[----:B------:R-:W-:Y:S01]  /*02d0*/  UMOV UR7, 0x2 ;  /* 0x0000000200077882 */ /* 0x000fe20000000000 */
[----:B------:R-:W-:Y:S01]  /*02e0*/  ELECT P0, URZ, PT ;  /* 0x00000000003f782f */ /* 0x000fe20003800000 */
[----:B0-----:R-:W-:Y:S02]  /*02f0*/  ULEA UR8, UR5, UR4, 0x18 ;  /* 0x0000000405087291 */ /* 0x001fe4000f8ec03f */
[----:B------:R-:W-:-:S04]  /*0300*/  UIADD3 UR4, -UR6, 0x100000, URZ ;  /* 0x0010000006047890 */ /* 0x000fc8000fffe13f */
[----:B------:R-:W-:Y:S02]  /*0310*/  USHF.L.U32 UR5, UR4, 0xb, URZ ;  /* 0x0000000b04057899 */ /* 0x000fe4000800063f */
[----:B------:R-:W-:Y:S02]  /*0320*/  USHF.L.U32 UR4, UR4, 0x1, URZ ;  /* 0x0000000104047899 */ /* 0x000fe4000800063f */
[----:B------:R-:W-:-:S04]  /*0330*/  UIADD3 UR6, -UR7, 0x100000, URZ ;  /* 0x0010000007067890 */ /* 0x000fc8000fffe13f */
[----:B------:R-:W-:Y:S02]  /*0340*/  USHF.L.U32 UR7, UR6, 0xb, URZ ;  /* 0x0000000b06077899 */ /* 0x000fe4000800063f */
[----:B------:R-:W-:Y:S01]  /*0350*/  USHF.L.U32 UR6, UR6, 0x1, URZ ;  /* 0x0000000106067899 */ /* 0x000fe2000800063f */
[----:B------:R-:W0:Y:S03]  /*0360*/  FENCE.VIEW.ASYNC.S ;  /* 0x00000000000073c6 */ /* 0x000e260000000000 */
[----:B0-----:R3:W4:Y:S08]  /*0370*/  SYNCS.EXCH.64 URZ, [UR8+0x38830], UR4 ;  /* 0x03883004083f75b2 */ /* 0x0017300008000100 */
[----:B------:R3:W0:Y:S01]  /*0380*/  SYNCS.EXCH.64 URZ, [UR8+0x38840], UR6 ;  /* 0x03884006083f75b2 */ /* 0x0006220008000100 */
[----:B------:R3:W0:Y:S01]  /*0390*/  SYNCS.EXCH.64 URZ, [UR8+0x38838], UR4 ;  /* 0x03883804083f75b2 */ /* 0x0006220008000100 */
[----:B------:R3:W0:Y:S02]  /*03a0*/  SYNCS.EXCH.64 URZ, [UR8+0x38848], UR6 ;  /* 0x03884806083f75b2 */ /* 0x0006240008000100 */
[----:B---3--:R-:W-:Y:S01]  /*03b0*/  NOP ;  /* 0x0000000000007918 */ /* 0x008fe20000000000 */
.L_x_2:
[----:B------:R-:W3:Y:S01]  /*03c0*/  SHFL.IDX PT, R3, R2, RZ, 0x1f ;  /* 0x00001fff02037589 */ /* 0x000ee200000e0000 */
[----:B------:R-:W-:Y:S01]  /*03d0*/  NOP ;  /* 0x0000000000007918 */ /* 0x000fe20000000000 */
[----:B---3--:R-:W-:-:S13]  /*03e0*/  ISETP.NE.AND P0, PT, R3, RZ, PT ;  /* 0x000000ff0300720c */ /* 0x008fda0003f05270 */
        /* <DEDUP_REMOVED lines=14> */
[----:B0-----:R3:W0:Y:S08]  /*04d0*/  SYNCS.EXCH.64 URZ, [UR8+0x38850], UR4 ;  /* 0x03885004083f75b2 */ /* 0x0016300008000100 */
[----:B------:R3:W0:Y:S01]  /*04e0*/  SYNCS.EXCH.64 URZ, [UR8+0x38860], UR6 ;  /* 0x03886006083f75b2 */ /* 0x0006220008000100 */
[----:B------:R3:W0:Y:S01]  /*04f0*/  SYNCS.EXCH.64 URZ, [UR8+0x38858], UR4 ;  /* 0x03885804083f75b2 */ /* 0x0006220008000100 */
[----:B------:R3:W0:Y:S02]  /*0500*/  SYNCS.EXCH.64 URZ, [UR8+0x38868], UR6 ;  /* 0x03886806083f75b2 */ /* 0x0006240008000100 */
[----:B---3--:R-:W-:Y:S01]  /*0510*/  NOP ;  /* 0x0000000000007918 */ /* 0x008fe20000000000 */
.L_x_3:
[----:B------:R-:W3:Y:S01]  /*0520*/  SHFL.IDX PT, R3, R2, RZ, 0x1f ;  /* 0x00001fff02037589 */ /* 0x000ee200000e0000 */
[----:B------:R-:W-:Y:S01]  /*0530*/  NOP ;  /* 0x0000000000007918 */ /* 0x000fe20000000000 */
[----:B---3--:R-:W-:-:S13]  /*0540*/  ISETP.NE.AND P0, PT, R3, RZ, PT ;  /* 0x000000ff0300720c */ /* 0x008fda0003f05270 */
[----:B------:R-:W-:Y:S05]  /*0550*/  @P0 BRA `(.L_x_4) ;  /* 0x0000000000380947 */ /* 0x000fea0003800000 */
[----:B0-----:R-:W0:Y:S01]  /*0560*/  S2UR UR5, SR_CgaCtaId ;  /* 0x00000000000579c3 */ /* 0x001e220000008800 */
[----:B------:R-:W-:Y:S01]  /*0570*/  UMOV UR4, 0x400 ;  /* 0x0000040000047882 */ /* 0x000fe20000000000 */
[----:B------:R-:W-:Y:S01]  /*0580*/  UMOV UR7, 0x1 ;  /* 0x0000000100077882 */ /* 0x000fe20000000000 */
[----:B------:R-:W-:Y:S01]  /*0590*/  ELECT P0, URZ, PT ;  /* 0x00000000003f782f */ /* 0x000fe20003800000 */
[----:B0-----:R-:W-:Y:S02]  /*05a0*/  ULEA UR6, UR5, UR4, 0x18 ;  /* 0x0000000405067291 */ /* 0x001fe4000f8ec03f */
[----:B------:R-:W-:-:S04]  /*05b0*/  UIADD3 UR4, -UR7, 0x100000, URZ ;  /* 0x0010000007047890 */ /* 0x000fc8000fffe13f */
[----:B------:R-:W-:Y:S02]  /*05c0*/  USHF.L.U32 UR5, UR4, 0xb, URZ ;  /* 0x0000000b04057899 */ /* 0x000fe4000800063f */
[----:B------:R-:W-:Y:S01]  /*05d0*/  USHF.L.U32 UR4, UR4, 0x1, URZ ;  /* 0x0000000104047899 */ /* 0x000fe2000800063f */
[----:B------:R-:W0:Y:S11]  /*05e0*/  FENCE.VIEW.ASYNC.S ;  /* 0x00000000000073c6 */ /* 0x000e360000000000 */
[----:B0-----:R3:W0:Y:S01]  /*05f0*/  SYNCS.EXCH.64 URZ, [UR6+0x38870], UR4 ;  /* 0x03887004063f75b2 */ /* 0x0016220008000100 */
[----:B------:R3:W0:Y:S01]  /*0600*/  SYNCS.EXCH.64 URZ, [UR6+0x38880], UR4 ;  /* 0x03888004063f75b2 */ /* 0x0006220008000100 */
[----:B------:R3:W0:Y:S01]  /*0610*/  SYNCS.EXCH.64 URZ, [UR6+0x38878], UR4 ;  /* 0x03887804063f75b2 */ /* 0x0006220008000100 */
[----:B------:R3:W0:Y:S02]  /*0620*/  SYNCS.EXCH.64 URZ, [UR6+0x38888], UR4 ;  /* 0x03888804063f75b2 */ /* 0x0006240008000100 */
[----:B---3--:R-:W-:Y:S01]  /*0630*/  NOP ;  /* 0x0000000000007918 */ /* 0x008fe20000000000 */
.L_x_4:
        /* <DEDUP_REMOVED lines=22> */
.L_x_5:
        /* <DEDUP_REMOVED lines=22> */
.L_x_6:
[----:B0-----:R-:W-:Y:S01]  /*0900*/  UMOV UR4, 0x1 ;  /* 0x0000000100047882 */ /* 0x001fe20000000000 */
[----:B------:R-:W-:Y:S01]  /*0910*/  PLOP3.LUT P0, PT, PT, PT, UP0, 0x80, 0x0 ;  /* 0x000000000000781c */ /* 0x000fe20003f0f008 */
[----:B------:R-:W-:Y:S01]  /*0920*/  USEL UR4, UR4, 0x2, !UP0 ;  /* 0x0000000204047887 */ /* 0x000fe2000c000000 */
[----:B------:R-:W-:-:S05]  /*0930*/  NOP ;  /* 0x0000000000007918 */ /* 0x000fca0000000000 */
[----:B------:R-:W-:-:S05]  /*0940*/  IMAD.U32 R3, RZ, RZ, UR4 ;  /* 0x00000004ff037e24 */ /* 0x000fca000f8e00ff */
[----:B------:R0:W-:Y:S01]  /*0950*/  STL [R1+0x34], R3 ;  /* 0x0000340301007387 */ /* 0x0001e20000100800 */
[----:B-12-4-:R-:W-:Y:S06]  /*0960*/  BAR.SYNC.DEFER_BLOCKING 0x0 ;  /* 0x0000000000007b1d */ /* 0x016fec0000010000 */
[----:B------:R-:W-:Y:S05]  /*0970*/  @!P0 BRA `(.L_x_7) ;  /* 0x000000b4003c8947 */ /* 0x000fea0003800000 */
.L_x_8:
[----:B------:R-:W-:-:S08]  /*0980*/  NOP ;  /* 0x0000000000007918 */ /* 0x000fd00000000000 */
[----:B------:R-:W1:Y:S02]  /*0990*/  USETMAXREG.TRY_ALLOC.CTAPOOL UP0, 0xf0 ;  /* 0x000000f0000079c8 */ /* 0x000e640008000600 */
[----:B-1----:R-:W-:-:S13]  /*09a0*/  PLOP3.LUT P0, PT, PT, PT, UP0, 0x80, 0x0 ;  /* 0x000000000000781c */ /* 0x002fda0003f0f008 */
[----:B------:R-:W-:Y:S05]  /*09b0*/  @!P0 BRA `(.L_x_8) ;  /* 0xfffffffc00f08947 */ /* 0x000fea000383ffff */
[----:B------:R-:W1:Y:S08]  /*09c0*/  S2UR UR4, SR_CTAID.X ;  /* 0x00000000000479c3 */ /* 0x000e700000002500 */
[----:B------:R-:W-:Y:S08]  /*09d0*/  BAR.ARV 0x8, 0x180 ;  /* 0x0206000000007b1d */ /* 0x000ff00000002000 */
[----:B------:R-:W1:Y:S02]  /*09e0*/  LDC R2, c[0x0][0xc34] ;  /* 0x00030d00ff027b82 */ /* 0x000e640000000800 */
[----:B-1----:R-:W-:-:S13]  /*09f0*/  ISETP.LE.AND P0, PT, R2, UR4, PT ;  /* 0x0000000402007c0c */ /* 0x002fda000bf03270 */
[----:B------:R-:W-:Y:S05]  /*0a00*/  @P0 EXIT ;  /* 0x000000000000094d */ /* 0x000fea0003800000 */
[----:B0-----:R-:W2:Y:S01]  /*0a10*/  LDL R3, [R1+0x34] ;  /* 0x0000340001037983 */ /* 0x001ea20000100800 */
[----:B------:R-:W-:Y:S01]  /*0a20*/  VIADD R0, R0, 0xffffff80 ;  /* 0xffffff8000007836 */ /* 0x000fe20000000000 */
[----:B------:R-:W-:Y:S01]  /*0a30*/  UMOV UR60, URZ ;  /* 0x0000003f003c7c82 */ /* 0x000fe20008000000 */
[----:B------:R-:W-:Y:S01]  /*0a40*/  IMAD.U32 R212, RZ, RZ, UR4 ;  /* 0x00000004ffd47e24 */ /* 0x000fe2000f8e00ff */
[----:B------:R-:W-:Y:S02]  /*0a50*/  UMOV UR4, URZ ;  /* 0x0000003f00047c82 */ /* 0x000fe40008000000 */
[----:B------:R-:W-:Y:S02]  /*0a60*/  IMAD.U32 R214, RZ, RZ, UR4 ;  /* 0x00000004ffd67e24 */ /* 0x000fe4000f8e00ff */
[----:B------:R-:W-:Y:S01]  /*0a70*/  IMAD.U32 R16, RZ, RZ, UR4 ;  /* 0x00000004ff107e24 */ /* 0x000fe2000f8e00ff */
[----:B--2---:R-:W-:Y:S02]  /*0a80*/  R2UR UR5, R3 ;  /* 0x00000000030572ca */ /* 0x004fe400000e0000 */
[----:B------:R-:W-:-:S04]  /*0a90*/  SHF.R.S32.HI R3, RZ, 0x1f, R0 ;  /* 0x0000001fff037819 */ /* 0x000fc80000011400 */
[CC--:B------:R-:W-:Y:S02]  /*0aa0*/  LEA.HI R2, R3.reuse, R0.reuse, RZ, 0x7 ;  /* 0x0000000003027211 */ /* 0x0c0fe400078f38ff */
[CC--:B------:R-:W-:Y:S02]  /*0ab0*/  LEA.HI R6, R3.reuse, R0.reuse, RZ, 0x5 ;  /* 0x0000000003067211 */ /* 0x0c0fe400078f28ff */
[----:B------:R-:W-:Y:S02]  /*0ac0*/  LOP3.LUT R5, R2, 0xffffff80, RZ, 0xc0, !PT ;  /* 0xffffff8002057812 */ /* 0x000fe400078ec0ff */
[CC--:B------:R-:W-:Y:S01]  /*0ad0*/  LEA.HI R4, R3.reuse, R0.reuse, RZ, 0x4 ;  /* 0x0000000003047211 */ /* 0x0c0fe200078f20ff */
[----:B------:R-:W-:Y:S01]  /*0ae0*/  IMAD.SHL.U32 R6, R6, 0x20, RZ ;  /* 0x0000002006067824 */ /* 0x000fe200078e00ff */
[CC--:B------:R-:W-:Y:S01]  /*0af0*/  LEA.HI R7, R3.reuse, R0.reuse, RZ, 0x2 ;  /* 0x0000000003077211 */ /* 0x0c0fe200078f10ff */
[----:B------:R-:W-:Y:S01]  /*0b00*/  IMAD.IADD R218, R0, 0x1, -R5 ;  /* 0x0000000100da7824 */ /* 0x000fe200078e0a05 */
[----:B------:R-:W-:Y:S01]  /*0b10*/  LEA.HI R213, R3, R0, RZ, 0x3 ;  /* 0x0000000003d57211 */ /* 0x000fe200078f18ff */
[----:B------:R-:W-:Y:S01]  /*0b20*/  ULOP3.LUT UR5, UR5, 0x1, URZ, 0xfc, !UPT ;  /* 0x0000000105057892 */ /* 0x000fe2000f8efc3f */
[----:B------:R-:W-:-:S02]  /*0b30*/  LOP3.LUT R13, R7, 0xfffffffc, RZ, 0xc0, !PT ;  /* 0xfffffffc070d7812 */ /* 0x000fc400078ec0ff */
[----:B------:R-:W-:Y:S02]  /*0b40*/  SHF.R.S32.HI R5, RZ, 0x1f, R218 ;  /* 0x0000001fff057819 */ /* 0x000fe400000114da */
[----:B------:R-:W-:Y:S01]  /*0b50*/  SHF.R.S32.HI R219, RZ, 0x7, R2 ;  /* 0x00000007ffdb7819 */ /* 0x000fe20000011402 */
[----:B------:R-:W-:Y:S01]  /*0b60*/  IMAD.IADD R13, R0, 0x1, -R13 ;  /* 0x00000001000d7824 */ /* 0x000fe200078e0a0d */
[----:B------:R-:W-:Y:S01]  /*0b70*/  LEA.HI R3, R5, R218, RZ, 0x2 ;  /* 0x000000da05037211 */ /* 0x000fe200078f10ff */
[----:B------:R-:W-:Y:S01]  /*0b80*/  IMAD.U32 R226, RZ, RZ, UR5 ;  /* 0x00000005ffe27e24 */ /* 0x000fe2000f8e00ff */
[----:B------:R-:W-:Y:S02]  /*0b90*/  LOP3.LUT R7, R4, 0x3fffff0, RZ, 0xc0, !PT ;  /* 0x03fffff004077812 */ /* 0x000fe400078ec0ff */
[--C-:B------:R-:W-:Y:S02]  /*0ba0*/  SHF.R.S32.HI R8, RZ, 0x2, R3.reuse ;  /* 0x00000002ff087819 */ /* 0x100fe40000011403 */
[----:B------:R-:W-:Y:S01]  /*0bb0*/  SHF.R.S32.HI R11, RZ, 0x1f, R3 ;  /* 0x0000001fff0b7819 */ /* 0x000fe20000011403 */
[----:B------:R-:W-:Y:S01]  /*0bc0*/  IMAD.IADD R7, R0, 0x1, -R7 ;  /* 0x0000000100077824 */ /* 0x000fe200078e0a07 */
[----:B------:R-:W-:-:S02]  /*0bd0*/  LOP3.LUT R23, R213, 0xfffffff8, RZ, 0xc0, !PT ;  /* 0xfffffff8d5177812 */ /* 0x000fc400078ec0ff */
[----:B------:R-:W-:Y:S02]  /*0be0*/  LEA.HI R11, R11, R8, RZ, 0x3 ;  /* 0x000000080b0b7211 */ /* 0x000fe400078f18ff */
[----:B------:R-:W-:Y:S01]  /*0bf0*/  SHF.R.S32.HI R9, RZ, 0x4, R4 ;  /* 0x00000004ff097819 */ /* 0x000fe20000011404 */
[----:B------:R-:W-:Y:S01]  /*0c00*/  IMAD.IADD R23, R0, 0x1, -R23 ;  /* 0x0000000100177824 */ /* 0x000fe200078e0a17 */
[----:B------:R-:W-:Y:S02]  /*0c10*/  LOP3.LUT R11, R11, 0xfffffff8, RZ, 0xc0, !PT ;  /* 0xfffffff80b0b7812 */ /* 0x000fe400078ec0ff */
[----:B------:R-:W-:Y:S01]  /*0c20*/  LEA.HI R2, R2, R219, RZ, 0x1 ;  /* 0x000000db02027211 */ /* 0x000fe200078f08ff */
[----:B------:R-:W-:Y:S01]  /*0c30*/  IMAD.SHL.U32 R17, R23, 0x8, RZ ;  /* 0x0000000817117824 */ /* 0x000fe200078e00ff */
[----:B------:R-:W-:Y:S01]  /*0c40*/  LEA.HI R5, R5, R218, RZ, 0x5 ;  /* 0x000000da05057211 */ /* 0x000fe200078f28ff */
[----:B------:R-:W-:Y:S01]  /*0c50*/  IMAD.IADD R8, R8, 0x1, -R11 ;  /* 0x0000000108087824 */ /* 0x000fe200078e0a0b */
[----:B------:R-:W-:Y:S01]  /*0c60*/  LEA.HI R4, R4, R9, RZ, 0x1 ;  /* 0x0000000904047211 */ /* 0x000fe200078f08ff */
[----:B------:R-:W-:Y:S01]  /*0c70*/  VIADD R22, R17, 0x40 ;  /* 0x0000004011167836 */ /* 0x000fe20000000000 */
[----:B------:R-:W-:Y:S01]  /*0c80*/  LEA.HI R0, R13, R13, RZ, 0x1 ;  /* 0x0000000d0d007211 */ /* 0x000fe200078f08ff */
[C---:B------:R-:W-:Y:S01]  /*0c90*/  VIADD R19, R17.reuse, 0x80 ;  /* 0x0000008011137836 */ /* 0x040fe20000000000 */
[----:B------:R-:W-:Y:S01]  /*0ca0*/  LOP3.LUT R2, R2, 0x3fffffe, RZ, 0xc0, !PT ;  /* 0x03fffffe02027812 */ /* 0x000fe200078ec0ff */
[----:B------:R-:W-:Y:S01]  /*0cb0*/  VIADD R18, R17, 0xc0 ;  /* 0x000000c011127836 */ /* 0x000fe20000000000 */
[----:B------:R-:W-:-:S02]  /*0cc0*/  SHF.R.S32.HI R5, RZ, 0x5, R5 ;  /* 0x00000005ff057819 */ /* 0x000fc40000011405 */
[----:B------:R-:W-:Y:S01]  /*0cd0*/  LOP3.LUT R6, R6, 0xfffffc00, RZ, 0xc0, !PT ;  /* 0xfffffc0006067812 */ /* 0x000fe200078ec0ff */
[----:B------:R-:W-:Y:S01]  /*0ce0*/  IMAD.IADD R2, R219, 0x1, -R2 ;  /* 0x00000001db027824 */ /* 0x000fe200078e0a02 */
[----:B------:R-:W-:Y:S01]  /*0cf0*/  LOP3.LUT R4, R4, 0x1ffffffe, RZ, 0xc0, !PT ;  /* 0x1ffffffe04047812 */ /* 0x000fe200078ec0ff */
[----:B------:R-:W-:Y:S01]  /*0d00*/  IMAD R5, R5, 0x10, R8 ;  /* 0x0000001005057824 */ /* 0x000fe200078e0208 */
[----:B------:R-:W-:Y:S01]  /*0d10*/  LOP3.LUT R3, R3, 0x7ffffffc, RZ, 0xc0, !PT ;  /* 0x7ffffffc03037812 */ /* 0x000fe200078ec0ff */
[----:B------:R-:W-:Y:S01]  /*0d20*/  IMAD R7, R7, 0x40, R6 ;  /* 0x0000004007077824 */ /* 0x000fe200078e0206 */
[----:B------:R-:W-:Y:S01]  /*0d30*/  LOP3.LUT R0, R0, 0x1ffffffe, RZ, 0xc0, !PT ;  /* 0x1ffffffe00007812 */ /* 0x000fe200078ec0ff */
[----:B------:R-:W-:Y:S01]  /*0d40*/  IMAD.IADD R4, R9, 0x1, -R4 ;  /* 0x0000000109047824 */ /* 0x000fe200078e0a04 */
[----:B------:R-:W-:Y:S01]  /*0d50*/  SHF.R.S32.HI R213, RZ, 0x3, R213 ;  /* 0x00000003ffd57819 */ /* 0x000fe200000114d5 */
[----:B------:R-:W-:Y:S01]  /*0d60*/  IMAD.MOV.U32 R6, RZ, RZ, -0x2 ;  /* 0xfffffffeff067424 */ /* 0x000fe200078e00ff */
[----:B------:R-:W-:Y:S01]  /*0d70*/  SHF.R.S32.HI R229, RZ, 0x1f, R22 ;  /* 0x0000001fffe57819 */ /* 0x000fe20000011416 */
[----:B------:R-:W-:Y:S01]  /*0d80*/  IMAD.IADD R3, R218, 0x1, -R3 ;  /* 0x00000001da037824 */ /* 0x000fe200078e0a03 */
[----:B------:R-:W-:Y:S01]  /*0d90*/  SHF.R.S32.HI R228, RZ, 0x1f, R19 ;  /* 0x0000001fffe47819 */ /* 0x000fe20000011413 */
[----:B------:R-:W-:Y:S01]  /*0da0*/  IMAD.IADD R221, R13, 0x1, -R0 ;  /* 0x000000010ddd7824 */ /* 0x000fe200078e0a00 */
[----:B------:R-:W-:Y:S01]  /*0db0*/  SHF.R.S32.HI R227, RZ, 0x1f, R18 ;  /* 0x0000001fffe37819 */ /* 0x000fe20000011412 */
[----:B------:R-:W-:-:S02]  /*0dc0*/  IMAD R220, R2, 0x40, R5 ;  /* 0x0000004002dc7824 */ /* 0x000fc400078e0205 */
[----:B------:R-:W-:Y:S02]  /*0dd0*/  IMAD R224, R4, 0x8, R7 ;  /* 0x0000000804e07824 */ /* 0x000fe400078e0207 */
[----:B------:R-:W-:Y:S02]  /*0de0*/  IMAD R225, R3, R6, 0x50 ;  /* 0x0000005003e17424 */ /* 0x000fe400078e0206 */
[----:B------:R-:W-:-:S07]  /*0df0*/  IMAD R221, R221, 0x8, R220 ;  /* 0x00000008dddd7824 */ /* 0x000fce00078e02dc */
.L_x_37:
[----:B------:R-:W0:Y:S01]  /*0e00*/  SHFL.IDX PT, R0, R219, RZ, 0x1f ;  /* 0x00001fffdb007589 */ /* 0x000e2200000e0000 */
[----:B-1----:R-:W1:Y:S01]  /*0e10*/  S2UR UR4, SR_CgaCtaId ;  /* 0x00000000000479c3 */ /* 0x002e620000008800 */
[----:B------:R-:W-:Y:S01]  /*0e20*/  ULDC.64 UR6, c[0x0][0x418] ;  /* 0x0001060000067ab9 */ /* 0x000fe20000000a00 */
[----:B------:R-:W-:Y:S01]  /*0e30*/  ULDC UR5, c[0x0][0xc38] ;  /* 0x00030e0000057ab9 */ /* 0x000fe20000000800 */
[----:B------:R-:W-:Y:S01]  /*0e40*/  UISETP.NE.U32.AND UP0, UPT, UR6, URZ, UPT ;  /* 0x0000003f0600728c */ /* 0x000fe2000bf05070 */
[----:B------:R-:W-:Y:S01]  /*0e50*/  R2UR UR13, R212 ;  /* 0x00000000d40d72ca */ /* 0x000fe200000e0000 */
[----:B------:R-:W-:Y:S02]  /*0e60*/  UISETP.NE.AND UP1, UPT, UR5, 0x1, UPT ;  /* 0x000000010500788c */ /* 0x000fe4000bf25270 */
[----:B------:R-:W-:Y:S01]  /*0e70*/  UISETP.NE.AND.EX UP0, UPT, UR7, URZ, UPT, UP0 ;  /* 0x0000003f0700728c */ /* 0x000fe2000bf05300 */
[----:B------:R-:W-:Y:S01]  /*0e80*/  ULDC UR5, c[0x0][0xc44] ;  /* 0x0003110000057ab9 */ /* 0x000fe20000000800 */
[----:B------:R-:W-:Y:S01]  /*0e90*/  UMOV UR36, 0x400 ;  /* 0x0000040000247882 */ /* 0x000fe20000000000 */
[----:B------:R-:W-:Y:S01]  /*0ea0*/  UISETP.NE.AND UP2, UPT, UR5, 0x1, UPT ;  /* 0x000000010500788c */ /* 0x000fe2000bf45270 */
[----:B------:R-:W-:Y:S01]  /*0eb0*/  ULDC UR61, c[0x0][0x424] ;  /* 0x00010900003d7ab9 */ /* 0x000fe20000000800 */
[----:B------:R-:W-:Y:S01]  /*0ec0*/  ULDC UR10, c[0x0][0x2f0] ;  /* 0x0000bc00000a7ab9 */ /* 0x000fe20000000800 */
[----:B------:R-:W-:-:S03]  /*0ed0*/  USEL UR61, UR61, 0x1, UP0 ;  /* 0x000000013d3d7887 */ /* 0x000fc60008000000 */
[----:B------:R-:W-:Y:S01]  /*0ee0*/  @UP1 ULDC UR12, c[0x0][0xc40] ;  /* 0x00031000000c1ab9 */ /* 0x000fe20000000800 */
[----:B------:R-:W-:Y:S01]  /*0ef0*/  UMOV UR14, UR13 ;  /* 0x0000000d000e7c82 */ /* 0x000fe20008000000 */
[----:B------:R-:W-:-:S03]  /*0f00*/  UIMAD UR61, UR61, UR10, URZ ;  /* 0x0000000a3d3d72a4 */ /* 0x000fc6000f8e023f */
[----:B------:R-:W-:Y:S01]  /*0f10*/  @UP2 ULDC.64 UR8, c[0x0][0xc48] ;  /* 0x0003120000082ab9 */ /* 0x000fe20000000a00 */
[----:B0-----:R-:W-:Y:S01]  /*0f20*/  R2UR UR6, R0 ;  /* 0x00000000000672ca */ /* 0x001fe200000e0000 */
[----:B-1----:R-:W-:-:S03]  /*0f30*/  ULEA UR36, UR4, UR36, 0x18 ;  /* 0x0000002404247291 */ /* 0x002fc6000f8ec03f */
[----:B------:R-:W-:Y:S01]  /*0f40*/  @UP1 ULDC UR4, c[0x0][0xc3c] ;  /* 0x00030f0000041ab9 */ /* 0x000fe20000000800 */
[----:B------:R-:W-:Y:S02]  /*0f50*/  UIADD3 UR11, UR36, 0x14400, URZ ;  /* 0x00014400240b7890 */ /* 0x000fe4000fffe03f */
[----:B------:R-:W-:Y:S02]  /*0f60*/  UIMAD.WIDE.U32 UR4, UR13, UR4, URZ ;  /* 0x000000040d0472a5 */ /* 0x000fe4000f8e003f */
[----:B------:R-:W-:Y:S02]  /*0f70*/  ULOP3.LUT UP0, URZ, UR11, 0x9f, URZ, 0xc0, !UPT ;  /* 0x0000009f0b3f7892 */ /* 0x000fe4000f80c03f */
[----:B------:R-:W-:Y:S02]  /*0f80*/  @UP1 USHF.R.U32.HI UR14, URZ, UR12, UR5 ;  /* 0x0000000c3f0e1299 */ /* 0x000fe40008011605 */
[----:B------:R-:W-:Y:S02]  /*0f90*/  ULEA.HI UR7, UR6, UR6, URZ, 0x1 ;  /* 0x0000000606077291 */ /* 0x000fe4000f8f083f */
[----:B------:R-:W-:Y:S01]  /*0fa0*/  UIMAD.WIDE.U32 UR4, UR14, UR8, URZ ;  /* 0x000000080e0472a5 */ /* 0x000fe2000f8e003f */
[----:B------:R-:W-:Y:S01]  /*0fb0*/  PLOP3.LUT P0, PT, PT, PT, UP0, 0x80, 0x0 ;  /* 0x000000000000781c */ /* 0x000fe20003f0f008 */
[----:B------:R-:W-:Y:S01]  /*0fc0*/  ULOP3.LUT UR7, UR7, 0x1e, URZ, 0xc0, !UPT ;  /* 0x0000001e07077892 */ /* 0x000fe2000f8ec03f */
[----:B------:R-:W-:Y:S01]  /*0fd0*/  IMAD.U32 R216, RZ, RZ, UR14 ;  /* 0x0000000effd87e24 */ /* 0x000fe2000f8e00ff */
[----:B------:R-:W-:Y:S01]  /*0fe0*/  UMOV UR10, UR14 ;  /* 0x0000000e000a7c82 */ /* 0x000fe20008000000 */
[----:B------:R-:W-:-:S02]  /*0ff0*/  @UP2 USHF.R.U32.HI UR10, URZ, UR9, UR5 ;  /* 0x000000093f0a2299 */ /* 0x000fc40008011605 */
[----:B------:R-:W-:Y:S02]  /*1000*/  UIADD3 UR7, UR6, -UR7, URZ ;  /* 0x8000000706077290 */ /* 0x000fe4000fffe03f */
[----:B------:R-:W-:Y:S02]  /*1010*/  UIADD3 UR6, UR61, 0x4f, URZ ;  /* 0x0000004f3d067890 */ /* 0x000fe4000fffe03f */
[----:B------:R-:W-:Y:S01]  /*1020*/  ULEA UR8, UR7, UR11, 0xd ;  /* 0x0000000b07087291 */ /* 0x000fe2000f8e683f */
[----:B------:R-:W-:Y:S01]  /*1030*/  MOV R215, UR10 ;  /* 0x0000000a00d77c02 */ /* 0x000fe20008000f00 */
[----:B------:R-:W-:Y:S02]  /*1040*/  UIMAD.WIDE UR6, UR6, 0x66666667, URZ ;  /* 0x66666667060678a5 */ /* 0x000fe4000f8e023f */
[----:B------:R-:W-:Y:S02]  /*1050*/  USHF.R.U32.HI UR8, URZ, 0x4, UR8 ;  /* 0x000000043f087899 */ /* 0x000fe40008011608 */
[----:B------:R-:W-:-:S02]  /*1060*/  USHF.R.U32.HI UR4, URZ, 0x1f, UR7 ;  /* 0x0000001f3f047899 */ /* 0x000fc40008011607 */
[----:B------:R-:W-:Y:S02]  /*1070*/  ULOP3.LUT UR37, UR8, 0x3fff, URZ, 0xc0, !UPT ;  /* 0x00003fff08257892 */ /* 0x000fe4000f8ec03f */
[----:B------:R-:W-:-:S03]  /*1080*/  ULEA.HI.SX32 UR5, UR7, UR4, 0x1b ;  /* 0x0000000407057291 */ /* 0x000fc6000f8fda3f */
[----:B------:R-:W-:Y:S02]  /*1090*/  UMOV UR4, UR13 ;  /* 0x0000000d00047c82 */ /* 0x000fe40008000000 */
[----:B------:R-:W-:Y:S02]  /*10a0*/  IMAD.U32 R217, RZ, RZ, UR4 ;  /* 0x00000004ffd97e24 */ /* 0x000fe4000f8e00ff */
[----:B------:R-:W-:Y:S01]  /*10b0*/  IMAD.U32 R152, RZ, RZ, UR5 ;  /* 0x00000005ff987e24 */ /* 0x000fe2000f8e00ff */
[----:B---3--:R-:W-:Y:S06]  /*10c0*/  @!P0 BRA `(.L_x_9) ;  /* 0x0000000000408947 */ /* 0x008fec0003800000 */
[----:B------:R-:W-:Y:S01]  /*10d0*/  MOV R0, 0x0 ;  /* 0x0000000000007802 */ /* 0x000fe20000000f00 */
[----:B------:R-:W-:Y:S01]  /*10e0*/  ULDC.64 UR4, c[0x4][0xa8] ;  /* 0x01002a0000047ab9 */ /* 0x000fe20000000a00 */
[----:B------:R-:W-:Y:S01]  /*10f0*/  ULDC.64 UR6, c[0x4][0x28] ;  /* 0x01000a0000067ab9 */ /* 0x000fe20000000a00 */
[----:B------:R-:W-:Y:S01]  /*1100*/  IMAD.U32 R4, RZ, RZ, UR4 ;  /* 0x00000004ff047e24 */ /* 0x000fe2000f8e00ff */
[----:B------:R0:W1:Y:S01]  /*1110*/  LDC.64 R2, c[0x4][R0] ;  /* 0x0100000000027b82 */ /* 0x0000620000000a00 */
[----:B------:R-:W-:Y:S01]  /*1120*/  IMAD.U32 R5, RZ, RZ, UR5 ;  /* 0x00000005ff057e24 */ /* 0x000fe2000f8e00ff */
[----:B------:R-:W-:Y:S01]  /*1130*/  ULDC.64 UR4, c[0x4][0xb0] ;  /* 0x01002c0000047ab9 */ /* 0x000fe20000000a00 */
[----:B------:R-:W-:Y:S02]  /*1140*/  IMAD.U32 R10, RZ, RZ, UR6 ;  /* 0x00000006ff0a7e24 */ /* 0x000fe4000f8e00ff */
[----:B------:R-:W-:Y:S02]  /*1150*/  IMAD.U32 R6, RZ, RZ, UR4 ;  /* 0x00000004ff067e24 */ /* 0x000fe4000f8e00ff */
[----:B------:R-:W-:-:S02]  /*1160*/  IMAD.U32 R7, RZ, RZ, UR5 ;  /* 0x00000005ff077e24 */ /* 0x000fc4000f8e00ff */
[----:B------:R-:W-:Y:S02]  /*1170*/  IMAD.U32 R11, RZ, RZ, UR7 ;  /* 0x00000007ff0b7e24 */ /* 0x000fe4000f8e00ff */
[----:B------:R-:W-:Y:S02]  /*1180*/  IMAD.MOV.U32 R8, RZ, RZ, 0x70 ;  /* 0x00000070ff087424 */ /* 0x000fe400078e00ff */
[----:B------:R-:W-:Y:S02]  /*1190*/  IMAD.MOV.U32 R12, RZ, RZ, 0x1 ;  /* 0x00000001ff0c7424 */ /* 0x000fe400078e00ff */
[----:B0-----:R-:W-:-:S07]  /*11a0*/  IMAD.MOV.U32 R13, RZ, RZ, RZ ;  /* 0x000000ffff0d7224 */ /* 0x001fce00078e00ff */
[----:B------:R-:W-:-:S07]  /*11b0*/  LEPC R20, `(.L_x_9) ;  /* 0x000000001014794e */ /* 0x000fce0000000000 */
[----:B-1----:R-:W-:Y:S05]  /*11c0*/  CALL.ABS.NOINC R2 ;  /* 0x0000000002007343 */ /* 0x002fea0003c00000 */
.L_x_9:
[----:B------:R-:W-:Y:S02]  /*11d0*/  R2UR UR4, R214 ;  /* 0x00000000d60472ca */ /* 0x000fe400000e0000 */
[----:B------:R-:W-:-:S11]  /*11e0*/  R2UR UR5, R226 ;  /* 0x00000000e20572ca */ /* 0x000fd600000e0000 */
[----:B------:R-:W-:Y:S02]  /*11f0*/  ULOP3.LUT UR4, UR4, 0x1, URZ, 0xc0, !UPT ;  /* 0x0000000104047892 */ /* 0x000fe4000f8ec03f */
[----:B------:R-:W-:-:S04]  /*1200*/  IMAD.U32 R2, RZ, RZ, UR5 ;  /* 0x00000005ff027e24 */ /* 0x000fc8000f8e00ff */
[----:B------:R-:W-:Y:S01]  /*1210*/  IMAD.U32 R0, RZ, RZ, UR4 ;  /* 0x00000004ff007e24 */ /* 0x000fe2000f8e00ff */
[----:B------:R-:W-:-:S04]  /*1220*/  ISETP.NE.AND P0, PT, R2, 0x3, PT ;  /* 0x000000030200780c */ /* 0x000fc80003f05270 */
[----:B------:R-:W-:-:S04]  /*1230*/  SHF.L.U32 R0, R0, 0x1f, RZ ;  /* 0x0000001f00007819 */ /* 0x000fc800000006ff */
[----:B------:R-:W0:Y:S02]  /*1240*/  SYNCS.PHASECHK.TRANS64.TRYWAIT P1, [UR36+0x38800], R0 ;  /* 0x03880000ff0075a7 */ /* 0x000e240008020164 */
[----:B0-----:R-:W-:Y:S05]  /*1250*/  @!P1 BRA `(.L_x_10) ;  /* 0x000000f800a09947 */ /* 0x001fea0003800000 */
.L_x_138:
[----:B------:R-:W-:Y:S05]  /*1260*/  @!P0 BRA `(.L_x_11) ;  /* 0x0000000000048947 */ /* 0x000fea0003800000 */
[----:B------:R-:W-:Y:S01]  /*1270*/  BPT.TRAP 0x1 ;  /* 0x000000040000795c */ /* 0x000fe20000300000 */
.L_x_11:
[----:B------:R-:W-:Y:S01]  /*1280*/  R2UR UR4, R16 ;  /* 0x00000000100472ca */ /* 0x000fe200000e0000 */
[----:B0-----:R-:W-:-:S05]  /*1290*/  IMAD.U32 R0, RZ, RZ, UR60 ;  /* 0x0000003cff007e24 */ /* 0x001fca000f8e00ff */
[----:B------:R-:W-:-:S07]  /*12a0*/  LEA R0, R0, UR36, 0x3 ;  /* 0x0000002400007c11 */ /* 0x000fce000f8e18ff */
[----:B------:R-:W-:-:S05]  /*12b0*/  IMAD.U32 R3, RZ, RZ, UR4 ;  /* 0x00000004ff037e24 */ /* 0x000fca000f8e00ff */
[----:B------:R-:W-:-:S04]  /*12c0*/  SHF.L.U32 R3, R3, 0x1f, RZ ;  /* 0x0000001f03037819 */ /* 0x000fc800000006ff */
[----:B------:R0:W1:Y:S01]  /*12d0*/  SYNCS.PHASECHK.TRANS64.TRYWAIT P2, [R0+URZ+0x38830], R3 ;  /* 0x03883003000075a7 */ /* 0x000062000804017f */
[----:B------:R-:W-:Y:S05]  /*12e0*/  @!P0 BRA `(.L_x_12) ;  /* 0x0000000000048947 */ /* 0x000fea0003800000 */
[----:B------:R-:W-:Y:S01]  /*12f0*/  BPT.TRAP 0x1 ;  /* 0x000000040000795c */ /* 0x000fe20000300000 */
.L_x_12:
[----:B------:R-:W2:Y:S01]  /*1300*/  S2R R2, SR_TID.X ;  /* 0x0000000000027919 */ /* 0x000ea20000002100 */
[----:B------:R-:W-:Y:S01]  /*1310*/  IMAD.MOV.U32 R151, RZ, RZ, RZ ;  /* 0x000000ffff977224 */ /* 0x000fe200078e00ff */
[----:B--2---:R-:W-:-:S04]  /*1320*/  LOP3.LUT R2, R2, 0x7f, RZ, 0xc0, !PT ;  /* 0x0000007f02027812 */ /* 0x004fc800078ec0ff */
[----:B------:R-:W-:Y:S01]  /*1330*/  ISETP.NE.AND P1, PT, R2, RZ, PT ;  /* 0x000000ff0200720c */ /* 0x000fe20003f25270 */
[----:B-1----:R-:W-:-:S12]  /*1340*/  @P2 BRA `(.L_x_13) ;  /* 0x0000000000082947 */ /* 0x002fd80003800000 */
[----:B------:R-:W1:Y:S02]  /*1350*/  SYNCS.PHASECHK.TRANS64.TRYWAIT P2, [R0+URZ+0x38830], R3 ;  /* 0x03883003000075a7 */ /* 0x000e64000804017f */
[----:B-1----:R-:W-:Y:S05]  /*1360*/  @!P2 BRA `(.L_x_14) ;  /* 0x000000f80074a947 */ /* 0x002fea0003800000 */
.L_x_13:
[----:B------:R-:W-:Y:S05]  /*1370*/  WARPSYNC.ALL ;  /* 0x0000000000007948 */ /* 0x000fea0003800000 */
[----:B------:R-:W-:Y:S01]  /*1380*/  UIADD3 UR36, UR36, 0x24400, URZ ;  /* 0x0002440024247890 */ /* 0x000fe2000fffe03f */
[----:B------:R-:W-:Y:S01]  /*1390*/  WARPGROUP.ARRIVE ;  /* 0x00000000000079c5 */ /* 0x000fe20000000000 */
[----:B------:R-:W-:Y:S01]  /*13a0*/  ULOP3.LUT UR5, UR37, 0x10000, URZ, 0xfc, !UPT ;  /* 0x0001000025057892 */ /* 0x000fe2000f8efc3f */
[----:B------:R-:W-:Y:S01]  /*13b0*/  VIADD R2, R225, UR61 ;  /* 0x0000003de1027c36 */ /* 0x000fe20008000000 */
[----:B------:R-:W-:Y:S01]  /*13c0*/  USHF.R.U32.HI UR36, URZ, 0x4, UR36 ;  /* 0x000000043f247899 */ /* 0x000fe20008011624 */
[----:B------:R-:W-:Y:S01]  /*13d0*/  P2R R21, PR, RZ, 0x1 ;  /* 0x00000001ff157803 */ /* 0x000fe20000000000 */
[----:B------:R-:W-:Y:S01]  /*13e0*/  UMOV UR9, 0x40000040 ;  /* 0x4000004000097882 */ /* 0x000fe20000000000 */
[----:B------:R-:W-:Y:S01]  /*13f0*/  UMOV UR11, 0x40000040 ;  /* 0x40000040000b7882 */ /* 0x000fe20000000000 */
[----:B------:R-:W-:Y:S01]  /*1400*/  ULOP3.LUT UR36, UR36, 0x3fff, URZ, 0xc0, !UPT ;  /* 0x00003fff24247892 */ /* 0x000fe2000f8ec03f */
[----:B------:R-:W-:Y:S01]  /*1410*/  IMAD.U32 R13, RZ, RZ, UR9 ;  /* 0x00000009ff0d7e24 */ /* 0x000fe2000f8e00ff */
[----:B------:R-:W-:Y:S01]  /*1420*/  UMOV UR8, UR5 ;  /* 0x0000000500087c82 */ /* 0x000fe20008000000 */
[----:B------:R-:W-:Y:S01]  /*1430*/  UMOV UR15, UR9 ;  /* 0x00000009000f7c82 */ /* 0x000fe20008000000 */
[----:B------:R-:W-:Y:S01]  /*1440*/  ULOP3.LUT UR4, UR36, 0x10000, URZ, 0xfc, !UPT ;  /* 0x0001000024047892 */ /* 0x000fe2000f8efc3f */
[----:B------:R-:W-:Y:S01]  /*1450*/  IMAD.U32 R12, RZ, RZ, UR8 ;  /* 0x00000008ff0c7e24 */ /* 0x000fe2000f8e00ff */
[----:B------:R-:W-:Y:S01]  /*1460*/  UMOV UR14, UR8 ;  /* 0x00000008000e7c82 */ /* 0x000fe20008000000 */
[----:B------:R-:W-:Y:S01]  /*1470*/  UIADD3 UR7, UR5, 0x2, URZ ;  /* 0x0000000205077890 */ /* 0x000fe2000fffe03f */
[----:B01----:R-:W-:Y:S01]  /*1480*/  @!P1 VIADD R0, R0, 0x38840 ;  /* 0x0003884000009836 */ /* 0x003fe20000000000 */
[----:B------:R-:W-:Y:S01]  /*1490*/  UMOV UR17, 0x40000040 ;  /* 0x4000004000117882 */ /* 0x000fe20000000000 */
[----:B------:R-:W-:Y:S01]  /*14a0*/  IMAD.U32 R15, RZ, RZ, UR4 ;  /* 0x00000004ff0f7e24 */ /* 0x000fe2000f8e00ff */
[----:B------:R-:W-:Y:S01]  /*14b0*/  UIMAD UR4, UR60, 0xa00, UR4 ;  /* 0x00000a003c0478a4 */ /* 0x000fe2000f8e0204 */
[----:B------:R-:W-:Y:S01]  /*14c0*/  IMAD.U32 R11, RZ, RZ, UR17 ;  /* 0x00000011ff0b7e24 */ /* 0x000fe2000f8e00ff */
[----:B------:R-:W-:Y:S01]  /*14d0*/  UMOV UR19, 0x40000040 ;  /* 0x4000004000137882 */ /* 0x000fe20000000000 */
[----:B------:R-:W-:Y:S01]  /*14e0*/  UMOV UR16, UR7 ;  /* 0x0000000700107c82 */ /* 0x000fe20008000000 */
[----:B------:R-:W-:Y:S01]  /*14f0*/  UIADD3 UR6, UR4, 0x200, URZ ;  /* 0x0000020004067890 */ /* 0x000fe2000fffe03f */
[----:B------:R-:W-:Y:S01]  /*1500*/  IMAD.U32 R10, RZ, RZ, UR16 ;  /* 0x00000010ff0a7e24 */ /* 0x000fe2000f8e00ff */
[----:B------:R-:W-:Y:S01]  /*1510*/  UIADD3 UR12, UR4, 0x2, URZ ;  /* 0x00000002040c7890 */ /* 0x000fe2000fffe03f */
[----:B------:R-:W-:Y:S01]  /*1520*/  @!P1 PRMT R0, RZ, 0x654, R0 ;  /* 0x00000654ff009816 */ /* 0x000fe20000000000 */
[----:B------:R-:W-:Y:S01]  /*1530*/  UMOV UR10, UR4 ;  /* 0x00000004000a7c82 */ /* 0x000fe20008000000 */
[----:B------:R-:W-:Y:S01]  /*1540*/  UIADD3 UR7, UR5, 0x4, URZ ;  /* 0x0000000405077890 */ /* 0x000fe2000fffe03f */
[----:B------:R-:W-:Y:S01]  /*1550*/  HGMMA.64x16x16.F32.BF16 R56, gdesc[UR8], RZ, !UPT, gsb0 ;  /* 0x00200000083879f0 */ /* 0x000fe2000c0018ff */
[----:B------:R-:W-:Y:S01]  /*1560*/  UIADD3 UR10, UR4, 0x80, URZ ;  /* 0x00000080040a7890 */ /* 0x000fe2000fffe03f */
[--C-:B------:R-:W-:Y:S01]  /*1570*/  IMAD.MOV.U32 R150, RZ, RZ, R151.reuse ;  /* 0x000000ffff967224 */ /* 0x100fe200078e0097 */
[----:B------:R-:W-:Y:S01]  /*1580*/  UMOV UR8, UR14 ;  /* 0x0000000e00087c82 */ /* 0x000fe20008000000 */
[----:B------:R-:W-:Y:S01]  /*1590*/  UMOV UR9, UR15 ;  /* 0x0000000f00097c82 */ /* 0x000fe20008000000 */
[----:B------:R-:W-:Y:S01]  /*15a0*/  UMOV UR11, 0x40000040 ;  /* 0x40000040000b7882 */ /* 0x000fe20000000000 */
[----:B------:R-:W-:Y:S01]  /*15b0*/  UMOV UR18, UR12 ;  /* 0x0000000c00127c82 */ /* 0x000fe20008000000 */
[----:B------:R-:W-:Y:S01]  /*15c0*/  UIADD3 UR12, UR4, 0x4, URZ ;  /* 0x00000004040c7890 */ /* 0x000fe2000fffe03f */
[--C-:B------:R-:W-:Y:S01]  /*15d0*/  IMAD.MOV.U32 R149, RZ, RZ, R151.reuse ;  /* 0x000000ffff957224 */ /* 0x100fe200078e0097 */
[----:B------:R-:W-:Y:S01]  /*15e0*/  UMOV UR13, 0x40000040 ;  /* 0x40000040000d7882 */ /* 0x000fe20000000000 */
[----:B------:R-:W-:Y:S01]  /*15f0*/  UIADD3 UR20, UR5, 0x404, URZ ;  /* 0x0000040405147890 */ /* 0x000fe2000fffe03f */
[--C-:B------:R-:W-:Y:S01]  /*1600*/  IMAD.MOV.U32 R148, RZ, RZ, R151.reuse ;  /* 0x000000ffff947224 */ /* 0x100fe200078e0097 */
[----:B------:R-:W-:Y:S01]  /*1610*/  UIADD3 UR22, UR4, 0x284, URZ ;  /* 0x0000028404167890 */ /* 0x000fe2000fffe03f */
[--C-:B------:R-:W-:Y:S01]  /*1620*/  IMAD.MOV.U32 R147, RZ, RZ, R151.reuse ;  /* 0x000000ffff937224 */ /* 0x100fe200078e0097 */
[----:B------:R-:W-:Y:S01]  /*1630*/  UMOV UR21, 0x40000040 ;  /* 0x4000004000157882 */ /* 0x000fe20000000000 */
        /* <DEDUP_REMOVED lines=34> */
[----:B------:R-:W-:Y:S01]  /*1860*/  IMAD.MOV.U32 R135, RZ, RZ, R151 ;  /* 0x000000ffff877224 */ /* 0x000fe200078e0097 */
[----:B------:R-:W-:Y:S01]  /*1870*/  UMOV UR45, 0x40000040 ;  /* 0x40000040002d7882 */ /* 0x000fe20000000000 */
[----:B------:R-:W-:Y:S01]  /*1880*/  UMOV UR47, 0x40000040 ;  /* 0x40000040002f7882 */ /* 0x000fe20000000000 */
[----:B------:R-:W-:-:S02]  /*1890*/  WARPGROUP.DEPBAR.LE gsb0, 0x0 ;  /* 0x00008000000079c5 */ /* 0x000fc40000010000 */
[----:B------:R-:W-:Y:S01]  /*18a0*/  WARPGROUP.ARRIVE ;  /* 0x00000000000079c5 */ /* 0x000fe20000000000 */
[----:B------:R-:W-:Y:S01]  /*18b0*/  UIADD3 UR48, UR5, 0xc02, URZ ;  /* 0x00000c0205307890 */ /* 0x000fe2000fffe03f */
[--C-:B------:R-:W-:Y:S01]  /*18c0*/  IMAD.MOV.U32 R134, RZ, RZ, R151.reuse ;  /* 0x000000ffff867224 */ /* 0x100fe200078e0097 */
[----:B------:R-:W-:Y:S01]  /*18d0*/  UIADD3 UR50, UR4, 0x782, URZ ;  /* 0x0000078204327890 */ /* 0x000fe2000fffe03f */
[--C-:B------:R-:W-:Y:S01]  /*18e0*/  IMAD.MOV.U32 R133, RZ, RZ, R151.reuse ;  /* 0x000000ffff857224 */ /* 0x100fe200078e0097 */
[----:B------:R-:W-:Y:S01]  /*18f0*/  UMOV UR49, 0x40000040 ;  /* 0x4000004000317882 */ /* 0x000fe20000000000 */
[----:B------:R-:W-:Y:S01]  /*1900*/  HGMMA.64x16x16.F32.BF16 R48, gdesc[UR8], RZ, !UPT, gsb0 ;  /* 0x00200000083079f0 */ /* 0x000fe2000c0018ff */
[----:B------:R-:W-:Y:S01]  /*1910*/  UIADD3 UR10, UR4, 0x100, URZ ;  /* 0x00000100040a7890 */ /* 0x000fe2000fffe03f */
[--C-:B------:R-:W-:Y:S01]  /*1920*/  IMAD.MOV.U32 R132, RZ, RZ, R151.reuse ;  /* 0x000000ffff847224 */ /* 0x100fe200078e0097 */
[----:B------:R-:W-:Y:S01]  /*1930*/  UMOV UR8, UR14 ;  /* 0x0000000e00087c82 */ /* 0x000fe20008000000 */
[----:B------:R-:W-:Y:S01]  /*1940*/  UMOV UR9, UR15 ;  /* 0x0000000f00097c82 */ /* 0x000fe20008000000 */
        /* <DEDUP_REMOVED lines=8> */
[----:B------:R-:W-:Y:S01]  /*19d0*/  UMOV UR57, 0x40000040 ;  /* 0x4000004000397882 */ /* 0x000fe20000000000 */
[----:B------:R-:W-:Y:S01]  /*19e0*/  UMOV UR59, 0x40000040 ;  /* 0x40000040003b7882 */ /* 0x000fe20000000000 */
[----:B------:R-:W-:Y:S01]  /*19f0*/  IMAD.U32 R7, RZ, RZ, UR57 ;  /* 0x00000039ff077e24 */ /* 0x000fe2000f8e00ff */
[----:B------:R-:W-:Y:S01]  /*1a00*/  UISETP.GE.AND UP0, UPT, UR61, 0x51, UPT ;  /* 0x000000513d00788c */ /* 0x000fe2000bf06270 */
[--C-:B------:R-:W-:Y:S01]  /*1a10*/  IMAD.MOV.U32 R129, RZ, RZ, R151.reuse ;  /* 0x000000ffff817224 */ /* 0x100fe200078e0097 */
[-C--:B------:R-:W-:Y:S01]  /*1a20*/  MOV R127, R151.reuse ;  /* 0x00000097007f7202 */ /* 0x080fe20000000f00 */
[--C-:B------:R-:W-:Y:S01]  /*1a30*/  IMAD.MOV.U32 R128, RZ, RZ, R151.reuse ;  /* 0x000000ffff807224 */ /* 0x100fe200078e0097 */
[-C--:B------:R-:W-:Y:S01]  /*1a40*/  MOV R100, R151.reuse ;  /* 0x0000009700647202 */ /* 0x080fe20000000f00 */
[--C-:B------:R-:W-:Y:S01]  /*1a50*/  IMAD.MOV.U32 R126, RZ, RZ, R151.reuse ;  /* 0x000000ffff7e7224 */ /* 0x100fe200078e0097 */
[----:B------:R-:W-:Y:S01]  /*1a60*/  MOV R73, R151 ;  /* 0x0000009700497202 */ /* 0x000fe20000000f00 */
[----:B------:R-:W-:-:S02]  /*1a70*/  IMAD.MOV.U32 R125, RZ, RZ, R151 ;  /* 0x000000ffff7d7224 */ /* 0x000fc400078e0097 */
[--C-:B------:R-:W-:Y:S02]  /*1a80*/  IMAD.MOV.U32 R124, RZ, RZ, R151.reuse ;  /* 0x000000ffff7c7224 */ /* 0x100fe400078e0097 */
[--C-:B------:R-:W-:Y:S02]  /*1a90*/  IMAD.MOV.U32 R123, RZ, RZ, R151.reuse ;  /* 0x000000ffff7b7224 */ /* 0x100fe400078e0097 */
[--C-:B------:R-:W-:Y:S02]  /*1aa0*/  IMAD.MOV.U32 R122, RZ, RZ, R151.reuse ;  /* 0x000000ffff7a7224 */ /* 0x100fe400078e0097 */
[--C-:B------:R-:W-:Y:S02]  /*1ab0*/  IMAD.MOV.U32 R121, RZ, RZ, R151.reuse ;  /* 0x000000ffff797224 */ /* 0x100fe400078e0097 */
[--C-:B------:R-:W-:Y:S02]  /*1ac0*/  IMAD.MOV.U32 R120, RZ, RZ, R151.reuse ;  /* 0x000000ffff787224 */ /* 0x100fe400078e0097 */
        /* <DEDUP_REMOVED lines=8> */
[--C-:B------:R-:W-:Y:S01]  /*1b50*/  IMAD.MOV.U32 R111, RZ, RZ, R151.reuse ;  /* 0x000000ffff6f7224 */ /* 0x100fe200078e0097 */
[----:B------:R-:W-:Y:S02]  /*1b60*/  WARPGROUP.DEPBAR.LE gsb0, 0x0 ;  /* 0x00008000000079c5 */ /* 0x000fe40000010000 */
[----:B------:R-:W-:Y:S01]  /*1b70*/  WARPGROUP.ARRIVE ;  /* 0x00000000000079c5 */ /* 0x000fe20000000000 */
[--C-:B------:R-:W-:Y:S02]  /*1b80*/  IMAD.MOV.U32 R110, RZ, RZ, R151.reuse ;  /* 0x000000ffff6e7224 */ /* 0x100fe400078e0097 */
[--C-:B------:R-:W-:Y:S02]  /*1b90*/  IMAD.MOV.U32 R109, RZ, RZ, R151.reuse ;  /* 0x000000ffff6d7224 */ /* 0x100fe400078e0097 */
[--C-:B------:R-:W-:Y:S01]  /*1ba0*/  IMAD.MOV.U32 R108, RZ, RZ, R151.reuse ;  /* 0x000000ffff6c7224 */ /* 0x100fe200078e0097 */
[----:B------:R-:W-:Y:S01]  /*1bb0*/  HGMMA.64x16x16.F32.BF16 R40, gdesc[UR8], RZ, !UPT, gsb0 ;  /* 0x00200000082879f0 */ /* 0x000fe2000c0018ff */
[----:B------:R-:W-:Y:S01]  /*1bc0*/  UIADD3 UR10, UR4, 0x180, URZ ;  /* 0x00000180040a7890 */ /* 0x000fe2000fffe03f */
[--C-:B------:R-:W-:Y:S01]  /*1bd0*/  IMAD.MOV.U32 R107, RZ, RZ, R151.reuse ;  /* 0x000000ffff6b7224 */ /* 0x100fe200078e0097 */
[----:B------:R-:W-:Y:S01]  /*1be0*/  UMOV UR8, UR14 ;  /* 0x0000000e00087c82 */ /* 0x000fe20008000000 */
[----:B------:R-:W-:Y:S01]  /*1bf0*/  UMOV UR9, UR15 ;  /* 0x0000000f00097c82 */ /* 0x000fe20008000000 */
[----:B------:R-:W-:Y:S01]  /*1c00*/  UMOV UR11, 0x40000040 ;  /* 0x40000040000b7882 */ /* 0x000fe20000000000 */
        /* <DEDUP_REMOVED lines=22> */
[--C-:B------:R-:W-:Y:S01]  /*1d70*/  IMAD.MOV.U32 R83, RZ, RZ, R151.reuse ;  /* 0x000000ffff537224 */ /* 0x100fe200078e0097 */
[----:B------:R-:W-:Y:S02]  /*1d80*/  WARPGROUP.DEPBAR.LE gsb0, 0x0 ;  /* 0x00008000000079c5 */ /* 0x000fe40000010000 */
[----:B------:R-:W-:Y:S01]  /*1d90*/  WARPGROUP.ARRIVE ;  /* 0x00000000000079c5 */ /* 0x000fe20000000000 */
[----:B------:R-:W-:-:S02]  /*1da0*/  IMAD.MOV.U32 R82, RZ, RZ, R151 ;  /* 0x000000ffff527224 */ /* 0x000fc400078e0097 */
[--C-:B------:R-:W-:Y:S02]  /*1db0*/  IMAD.MOV.U32 R81, RZ, RZ, R151.reuse ;  /* 0x000000ffff517224 */ /* 0x100fe400078e0097 */
[--C-:B------:R-:W-:Y:S01]  /*1dc0*/  IMAD.MOV.U32 R80, RZ, RZ, R151.reuse ;  /* 0x000000ffff507224 */ /* 0x100fe200078e0097 */
[----:B------:R-:W-:Y:S01]  /*1dd0*/  HGMMA.64x16x16.F32.BF16 R32, gdesc[UR8], RZ, !UPT, gsb0 ;  /* 0x00200000082079f0 */ /* 0x000fe2000c0018ff */
[----:B------:R-:W-:Y:S01]  /*1de0*/  UMOV UR8, UR14 ;  /* 0x0000000e00087c82 */ /* 0x000fe20008000000 */
[----:B------:R-:W-:Y:S01]  /*1df0*/  UMOV UR9, UR15 ;  /* 0x0000000f00097c82 */ /* 0x000fe20008000000 */
[----:B------:R-:W-:Y:S01]  /*1e00*/  UMOV UR10, UR6 ;  /* 0x00000006000a7c82 */ /* 0x000fe20008000000 */
[----:B------:R-:W-:Y:S01]  /*1e10*/  UMOV UR11, 0x40000040 ;  /* 0x40000040000b7882 */ /* 0x000fe20000000000 */
[----:B------:R-:W-:Y:S01]  /*1e20*/  UMOV UR14, UR16 ;  /* 0x00000010000e7c82 */ /* 0x000fe20008000000 */
[----:B------:R-:W-:Y:S01]  /*1e30*/  UMOV UR15, UR17 ;  /* 0x00000011000f7c82 */ /* 0x000fe20008000000 */
[----:B------:R-:W-:Y:S01]  /*1e40*/  UIADD3 UR6, UR4, 0x202, URZ ;  /* 0x0000020204067890 */ /* 0x000fe2000fffe03f */
        /* <DEDUP_REMOVED lines=14> */
[----:B------:R-:W-:Y:S01]  /*1f30*/  IMAD.MOV.U32 R64, RZ, RZ, R151 ;  /* 0x000000ffff407224 */ /* 0x000fe200078e0097 */
[----:B------:R-:W-:Y:S02]  /*1f40*/  WARPGROUP.DEPBAR.LE gsb0, 0x0 ;  /* 0x00008000000079c5 */ /* 0x000fe40000010000 */
[----:B------:R-:W-:-:S06]  /*1f50*/  WARPGROUP.ARRIVE ;  /* 0x00000000000079c5 */ /* 0x000fcc0000000000 */
[----:B------:R-:W-:Y:S01]  /*1f60*/  HGMMA.64x16x16.F32.BF16 R24, gdesc[UR8], RZ, !UPT, gsb0 ;  /* 0x00200000081879f0 */ /* 0x000fe2000c0018ff */
[----:B------:R-:W-:Y:S01]  /*1f70*/  UIADD3 UR10, UR4, 0x82, URZ ;  /* 0x00000082040a7890 */ /* 0x000fe2000fffe03f */
[----:B------:R-:W-:Y:S01]  /*1f80*/  UMOV UR8, UR14 ;  /* 0x0000000e00087c82 */ /* 0x000fe20008000000 */
[----:B------:R-:W-:Y:S01]  /*1f90*/  UMOV UR9, UR15 ;  /* 0x0000000f00097c82 */ /* 0x000fe20008000000 */
[----:B------:R-:W-:Y:S01]  /*1fa0*/  UMOV UR11, 0x40000040 ;  /* 0x40000040000b7882 */ /* 0x000fe20000000000 */
[----:B------:R-:W-:Y:S02]  /*1fb0*/  WARPGROUP.DEPBAR.LE gsb0, 0x0 ;  /* 0x00008000000079c5 */ /* 0x000fe40000010000 */
[----:B------:R-:W-:-:S06]  /*1fc0*/  WARPGROUP.ARRIVE ;  /* 0x00000000000079c5 */ /* 0x000fcc0000000000 */
[----:B------:R-:W-:Y:S01]  /*1fd0*/  HGMMA.64x16x16.F32.BF16 R56, gdesc[UR16], R56, gsb0 ;  /* 0x00200000103879f0 */ /* 0x000fe20008001838 */
[----:B------:R-:W-:Y:S01]  /*1fe0*/  UMOV UR16, UR7 ;  /* 0x0000000700107c82 */ /* 0x000fe20008000000 */
[----:B------:R-:W-:Y:S01]  /*1ff0*/  UMOV UR17, 0x40000040 ;  /* 0x4000004000117882 */ /* 0x000fe20000000000 */
[----:B------:R-:W-:Y:S01]  /*2000*/  UMOV UR18, UR12 ;  /* 0x0000000c00127c82 */ /* 0x000fe20008000000 */
[----:B------:R-:W-:Y:S01]  /*2010*/  UMOV UR19, 0x40000040 ;  /* 0x4000004000137882 */ /* 0x000fe20000000000 */
[----:B------:R-:W-:Y:S01]  /*2020*/  UIADD3 UR7, UR5, 0x6, URZ ;  /* 0x0000000605077890 */ /* 0x000fe2000fffe03f */
[----:B------:R-:W-:Y:S01]  /*2030*/  IMAD.U32 R8, RZ, RZ, UR16 ;  /* 0x00000010ff087e24 */ /* 0x000fe2000f8e00ff */
[----:B------:R-:W-:Y:S01]  /*2040*/  UIADD3 UR12, UR4, 0x6, URZ ;  /* 0x00000006040c7890 */ /* 0x000fe2000fffe03f */
[----:B------:R-:W-:Y:S01]  /*2050*/  IMAD.U32 R9, RZ, RZ, UR17 ;  /* 0x00000011ff097e24 */ /* 0x000fe2000f8e00ff */
[----:B------:R-:W-:Y:S02]  /*2060*/  WARPGROUP.DEPBAR.LE gsb0, 0x0 ;  /* 0x00008000000079c5 */ /* 0x000fe40000010000 */
[----:B------:R-:W-:-:S06]  /*2070*/  WARPGROUP.ARRIVE ;  /* 0x00000000000079c5 */ /* 0x000fcc0000000000 */
[----:B------:R-:W-:Y:S01]  /*2080*/  HGMMA.64x16x16.F32.BF16 R48, gdesc[UR8], R48, gsb0 ;  /* 0x00200000083079f0 */ /* 0x000fe20008001830 */
[----:B------:R-:W-:Y:S01]  /*2090*/  UIADD3 UR10, UR4, 0x102, URZ ;  /* 0x00000102040a7890 */ /* 0x000fe2000fffe03f */
[----:B------:R-:W-:Y:S01]  /*20a0*/  UMOV UR8, UR14 ;  /* 0x0000000e00087c82 */ /* 0x000fe20008000000 */
[----:B------:R-:W-:Y:S01]  /*20b0*/  UMOV UR9, UR15 ;  /* 0x0000000f00097c82 */ /* 0x000fe20008000000 */
[----:B------:R-:W-:Y:S01]  /*20c0*/  UMOV UR11, 0x40000040 ;  /* 0x40000040000b7882 */ /* 0x000fe20000000000 */
        /* <DEDUP_REMOVED lines=11> */
[----:B------:R-:W-:Y:S01]  /*2180*/  UMOV UR9, UR15 ;  /* 0x0000000f00097c82 */ /* 0x000fe20008000000 */
[----:B------:R-:W-:Y:S01]  /*2190*/  UMOV UR10, UR6 ;  /* 0x00000006000a7c82 */ /* 0x000fe20008000000 */
[----:B------:R-:W-:Y:S01]  /*21a0*/  UMOV UR11, 0x40000040 ;  /* 0x40000040000b7882 */ /* 0x000fe20000000000 */
[----:B------:R-:W-:Y:S01]  /*21b0*/  UMOV UR14, UR16 ;  /* 0x00000010000e7c82 */ /* 0x000fe20008000000 */
[----:B------:R-:W-:Y:S01]  /*21c0*/  UMOV UR15, UR17 ;  /* 0x00000011000f7c82 */ /* 0x000fe20008000000 */
[----:B------:R-:W-:Y:S01]  /*21d0*/  UIADD3 UR6, UR4, 0x204, URZ ;  /* 0x0000020404067890 */ /* 0x000fe2000fffe03f */
        /* <DEDUP_REMOVED lines=10> */
[----:B------:R-:W-:Y:S02]  /*2280*/  UIADD3 UR16, UR5, 0x402, URZ ;  /* 0x0000040205107890 */ /* 0x000fe4000fffe03f */
[----:B------:R-:W-:Y:S01]  /*2290*/  UIADD3 UR18, UR4, 0x282, URZ ;  /* 0x0000028204127890 */ /* 0x000fe2000fffe03f */
[----:B------:R-:W-:Y:S01]  /*22a0*/  UMOV UR17, 0x40000040 ;  /* 0x4000004000117882 */ /* 0x000fe20000000000 */
        /* <DEDUP_REMOVED lines=22> */
[----:B------:R-:W-:Y:S02]  /*2410*/  UIADD3 UR6, UR4, 0x206, URZ ;  /* 0x0000020604067890 */ /* 0x000fe4000fffe03f */
[----:B------:R-:W-:Y:S01]  /*2420*/  UIADD3 UR14, UR4, 0x280, URZ ;  /* 0x00000280040e7890 */ /* 0x000fe2000fffe03f */
        /* <DEDUP_REMOVED lines=8> */
[----:B------:R-:W-:Y:S02]  /*24b0*/  UIADD3 UR12, UR5, 0x400, URZ ;  /* 0x00000400050c7890 */ /* 0x000fe4000fffe03f */
[----:B------:R-:W-:-:S07]  /*24c0*/  UIADD3 UR7, UR4, 0x786, URZ ;  /* 0x0000078604077890 */ /* 0x000fce000fffe03f */
[----:B------:R-:W-:Y:S01]  /*24d0*/  UMOV UR58, UR7 ;  /* 0x00000007003a7c82 */ /* 0x000fe20008000000 */
[----:B------:R-:W-:Y:S01]  /*24e0*/  UMOV UR7, 0x40000040 ;  /* 0x4000004000077882 */ /* 0x000fe20000000000 */
[----:B------:R-:W-:Y:S02]  /*24f0*/  WARPGROUP.DEPBAR.LE gsb0, 0x0 ;  /* 0x00008000000079c5 */ /* 0x000fe40000010000 */
[----:B------:R-:W-:-:S06]  /*2500*/  WARPGROUP.ARRIVE ;  /* 0x00000000000079c5 */ /* 0x000fcc0000000000 */
[----:B------:R-:W-:Y:S01]  /*2510*/  HGMMA.64x16x16.F32.BF16 R56, gdesc[UR8], R56, gsb0 ;  /* 0x00200000083879f0 */ /* 0x000fe20008001838 */
[----:B------:R-:W-:Y:S01]  /*2520*/  UIADD3 UR10, UR4, 0x86, URZ ;  /* 0x00000086040a7890 */ /* 0x000fe2000fffe03f */
        /* <DEDUP_REMOVED lines=14> */
[----:B------:R-:W-:Y:S01]  /*2610*/  UMOV UR10, UR6 ;  /* 0x00000006000a7c82 */ /* 0x000fe20008000000 */
[----:B------:R-:W-:Y:S01]  /*2620*/  UMOV UR11, 0x40000040 ;  /* 0x40000040000b7882 */ /* 0x000fe20000000000 */
[----:B------:R-:W-:Y:S01]  /*2630*/  UIADD3 UR6, UR4, 0x480, URZ ;  /* 0x0000048004067890 */ /* 0x000fe2000fffe03f */
[----:B------:R-:W-:Y:S02]  /*2640*/  WARPGROUP.DEPBAR.LE gsb0, 0x0 ;  /* 0x00008000000079c5 */ /* 0x000fe40000010000 */
[----:B------:R-:W-:-:S06]  /*2650*/  WARPGROUP.ARRIVE ;  /* 0x00000000000079c5 */ /* 0x000fcc0000000000 */
[----:B------:R-:W-:Y:S01]  /*2660*/  HGMMA.64x16x16.F32.BF16 R24, gdesc[UR8], R24, gsb0 ;  /* 0x00200000081879f0 */ /* 0x000fe20008001818 */
[----:B------:R-:W-:Y:S02]  /*2670*/  UMOV UR11, UR57 ;  /* 0x00000039000b7c82 */ /* 0x000fe40008000000 */
        /* <DEDUP_REMOVED lines=24> */
[----:B------:R-:W-:-:S13]  /*2800*/  R2UR UR15, R152 ;  /* 0x00000000980f72ca */ /* 0x000fda00000e0000 */
[----:B------:R-:W-:-:S05]  /*2810*/  MOV R3, UR15 ;  /* 0x0000000f00037c02 */ /* 0x000fca0008000f00 */
[----:B------:R-:W-:-:S05]  /*2820*/  IMAD R2, R3, -0x50, R2 ;  /* 0xffffffb003027824 */ /* 0x000fca00078e0202 */
[C---:B------:R-:W-:Y:S02]  /*2830*/  ISETP.GT.AND P6, PT, R2.reuse, RZ, PT ;  /* 0x000000ff0200720c */ /* 0x040fe40003fc4270 */
[C---:B------:R-:W-:Y:S02]  /*2840*/  ISETP.GT.AND P5, PT, R2.reuse, 0x1, PT ;  /* 0x000000010200780c */ /* 0x040fe40003fa4270 */
[C---:B------:R-:W-:Y:S02]  /*2850*/  ISETP.GT.AND P4, PT, R2.reuse, 0x8, PT ;  /* 0x000000080200780c */ /* 0x040fe40003f84270 */
[C---:B------:R-:W-:Y:S02]  /*2860*/  ISETP.GT.AND P3, PT, R2.reuse, 0x9, PT ;  /* 0x000000090200780c */ /* 0x040fe40003f64270 */
[----:B------:R-:W-:Y:S01]  /*2870*/  ISETP.GT.AND P2, PT, R2, 0x10, PT ;  /* 0x000000100200780c */ /* 0x000fe20003f44270 */
        /* <DEDUP_REMOVED lines=23> */
[----:B------:R-:W-:Y:S03]  /*29f0*/  HGMMA.64x16x16.F32.BF16 R24, gdesc[UR16], R24, gsb0 ;  /* 0x00200000101879f0 */ /* 0x000fe60008001818 */
        /* <DEDUP_REMOVED lines=188> */
[----:B------:R-:W-:Y:S02]  /*35c0*/  UIADD3 UR6, UR5, 0xc06, URZ ;  /* 0x00000c0605067890 */ /* 0x000fe4000fffe03f */
[----:B------:R-:W-:-:S05]  /*35d0*/  UIADD3 UR5, UR4, 0x984, URZ ;  /* 0x0000098404057890 */ /* 0x000fca000fffe03f */
[----:B------:R-:W-:Y:S01]  /*35e0*/  UMOV UR56, UR6 ;  /* 0x0000000600387c82 */ /* 0x000fe20008000000 */
[----:B------:R-:W-:Y:S01]  /*35f0*/  UIADD3 UR6, UR4, 0x986, URZ ;  /* 0x0000098604067890 */ /* 0x000fe2000fffe03f */
[----:B------:R-:W-:Y:S01]  /*3600*/  IMAD.U32 R6, RZ, RZ, UR56 ;  /* 0x00000038ff067e24 */ /* 0x000fe2000f8e00ff */
[----:B------:R-:W-:Y:S01]  /*3610*/  UMOV UR10, UR56 ;  /* 0x00000038000a7c82 */ /* 0x000fe20008000000 */
        /* <DEDUP_REMOVED lines=35> */
[----:B------:R-:W-:Y:S01]  /*3850*/  WARPGROUP.ARRIVE ;  /* 0x00000000000079c5 */ /* 0x000fe20000000000 */
[----:B------:R-:W-:Y:S02]  /*3860*/  FSEL R56, R56, -INF , P6 ;  /* 0xff80000038387808 */ /* 0x000fe40003000000 */
[----:B------:R-:W-:-:S02]  /*3870*/  FSEL R57, R57, -INF , P5 ;  /* 0xff80000039397808 */ /* 0x000fc40002800000 */
[----:B------:R-:W-:Y:S01]  /*3880*/  FSEL R60, R60, -INF , P4 ;  /* 0xff8000003c3c7808 */ /* 0x000fe20002000000 */
[----:B------:R-:W-:Y:S01]  /*3890*/  HGMMA.64x16x16.F32.BF16 R48, gdesc[UR56], R48, gsb0 ;  /* 0x00200000383079f0 */ /* 0x000fe20008001830 */
[----:B------:R-:W-:Y:S01]  /*38a0*/  UIADD3 UR58, UR4, 0x886, URZ ;  /* 0x00000886043a7890 */ /* 0x000fe2000fffe03f */
[----:B------:R-:W-:Y:S01]  /*38b0*/  FMNMX.FTZ R3, R56, R57, !PT ;  /* 0x0000003938037209 */ /* 0x000fe20007810000 */
[----:B------:R-:W-:Y:S01]  /*38c0*/  UMOV UR56, UR10 ;  /* 0x0000000a00387c82 */ /* 0x000fe20008000000 */
[----:B------:R-:W-:Y:S01]  /*38d0*/  UMOV UR57, UR11 ;  /* 0x0000000b00397c82 */ /* 0x000fe20008000000 */
[----:B------:R-:W-:Y:S01]  /*38e0*/  UMOV UR59, 0x40000040 ;  /* 0x40000040003b7882 */ /* 0x000fe20000000000 */
[----:B------:R-:W-:Y:S02]  /*38f0*/  FSEL R61, R61, -INF , P3 ;  /* 0xff8000003d3d7808 */ /* 0x000fe40001800000 */
[----:B------:R-:W-:Y:S02]  /*3900*/  FMNMX.FTZ R4, R60, R3, !PT ;  /* 0x000000033c047209 */ /* 0x000fe40007810000 */
[----:B------:R-:W-:-:S02]  /*3910*/  FSEL R58, R58, -INF , P6 ;  /* 0xff8000003a3a7808 */ /* 0x000fc40003000000 */
[C---:B------:R-:W-:Y:S02]  /*3920*/  ISETP.GT.AND P6, PT, R2.reuse, 0x11, PT ;  /* 0x000000110200780c */ /* 0x040fe40003fc4270 */
[----:B------:R-:W-:Y:S02]  /*3930*/  FMNMX.FTZ R3, R61, R4, !PT ;  /* 0x000000043d037209 */ /* 0x000fe40007810000 */
[----:B------:R-:W-:Y:S02]  /*3940*/  FSEL R59, R59, -INF , P5 ;  /* 0xff8000003b3b7808 */ /* 0x000fe40002800000 */
[----:B------:R-:W-:Y:S02]  /*3950*/  ISETP.GT.AND P5, PT, R2, 0x18, PT ;  /* 0x000000180200780c */ /* 0x000fe40003fa4270 */
[----:B------:R-:W-:Y:S02]  /*3960*/  FSEL R62, R62, -INF , P4 ;  /* 0xff8000003e3e7808 */ /* 0x000fe40002000000 */
[----:B------:R-:W-:-:S02]  /*3970*/  ISETP.GT.AND P4, PT, R2, 0x19, PT ;  /* 0x000000190200780c */ /* 0x000fc40003f84270 */
[----:B------:R-:W-:Y:S02]  /*3980*/  FSEL R63, R63, -INF , P3 ;  /* 0xff8000003f3f7808 */ /* 0x000fe40001800000 */
[----:B------:R-:W-:Y:S01]  /*3990*/  ISETP.GT.AND P3, PT, R2, 0x20, PT ;  /* 0x000000200200780c */ /* 0x000fe20003f64270 */
[----:B------:R-:W-:Y:S02]  /*39a0*/  WARPGROUP.DEPBAR.LE gsb0, 0x0 ;  /* 0x00008000000079c5 */ /* 0x000fe40000010000 */
[----:B------:R-:W-:Y:S01]  /*39b0*/  WARPGROUP.ARRIVE ;  /* 0x00000000000079c5 */ /* 0x000fe20000000000 */
[----:B------:R-:W-:Y:S02]  /*39c0*/  FSEL R48, R48, -INF , P2 ;  /* 0xff80000030307808 */ /* 0x000fe40001000000 */
[----:B------:R-:W-:Y:S02]  /*39d0*/  FSEL R49, R49, -INF , P6 ;  /* 0xff80000031317808 */ /* 0x000fe40003000000 */
[----:B------:R-:W-:Y:S01]  /*39e0*/  FMNMX.FTZ R4, R48, R3, !PT ;  /* 0x0000000330047209 */ /* 0x000fe20007810000 */
[----:B------:R-:W-:Y:S01]  /*39f0*/  HGMMA.64x16x16.F32.BF16 R40, gdesc[UR56], R40, gsb0 ;  /* 0x00200000382879f0 */ /* 0x000fe20008001828 */
[----:B------:R-:W-:Y:S01]  /*3a00*/  UIADD3 UR58, UR4, 0x906, URZ ;  /* 0x00000906043a7890 */ /* 0x000fe2000fffe03f */
[----:B------:R-:W-:Y:S01]  /*3a10*/  FSEL R52, R52, -INF , P5 ;  /* 0xff80000034347808 */ /* 0x000fe20002800000 */
[----:B------:R-:W-:Y:S01]  /*3a20*/  UMOV UR56, UR10 ;  /* 0x0000000a00387c82 */ /* 0x000fe20008000000 */
[----:B------:R-:W-:Y:S01]  /*3a30*/  UMOV UR57, UR11 ;  /* 0x0000000b00397c82 */ /* 0x000fe20008000000 */
[----:B------:R-:W-:Y:S01]  /*3a40*/  UMOV UR59, 0x40000040 ;  /* 0x40000040003b7882 */ /* 0x000fe20000000000 */
[----:B------:R-:W-:Y:S01]  /*3a50*/  UMOV UR4, UR10 ;  /* 0x0000000a00047c82 */ /* 0x000fe20008000000 */
[----:B------:R-:W-:Y:S01]  /*3a60*/  FMNMX.FTZ R3, R49, R4, !PT ;  /* 0x0000000431037209 */ /* 0x000fe20007810000 */
[----:B------:R-:W-:Y:S01]  /*3a70*/  ULDC UR10, c[0x0][0x988] ;  /* 0x00026200000a7ab9 */ /* 0x000fe20000000800 */
[----:B------:R-:W-:-:S02]  /*3a80*/  FSEL R53, R53, -INF , P4 ;  /* 0xff80000035357808 */ /* 0x000fc40002000000 */
[----:B------:R-:W-:Y:S02]  /*3a90*/  FMNMX.FTZ R4, R52, R3, !PT ;  /* 0x0000000334047209 */ /* 0x000fe40007810000 */
[----:B------:R-:W-:Y:S02]  /*3aa0*/  FSEL R50, R50, -INF , P2 ;  /* 0xff80000032327808 */ /* 0x000fe40001000000 */
[C---:B------:R-:W-:Y:S02]  /*3ab0*/  ISETP.GT.AND P2, PT, R2.reuse, 0x21, PT ;  /* 0x000000210200780c */ /* 0x040fe40003f44270 */
[----:B------:R-:W-:Y:S02]  /*3ac0*/  FMNMX.FTZ R3, R53, R4, !PT ;  /* 0x0000000435037209 */ /* 0x000fe40007810000 */
[----:B------:R-:W-:Y:S02]  /*3ad0*/  FSEL R51, R51, -INF , P6 ;  /* 0xff80000033337808 */ /* 0x000fe40003000000 */
[----:B------:R-:W-:-:S02]  /*3ae0*/  ISETP.GT.AND P6, PT, R2, 0x28, PT ;  /* 0x000000280200780c */ /* 0x000fc40003fc4270 */
[----:B------:R-:W-:Y:S02]  /*3af0*/  FSEL R54, R54, -INF , P5 ;  /* 0xff80000036367808 */ /* 0x000fe40002800000 */
[C---:B------:R-:W-:Y:S02]  /*3b00*/  ISETP.GT.AND P5, PT, R2.reuse, 0x29, PT ;  /* 0x000000290200780c */ /* 0x040fe40003fa4270 */
[----:B------:R-:W-:Y:S02]  /*3b10*/  FSEL R55, R55, -INF , P4 ;  /* 0xff80000037377808 */ /* 0x000fe40002000000 */
[----:B------:R-:W-:Y:S01]  /*3b20*/  ISETP.GT.AND P4, PT, R2, 0x30, PT ;  /* 0x000000300200780c */ /* 0x000fe20003f84270 */
[----:B------:R-:W-:Y:S02]  /*3b30*/  WARPGROUP.DEPBAR.LE gsb0, 0x0 ;  /* 0x00008000000079c5 */ /* 0x000fe40000010000 */
[----:B------:R-:W-:Y:S01]  /*3b40*/  WARPGROUP.ARRIVE ;  /* 0x00000000000079c5 */ /* 0x000fe20000000000 */
[----:B------:R-:W-:-:S02]  /*3b50*/  FSEL R40, R40, -INF , P3 ;  /* 0xff80000028287808 */ /* 0x000fc40001800000 */
[----:B------:R-:W-:Y:S02]  /*3b60*/  FSEL R41, R41, -INF , P2 ;  /* 0xff80000029297808 */ /* 0x000fe40001000000 */
[----:B------:R-:W-:Y:S01]  /*3b70*/  FMNMX.FTZ R4, R40, R3, !PT ;  /* 0x0000000328047209 */ /* 0x000fe20007810000 */
[----:B------:R-:W-:Y:S01]  /*3b80*/  HGMMA.64x16x16.F32.BF16 R32, gdesc[UR56], R32, gsb0 ;  /* 0x00200000382079f0 */ /* 0x000fe20008001820 */
[----:B------:R-:W-:Y:S02]  /*3b90*/  FSEL R44, R44, -INF , P6 ;  /* 0xff8000002c2c7808 */ /* 0x000fe40003000000 */
[----:B------:R-:W-:Y:S02]  /*3ba0*/  FMNMX.FTZ R3, R41, R4, !PT ;  /* 0x0000000429037209 */ /* 0x000fe40007810000 */
[----:B------:R-:W-:Y:S02]  /*3bb0*/  FSEL R45, R45, -INF , P5 ;  /* 0xff8000002d2d7808 */ /* 0x000fe40002800000 */
[----:B------:R-:W-:-:S02]  /*3bc0*/  FMNMX.FTZ R4, R44, R3, !PT ;  /* 0x000000032c047209 */ /* 0x000fc40007810000 */
[----:B------:R-:W-:Y:S02]  /*3bd0*/  FSEL R42, R42, -INF , P3 ;  /* 0xff8000002a2a7808 */ /* 0x000fe40001800000 */
[C---:B------:R-:W-:Y:S02]  /*3be0*/  ISETP.GT.AND P3, PT, R2.reuse, 0x31, PT ;  /* 0x000000310200780c */ /* 0x040fe40003f64270 */
[----:B------:R-:W-:Y:S02]  /*3bf0*/  FMNMX.FTZ R3, R45, R4, !PT ;  /* 0x000000042d037209 */ /* 0x000fe40007810000 */
[----:B------:R-:W-:Y:S02]  /*3c00*/  FSEL R43, R43, -INF , P2 ;  /* 0xff8000002b2b7808 */ /* 0x000fe40001000000 */
[----:B------:R-:W-:Y:S02]  /*3c10*/  ISETP.GT.AND P2, PT, R2, 0x38, PT ;  /* 0x000000380200780c */ /* 0x000fe40003f44270 */
[----:B------:R-:W-:-:S02]  /*3c20*/  FSEL R46, R46, -INF , P6 ;  /* 0xff8000002e2e7808 */ /* 0x000fc40003000000 */
[C---:B------:R-:W-:Y:S02]  /*3c30*/  ISETP.GT.AND P6, PT, R2.reuse, 0x39, PT ;  /* 0x000000390200780c */ /* 0x040fe40003fc4270 */
[----:B------:R-:W-:Y:S02]  /*3c40*/  FSEL R47, R47, -INF , P5 ;  /* 0xff8000002f2f7808 */ /* 0x000fe40002800000 */
[----:B------:R-:W-:Y:S01]  /*3c50*/  ISETP.GT.AND P5, PT, R2, 0x40, PT ;  /* 0x000000400200780c */ /* 0x000fe20003fa4270 */
[----:B------:R-:W-:Y:S02]  /*3c60*/  WARPGROUP.DEPBAR.LE gsb0, 0x0 ;  /* 0x00008000000079c5 */ /* 0x000fe40000010000 */
[----:B------:R-:W-:Y:S01]  /*3c70*/  WARPGROUP.ARRIVE ;  /* 0x00000000000079c5 */ /* 0x000fe20000000000 */
[----:B------:R-:W-:Y:S02]  /*3c80*/  FSEL R32, R32, -INF , P4 ;  /* 0xff80000020207808 */ /* 0x000fe40002000000 */
[----:B------:R-:W-:-:S02]  /*3c90*/  FSEL R33, R33, -INF , P3 ;  /* 0xff80000021217808 */ /* 0x000fc40001800000 */
[----:B------:R-:W-:Y:S01]  /*3ca0*/  FMNMX.FTZ R4, R32, R3, !PT ;  /* 0x0000000320047209 */ /* 0x000fe20007810000 */
[----:B------:R-:W-:Y:S01]  /*3cb0*/  HGMMA.64x16x16.F32.BF16 R24, gdesc[UR4], R24, gsb0 ;  /* 0x00200000041879f0 */ /* 0x000fe20008001818 */
[----:B------:R-:W-:Y:S02]  /*3cc0*/  FSEL R36, R36, -INF , P2 ;  /* 0xff80000024247808 */ /* 0x000fe40001000000 */
[----:B------:R-:W-:Y:S02]  /*3cd0*/  FMNMX.FTZ R3, R33, R4, !PT ;  /* 0x0000000421037209 */ /* 0x000fe40007810000 */
        /* <DEDUP_REMOVED lines=9> */
[----:B------:R-:W-:Y:S01]  /*3d70*/  FSEL R39, R39, -INF , P6 ;  /* 0xff80000027277808 */ /* 0x000fe20003000000 */
[----:B------:R-:W-:Y:S02]  /*3d80*/  WARPGROUP.DEPBAR.LE gsb0, 0x0 ;  /* 0x00008000000079c5 */ /* 0x000fe40000010000 */
[----:B------:R-:W-:Y:S01]  /*3d90*/  FSEL R24, R24, -INF , P5 ;  /* 0xff80000018187808 */ /* 0x000fe20002800000 */
[----:B------:R0:W-:Y:S01]  /*3da0*/  @!P1 SYNCS.ARRIVE.TRANS64.RED.A1T0 RZ, [R0+URZ], RZ ;  /* 0x000000ff00ff99a7 */ /* 0x0001e2000810043f */
[----:B------:R-:W-:Y:S02]  /*3db0*/  FSEL R25, R25, -INF , P4 ;  /* 0xff80000019197808 */ /* 0x000fe40002000000 */
[----:B------:R-:W-:Y:S02]  /*3dc0*/  FMNMX.FTZ R4, R24, R3, !PT ;  /* 0x0000000318047209 */ /* 0x000fe40007810000 */
[----:B------:R-:W-:Y:S02]  /*3dd0*/  FSEL R28, R28, -INF , P3 ;  /* 0xff8000001c1c7808 */ /* 0x000fe40001800000 */
[----:B------:R-:W-:-:S02]  /*3de0*/  FMNMX.FTZ R3, R25, R4, !PT ;  /* 0x0000000419037209 */ /* 0x000fc40007810000 */
[----:B------:R-:W-:Y:S02]  /*3df0*/  FSEL R29, R29, -INF , P2 ;  /* 0xff8000001d1d7808 */ /* 0x000fe40001000000 */
[----:B------:R-:W-:Y:S02]  /*3e00*/  FMNMX.FTZ R2, R28, R3, !PT ;  /* 0x000000031c027209 */ /* 0x000fe40007810000 */
[----:B------:R-:W-:Y:S02]  /*3e10*/  FSEL R26, R26, -INF , P5 ;  /* 0xff8000001a1a7808 */ /* 0x000fe40002800000 */
[----:B------:R-:W-:Y:S02]  /*3e20*/  FMNMX.FTZ R5, R29, R2, !PT ;  /* 0x000000021d057209 */ /* 0x000fe40007810000 */
[----:B------:R-:W-:Y:S02]  /*3e30*/  FSEL R27, R27, -INF , P4 ;  /* 0xff8000001b1b7808 */ /* 0x000fe40002000000 */
[----:B------:R-:W-:Y:S01]  /*3e40*/  FSEL R30, R30, -INF , P3 ;  /* 0xff8000001e1e7808 */ /* 0x000fe20001800000 */
[----:B------:R-:W1:Y:S01]  /*3e50*/  SHFL.BFLY PT, R2, R5, 0x2, 0x1f ;  /* 0x0c401f0005027f89 */ /* 0x000e6200000e0000 */
[----:B------:R-:W-:-:S02]  /*3e60*/  FSEL R31, R31, -INF , P2 ;  /* 0xff8000001f1f7808 */ /* 0x000fc40001000000 */
[----:B-1----:R-:W-:-:S05]  /*3e70*/  FMNMX.FTZ R14, R5, R2, !PT ;  /* 0x00000002050e7209 */ /* 0x002fca0007810000 */
[----:B------:R-:W1:Y:S02]  /*3e80*/  SHFL.BFLY PT, R3, R14, 0x1, 0x1f ;  /* 0x0c201f000e037f89 */ /* 0x000e6400000e0000 */
[----:B-1----:R-:W-:Y:S02]  /*3e90*/  FMNMX.FTZ R4, R14, R3, !PT ;  /* 0x000000030e047209 */ /* 0x002fe40007810000 */
[----:B------:R-:W-:Y:S02]  /*3ea0*/  FMNMX.FTZ R3, R58, R59, !PT ;  /* 0x0000003b3a037209 */ /* 0x000fe40007810000 */
[C---:B------:R-:W-:Y:S01]  /*3eb0*/  FSETP.NEU.FTZ.AND P0, PT, R4.reuse, -INF , PT ;  /* 0xff8000000400780b */ /* 0x040fe20003f1d000 */
[----:B------:R-:W-:-:S05]  /*3ec0*/  FMUL.FTZ R2, R4, UR10 ;  /* 0x0000000a04027c20 */ /* 0x000fca0008410000 */
[----:B------:R-:W-:Y:S02]  /*3ed0*/  FSEL R20, R2, RZ, P0 ;  /* 0x000000ff02147208 */ /* 0x000fe40000000000 */
[----:B------:R-:W-:Y:S02]  /*3ee0*/  FMNMX.FTZ R2, R62, R3, !PT ;  /* 0x000000033e027209 */ /* 0x000fe40007810000 */
[----:B------:R-:W-:Y:S01]  /*3ef0*/  ISETP.NE.AND P0, PT, R21, RZ, PT ;  /* 0x000000ff1500720c */ /* 0x000fe20003f05270 */
[--C-:B------:R-:W-:Y:S01]  /*3f00*/  FFMA.FTZ R56, R56, UR10, -R20.reuse ;  /* 0x0000000a38387c23 */ /* 0x100fe20008010814 */
[----:B------:R-:W-:Y:S01]  /*3f10*/  FMNMX.FTZ R3, R63, R2, !PT ;  /* 0x000000023f037209 */ /* 0x000fe20007810000 */
[--C-:B------:R-:W-:Y:S01]  /*3f20*/  FFMA.FTZ R57, R57, UR10, -R20.reuse ;  /* 0x0000000a39397c23 */ /* 0x100fe20008010814 */
[--C-:B------:R-:W-:Y:S01]  /*3f30*/  FFMA.FTZ R60, R60, UR10, -R20.reuse ;  /* 0x0000000a3c3c7c23 */ /* 0x100fe20008010814 */
[--C-:B------:R-:W-:Y:S01]  /*3f40*/  FFMA.FTZ R61, R61, UR10, -R20.reuse ;  /* 0x0000000a3d3d7c23 */ /* 0x100fe20008010814 */
[----:B------:R-:W-:Y:S01]  /*3f50*/  FMNMX.FTZ R2, R50, R3, !PT ;  /* 0x0000000332027209 */ /* 0x000fe20007810000 */
[----:B------:R-:W-:Y:S01]  /*3f60*/  MUFU.EX2 R56, R56 ;  /* 0x0000003800387308 */ /* 0x000fe20000000800 */
[--C-:B------:R-:W-:Y:S01]  /*3f70*/  FFMA.FTZ R48, R48, UR10, -R20.reuse ;  /* 0x0000000a30307c23 */ /* 0x100fe20008010814 */
[--C-:B------:R-:W-:Y:S01]  /*3f80*/  FFMA.FTZ R49, R49, UR10, -R20.reuse ;  /* 0x0000000a31317c23 */ /* 0x100fe20008010814 */
[----:B------:R-:W-:Y:S01]  /*3f90*/  FMNMX.FTZ R3, R51, R2, !PT ;  /* 0x0000000233037209 */ /* 0x000fe20007810000 */
[--C-:B------:R-:W-:Y:S01]  /*3fa0*/  FFMA.FTZ R52, R52, UR10, -R20.reuse ;  /* 0x0000000a34347c23 */ /* 0x100fe20008010814 */
[--C-:B------:R-:W-:Y:S01]  /*3fb0*/  FFMA.FTZ R53, R53, UR10, -R20.reuse ;  /* 0x0000000a35357c23 */ /* 0x100fe20008010814 */
[--C-:B------:R-:W-:Y:S01]  /*3fc0*/  FFMA.FTZ R40, R40, UR10, -R20.reuse ;  /* 0x0000000a28287c23 */ /* 0x100fe20008010814 */
[----:B------:R-:W-:Y:S01]  /*3fd0*/  FMNMX.FTZ R2, R54, R3, !PT ;  /* 0x0000000336027209 */ /* 0x000fe20007810000 */
[----:B------:R-:W1:Y:S01]  /*3fe0*/  MUFU.EX2 R57, R57 ;  /* 0x0000003900397308 */ /* 0x000e620000000800 */
[--C-:B------:R-:W-:Y:S01]  /*3ff0*/  FFMA.FTZ R41, R41, UR10, -R20.reuse ;  /* 0x0000000a29297c23 */ /* 0x100fe20008010814 */
[--C-:B------:R-:W-:Y:S01]  /*4000*/  FFMA.FTZ R44, R44, UR10, -R20.reuse ;  /* 0x0000000a2c2c7c23 */ /* 0x100fe20008010814 */
[----:B------:R-:W-:Y:S01]  /*4010*/  FMNMX.FTZ R3, R55, R2, !PT ;  /* 0x0000000237037209 */ /* 0x000fe20007810000 */
[--C-:B------:R-:W-:Y:S01]  /*4020*/  FFMA.FTZ R45, R45, UR10, -R20.reuse ;  /* 0x0000000a2d2d7c23 */ /* 0x100fe20008010814 */
[--C-:B------:R-:W-:Y:S01]  /*4030*/  FFMA.FTZ R32, R32, UR10, -R20.reuse ;  /* 0x0000000a20207c23 */ /* 0x100fe20008010814 */
[--C-:B------:R-:W-:Y:S01]  /*4040*/  FFMA.FTZ R33, R33, UR10, -R20.reuse ;  /* 0x0000000a21217c23 */ /* 0x100fe20008010814 */
[----:B------:R-:W-:Y:S01]  /*4050*/  FMNMX.FTZ R2, R42, R3, !PT ;  /* 0x000000032a027209 */ /* 0x000fe20007810000 */
[----:B------:R-:W2:Y:S01]  /*4060*/  MUFU.EX2 R60, R60 ;  /* 0x0000003c003c7308 */ /* 0x000ea20000000800 */
[--C-:B------:R-:W-:Y:S01]  /*4070*/  FFMA.FTZ R36, R36, UR10, -R20.reuse ;  /* 0x0000000a24247c23 */ /* 0x100fe20008010814 */
[--C-:B------:R-:W-:Y:S01]  /*4080*/  FFMA.FTZ R37, R37, UR10, -R20.reuse ;  /* 0x0000000a25257c23 */ /* 0x100fe20008010814 */
[----:B------:R-:W-:Y:S01]  /*4090*/  FMNMX.FTZ R3, R43, R2, !PT ;  /* 0x000000022b037209 */ /* 0x000fe20007810000 */
[--C-:B------:R-:W-:Y:S01]  /*40a0*/  FFMA.FTZ R24, R24, UR10, -R20.reuse ;  /* 0x0000000a18187c23 */ /* 0x100fe20008010814 */
[--C-:B------:R-:W-:Y:S01]  /*40b0*/  FFMA.FTZ R25, R25, UR10, -R20.reuse ;  /* 0x0000000a19197c23 */ /* 0x100fe20008010814 */
[--C-:B------:R-:W-:Y:S01]  /*40c0*/  FFMA.FTZ R28, R28, UR10, -R20.reuse ;  /* 0x0000000a1c1c7c23 */ /* 0x100fe20008010814 */
[----:B------:R-:W-:Y:S01]  /*40d0*/  FMNMX.FTZ R2, R46, R3, !PT ;  /* 0x000000032e027209 */ /* 0x000fe20007810000 */
[----:B------:R-:W3:Y:S01]  /*40e0*/  MUFU.EX2 R61, R61 ;  /* 0x0000003d003d7308 */ /* 0x000ee20000000800 */
[----:B-1----:R-:W-:Y:S01]  /*40f0*/  FADD.FTZ R21, R56, R57 ;  /* 0x0000003938157221 */ /* 0x002fe20000010000 */
[----:B------:R-:W-:Y:S01]  /*4100*/  FFMA.FTZ R20, R29, UR10, -R20 ;  /* 0x0000000a1d147c23 */ /* 0x000fe20008010814 */
[----:B------:R-:W-:-:S02]  /*4110*/  FMNMX.FTZ R3, R47, R2, !PT ;  /* 0x000000022f037209 */ /* 0x000fc40007810000 */
[----:B------:R-:W-:Y:S01]  /*4120*/  F2FP.BF16.F32.PACK_AB R208, R57, R56 ;  /* 0x0000003839d0723e */ /* 0x000fe200000010ff */
[----:B------:R-:W-:Y:S01]  /*4130*/  IMAD.MOV.U32 R57, RZ, RZ, R151 ;  /* 0x000000ffff397224 */ /* 0x000fe200078e0097 */
[----:B------:R-:W-:Y:S01]  /*4140*/  FMNMX.FTZ R2, R34, R3, !PT ;  /* 0x0000000322027209 */ /* 0x000fe20007810000 */
[----:B------:R-:W1:Y:S01]  /*4150*/  MUFU.EX2 R48, R48 ;  /* 0x0000003000307308 */ /* 0x000e620000000800 */
[----:B--2---:R-:W-:Y:S01]  /*4160*/  FADD.FTZ R14, R60, R21 ;  /* 0x000000153c0e7221 */ /* 0x004fe20000010000 */
[----:B------:R-:W-:Y:S01]  /*4170*/  IMAD.MOV.U32 R56, RZ, RZ, R151 ;  /* 0x000000ffff387224 */ /* 0x000fe200078e0097 */
[----:B------:R-:W-:-:S04]  /*4180*/  FMNMX.FTZ R3, R35, R2, !PT ;  /* 0x0000000223037209 */ /* 0x000fc80007810000 */
[----:B------:R-:W-:Y:S01]  /*4190*/  FMNMX.FTZ R2, R38, R3, !PT ;  /* 0x0000000326027209 */ /* 0x000fe20007810000 */
[----:B------:R-:W2:Y:S01]  /*41a0*/  MUFU.EX2 R49, R49 ;  /* 0x0000003100317308 */ /* 0x000ea20000000800 */
[C---:B---3--:R-:W-:Y:S01]  /*41b0*/  FADD.FTZ R21, R61.reuse, R14 ;  /* 0x0000000e3d157221 */ /* 0x048fe20000010000 */
[----:B------:R-:W-:Y:S01]  /*41c0*/  F2FP.BF16.F32.PACK_AB R210, R61, R60 ;  /* 0x0000003c3dd2723e */ /* 0x000fe200000010ff */
[--C-:B------:R-:W-:Y:S01]  /*41d0*/  IMAD.MOV.U32 R61, RZ, RZ, R151.reuse ;  /* 0x000000ffff3d7224 */ /* 0x100fe200078e0097 */
[----:B------:R-:W-:Y:S01]  /*41e0*/  FMNMX.FTZ R3, R39, R2, !PT ;  /* 0x0000000227037209 */ /* 0x000fe20007810000 */
[----:B------:R-:W-:-:S03]  /*41f0*/  IMAD.MOV.U32 R60, RZ, RZ, R151 ;  /* 0x000000ffff3c7224 */ /* 0x000fc600078e0097 */
[----:B------:R-:W-:Y:S01]  /*4200*/  FMNMX.FTZ R2, R26, R3, !PT ;  /* 0x000000031a027209 */ /* 0x000fe20007810000 */
[----:B------:R-:W-:Y:S01]  /*4210*/  MUFU.EX2 R52, R52 ;  /* 0x0000003400347308 */ /* 0x000fe20000000800 */
[----:B-1----:R-:W-:Y:S02]  /*4220*/  FADD.FTZ R14, R48, R21 ;  /* 0x00000015300e7221 */ /* 0x002fe40000010000 */
[----:B------:R-:W-:-:S04]  /*4230*/  FMNMX.FTZ R3, R27, R2, !PT ;  /* 0x000000021b037209 */ /* 0x000fc80007810000 */
[----:B------:R-:W-:Y:S01]  /*4240*/  FMNMX.FTZ R2, R30, R3, !PT ;  /* 0x000000031e027209 */ /* 0x000fe20007810000 */
[----:B------:R-:W1:Y:S01]  /*4250*/  MUFU.EX2 R53, R53 ;  /* 0x0000003500357308 */ /* 0x000e620000000800 */
[C---:B--2---:R-:W-:Y:S01]  /*4260*/  FADD.FTZ R29, R49.reuse, R14 ;  /* 0x0000000e311d7221 */ /* 0x044fe20000010000 */
[----:B------:R-:W-:Y:S01]  /*4270*/  F2FP.BF16.F32.PACK_AB R204, R49, R48 ;  /* 0x0000003031cc723e */ /* 0x000fe200000010ff */
[--C-:B------:R-:W-:Y:S01]  /*4280*/  IMAD.MOV.U32 R49, RZ, RZ, R151.reuse ;  /* 0x000000ffff317224 */ /* 0x100fe200078e0097 */
[----:B------:R-:W-:Y:S01]  /*4290*/  FMNMX.FTZ R2, R31, R2, !PT ;  /* 0x000000021f027209 */ /* 0x000fe20007810000 */
[----:B------:R-:W-:-:S03]  /*42a0*/  IMAD.MOV.U32 R48, RZ, RZ, R151 ;  /* 0x000000ffff307224 */ /* 0x000fc600078e0097 */
[----:B------:R-:W-:Y:S01]  /*42b0*/  MUFU.EX2 R40, R40 ;  /* 0x0000002800287308 */ /* 0x000fe20000000800 */
[----:B------:R-:W2:Y:S07]  /*42c0*/  SHFL.BFLY PT, R3, R2, 0x2, 0x1f ;  /* 0x0c401f0002037f89 */ /* 0x000eae00000e0000 */
[----:B------:R-:W3:Y:S01]  /*42d0*/  MUFU.EX2 R41, R41 ;  /* 0x0000002900297308 */ /* 0x000ee20000000800 */
[----:B-1----:R-:W-:-:S07]  /*42e0*/  F2FP.BF16.F32.PACK_AB R206, R53, R52 ;  /* 0x0000003435ce723e */ /* 0x002fce00000010ff */
[----:B------:R-:W-:Y:S08]  /*42f0*/  MUFU.EX2 R44, R44 ;  /* 0x0000002c002c7308 */ /* 0x000ff00000000800 */
[----:B------:R-:W1:Y:S01]  /*4300*/  MUFU.EX2 R45, R45 ;  /* 0x0000002d002d7308 */ /* 0x000e620000000800 */
[----:B--2---:R-:W-:Y:S02]  /*4310*/  FMNMX.FTZ R5, R2, R3, !PT ;  /* 0x0000000302057209 */ /* 0x004fe40007810000 */
[----:B---3--:R-:W-:-:S03]  /*4320*/  F2FP.BF16.F32.PACK_AB R200, R41, R40 ;  /* 0x0000002829c8723e */ /* 0x008fc600000010ff */
[----:B------:R-:W2:Y:S02]  /*4330*/  SHFL.BFLY PT, R2, R5, 0x1, 0x1f ;  /* 0x0c201f0005027f89 */ /* 0x000ea400000e0000 */
[----:B------:R-:W-:Y:S08]  /*4340*/  MUFU.EX2 R32, R32 ;  /* 0x0000002000207308 */ /* 0x000ff00000000800 */
[----:B------:R-:W3:Y:S01]  /*4350*/  MUFU.EX2 R33, R33 ;  /* 0x0000002100217308 */ /* 0x000ee20000000800 */
[----:B-1----:R-:W-:-:S07]  /*4360*/  F2FP.BF16.F32.PACK_AB R202, R45, R44 ;  /* 0x0000002c2dca723e */ /* 0x002fce00000010ff */
[----:B------:R-:W-:Y:S01]  /*4370*/  MUFU.EX2 R36, R36 ;  /* 0x0000002400247308 */ /* 0x000fe20000000800 */
[----:B--2---:R-:W-:-:S07]  /*4380*/  FMNMX.FTZ R3, R5, R2, !PT ;  /* 0x0000000205037209 */ /* 0x004fce0007810000 */
[----:B------:R1:W-:Y:S01]  /*4390*/  MUFU.EX2 R5, R20 ;  /* 0x0000001400057308 */ /* 0x0003e20000000800 */
[----:B---3--:R-:W-:Y:S01]  /*43a0*/  F2FP.BF16.F32.PACK_AB R196, R33, R32 ;  /* 0x0000002021c4723e */ /* 0x008fe200000010ff */
[C---:B------:R-:W-:Y:S01]  /*43b0*/  FMUL.FTZ R2, R3.reuse, UR10 ;  /* 0x0000000a03027c20 */ /* 0x040fe20008410000 */
[----:B------:R-:W-:-:S04]  /*43c0*/  FSETP.NEU.FTZ.AND P2, PT, R3, -INF , PT ;  /* 0xff8000000300780b */ /* 0x000fc80003f5d000 */
[----:B------:R-:W-:Y:S01]  /*43d0*/  FSEL R2, R2, RZ, P2 ;  /* 0x000000ff02027208 */ /* 0x000fe20001000000 */
[----:B-1----:R-:W-:Y:S01]  /*43e0*/  FADD.FTZ R20, R52, R29 ;  /* 0x0000001d34147221 */ /* 0x002fe20000010000 */
[----:B------:R-:W1:Y:S01]  /*43f0*/  MUFU.EX2 R37, R37 ;  /* 0x0000002500257308 */ /* 0x000e620000000800 */
[----:B------:R-:W-:Y:S01]  /*4400*/  PLOP3.LUT P2, PT, PT, PT, UP0, 0x80, 0x0 ;  /* 0x000000000000781c */ /* 0x000fe20003f4f008 */
[----:B------:R-:W-:Y:S02]  /*4410*/  IMAD.MOV.U32 R52, RZ, RZ, R151 ;  /* 0x000000ffff347224 */ /* 0x000fe400078e0097 */
[--C-:B------:R-:W-:Y:S01]  /*4420*/  FFMA.FTZ R58, R58, UR10, -R2.reuse ;  /* 0x0000000a3a3a7c23 */ /* 0x100fe20008010802 */
[--C-:B------:R-:W-:Y:S01]  /*4430*/  FFMA.FTZ R59, R59, UR10, -R2.reuse ;  /* 0x0000000a3b3b7c23 */ /* 0x100fe20008010802 */
[--C-:B------:R-:W-:Y:S01]  /*4440*/  FFMA.FTZ R62, R62, UR10, -R2.reuse ;  /* 0x0000000a3e3e7c23 */ /* 0x100fe20008010802 */
[--C-:B------:R-:W-:Y:S01]  /*4450*/  FFMA.FTZ R63, R63, UR10, -R2.reuse ;  /* 0x0000000a3f3f7c23 */ /* 0x100fe20008010802 */
[--C-:B------:R-:W-:Y:S01]  /*4460*/  FFMA.FTZ R50, R50, UR10, -R2.reuse ;  /* 0x0000000a32327c23 */ /* 0x100fe20008010802 */
[--C-:B------:R-:W-:Y:S01]  /*4470*/  FFMA.FTZ R51, R51, UR10, -R2.reuse ;  /* 0x0000000a33337c23 */ /* 0x100fe20008010802 */
[----:B------:R-:W-:Y:S01]  /*4480*/  MUFU.EX2 R58, R58 ;  /* 0x0000003a003a7308 */ /* 0x000fe20000000800 */
[--C-:B------:R-:W-:Y:S01]  /*4490*/  FFMA.FTZ R54, R54, UR10, -R2.reuse ;  /* 0x0000000a36367c23 */ /* 0x100fe20008010802 */
[--C-:B------:R-:W-:Y:S01]  /*44a0*/  FFMA.FTZ R55, R55, UR10, -R2.reuse ;  /* 0x0000000a37377c23 */ /* 0x100fe20008010802 */
[--C-:B------:R-:W-:Y:S01]  /*44b0*/  FFMA.FTZ R42, R42, UR10, -R2.reuse ;  /* 0x0000000a2a2a7c23 */ /* 0x100fe20008010802 */
[----:B------:R-:W-:Y:S01]  /*44c0*/  FFMA.FTZ R43, R43, UR10, -R2 ;  /* 0x0000000a2b2b7c23 */ /* 0x000fe20008010802 */
[----:B------:R-:W-:Y:S01]  /*44d0*/  FADD.FTZ R29, R53, R20 ;  /* 0x00000014351d7221 */ /* 0x000fe20000010000 */
[--C-:B------:R-:W-:Y:S01]  /*44e0*/  FFMA.FTZ R46, R46, UR10, -R2.reuse ;  /* 0x0000000a2e2e7c23 */ /* 0x100fe20008010802 */
[--C-:B------:R-:W-:Y:S01]  /*44f0*/  FFMA.FTZ R47, R47, UR10, -R2.reuse ;  /* 0x0000000a2f2f7c23 */ /* 0x100fe20008010802 */
[----:B------:R-:W2:Y:S01]  /*4500*/  MUFU.EX2 R59, R59 ;  /* 0x0000003b003b7308 */ /* 0x000ea20000000800 */
[----:B------:R-:W-:Y:S01]  /*4510*/  FADD.FTZ R20, R40, R29 ;  /* 0x0000001d28147221 */ /* 0x000fe20000010000 */
[--C-:B------:R-:W-:Y:S01]  /*4520*/  FFMA.FTZ R34, R34, UR10, -R2.reuse ;  /* 0x0000000a22227c23 */ /* 0x100fe20008010802 */
[--C-:B------:R-:W-:Y:S01]  /*4530*/  FFMA.FTZ R35, R35, UR10, -R2.reuse ;  /* 0x0000000a23237c23 */ /* 0x100fe20008010802 */
[----:B------:R-:W-:Y:S01]  /*4540*/  FFMA.FTZ R38, R38, UR10, -R2 ;  /* 0x0000000a26267c23 */ /* 0x000fe20008010802 */
[----:B------:R-:W-:Y:S01]  /*4550*/  FADD.FTZ R29, R41, R20 ;  /* 0x00000014291d7221 */ /* 0x000fe20000010000 */
[--C-:B------:R-:W-:Y:S01]  /*4560*/  FFMA.FTZ R39, R39, UR10, -R2.reuse ;  /* 0x0000000a27277c23 */ /* 0x100fe20008010802 */
[--C-:B------:R-:W-:Y:S01]  /*4570*/  FFMA.FTZ R26, R26, UR10, -R2.reuse ;  /* 0x0000000a1a1a7c23 */ /* 0x100fe20008010802 */
[----:B------:R-:W3:Y:S01]  /*4580*/  MUFU.EX2 R62, R62 ;  /* 0x0000003e003e7308 */ /* 0x000ee20000000800 */
[----:B0-----:R-:W-:Y:S01]  /*4590*/  FADD.FTZ R0, R44, R29 ;  /* 0x0000001d2c007221 */ /* 0x001fe20000010000 */
[--C-:B------:R-:W-:Y:S01]  /*45a0*/  FFMA.FTZ R27, R27, UR10, -R2.reuse ;  /* 0x0000000a1b1b7c23 */ /* 0x100fe20008010802 */
[--C-:B------:R-:W-:Y:S01]  /*45b0*/  FFMA.FTZ R30, R30, UR10, -R2.reuse ;  /* 0x0000000a1e1e7c23 */ /* 0x100fe20008010802 */
[----:B------:R-:W-:Y:S01]  /*45c0*/  FFMA.FTZ R2, R31, UR10, -R2 ;  /* 0x0000000a1f027c23 */ /* 0x000fe20008010802 */
[----:B------:R-:W-:Y:S01]  /*45d0*/  FADD.FTZ R29, R45, R0 ;  /* 0x000000002d1d7221 */ /* 0x000fe20000010000 */
[----:B-1----:R-:W-:Y:S01]  /*45e0*/  F2FP.BF16.F32.PACK_AB R198, R37, R36 ;  /* 0x0000002425c6723e */ /* 0x002fe200000010ff */
[----:B------:R-:W-:Y:S01]  /*45f0*/  IMAD.MOV.U32 R53, RZ, RZ, R151 ;  /* 0x000000ffff357224 */ /* 0x000fe200078e0097 */
[----:B------:R-:W0:Y:S01]  /*4600*/  MUFU.EX2 R63, R63 ;  /* 0x0000003f003f7308 */ /* 0x000e220000000800 */
[----:B--2---:R-:W-:Y:S01]  /*4610*/  FADD.FTZ R21, R58, R59 ;  /* 0x0000003b3a157221 */ /* 0x004fe20000010000 */
[----:B------:R-:W-:Y:S01]  /*4620*/  F2FP.BF16.F32.PACK_AB R209, R59, R58 ;  /* 0x0000003a3bd1723e */ /* 0x000fe200000010ff */
[----:B------:R-:W-:-:S02]  /*4630*/  IMAD.MOV.U32 R59, RZ, RZ, R151 ;  /* 0x000000ffff3b7224 */ /* 0x000fc400078e0097 */
[--C-:B------:R-:W-:Y:S02]  /*4640*/  IMAD.MOV.U32 R58, RZ, RZ, R151.reuse ;  /* 0x000000ffff3a7224 */ /* 0x100fe400078e0097 */
[----:B------:R-:W-:Y:S01]  /*4650*/  IMAD.MOV.U32 R45, RZ, RZ, R151 ;  /* 0x000000ffff2d7224 */ /* 0x000fe200078e0097 */
[----:B------:R-:W1:Y:S01]  /*4660*/  MUFU.EX2 R50, R50 ;  /* 0x0000003200327308 */ /* 0x000e620000000800 */
[----:B---3--:R-:W-:Y:S01]  /*4670*/  FADD.FTZ R14, R62, R21 ;  /* 0x000000153e0e7221 */ /* 0x008fe20000010000 */
[--C-:B------:R-:W-:Y:S02]  /*4680*/  IMAD.MOV.U32 R44, RZ, RZ, R151.reuse ;  /* 0x000000ffff2c7224 */ /* 0x100fe400078e0097 */
[--C-:B------:R-:W-:Y:S02]  /*4690*/  IMAD.MOV.U32 R41, RZ, RZ, R151.reuse ;  /* 0x000000ffff297224 */ /* 0x100fe400078e0097 */
[--C-:B------:R-:W-:Y:S02]  /*46a0*/  IMAD.MOV.U32 R40, RZ, RZ, R151.reuse ;  /* 0x000000ffff287224 */ /* 0x100fe400078e0097 */
[----:B------:R-:W2:Y:S01]  /*46b0*/  MUFU.EX2 R51, R51 ;  /* 0x0000003300337308 */ /* 0x000ea20000000800 */
[C---:B0-----:R-:W-:Y:S01]  /*46c0*/  FADD.FTZ R21, R63.reuse, R14 ;  /* 0x0000000e3f157221 */ /* 0x041fe20000010000 */
[----:B------:R-:W-:Y:S01]  /*46d0*/  F2FP.BF16.F32.PACK_AB R211, R63, R62 ;  /* 0x0000003e3fd3723e */ /* 0x000fe200000010ff */
[----:B------:R-:W-:-:S02]  /*46e0*/  IMAD.MOV.U32 R63, RZ, RZ, R151 ;  /* 0x000000ffff3f7224 */ /* 0x000fc400078e0097 */
[--C-:B------:R-:W-:Y:S02]  /*46f0*/  IMAD.MOV.U32 R62, RZ, RZ, R151.reuse ;  /* 0x000000ffff3e7224 */ /* 0x100fe400078e0097 */
[----:B------:R-:W-:Y:S01]  /*4700*/  IMAD.MOV.U32 R31, RZ, RZ, R151 ;  /* 0x000000ffff1f7224 */ /* 0x000fe200078e0097 */
[----:B------:R-:W0:Y:S01]  /*4710*/  MUFU.EX2 R54, R54 ;  /* 0x0000003600367308 */ /* 0x000e220000000800 */
[----:B-1----:R-:W-:-:S07]  /*4720*/  FADD.FTZ R14, R50, R21 ;  /* 0x00000015320e7221 */ /* 0x002fce0000010000 */
[----:B------:R-:W1:Y:S01]  /*4730*/  MUFU.EX2 R55, R55 ;  /* 0x0000003700377308 */ /* 0x000e620000000800 */
[C---:B--2---:R-:W-:Y:S01]  /*4740*/  FADD.FTZ R21, R51.reuse, R14 ;  /* 0x0000000e33157221 */ /* 0x044fe20000010000 */
[----:B------:R-:W-:Y:S01]  /*4750*/  F2FP.BF16.F32.PACK_AB R205, R51, R50 ;  /* 0x0000003233cd723e */ /* 0x000fe200000010ff */
[--C-:B------:R-:W-:Y:S02]  /*4760*/  IMAD.MOV.U32 R51, RZ, RZ, R151.reuse ;  /* 0x000000ffff337224 */ /* 0x100fe400078e0097 */
[----:B------:R-:W-:-:S03]  /*4770*/  IMAD.MOV.U32 R50, RZ, RZ, R151 ;  /* 0x000000ffff327224 */ /* 0x000fc600078e0097 */
[----:B------:R-:W2:Y:S01]  /*4780*/  MUFU.EX2 R42, R42 ;  /* 0x0000002a002a7308 */ /* 0x000ea20000000800 */
[----:B0-----:R-:W-:-:S07]  /*4790*/  FADD.FTZ R14, R54, R21 ;  /* 0x00000015360e7221 */ /* 0x001fce0000010000 */
[----:B------:R-:W0:Y:S01]  /*47a0*/  MUFU.EX2 R43, R43 ;  /* 0x0000002b002b7308 */ /* 0x000e220000000800 */
[C---:B-1----:R-:W-:Y:S01]  /*47b0*/  FADD.FTZ R21, R55.reuse, R14 ;  /* 0x0000000e37157221 */ /* 0x042fe20000010000 */
[----:B------:R-:W-:Y:S01]  /*47c0*/  FADD.FTZ R14, R32, R29 ;  /* 0x0000001d200e7221 */ /* 0x000fe20000010000 */
[----:B------:R-:W-:Y:S01]  /*47d0*/  F2FP.BF16.F32.PACK_AB R207, R55, R54 ;  /* 0x0000003637cf723e */ /* 0x000fe200000010ff */
[--C-:B------:R-:W-:Y:S02]  /*47e0*/  IMAD.MOV.U32 R55, RZ, RZ, R151.reuse ;  /* 0x000000ffff377224 */ /* 0x100fe400078e0097 */
[----:B------:R-:W-:Y:S01]  /*47f0*/  FADD.FTZ R29, R33, R14 ;  /* 0x0000000e211d7221 */ /* 0x000fe20000010000 */
[----:B------:R-:W-:Y:S01]  /*4800*/  IMAD.MOV.U32 R54, RZ, RZ, R151 ;  /* 0x000000ffff367224 */ /* 0x000fe200078e0097 */
[----:B------:R-:W1:Y:S01]  /*4810*/  MUFU.EX2 R46, R46 ;  /* 0x0000002e002e7308 */ /* 0x000e620000000800 */
[----:B--2---:R-:W-:Y:S01]  /*4820*/  FADD.FTZ R0, R42, R21 ;  /* 0x000000152a007221 */ /* 0x004fe20000010000 */
[----:B------:R-:W-:Y:S01]  /*4830*/  FADD.FTZ R14, R36, R29 ;  /* 0x0000001d240e7221 */ /* 0x000fe20000010000 */
[----:B------:R-:W-:-:S02]  /*4840*/  IMAD.MOV.U32 R36, RZ, RZ, R151 ;  /* 0x000000ffff247224 */ /* 0x000fc400078e0097 */
[--C-:B------:R-:W-:Y:S02]  /*4850*/  IMAD.MOV.U32 R33, RZ, RZ, R151.reuse ;  /* 0x000000ffff217224 */ /* 0x100fe400078e0097 */
[----:B------:R-:W-:Y:S01]  /*4860*/  FADD.FTZ R29, R37, R14 ;  /* 0x0000000e251d7221 */ /* 0x000fe20000010000 */
[--C-:B------:R-:W-:Y:S01]  /*4870*/  IMAD.MOV.U32 R37, RZ, RZ, R151.reuse ;  /* 0x000000ffff257224 */ /* 0x100fe200078e0097 */
[----:B------:R-:W2:Y:S01]  /*4880*/  MUFU.EX2 R47, R47 ;  /* 0x0000002f002f7308 */ /* 0x000ea20000000800 */
[C---:B0-----:R-:W-:Y:S01]  /*4890*/  FADD.FTZ R21, R43.reuse, R0 ;  /* 0x000000002b157221 */ /* 0x041fe20000010000 */
[----:B------:R-:W-:Y:S01]  /*48a0*/  F2FP.BF16.F32.PACK_AB R201, R43, R42 ;  /* 0x0000002a2bc9723e */ /* 0x000fe200000010ff */
[--C-:B------:R-:W-:Y:S02]  /*48b0*/  IMAD.MOV.U32 R43, RZ, RZ, R151.reuse ;  /* 0x000000ffff2b7224 */ /* 0x100fe400078e0097 */
[--C-:B------:R-:W-:Y:S02]  /*48c0*/  IMAD.MOV.U32 R42, RZ, RZ, R151.reuse ;  /* 0x000000ffff2a7224 */ /* 0x100fe400078e0097 */
[----:B------:R-:W-:Y:S01]  /*48d0*/  IMAD.MOV.U32 R32, RZ, RZ, R151 ;  /* 0x000000ffff207224 */ /* 0x000fe200078e0097 */
[----:B------:R-:W0:Y:S01]  /*48e0*/  MUFU.EX2 R34, R34 ;  /* 0x0000002200227308 */ /* 0x000e220000000800 */
[----:B-1----:R-:W-:-:S07]  /*48f0*/  FADD.FTZ R0, R46, R21 ;  /* 0x000000152e007221 */ /* 0x002fce0000010000 */
[----:B------:R-:W1:Y:S01]  /*4900*/  MUFU.EX2 R35, R35 ;  /* 0x0000002300237308 */ /* 0x000e620000000800 */
[C---:B--2---:R-:W-:Y:S01]  /*4910*/  FADD.FTZ R21, R47.reuse, R0 ;  /* 0x000000002f157221 */ /* 0x044fe20000010000 */
[----:B------:R-:W-:Y:S01]  /*4920*/  F2FP.BF16.F32.PACK_AB R203, R47, R46 ;  /* 0x0000002e2fcb723e */ /* 0x000fe200000010ff */
[----:B------:R-:W-:Y:S01]  /*4930*/  IMAD.MOV.U32 R47, RZ, RZ, R151 ;  /* 0x000000ffff2f7224 */ /* 0x000fe200078e0097 */
[----:B------:R-:W-:-:S04]  /*4940*/  MOV R46, R151 ;  /* 0x00000097002e7202 */ /* 0x000fc80000000f00 */
[----:B------:R-:W2:Y:S01]  /*4950*/  MUFU.EX2 R24, R24 ;  /* 0x0000001800187308 */ /* 0x000ea20000000800 */
[----:B0-----:R-:W-:-:S07]  /*4960*/  FADD.FTZ R0, R34, R21 ;  /* 0x0000001522007221 */ /* 0x001fce0000010000 */
[----:B------:R-:W0:Y:S01]  /*4970*/  MUFU.EX2 R38, R38 ;  /* 0x0000002600267308 */ /* 0x000e220000000800 */
[C---:B-1----:R-:W-:Y:S01]  /*4980*/  FADD.FTZ R21, R35.reuse, R0 ;  /* 0x0000000023157221 */ /* 0x042fe20000010000 */
[----:B------:R-:W-:Y:S01]  /*4990*/  F2FP.BF16.F32.PACK_AB R197, R35, R34 ;  /* 0x0000002223c5723e */ /* 0x000fe200000010ff */
[--C-:B------:R-:W-:Y:S02]  /*49a0*/  IMAD.MOV.U32 R35, RZ, RZ, R151.reuse ;  /* 0x000000ffff237224 */ /* 0x100fe400078e0097 */
[----:B------:R-:W-:-:S03]  /*49b0*/  IMAD.MOV.U32 R34, RZ, RZ, R151 ;  /* 0x000000ffff227224 */ /* 0x000fc600078e0097 */
[----:B------:R-:W1:Y:S01]  /*49c0*/  MUFU.EX2 R25, R25 ;  /* 0x0000001900197308 */ /* 0x000e620000000800 */
[----:B--2---:R-:W-:-:S07]  /*49d0*/  FADD.FTZ R14, R24, R29 ;  /* 0x0000001d180e7221 */ /* 0x004fce0000010000 */
        /* <DEDUP_REMOVED lines=8> */
[C---:B--2---:R-:W-:Y:S01]  /*4a60*/  FADD.FTZ R21, R39.reuse, R0 ;  /* 0x0000000027157221 */ /* 0x044fe20000010000 */
[----:B------:R-:W-:Y:S01]  /*4a70*/  F2FP.BF16.F32.PACK_AB R199, R39, R38 ;  /* 0x0000002627c7723e */ /* 0x000fe200000010ff */
[--C-:B------:R-:W-:Y:S02]  /*4a80*/  IMAD.MOV.U32 R39, RZ, RZ, R151.reuse ;  /* 0x000000ffff277224 */ /* 0x100fe400078e0097 */
[----:B------:R-:W-:-:S03]  /*4a90*/  IMAD.MOV.U32 R38, RZ, RZ, R151 ;  /* 0x000000ffff267224 */ /* 0x000fc600078e0097 */
[----:B------:R-:W2:Y:S01]  /*4aa0*/  MUFU.EX2 R27, R27 ;  /* 0x0000001b001b7308 */ /* 0x000ea20000000800 */
[----:B0-----:R-:W-:Y:S01]  /*4ab0*/  FADD.FTZ R14, R28, R29 ;  /* 0x0000001d1c0e7221 */ /* 0x001fe20000010000 */
[C---:B------:R-:W-:Y:S01]  /*4ac0*/  F2FP.BF16.F32.PACK_AB R194, R5.reuse, R28 ;  /* 0x0000001c05c2723e */ /* 0x040fe200000010ff */
[--C-:B------:R-:W-:Y:S02]  /*4ad0*/  IMAD.MOV.U32 R29, RZ, RZ, R151.reuse ;  /* 0x000000ffff1d7224 */ /* 0x100fe400078e0097 */
[----:B------:R-:W-:Y:S01]  /*4ae0*/  FADD.FTZ R14, R5, R14 ;  /* 0x0000000e050e7221 */ /* 0x000fe20000010000 */
[----:B------:R-:W-:Y:S02]  /*4af0*/  IMAD.MOV.U32 R28, RZ, RZ, R151 ;  /* 0x000000ffff1c7224 */ /* 0x000fe400078e0097 */
[----:B------:R-:W0:Y:S01]  /*4b00*/  MUFU.EX2 R30, R30 ;  /* 0x0000001e001e7308 */ /* 0x000e220000000800 */
[----:B-1----:R-:W-:-:S07]  /*4b10*/  FADD.FTZ R0, R26, R21 ;  /* 0x000000151a007221 */ /* 0x002fce0000010000 */
[----:B------:R1:W3:Y:S01]  /*4b20*/  MUFU.EX2 R195, R2 ;  /* 0x0000000200c37308 */ /* 0x0002e20000000800 */
[C---:B--2---:R-:W-:Y:S01]  /*4b30*/  FADD.FTZ R5, R27.reuse, R0 ;  /* 0x000000001b057221 */ /* 0x044fe20000010000 */
[----:B------:R-:W-:Y:S01]  /*4b40*/  F2FP.BF16.F32.PACK_AB R193, R27, R26 ;  /* 0x0000001a1bc1723e */ /* 0x000fe200000010ff */
[--C-:B------:R-:W-:Y:S02]  /*4b50*/  IMAD.MOV.U32 R27, RZ, RZ, R151.reuse ;  /* 0x000000ffff1b7224 */ /* 0x100fe400078e0097 */
[----:B------:R-:W-:Y:S02]  /*4b60*/  IMAD.MOV.U32 R26, RZ, RZ, R151 ;  /* 0x000000ffff1a7224 */ /* 0x000fe400078e0097 */
[----:B0-----:R-:W-:Y:S01]  /*4b70*/  FADD.FTZ R0, R30, R5 ;  /* 0x000000051e007221 */ /* 0x001fe20000010000 */
[----:B-1----:R-:W-:-:S03]  /*4b80*/  IMAD.MOV.U32 R2, RZ, RZ, 0x3f800000 ;  /* 0x3f800000ff027424 */ /* 0x002fc600078e00ff */
[C---:B---3--:R-:W-:Y:S01]  /*4b90*/  FADD.FTZ R5, R195.reuse, R0 ;  /* 0x00000000c3057221 */ /* 0x048fe20000010000 */
[----:B------:R-:W-:Y:S01]  /*4ba0*/  F2FP.BF16.F32.PACK_AB R195, R195, R30 ;  /* 0x0000001ec3c3723e */ /* 0x000fe200000010ff */
[----:B------:R-:W-:Y:S02]  /*4bb0*/  IMAD.MOV.U32 R0, RZ, RZ, 0x3f800000 ;  /* 0x3f800000ff007424 */ /* 0x000fe400078e00ff */
[----:B------:R-:W-:Y:S01]  /*4bc0*/  IMAD.MOV.U32 R30, RZ, RZ, R151 ;  /* 0x000000ffff1e7224 */ /* 0x000fe200078e0097 */
[----:B------:R-:W-:Y:S06]  /*4bd0*/  @!P2 BRA `(.L_x_15) ;  /* 0x0000003c00a8a947 */ /* 0x000fec0003800000 */
[----:B------:R-:W-:Y:S01]  /*4be0*/  R2UR UR4, R152 ;  /* 0x00000000980472ca */ /* 0x000fe200000e0000 */
[----:B------:R-:W-:Y:S01]  /*4bf0*/  IMAD.MOV.U32 R20, RZ, RZ, R3 ;  /* 0x000000ffff147224 */ /* 0x000fe200078e0003 */
[----:B------:R-:W-:Y:S01]  /*4c00*/  CS2R R150, SRZ ;  /* 0x0000000000967805 */ /* 0x000fe2000001ff00 */
[----:B------:R-:W-:Y:S01]  /*4c10*/  IMAD.MOV.U32 R21, RZ, RZ, R4 ;  /* 0x000000ffff157224 */ /* 0x000fe200078e0004 */
[----:B------:R-:W-:Y:S01]  /*4c20*/  CS2R R146, SRZ ;  /* 0x0000000000927805 */ /* 0x000fe2000001ff00 */
[----:B------:R-:W-:Y:S01]  /*4c30*/  IMAD.MOV.U32 R0, RZ, RZ, 0x3f800000 ;  /* 0x3f800000ff007424 */ /* 0x000fe200078e00ff */
[----:B------:R-:W-:Y:S02]  /*4c40*/  CS2R R142, SRZ ;  /* 0x00000000008e7805 */ /* 0x000fe4000001ff00 */
[----:B------:R-:W-:Y:S02]  /*4c50*/  CS2R R138, SRZ ;  /* 0x00000000008a7805 */ /* 0x000fe4000001ff00 */
[----:B------:R-:W-:-:S02]  /*4c60*/  CS2R R134, SRZ ;  /* 0x0000000000867805 */ /* 0x000fc4000001ff00 */
[----:B------:R-:W-:Y:S02]  /*4c70*/  CS2R R130, SRZ ;  /* 0x0000000000827805 */ /* 0x000fe4000001ff00 */
[----:B------:R-:W-:Y:S02]  /*4c80*/  CS2R R126, SRZ ;  /* 0x00000000007e7805 */ /* 0x000fe4000001ff00 */
[----:B------:R-:W-:Y:S02]  /*4c90*/  CS2R R122, SRZ ;  /* 0x00000000007a7805 */ /* 0x000fe4000001ff00 */
[----:B------:R-:W-:Y:S01]  /*4ca0*/  CS2R R118, SRZ ;  /* 0x0000000000767805 */ /* 0x000fe2000001ff00 */
[----:B------:R-:W-:Y:S01]  /*4cb0*/  UIADD3 UR4, UR4, -0x2, URZ ;  /* 0xfffffffe04047890 */ /* 0x000fe2000fffe03f */
[----:B------:R-:W-:Y:S02]  /*4cc0*/  CS2R R114, SRZ ;  /* 0x0000000000727805 */ /* 0x000fe4000001ff00 */
[----:B------:R-:W-:-:S02]  /*4cd0*/  CS2R R110, SRZ ;  /* 0x00000000006e7805 */ /* 0x000fc4000001ff00 */
[----:B------:R-:W-:Y:S02]  /*4ce0*/  CS2R R106, SRZ ;  /* 0x00000000006a7805 */ /* 0x000fe4000001ff00 */
[----:B------:R-:W-:Y:S02]  /*4cf0*/  CS2R R102, SRZ ;  /* 0x0000000000667805 */ /* 0x000fe4000001ff00 */
[----:B------:R-:W-:Y:S01]  /*4d00*/  CS2R R98, SRZ ;  /* 0x0000000000627805 */ /* 0x000fe2000001ff00 */
[----:B------:R-:W-:Y:S01]  /*4d10*/  IMAD.U32 R222, RZ, RZ, UR4 ;  /* 0x00000004ffde7e24 */ /* 0x000fe2000f8e00ff */
[----:B------:R-:W-:Y:S02]  /*4d20*/  R2UR UR4, R16 ;  /* 0x00000000100472ca */ /* 0x000fe400000e0000 */
[----:B------:R-:W-:Y:S02]  /*4d30*/  CS2R R94, SRZ ;  /* 0x00000000005e7805 */ /* 0x000fe4000001ff00 */
[----:B------:R-:W-:-:S02]  /*4d40*/  CS2R R90, SRZ ;  /* 0x00000000005a7805 */ /* 0x000fc4000001ff00 */
[----:B------:R-:W-:Y:S02]  /*4d50*/  CS2R R86, SRZ ;  /* 0x0000000000567805 */ /* 0x000fe4000001ff00 */
[----:B------:R-:W-:Y:S02]  /*4d60*/  CS2R R82, SRZ ;  /* 0x0000000000527805 */ /* 0x000fe4000001ff00 */
[----:B------:R-:W-:Y:S02]  /*4d70*/  CS2R R78, SRZ ;  /* 0x00000000004e7805 */ /* 0x000fe4000001ff00 */
[----:B------:R-:W-:Y:S02]  /*4d80*/  CS2R R74, SRZ ;  /* 0x00000000004a7805 */ /* 0x000fe4000001ff00 */
[----:B------:R-:W-:Y:S02]  /*4d90*/  CS2R R70, SRZ ;  /* 0x0000000000467805 */ /* 0x000fe4000001ff00 */
[----:B------:R-:W-:-:S02]  /*4da0*/  CS2R R66, SRZ ;  /* 0x0000000000427805 */ /* 0x000fc4000001ff00 */
[----:B------:R-:W-:Y:S02]  /*4db0*/  CS2R R62, SRZ ;  /* 0x00000000003e7805 */ /* 0x000fe4000001ff00 */
[----:B------:R-:W-:Y:S02]  /*4dc0*/  CS2R R58, SRZ ;  /* 0x00000000003a7805 */ /* 0x000fe4000001ff00 */
[----:B------:R-:W-:Y:S02]  /*4dd0*/  CS2R R54, SRZ ;  /* 0x0000000000367805 */ /* 0x000fe4000001ff00 */
[----:B------:R-:W-:Y:S02]  /*4de0*/  CS2R R50, SRZ ;  /* 0x0000000000327805 */ /* 0x000fe4000001ff00 */
[----:B------:R-:W-:Y:S02]  /*4df0*/  MOV R230, UR4 ;  /* 0x0000000400e67c02 */ /* 0x000fe40008000f00 */
        /* <DEDUP_REMOVED lines=37> */
[----:B------:R-:W-:Y:S01]  /*5050*/  CS2R R24, SRZ ;  /* 0x0000000000187805 */ /* 0x000fe2000001ff00 */
[----:B------:R-:W-:-:S06]  /*5060*/  UMOV UR61, UR60 ;  /* 0x0000003c003d7c82 */ /* 0x000fcc0008000000 */
.L_x_24:
[----:B------:R-:W-:Y:S01]  /*5070*/  R2UR UR6, R230 ;  /* 0x00000000e60672ca */ /* 0x000fe200000e0000 */
[----:B------:R-:W-:-:S04]  /*5080*/  UIADD3 UR4, UR61, 0x1, URZ ;  /* 0x000000013d047890 */ /* 0x000fc8000fffe03f */
[----:B------:R-:W-:-:S04]  /*5090*/  UISETP.NE.AND UP0, UPT, UR4, 0x2, UPT ;  /* 0x000000020400788c */ /* 0x000fc8000bf05270 */
[----:B------:R-:W-:Y:S02]  /*50a0*/  USEL UR5, URZ, 0x1, UP0 ;  /* 0x000000013f057887 */ /* 0x000fe40008000000 */
[----:B------:R-:W-:Y:S02]  /*50b0*/  USEL UR60, UR4, URZ, UP0 ;  /* 0x0000003f043c7287 */ /* 0x000fe40008000000 */
[----:B------:R-:W-:-:S06]  /*50c0*/  ULOP3.LUT UR4, UR6, UR5, URZ, 0x3c, !UPT ;  /* 0x0000000506047292 */ /* 0x000fcc000f8e3c3f */
[----:B------:R-:W-:Y:S01]  /*50d0*/  IMAD.U32 R16, RZ, RZ, UR4 ;  /* 0x00000004ff107e24 */ /* 0x000fe2000f8e00ff */
[----:B------:R-:W-:Y:S06]  /*50e0*/  @!P0 BRA `(.L_x_16) ;  /* 0x0000000000048947 */ /* 0x000fec0003800000 */
[----:B------:R-:W-:Y:S01]  /*50f0*/  BPT.TRAP 0x1 ;  /* 0x000000040000795c */ /* 0x000fe20000300000 */
.L_x_16:
[----:B------:R-:W0:Y:S01]  /*5100*/  S2UR UR5, SR_CgaCtaId ;  /* 0x00000000000579c3 */ /* 0x000e220000008800 */
[----:B------:R-:W-:Y:S01]  /*5110*/  R2UR UR7, R16 ;  /* 0x00000000100772ca */ /* 0x000fe200000e0000 */
[----:B------:R-:W-:-:S12]  /*5120*/  UMOV UR4, 0x400 ;  /* 0x0000040000047882 */ /* 0x000fd80000000000 */
[----:B------:R-:W-:-:S05]  /*5130*/  IMAD.U32 R3, RZ, RZ, UR7 ;  /* 0x00000007ff037e24 */ /* 0x000fca000f8e00ff */
[----:B------:R-:W-:Y:S01]  /*5140*/  SHF.L.U32 R3, R3, 0x1f, RZ ;  /* 0x0000001f03037819 */ /* 0x000fe200000006ff */
[----:B0-----:R-:W-:-:S06]  /*5150*/  ULEA UR6, UR5, UR4, 0x18 ;  /* 0x0000000405067291 */ /* 0x001fcc000f8ec03f */
[----:B------:R-:W-:Y:S01]  /*5160*/  IMAD.U32 R231, RZ, RZ, UR6 ;  /* 0x00000006ffe77e24 */ /* 0x000fe2000f8e00ff */
[----:B------:R-:W-:-:S06]  /*5170*/  ULEA UR6, UR60, UR6, 0x3 ;  /* 0x000000063c067291 */ /* 0x000fcc000f8e183f */
[----:B------:R-:W-:-:S03]  /*5180*/  IMAD.U32 R223, RZ, RZ, UR6 ;  /* 0x00000006ffdf7e24 */ /* 0x000fc6000f8e00ff */
[----:B------:R0:W1:Y:S01]  /*5190*/  SYNCS.PHASECHK.TRANS64.TRYWAIT P2, [UR6+0x38830], R3 ;  /* 0x03883003ff0075a7 */ /* 0x0000620008040146 */
[----:B------:R-:W-:Y:S05]  /*51a0*/  @!P0 BRA `(.L_x_17) ;  /* 0x0000000000048947 */ /* 0x000fea0003800000 */
[----:B------:R-:W-:Y:S01]  /*51b0*/  BPT.TRAP 0x1 ;  /* 0x000000040000795c */ /* 0x000fe20000300000 */
.L_x_17:
[----:B-1----:R-:W-:Y:S05]  /*51c0*/  @P2 BRA `(.L_x_18) ;  /* 0x00000000000c2947 */ /* 0x002fea0003800000 */
[----:B------:R-:W-:-:S13]  /*51d0*/  R2UR UR4, R223 ;  /* 0x00000000df0472ca */ /* 0x000fda00000e0000 */
[----:B------:R-:W1:Y:S02]  /*51e0*/  SYNCS.PHASECHK.TRANS64.TRYWAIT P2, [UR4+0x38830], R3 ;  /* 0x03883003ff0075a7 */ /* 0x000e640008040144 */
[----:B-1----:R-:W-:Y:S05]  /*51f0*/  @!P2 BRA `(.L_x_19) ;  /* 0x000000b800e4a947 */ /* 0x002fea0003800000 */
.L_x_18:
[----:B------:R-:W-:Y:S01]  /*5200*/  R2UR UR4, R15 ;  /* 0x000000000f0472ca */ /* 0x000fe200000e0000 */
[----:B------:R-:W-:Y:S01]  /*5210*/  WARPGROUP.ARRIVE ;  /* 0x00000000000079c5 */ /* 0x000fe20000000000 */
[----:B------:R-:W-:Y:S01]  /*5220*/  R2UR UR18, R12 ;  /* 0x000000000c1272ca */ /* 0x000fe200000e0000 */
[----:B------:R-:W-:Y:S01]  /*5230*/  UMOV UR59, 0x40000040 ;  /* 0x40000040003b7882 */ /* 0x000fe20000000000 */
        /* <DEDUP_REMOVED lines=9> */
[----:B------:R-:W-:Y:S01]  /*52d0*/  UIMAD UR4, UR60, 0xa00, UR4 ;  /* 0x00000a003c0478a4 */ /* 0x000fe2000f8e0204 */
[-C--:B------:R-:W-:Y:S01]  /*52e0*/  FMUL.FTZ R24, R24, R2.reuse ;  /* 0x0000000218187220 */ /* 0x080fe20000410000 */
[----:B------:R-:W-:Y:S01]  /*52f0*/  UMOV UR56, UR18 ;  /* 0x0000001200387c82 */ /* 0x000fe20008000000 */
[----:B------:R-:W-:Y:S01]  /*5300*/  UMOV UR39, 0x40000040 ;  /* 0x4000004000277882 */ /* 0x000fe20000000000 */
[----:B------:R-:W-:Y:S01]  /*5310*/  UMOV UR57, UR19 ;  /* 0x0000001300397c82 */ /* 0x000fe20008000000 */
[----:B------:R-:W-:Y:S01]  /*5320*/  UIADD3 UR5, UR4, 0x80, URZ ;  /* 0x0000008004057890 */ /* 0x000fe2000fffe03f */
[-C--:B------:R-:W-:Y:S01]  /*5330*/  FMUL.FTZ R25, R25, R2.reuse ;  /* 0x0000000219197220 */ /* 0x080fe20000410000 */
[----:B------:R-:W-:Y:S01]  /*5340*/  UMOV UR58, UR4 ;  /* 0x00000004003a7c82 */ /* 0x000fe20008000000 */
[----:B------:R-:W-:Y:S01]  /*5350*/  UIADD3 UR6, UR4, 0x100, URZ ;  /* 0x0000010004067890 */ /* 0x000fe2000fffe03f */
[----:B------:R-:W-:Y:S01]  /*5360*/  HGMMA.64x16x16.F32.BF16 R184, gdesc[UR56], RZ, !UPT, gsb0 ;  /* 0x0020000038b879f0 */ /* 0x000fe2000c0018ff */
[----:B------:R-:W-:Y:S01]  /*5370*/  UMOV UR56, UR18 ;  /* 0x0000001200387c82 */ /* 0x000fe20008000000 */
[----:B------:R-:W-:Y:S01]  /*5380*/  UMOV UR57, UR19 ;  /* 0x0000001300397c82 */ /* 0x000fe20008000000 */
[----:B------:R-:W-:Y:S01]  /*5390*/  UMOV UR58, UR5 ;  /* 0x00000005003a7c82 */ /* 0x000fe20008000000 */
[----:B------:R-:W-:Y:S01]  /*53a0*/  UMOV UR59, 0x40000040 ;  /* 0x40000040003b7882 */ /* 0x000fe20000000000 */
[----:B------:R-:W-:Y:S01]  /*53b0*/  UIADD3 UR5, UR4, 0x180, URZ ;  /* 0x0000018004057890 */ /* 0x000fe2000fffe03f */
[-C--:B------:R-:W-:Y:S01]  /*53c0*/  FMUL.FTZ R28, R28, R2.reuse ;  /* 0x000000021c1c7220 */ /* 0x080fe20000410000 */
        /* <DEDUP_REMOVED lines=12> */
[----:B------:R-:W-:Y:S01]  /*5490*/  UMOV UR43, 0x40000040 ;  /* 0x40000040002b7882 */ /* 0x000fe20000000000 */
        /* <DEDUP_REMOVED lines=31> */
[----:B------:R-:W-:Y:S01]  /*5690*/  FMUL.FTZ R89, R89, R2 ;  /* 0x0000000259597220 */ /* 0x000fe20000410000 */
[----:B------:R-:W-:-:S02]  /*56a0*/  WARPGROUP.DEPBAR.LE gsb0, 0x0 ;  /* 0x00008000000079c5 */ /* 0x000fc40000010000 */
[----:B------:R-:W-:Y:S01]  /*56b0*/  WARPGROUP.ARRIVE ;  /* 0x00000000000079c5 */ /* 0x000fe20000000000 */
[-C--:B------:R-:W-:Y:S01]  /*56c0*/  FMUL.FTZ R92, R92, R2.reuse ;  /* 0x000000025c5c7220 */ /* 0x080fe20000410000 */
[-C--:B------:R-:W-:Y:S01]  /*56d0*/  FMUL.FTZ R93, R93, R2.reuse ;  /* 0x000000025d5d7220 */ /* 0x080fe20000410000 */
[-C--:B------:R-:W-:Y:S01]  /*56e0*/  FMUL.FTZ R96, R96, R2.reuse ;  /* 0x0000000260607220 */ /* 0x080fe20000410000 */
[-C--:B------:R-:W-:Y:S01]  /*56f0*/  FMUL.FTZ R97, R97, R2.reuse ;  /* 0x0000000261617220 */ /* 0x080fe20000410000 */
[-C--:B------:R-:W-:Y:S01]  /*5700*/  FMUL.FTZ R100, R100, R2.reuse ;  /* 0x0000000264647220 */ /* 0x080fe20000410000 */
[----:B------:R-:W-:Y:S01]  /*5710*/  HGMMA.64x16x16.F32.BF16 R176, gdesc[UR56], RZ, !UPT, gsb0 ;  /* 0x0020000038b079f0 */ /* 0x000fe2000c0018ff */
[----:B------:R-:W-:Y:S01]  /*5720*/  UMOV UR56, UR18 ;  /* 0x0000001200387c82 */ /* 0x000fe20008000000 */
[----:B------:R-:W-:Y:S01]  /*5730*/  UMOV UR57, UR19 ;  /* 0x0000001300397c82 */ /* 0x000fe20008000000 */
[----:B------:R-:W-:Y:S01]  /*5740*/  UMOV UR58, UR6 ;  /* 0x00000006003a7c82 */ /* 0x000fe20008000000 */
        /* <DEDUP_REMOVED lines=100> */
[----:B------:R-:W-:-:S06]  /*5d90*/  WARPGROUP.ARRIVE ;  /* 0x00000000000079c5 */ /* 0x000fcc0000000000 */
[----:B------:R-:W-:Y:S01]  /*5da0*/  HGMMA.64x16x16.F32.BF16 R160, gdesc[UR56], RZ, !UPT, gsb0 ;  /* 0x0020000038a079f0 */ /* 0x000fe2000c0018ff */
        /* <DEDUP_REMOVED lines=21> */
[----:B------:R-:W-:Y:S01]  /*5f00*/  UIADD3 UR5, UR4, 0x182, URZ ;  /* 0x0000018204057890 */ /* 0x000fe2000fffe03f */
        /* <DEDUP_REMOVED lines=65> */
[----:B------:R-:W-:Y:S01]  /*6320*/  UMOV UR11, 0x40000040 ;  /* 0x40000040000b7882 */ /* 0x000fe20000000000 */
[----:B------:R-:W-:Y:S01]  /*6330*/  UIADD3 UR6, UR4, 0x106, URZ ;  /* 0x0000010604067890 */ /* 0x000fe2000fffe03f */
        /* <DEDUP_REMOVED lines=32> */
[----:B------:R-:W-:Y:S02]  /*6540*/  UIADD3 UR10, UR4, 0x986, URZ ;  /* 0x00000986040a7890 */ /* 0x000fe4000fffe03f */
        /* <DEDUP_REMOVED lines=27> */
[----:B------:R-:W-:Y:S02]  /*6700*/  R2UR UR14, R6 ;  /* 0x00000000060e72ca */ /* 0x000fe400000e0000 */
[----:B------:R-:W-:-:S11]  /*6710*/  R2UR UR15, R7 ;  /* 0x00000000070f72ca */ /* 0x000fd600000e0000 */
[----:B------:R-:W-:Y:S02]  /*6720*/  UMOV UR56, UR14 ;  /* 0x0000000e00387c82 */ /* 0x000fe40008000000 */
[----:B------:R-:W-:Y:S01]  /*6730*/  UMOV UR57, UR15 ;  /* 0x0000000f00397c82 */ /* 0x000fe20008000000 */
        /* <DEDUP_REMOVED lines=266> */
[----:B------:R-:W-:-:S03]  /*77e0*/  UIADD3 UR6, UR4, 0x886, URZ ;  /* 0x0000088604067890 */ /* 0x000fc6000fffe03f */
[----:B------:R-:W-:Y:S01]  /*77f0*/  UMOV UR4, UR14 ;  /* 0x0000000e00047c82 */ /* 0x000fe20008000000 */
[----:B------:R-:W-:Y:S02]  /*7800*/  WARPGROUP.DEPBAR.LE gsb0, 0x0 ;  /* 0x00008000000079c5 */ /* 0x000fe40000010000 */
[----:B------:R-:W-:-:S06]  /*7810*/  WARPGROUP.ARRIVE ;  /* 0x00000000000079c5 */ /* 0x000fcc0000000000 */
[----:B------:R-:W-:Y:S03]  /*7820*/  HGMMA.64x16x16.F32.BF16 R152, gdesc[UR52], R152, gsb0 ;  /* 0x00200000349879f0 */ /* 0x000fe60008001898 */
        /* <DEDUP_REMOVED lines=16> */
[----:B------:R-:W-:Y:S01]  /*7930*/  UMOV UR7, 0x40000040 ;  /* 0x4000004000077882 */ /* 0x000fe20000000000 */
        /* <DEDUP_REMOVED lines=10> */
[----:B------:R-:W-:Y:S02]  /*79e0*/  WARPGROUP.DEPBAR.LE gsb0, 0x0 ;  /* 0x00008000000079c5 */ /* 0x000fe40000010000 */
[----:B------:R-:W-:-:S06]  /*79f0*/  WARPGROUP.ARRIVE ;  /* 0x00000000000079c5 */ /* 0x000fcc0000000000 */
[----:B------:R-:W-:Y:S03]  /*7a00*/  HGMMA.64x16x16.F32.BF16 R152, gdesc[UR4], R152, gsb0 ;  /* 0x00200000049879f0 */ /* 0x000fe60008001898 */
[----:B------:R-:W-:Y:S02]  /*7a10*/  WARPGROUP.DEPBAR.LE gsb0, 0x0 ;  /* 0x00008000000079c5 */ /* 0x000fe40000010000 */
[----:B------:R-:W-:Y:S05]  /*7a20*/  @!P0 BRA `(.L_x_20) ;  /* 0x0000000000048947 */ /* 0x000fea0003800000 */
[----:B------:R-:W-:Y:S01]  /*7a30*/  BPT.TRAP 0x1 ;  /* 0x000000040000795c */ /* 0x000fe20000300000 */
.L_x_20:
[----:B------:R-:W-:Y:S02]  /*7a40*/  R2UR UR4, R231 ;  /* 0x00000000e70472ca */ /* 0x000fe400000e0000 */
[----:B------:R-:W-:-:S11]  /*7a50*/  R2UR UR5, R230 ;  /* 0x00000000e60572ca */ /* 0x000fd600000e0000 */
[----:B------:R-:W-:Y:S02]  /*7a60*/  ULEA UR4, UR61, UR4, 0x3 ;  /* 0x000000043d047291 */ /* 0x000fe4000f8e183f */
[----:B------:R-:W-:-:S05]  /*7a70*/  IMAD.U32 R0, RZ, RZ, UR5 ;  /* 0x00000005ff007e24 */ /* 0x000fca000f8e00ff */
[----:B------:R-:W-:-:S04]  /*7a80*/  SHF.L.U32 R0, R0, 0x1f, RZ ;  /* 0x0000001f00007819 */ /* 0x000fc800000006ff */
[----:B------:R2:W3:Y:S01]  /*7a90*/  SYNCS.PHASECHK.TRANS64.TRYWAIT P2, [UR4+0x38850], R0 ;  /* 0x03885000ff0075a7 */ /* 0x0004e20008040144 */
[----:B------:R-:W-:Y:S05]  /*7aa0*/  @!P0 BRA `(.L_x_21) ;  /* 0x0000000000048947 */ /* 0x000fea0003800000 */
[----:B------:R-:W-:Y:S01]  /*7ab0*/  BPT.TRAP 0x1 ;  /* 0x000000040000795c */ /* 0x000fe20000300000 */
.L_x_21:
[----:B---3--:R-:W-:Y:S05]  /*7ac0*/  @P2 BRA `(.L_x_22) ;  /* 0x0000000000082947 */ /* 0x008fea0003800000 */
[----:B------:R-:W3:Y:S02]  /*7ad0*/  SYNCS.PHASECHK.TRANS64.TRYWAIT P2, [UR4+0x38850], R0 ;  /* 0x03885000ff0075a7 */ /* 0x000ee40008040144 */
[----:B---3--:R-:W-:Y:S05]  /*7ae0*/  @!P2 BRA `(.L_x_23) ;  /* 0x0000009000c4a947 */ /* 0x008fea0003800000 */
.L_x_22:
[----:B------:R-:W-:Y:S01]  /*7af0*/  R2UR UR5, R231 ;  /* 0x00000000e70572ca */ /* 0x000fe200000e0000 */
[----:B------:R-:W-:Y:S01]  /*7b00*/  WARPGROUP.ARRIVE ;  /* 0x00000000000079c5 */ /* 0x000fe20000000000 */
[----:B------:R-:W-:Y:S01]  /*7b10*/  UMOV UR7, 0x40000040 ;  /* 0x4000004000077882 */ /* 0x000fe20000000000 */
[----:B0-2---:R-:W-:Y:S01]  /*7b20*/  FMNMX.FTZ R0, R184, R21, !PT ;  /* 0x00000015b8007209 */ /* 0x005fe20007810000 */
[----:B------:R-:W-:Y:S01]  /*7b30*/  ULDC UR10, c[0x0][0x988] ;  /* 0x00026200000a7ab9 */ /* 0x000fe20000000800 */
[----:B------:R-:W-:Y:S02]  /*7b40*/  R2UR UR11, R223 ;  /* 0x00000000df0b72ca */ /* 0x000fe400000e0000 */
[----:B-1----:R-:W-:-:S04]  /*7b50*/  FMNMX.FTZ R3, R185, R0, !PT ;  /* 0x00000000b9037209 */ /* 0x002fc80007810000 */
[----:B------:R-:W-:Y:S02]  /*7b60*/  FMNMX.FTZ R0, R188, R3, !PT ;  /* 0x00000003bc007209 */ /* 0x000fe40007810000 */
[----:B------:R-:W-:Y:S02]  /*7b70*/  UIADD3 UR5, UR5, 0x400, URZ ;  /* 0x0000040005057890 */ /* 0x000fe4000fffe03f */
[----:B------:R-:W-:Y:S02]  /*7b80*/  FMNMX.FTZ R3, R189, R0, !PT ;  /* 0x00000000bd037209 */ /* 0x000fe40007810000 */
[----:B------:R-:W-:Y:S02]  /*7b90*/  USHF.R.U32.HI UR5, URZ, 0x4, UR5 ;  /* 0x000000043f057899 */ /* 0x000fe40008011605 */
[----:B------:R-:W-:Y:S02]  /*7ba0*/  FMNMX.FTZ R0, R176, R3, !PT ;  /* 0x00000003b0007209 */ /* 0x000fe40007810000 */
[----:B------:R-:W-:-:S02]  /*7bb0*/  ULOP3.LUT UR5, UR5, 0x3fff, URZ, 0xc0, !UPT ;  /* 0x00003fff05057892 */ /* 0x000fc4000f8ec03f */
[----:B------:R-:W-:Y:S02]  /*7bc0*/  FMNMX.FTZ R3, R177, R0, !PT ;  /* 0x00000000b1037209 */ /* 0x000fe40007810000 */
[----:B------:R-:W-:Y:S02]  /*7bd0*/  ULOP3.LUT UR5, UR5, 0x2800000, URZ, 0xfc, !UPT ;  /* 0x0280000005057892 */ /* 0x000fe4000f8efc3f */
[----:B------:R-:W-:Y:S02]  /*7be0*/  FMNMX.FTZ R0, R180, R3, !PT ;  /* 0x00000003b4007209 */ /* 0x000fe40007810000 */
[----:B------:R-:W-:Y:S02]  /*7bf0*/  UIMAD UR5, UR61, 0xa00, UR5 ;  /* 0x00000a003d0578a4 */ /* 0x000fe4000f8e0205 */
[----:B------:R-:W-:Y:S01]  /*7c00*/  FMNMX.FTZ R3, R181, R0, !PT ;  /* 0x00000000b5037209 */ /* 0x000fe20007810000 */
[----:B------:R-:W-:-:S03]  /*7c10*/  UMOV UR61, UR60 ;  /* 0x0000003c003d7c82 */ /* 0x000fc60008000000 */
[----:B------:R-:W-:Y:S01]  /*7c20*/  FMNMX.FTZ R0, R168, R3, !PT ;  /* 0x00000003a8007209 */ /* 0x000fe20007810000 */
[----:B------:R-:W-:Y:S02]  /*7c30*/  UMOV UR6, UR5 ;  /* 0x0000000500067c82 */ /* 0x000fe40008000000 */
[----:B------:R-:W-:Y:S01]  /*7c40*/  HGMMA.64x256x16.F32.BF16 R24, R208, gdesc[UR4].tnspB, R24, gsb0 ;  /* 0x43e00004d0187df0 */ /* 0x000fe20008001818 */
[----:B------:R-:W-:Y:S01]  /*7c50*/  UIADD3 UR6, UR5, 0x80, URZ ;  /* 0x0000008005067890 */ /* 0x000fe2000fffe03f */
[----:B------:R-:W-:Y:S01]  /*7c60*/  FMNMX.FTZ R3, R169, R0, !PT ;  /* 0x00000000a9037209 */ /* 0x000fe20007810000 */
[----:B------:R-:W-:-:S03]  /*7c70*/  UMOV UR7, 0x40000040 ;  /* 0x4000004000077882 */ /* 0x000fc60000000000 */
[----:B------:R-:W-:-:S04]  /*7c80*/  FMNMX.FTZ R0, R172, R3, !PT ;  /* 0x00000003ac007209 */ /* 0x000fc80007810000 */
        /* <DEDUP_REMOVED lines=8> */
[----:B------:R-:W-:Y:S02]  /*7d10*/  FMNMX.FTZ R2, R157, R0, !PT ;  /* 0x000000009d027209 */ /* 0x000fe40007810000 */
[----:B------:R-:W-:-:S03]  /*7d20*/  FMNMX.FTZ R0, R186, R20, !PT ;  /* 0x00000014ba007209 */ /* 0x000fc60007810000 */
[----:B------:R-:W0:Y:S01]  /*7d30*/  SHFL.BFLY PT, R3, R2, 0x2, 0x1f ;  /* 0x0c401f0002037f89 */ /* 0x000e2200000e0000 */
[----:B------:R-:W-:Y:S02]  /*7d40*/  WARPGROUP.DEPBAR.LE gsb0, 0x0 ;  /* 0x00008000000079c5 */ /* 0x000fe40000010000 */
[----:B------:R-:W-:-:S06]  /*7d50*/  WARPGROUP.ARRIVE ;  /* 0x00000000000079c5 */ /* 0x000fcc0000000000 */
[----:B------:R-:W-:Y:S01]  /*7d60*/  HGMMA.64x256x16.F32.BF16 R24, R204, gdesc[UR4].tnspB, R24, gsb0 ;  /* 0x43e00004cc187df0 */ /* 0x000fe20008001818 */
[----:B------:R-:W-:Y:S01]  /*7d70*/  UIADD3 UR6, UR5, 0x100, URZ ;  /* 0x0000010005067890 */ /* 0x000fe2000fffe03f */
[----:B------:R-:W-:Y:S01]  /*7d80*/  UMOV UR7, 0x40000040 ;  /* 0x4000004000077882 */ /* 0x000fe20000000000 */
[----:B------:R-:W-:Y:S02]  /*7d90*/  WARPGROUP.DEPBAR.LE gsb0, 0x0 ;  /* 0x00008000000079c5 */ /* 0x000fe40000010000 */
[----:B------:R-:W-:-:S15]  /*7da0*/  WARPGROUP.ARRIVE ;  /* 0x00000000000079c5 */ /* 0x000fde0000000000 */
[----:B------:R-:W-:-:S08]  /*7db0*/  NOP ;  /* 0x0000000000007918 */ /* 0x000fd00000000000 */
[----:B------:R-:W-:Y:S01]  /*7dc0*/  HGMMA.64x256x16.F32.BF16 R24, R200, gdesc[UR4].tnspB, R24, gsb0 ;  /* 0x43e00004c8187df0 */ /* 0x000fe20008001818 */
[----:B------:R-:W-:Y:S01]  /*7dd0*/  UIADD3 UR6, UR5, 0x180, URZ ;  /* 0x0000018005067890 */ /* 0x000fe2000fffe03f */
[----:B------:R-:W-:Y:S01]  /*7de0*/  UMOV UR7, 0x40000040 ;  /* 0x4000004000077882 */ /* 0x000fe20000000000 */
[----:B------:R-:W-:Y:S02]  /*7df0*/  WARPGROUP.DEPBAR.LE gsb0, 0x0 ;  /* 0x00008000000079c5 */ /* 0x000fe40000010000 */
[----:B------:R-:W-:Y:S01]  /*7e00*/  WARPGROUP.ARRIVE ;  /* 0x00000000000079c5 */ /* 0x000fe20000000000 */
[----:B0-----:R-:W-:-:S15]  /*7e10*/  FMNMX.FTZ R200, R2, R3, !PT ;  /* 0x0000000302c87209 */ /* 0x001fde0007810000 */
[----:B------:R-:W-:-:S07]  /*7e20*/  NOP ;  /* 0x0000000000007918 */ /* 0x000fce0000000000 */
[----:B------:R-:W-:Y:S01]  /*7e30*/  HGMMA.64x256x16.F32.BF16 R24, R196, gdesc[UR4].tnspB, R24, gsb0 ;  /* 0x43e00004c4187df0 */ /* 0x000fe20008001818 */
[----:B------:R-:W0:Y:S01]  /*7e40*/  SHFL.BFLY PT, R3, R200, 0x1, 0x1f ;  /* 0x0c201f00c8037f89 */ /* 0x000e2200000e0000 */
[----:B------:R-:W-:Y:S01]  /*7e50*/  UIADD3 UR6, UR5, 0x200, URZ ;  /* 0x0000020005067890 */ /* 0x000fe2000fffe03f */
[----:B------:R-:W-:Y:S01]  /*7e60*/  R2UR UR5, R222 ;  /* 0x00000000de0572ca */ /* 0x000fe200000e0000 */
[----:B------:R-:W-:-:S12]  /*7e70*/  UMOV UR7, 0x40000040 ;  /* 0x4000004000077882 */ /* 0x000fd80000000000 */
[----:B------:R-:W-:Y:S02]  /*7e80*/  ISETP.LT.AND P2, PT, RZ, UR5, PT ;  /* 0x00000005ff007c0c */ /* 0x000fe4000bf41270 */
[----:B0-----:R-:W-:Y:S02]  /*7e90*/  FMNMX.FTZ R4, R200, R3, !PT ;  /* 0x00000003c8047209 */ /* 0x001fe40007810000 */
[----:B------:R-:W-:-:S03]  /*7ea0*/  FMNMX.FTZ R3, R187, R0, !PT ;  /* 0x00000000bb037209 */ /* 0x000fc60007810000 */
[C---:B------:R-:W-:Y:S01]  /*7eb0*/  FMUL.FTZ R0, R4.reuse, UR10 ;  /* 0x0000000a04007c20 */ /* 0x040fe20008410000 */
[----:B------:R-:W-:-:S03]  /*7ec0*/  FADD.FTZ R21, -R4, R21 ;  /* 0x0000001504157221 */ /* 0x000fc60000010100 */
[--C-:B------:R-:W-:Y:S01]  /*7ed0*/  FFMA.FTZ R204, R176, UR10, -R0.reuse ;  /* 0x0000000ab0cc7c23 */ /* 0x100fe20008010800 */
[----:B------:R-:W-:Y:S01]  /*7ee0*/  FMUL.FTZ R21, R21, UR10 ;  /* 0x0000000a15157c20 */ /* 0x000fe20008410000 */
[--C-:B------:R-:W-:Y:S01]  /*7ef0*/  FFMA.FTZ R208, R185, UR10, -R0.reuse ;  /* 0x0000000ab9d07c23 */ /* 0x100fe20008010800 */
[--C-:B------:R-:W-:Y:S01]  /*7f00*/  FFMA.FTZ R185, R177, UR10, -R0.reuse ;  /* 0x0000000ab1b97c23 */ /* 0x100fe20008010800 */
[--C-:B------:R-:W-:Y:S01]  /*7f10*/  FFMA.FTZ R177, R181, UR10, -R0.reuse ;  /* 0x0000000ab5b17c23 */ /* 0x100fe20008010800 */
[----:B------:R0:W-:Y:S01]  /*7f20*/  MUFU.EX2 R2, R21 ;  /* 0x0000001500027308 */ /* 0x0001e20000000800 */
[--C-:B------:R-:W-:Y:S01]  /*7f30*/  FFMA.FTZ R181, R161, UR10, -R0.reuse ;  /* 0x0000000aa1b57c23 */ /* 0x100fe20008010800 */
[--C-:B------:R-:W-:Y:S01]  /*7f40*/  FFMA.FTZ R210, R188, UR10, -R0.reuse ;  /* 0x0000000abcd27c23 */ /* 0x100fe20008010800 */
[--C-:B------:R-:W-:Y:S01]  /*7f50*/  FFMA.FTZ R189, R189, UR10, -R0.reuse ;  /* 0x0000000abdbd7c23 */ /* 0x100fe20008010800 */
[--C-:B------:R-:W-:Y:S01]  /*7f60*/  FFMA.FTZ R206, R180, UR10, -R0.reuse ;  /* 0x0000000ab4ce7c23 */ /* 0x100fe20008010800 */
[--C-:B------:R-:W-:Y:S01]  /*7f70*/  FFMA.FTZ R200, R168, UR10, -R0.reuse ;  /* 0x0000000aa8c87c23 */ /* 0x100fe20008010800 */
[--C-:B------:R-:W-:Y:S01]  /*7f80*/  FFMA.FTZ R169, R169, UR10, -R0.reuse ;  /* 0x0000000aa9a97c23 */ /* 0x100fe20008010800 */
[--C-:B------:R-:W-:Y:S01]  /*7f90*/  FFMA.FTZ R202, R172, UR10, -R0.reuse ;  /* 0x0000000aacca7c23 */ /* 0x100fe20008010800 */
[--C-:B------:R-:W-:Y:S01]  /*7fa0*/  FFMA.FTZ R173, R173, UR10, -R0.reuse ;  /* 0x0000000aadad7c23 */ /* 0x100fe20008010800 */
[--C-:B0-----:R-:W-:Y:S01]  /*7fb0*/  FFMA.FTZ R21, R152, UR10, -R0.reuse ;  /* 0x0000000a98157c23 */ /* 0x101fe20008010800 */
[--C-:B------:R-:W-:Y:S01]  /*7fc0*/  FFMA.FTZ R152, R153, UR10, -R0.reuse ;  /* 0x0000000a99987c23 */ /* 0x100fe20008010800 */
[--C-:B------:R-:W-:Y:S01]  /*7fd0*/  FFMA.FTZ R161, R165, UR10, -R0.reuse ;  /* 0x0000000aa5a17c23 */ /* 0x100fe20008010800 */
[--C-:B------:R-:W-:Y:S01]  /*7fe0*/  FFMA.FTZ R153, R156, UR10, -R0.reuse ;  /* 0x0000000a9c997c23 */ /* 0x100fe20008010800 */
[----:B------:R-:W-:Y:S01]  /*7ff0*/  FFMA.FTZ R157, R157, UR10, -R0 ;  /* 0x0000000a9d9d7c23 */ /* 0x000fe20008010800 */
[----:B------:R-:W-:Y:S08]  /*8000*/  MUFU.EX2 R208, R208 ;  /* 0x000000d000d07308 */ /* 0x000ff00000000800 */
        /* <DEDUP_REMOVED lines=14> */
[----:B------:R-:W-:Y:S01]  /*80f0*/  MUFU.EX2 R153, R153 ;  /* 0x0000009900997308 */ /* 0x000fe20000000800 */
[----:B------:R-:W-:-:S02]  /*8100*/  WARPGROUP.DEPBAR.LE gsb0, 0x0 ;  /* 0x00008000000079c5 */ /* 0x000fc40000010000 */
[----:B------:R-:W-:Y:S01]  /*8110*/  WARPGROUP.ARRIVE ;  /* 0x00000000000079c5 */ /* 0x000fe20000000000 */
[----:B------:R-:W-:Y:S01]  /*8120*/  FMNMX.FTZ R196, R190, R3, !PT ;  /* 0x00000003bec47209 */ /* 0x000fe20007810000 */
[--C-:B------:R-:W-:Y:S01]  /*8130*/  FFMA.FTZ R197, R184, UR10, -R0.reuse ;  /* 0x0000000ab8c57c23 */ /* 0x100fe20008010800 */
[--C-:B------:R-:W-:Y:S02]  /*8140*/  FFMA.FTZ R198, R164, UR10, -R0.reuse ;  /* 0x0000000aa4c67c23 */ /* 0x100fe40008010800 */
[----:B------:R-:W-:Y:S01]  /*8150*/  FMNMX.FTZ R3, R191, R196, !PT ;  /* 0x000000c4bf037209 */ /* 0x000fe20007810000 */
[----:B------:R-:W-:Y:S01]  /*8160*/  HGMMA.64x256x16.F32.BF16 R24, R192, gdesc[UR4].tnspB, R24, gsb0 ;  /* 0x43e00004c0187df0 */ /* 0x000fe20008001818 */
[----:B------:R-:W-:Y:S01]  /*8170*/  FFMA.FTZ R196, R160, UR10, -R0 ;  /* 0x0000000aa0c47c23 */ /* 0x000fe20008010800 */
[----:B------:R-:W-:Y:S01]  /*8180*/  MUFU.EX2 R197, R197 ;  /* 0x000000c500c57308 */ /* 0x000fe20000000800 */
[----:B------:R-:W-:-:S04]  /*8190*/  FMNMX.FTZ R184, R178, R3, !PT ;  /* 0x00000003b2b87209 */ /* 0x000fc80007810000 */
[----:B------:R-:W-:-:S03]  /*81a0*/  FMNMX.FTZ R3, R179, R184, !PT ;  /* 0x000000b8b3037209 */ /* 0x000fc60007810000 */
[----:B------:R-:W-:Y:S01]  /*81b0*/  MUFU.EX2 R196, R196 ;  /* 0x000000c400c47308 */ /* 0x000fe20000000800 */
[----:B------:R-:W-:-:S04]  /*81c0*/  FMNMX.FTZ R184, R182, R3, !PT ;  /* 0x00000003b6b87209 */ /* 0x000fc80007810000 */
[----:B------:R-:W-:-:S03]  /*81d0*/  FMNMX.FTZ R3, R183, R184, !PT ;  /* 0x000000b8b7037209 */ /* 0x000fc60007810000 */
[----:B------:R-:W-:Y:S01]  /*81e0*/  MUFU.EX2 R198, R198 ;  /* 0x000000c600c67308 */ /* 0x000fe20000000800 */
        /* <DEDUP_REMOVED lines=11> */
[----:B------:R-:W-:-:S05]  /*82a0*/  FMNMX.FTZ R176, R159, R176, !PT ;  /* 0x000000b09fb07209 */ /* 0x000fca0007810000 */
[----:B------:R-:W0:Y:S02]  /*82b0*/  SHFL.BFLY PT, R3, R176, 0x2, 0x1f ;  /* 0x0c401f00b0037f89 */ /* 0x000e2400000e0000 */
[----:B0-----:R-:W-:-:S05]  /*82c0*/  FMNMX.FTZ R3, R176, R3, !PT ;  /* 0x00000003b0037209 */ /* 0x001fca0007810000 */
[----:B------:R-:W0:Y:S02]  /*82d0*/  SHFL.BFLY PT, R160, R3, 0x1, 0x1f ;  /* 0x0c201f0003a07f89 */ /* 0x000e2400000e0000 */
[----:B0-----:R-:W-:-:S05]  /*82e0*/  FMNMX.FTZ R3, R3, R160, !PT ;  /* 0x000000a003037209 */ /* 0x001fca0007810000 */
[C---:B------:R-:W-:Y:S01]  /*82f0*/  FADD.FTZ R0, -R3.reuse, R20 ;  /* 0x0000001403007221 */ /* 0x040fe20000010100 */
[----:B------:R-:W-:Y:S01]  /*8300*/  FMUL.FTZ R156, R3, UR10 ;  /* 0x0000000a039c7c20 */ /* 0x000fe20008410000 */
[----:B------:R0:W-:Y:S02]  /*8310*/  MUFU.EX2 R20, R157 ;  /* 0x0000009d00147308 */ /* 0x0001e40000000800 */
[----:B------:R-:W-:Y:S01]  /*8320*/  FMUL.FTZ R0, R0, UR10 ;  /* 0x0000000a00007c20 */ /* 0x000fe20008410000 */
[--C-:B------:R-:W-:Y:S01]  /*8330*/  FFMA.FTZ R209, R186, UR10, -R156.reuse ;  /* 0x0000000abad17c23 */ /* 0x100fe2000801089c */
[--C-:B------:R-:W-:Y:S01]  /*8340*/  FFMA.FTZ R160, R187, UR10, -R156.reuse ;  /* 0x0000000abba07c23 */ /* 0x100fe2000801089c */
[--C-:B------:R-:W-:Y:S01]  /*8350*/  FFMA.FTZ R211, R190, UR10, -R156.reuse ;  /* 0x0000000abed37c23 */ /* 0x100fe2000801089c */
[--C-:B------:R-:W-:Y:S01]  /*8360*/  FFMA.FTZ R164, R191, UR10, -R156.reuse ;  /* 0x0000000abfa47c23 */ /* 0x100fe2000801089c */
[----:B------:R-:W-:Y:S01]  /*8370*/  FFMA.FTZ R205, R178, UR10, -R156 ;  /* 0x0000000ab2cd7c23 */ /* 0x000fe2000801089c */
[----:B------:R-:W-:Y:S01]  /*8380*/  MUFU.EX2 R0, R0 ;  /* 0x0000000000007308 */ /* 0x000fe20000000800 */
[----:B0-----:R-:W-:-:S02]  /*8390*/  IMAD.U32 R157, RZ, RZ, UR11 ;  /* 0x0000000bff9d7e24 */ /* 0x001fc4000f8e00ff */
[--C-:B------:R-:W-:Y:S01]  /*83a0*/  FFMA.FTZ R168, R179, UR10, -R156.reuse ;  /* 0x0000000ab3a87c23 */ /* 0x100fe2000801089c */
[--C-:B------:R-:W-:Y:S01]  /*83b0*/  FFMA.FTZ R207, R182, UR10, -R156.reuse ;  /* 0x0000000ab6cf7c23 */ /* 0x100fe2000801089c */
[--C-:B------:R-:W-:Y:S01]  /*83c0*/  FFMA.FTZ R172, R183, UR10, -R156.reuse ;  /* 0x0000000ab7ac7c23 */ /* 0x100fe2000801089c */
[----:B------:R-:W-:Y:S02]  /*83d0*/  @!P1 VIADD R157, R157, 0x38840 ;  /* 0x000388409d9d9836 */ /* 0x000fe40000000000 */
[--C-:B------:R-:W-:Y:S01]  /*83e0*/  FFMA.FTZ R201, R170, UR10, -R156.reuse ;  /* 0x0000000aaac97c23 */ /* 0x100fe2000801089c */
[--C-:B------:R-:W-:Y:S01]  /*83f0*/  FFMA.FTZ R162, R162, UR10, -R156.reuse ;  /* 0x0000000aa2a27c23 */ /* 0x100fe2000801089c */
[----:B------:R-:W0:Y:S01]  /*8400*/  MUFU.EX2 R209, R209 ;  /* 0x000000d100d17308 */ /* 0x000e220000000800 */
[--C-:B------:R-:W-:Y:S01]  /*8410*/  FFMA.FTZ R199, R166, UR10, -R156.reuse ;  /* 0x0000000aa6c77c23 */ /* 0x100fe2000801089c */
[----:B------:R-:W-:Y:S01]  /*8420*/  @!P1 PRMT R157, RZ, 0x654, R157 ;  /* 0x00000654ff9d9816 */ /* 0x000fe2000000009d */
[--C-:B------:R-:W-:Y:S01]  /*8430*/  FFMA.FTZ R170, R171, UR10, -R156.reuse ;  /* 0x0000000aabaa7c23 */ /* 0x100fe2000801089c */
[--C-:B------:R-:W-:Y:S01]  /*8440*/  FFMA.FTZ R203, R174, UR10, -R156.reuse ;  /* 0x0000000aaecb7c23 */ /* 0x100fe2000801089c */
[--C-:B------:R-:W-:Y:S01]  /*8450*/  FFMA.FTZ R174, R175, UR10, -R156.reuse ;  /* 0x0000000aafae7c23 */ /* 0x100fe2000801089c */
[--C-:B------:R-:W-:Y:S01]  /*8460*/  FFMA.FTZ R167, R167, UR10, -R156.reuse ;  /* 0x0000000aa7a77c23 */ /* 0x100fe2000801089c */
[--C-:B------:R-:W-:Y:S01]  /*8470*/  FFMA.FTZ R155, R155, UR10, -R156.reuse ;  /* 0x0000000a9b9b7c23 */ /* 0x100fe2000801089c */
[----:B------:R-:W1:Y:S01]  /*8480*/  MUFU.EX2 R160, R160 ;  /* 0x000000a000a07308 */ /* 0x000e620000000800 */
[----:B------:R-:W-:Y:S01]  /*8490*/  FFMA.FTZ R158, R158, UR10, -R156 ;  /* 0x0000000a9e9e7c23 */ /* 0x000fe2000801089c */
[----:B------:R-:W-:Y:S01]  /*84a0*/  IMAD.U32 R171, RZ, RZ, UR4 ;  /* 0x00000004ffab7e24 */ /* 0x000fe2000f8e00ff */
[----:B------:R-:W-:Y:S01]  /*84b0*/  UIADD3 UR4, UR5, -0x1, URZ ;  /* 0xffffffff05047890 */ /* 0x000fe2000fffe03f */
[----:B------:R-:W-:-:S02]  /*84c0*/  R2UR UR5, R16 ;  /* 0x00000000100572ca */ /* 0x000fc400000e0000 */
[----:B------:R-:W-:Y:S02]  /*84d0*/  @!P1 VIADD R171, R171, 0x38860 ;  /* 0x00038860abab9836 */ /* 0x000fe40000000000 */
[----:B------:R-:W2:Y:S01]  /*84e0*/  MUFU.EX2 R211, R211 ;  /* 0x000000d300d37308 */ /* 0x000ea20000000800 */
[----:B0-----:R-:W-:Y:S01]  /*84f0*/  FFMA.FTZ R165, R0, R5, R209 ;  /* 0x0000000500a57223 */ /* 0x001fe200000100d1 */
[----:B------:R-:W-:Y:S01]  /*8500*/  IMAD.U32 R222, RZ, RZ, UR4 ;  /* 0x00000004ffde7e24 */ /* 0x000fe2000f8e00ff */
[----:B------:R-:W-:-:S05]  /*8510*/  @!P1 PRMT R171, RZ, 0x654, R171 ;  /* 0x00000654ffab9816 */ /* 0x000fca00000000ab */
[----:B------:R-:W0:Y:S01]  /*8520*/  MUFU.EX2 R164, R164 ;  /* 0x000000a400a47308 */ /* 0x000e220000000800 */
[C---:B-1----:R-:W-:Y:S01]  /*8530*/  FADD.FTZ R176, R160.reuse, R165 ;  /* 0x000000a5a0b07221 */ /* 0x042fe20000010000 */
[----:B------:R-:W-:Y:S01]  /*8540*/  F2FP.BF16.F32.PACK_AB R209, R160, R209 ;  /* 0x000000d1a0d1723e */ /* 0x000fe200000010ff */
[----:B------:R-:W-:-:S05]  /*8550*/  IMAD.U32 R230, RZ, RZ, UR5 ;  /* 0x00000005ffe67e24 */ /* 0x000fca000f8e00ff */
[----:B------:R-:W1:Y:S08]  /*8560*/  MUFU.EX2 R205, R205 ;  /* 0x000000cd00cd7308 */ /* 0x000e700000000800 */
[----:B------:R-:W3:Y:S08]  /*8570*/  MUFU.EX2 R168, R168 ;  /* 0x000000a800a87308 */ /* 0x000ef00000000800 */
[----:B------:R-:W4:Y:S08]  /*8580*/  MUFU.EX2 R207, R207 ;  /* 0x000000cf00cf7308 */ /* 0x000f300000000800 */
[----:B------:R-:W-:Y:S08]  /*8590*/  MUFU.EX2 R172, R172 ;  /* 0x000000ac00ac7308 */ /* 0x000ff00000000800 */
[----:B------:R5:W-:Y:S08]  /*85a0*/  MUFU.EX2 R5, R162 ;  /* 0x000000a200057308 */ /* 0x000bf00000000800 */
[----:B------:R-:W-:Y:S08]  /*85b0*/  MUFU.EX2 R201, R201 ;  /* 0x000000c900c97308 */ /* 0x000ff00000000800 */
[----:B------:R-:W-:Y:S08]  /*85c0*/  MUFU.EX2 R170, R170 ;  /* 0x000000aa00aa7308 */ /* 0x000ff00000000800 */
[----:B------:R-:W-:Y:S08]  /*85d0*/  MUFU.EX2 R203, R203 ;  /* 0x000000cb00cb7308 */ /* 0x000ff00000000800 */
[----:B------:R-:W-:Y:S08]  /*85e0*/  MUFU.EX2 R174, R174 ;  /* 0x000000ae00ae7308 */ /* 0x000ff00000000800 */
[----:B------:R-:W-:Y:S08]  /*85f0*/  MUFU.EX2 R199, R199 ;  /* 0x000000c700c77308 */ /* 0x000ff00000000800 */
[----:B------:R-:W-:Y:S01]  /*8600*/  MUFU.EX2 R158, R158 ;  /* 0x0000009e009e7308 */ /* 0x000fe20000000800 */
[----:B------:R-:W-:-:S02]  /*8610*/  WARPGROUP.DEPBAR.LE gsb0, 0x0 ;  /* 0x00008000000079c5 */ /* 0x000fc40000010000 */
[----:B------:R2:W-:Y:S05]  /*8620*/  @!P1 SYNCS.ARRIVE.TRANS64.RED.A1T0 RZ, [R157+URZ], RZ ;  /* 0x000000ff9dff99a7 */ /* 0x0005ea000810043f */
[----:B------:R-:W-:Y:S01]  /*8630*/  MUFU.EX2 R193, R155 ;  /* 0x0000009b00c17308 */ /* 0x000fe20000000800 */
[----:B------:R-:W-:Y:S02]  /*8640*/  F2FP.BF16.F32.PACK_AB R192, R152, R21 ;  /* 0x0000001598c0723e */ /* 0x000fe400000010ff */
[----:B------:R-:W-:Y:S01]  /*8650*/  F2FP.BF16.F32.PACK_AB R194, R20, R153 ;  /* 0x0000009914c2723e */ /* 0x000fe200000010ff */
[----:B--2---:R-:W-:Y:S01]  /*8660*/  FFMA.FTZ R157, R2, R14, R197 ;  /* 0x0000000e029d7223 */ /* 0x004fe200000100c5 */
[----:B------:R-:W-:Y:S01]  /*8670*/  FFMA.FTZ R14, R163, UR10, -R156 ;  /* 0x0000000aa30e7c23 */ /* 0x000fe2000801089c */
[----:B------:R2:W-:Y:S02]  /*8680*/  @!P1 SYNCS.ARRIVE.TRANS64.RED.A1T0 RZ, [R171+URZ], RZ ;  /* 0x000000ffabff99a7 */ /* 0x0005e4000810043f */
[C---:B------:R-:W-:Y:S01]  /*8690*/  FADD.FTZ R157, R208.reuse, R157 ;  /* 0x0000009dd09d7221 */ /* 0x040fe20000010000 */
[----:B------:R-:W-:-:S02]  /*86a0*/  F2FP.BF16.F32.PACK_AB R208, R208, R197 ;  /* 0x000000c5d0d0723e */ /* 0x000fc400000010ff */
[----:B------:R-:W2:Y:S01]  /*86b0*/  MUFU.EX2 R14, R14 ;  /* 0x0000000e000e7308 */ /* 0x000ea20000000800 */
[----:B------:R-:W-:Y:S01]  /*86c0*/  FADD.FTZ R178, R210, R157 ;  /* 0x0000009dd2b27221 */ /* 0x000fe20000010000 */
[----:B------:R-:W-:Y:S01]  /*86d0*/  FADD.FTZ R157, R211, R176 ;  /* 0x000000b0d39d7221 */ /* 0x000fe20000010000 */
[C---:B0-----:R-:W-:Y:S02]  /*86e0*/  F2FP.BF16.F32.PACK_AB R211, R164.reuse, R211 ;  /* 0x000000d3a4d3723e */ /* 0x041fe400000010ff */
[----:B------:R-:W-:Y:S01]  /*86f0*/  FADD.FTZ R163, R189, R178 ;  /* 0x000000b2bda37221 */ /* 0x000fe20000010000 */
[----:B------:R-:W-:Y:S01]  /*8700*/  FADD.FTZ R166, R164, R157 ;  /* 0x0000009da4a67221 */ /* 0x000fe20000010000 */
[--C-:B------:R-:W-:Y:S01]  /*8710*/  FFMA.FTZ R157, R154, UR10, -R156.reuse ;  /* 0x0000000a9a9d7c23 */ /* 0x100fe2000801089c */
[----:B------:R-:W-:Y:S01]  /*8720*/  FFMA.FTZ R156, R159, UR10, -R156 ;  /* 0x0000000a9f9c7c23 */ /* 0x000fe2000801089c */
[----:B-----5:R-:W-:Y:S01]  /*8730*/  FADD.FTZ R162, R204, R163 ;  /* 0x000000a3cca27221 */ /* 0x020fe20000010000 */
[----:B-1----:R-:W-:Y:S01]  /*8740*/  FADD.FTZ R163, R205, R166 ;  /* 0x000000a6cda37221 */ /* 0x002fe20000010000 */
[----:B------:R0:W-:Y:S01]  /*8750*/  MUFU.EX2 R164, R157 ;  /* 0x0000009d00a47308 */ /* 0x0001e20000000800 */
[----:B------:R-:W-:Y:S01]  /*8760*/  F2FP.BF16.F32.PACK_AB R210, R189, R210 ;  /* 0x000000d2bdd2723e */ /* 0x000fe200000010ff */
[C---:B------:R-:W-:Y:S01]  /*8770*/  FADD.FTZ R165, R185.reuse, R162 ;  /* 0x000000a2b9a57221 */ /* 0x040fe20000010000 */
[----:B---3--:R-:W-:Y:S01]  /*8780*/  FADD.FTZ R154, R168, R163 ;  /* 0x000000a3a89a7221 */ /* 0x008fe20000010000 */
[----:B------:R-:W-:-:S02]  /*8790*/  F2FP.BF16.F32.PACK_AB R204, R185, R204 ;  /* 0x000000ccb9cc723e */ /* 0x000fc400000010ff */
[----:B------:R-:W-:Y:S01]  /*87a0*/  FADD.FTZ R162, R206, R165 ;  /* 0x000000a5cea27221 */ /* 0x000fe20000010000 */
[----:B----4-:R-:W-:Y:S01]  /*87b0*/  FADD.FTZ R159, R207, R154 ;  /* 0x0000009acf9f7221 */ /* 0x010fe20000010000 */
[----:B------:R-:W-:Y:S01]  /*87c0*/  MUFU.EX2 R156, R156 ;  /* 0x0000009c009c7308 */ /* 0x000fe20000000800 */
[----:B--2---:R-:W-:Y:S01]  /*87d0*/  F2FP.BF16.F32.PACK_AB R197, R14, R5 ;  /* 0x000000050ec5723e */ /* 0x004fe200000010ff */
[----:B------:R-:W-:Y:S01]  /*87e0*/  FADD.FTZ R163, R177, R162 ;  /* 0x000000a2b1a37221 */ /* 0x000fe20000010000 */
[----:B------:R-:W-:Y:S01]  /*87f0*/  FADD.FTZ R162, R172, R159 ;  /* 0x0000009faca27221 */ /* 0x000fe20000010000 */
[----:B------:R-:W-:Y:S02]  /*8800*/  F2FP.BF16.F32.PACK_AB R205, R168, R205 ;  /* 0x000000cda8cd723e */ /* 0x000fe400000010ff */
[----:B------:R-:W-:Y:S01]  /*8810*/  FADD.FTZ R166, R200, R163 ;  /* 0x000000a3c8a67221 */ /* 0x000fe20000010000 */
[----:B------:R-:W-:Y:S01]  /*8820*/  FADD.FTZ R159, R201, R162 ;  /* 0x000000a2c99f7221 */ /* 0x000fe20000010000 */
[----:B------:R-:W1:Y:S01]  /*8830*/  MUFU.EX2 R154, R167 ;  /* 0x000000a7009a7308 */ /* 0x000e620000000800 */
[----:B------:R-:W-:Y:S01]  /*8840*/  F2FP.BF16.F32.PACK_AB R206, R177, R206 ;  /* 0x000000ceb1ce723e */ /* 0x000fe200000010ff */
[----:B------:R-:W-:Y:S01]  /*8850*/  FADD.FTZ R163, R169, R166 ;  /* 0x000000a6a9a37221 */ /* 0x000fe20000010000 */
[----:B------:R-:W-:Y:S01]  /*8860*/  FADD.FTZ R160, R170, R159 ;  /* 0x0000009faaa07221 */ /* 0x000fe20000010000 */
[----:B------:R-:W-:-:S02]  /*8870*/  F2FP.BF16.F32.PACK_AB R207, R172, R207 ;  /* 0x000000cfaccf723e */ /* 0x000fc400000010ff */
[----:B------:R-:W-:Y:S01]  /*8880*/  FADD.FTZ R162, R202, R163 ;  /* 0x000000a3caa27221 */ /* 0x000fe20000010000 */
[----:B------:R-:W-:Y:S01]  /*8890*/  FADD.FTZ R159, R203, R160 ;  /* 0x000000a0cb9f7221 */ /* 0x000fe20000010000 */
[----:B------:R-:W-:Y:S02]  /*88a0*/  F2FP.BF16.F32.PACK_AB R200, R169, R200 ;  /* 0x000000c8a9c8723e */ /* 0x000fe400000010ff */
[----:B------:R-:W-:Y:S01]  /*88b0*/  FADD.FTZ R163, R173, R162 ;  /* 0x000000a2ada37221 */ /* 0x000fe20000010000 */
[----:B------:R-:W-:Y:S01]  /*88c0*/  FADD.FTZ R160, R174, R159 ;  /* 0x0000009faea07221 */ /* 0x000fe20000010000 */
[----:B------:R-:W-:Y:S02]  /*88d0*/  F2FP.BF16.F32.PACK_AB R201, R170, R201 ;  /* 0x000000c9aac9723e */ /* 0x000fe400000010ff */
[----:B------:R-:W-:Y:S01]  /*88e0*/  FADD.FTZ R162, R196, R163 ;  /* 0x000000a3c4a27221 */ /* 0x000fe20000010000 */
[----:B0-----:R-:W-:Y:S01]  /*88f0*/  FADD.FTZ R157, R5, R160 ;  /* 0x000000a0059d7221 */ /* 0x001fe20000010000 */
[----:B------:R-:W-:-:S02]  /*8900*/  F2FP.BF16.F32.PACK_AB R202, R173, R202 ;  /* 0x000000caadca723e */ /* 0x000fc400000010ff */
[----:B------:R-:W-:Y:S01]  /*8910*/  FADD.FTZ R159, R181, R162 ;  /* 0x000000a2b59f7221 */ /* 0x000fe20000010000 */
[----:B------:R-:W-:Y:S01]  /*8920*/  FADD.FTZ R160, R14, R157 ;  /* 0x0000009d0ea07221 */ /* 0x000fe20000010000 */
[----:B------:R-:W-:Y:S02]  /*8930*/  F2FP.BF16.F32.PACK_AB R203, R174, R203 ;  /* 0x000000cbaecb723e */ /* 0x000fe400000010ff */
[----:B------:R-:W-:Y:S01]  /*8940*/  FADD.FTZ R162, R198, R159 ;  /* 0x0000009fc6a27221 */ /* 0x000fe20000010000 */
[----:B------:R-:W-:Y:S01]  /*8950*/  FADD.FTZ R155, R199, R160 ;  /* 0x000000a0c79b7221 */ /* 0x000fe20000010000 */
[----:B------:R-:W-:Y:S02]  /*8960*/  F2FP.BF16.F32.PACK_AB R196, R181, R196 ;  /* 0x000000c4b5c4723e */ /* 0x000fe400000010ff */
[C---:B------:R-:W-:Y:S01]  /*8970*/  FADD.FTZ R162, R161.reuse, R162 ;  /* 0x000000a2a1a27221 */ /* 0x040fe20000010000 */
[----:B-1----:R-:W-:Y:S01]  /*8980*/  FADD.FTZ R155, R154, R155 ;  /* 0x0000009b9a9b7221 */ /* 0x002fe20000010000 */
[----:B------:R-:W-:-:S02]  /*8990*/  F2FP.BF16.F32.PACK_AB R198, R161, R198 ;  /* 0x000000c6a1c6723e */ /* 0x000fc400000010ff */
[----:B------:R-:W-:Y:S01]  /*89a0*/  FADD.FTZ R5, R21, R162 ;  /* 0x000000a215057221 */ /* 0x000fe20000010000 */
[----:B------:R-:W-:Y:S01]  /*89b0*/  FADD.FTZ R155, R164, R155 ;  /* 0x0000009ba49b7221 */ /* 0x000fe20000010000 */
[----:B------:R-:W-:Y:S01]  /*89c0*/  F2FP.BF16.F32.PACK_AB R199, R154, R199 ;  /* 0x000000c79ac7723e */ /* 0x000fe200000010ff */
[----:B------:R-:W-:Y:S02]  /*89d0*/  IMAD.MOV.U32 R21, RZ, RZ, R4 ;  /* 0x000000ffff157224 */ /* 0x000fe400078e0004 */
[----:B------:R-:W-:Y:S01]  /*89e0*/  FADD.FTZ R14, R152, R5 ;  /* 0x00000005980e7221 */ /* 0x000fe20000010000 */
[C---:B------:R-:W-:Y:S01]  /*89f0*/  FADD.FTZ R155, R193.reuse, R155 ;  /* 0x0000009bc19b7221 */ /* 0x040fe20000010000 */
[----:B------:R-:W-:Y:S02]  /*8a00*/  F2FP.BF16.F32.PACK_AB R193, R193, R164 ;  /* 0x000000a4c1c1723e */ /* 0x000fe400000010ff */
[----:B------:R-:W-:Y:S01]  /*8a10*/  FADD.FTZ R5, R153, R14 ;  /* 0x0000000e99057221 */ /* 0x000fe20000010000 */
[----:B------:R-:W-:Y:S01]  /*8a20*/  FADD.FTZ R155, R158, R155 ;  /* 0x0000009b9e9b7221 */ /* 0x000fe20000010000 */
[----:B------:R-:W-:-:S02]  /*8a30*/  F2FP.BF16.F32.PACK_AB R195, R156, R158 ;  /* 0x0000009e9cc3723e */ /* 0x000fc400000010ff */
[----:B------:R-:W-:Y:S01]  /*8a40*/  FADD.FTZ R14, R20, R5 ;  /* 0x00000005140e7221 */ /* 0x000fe20000010000 */
[----:B------:R-:W-:Y:S01]  /*8a50*/  FADD.FTZ R5, R156, R155 ;  /* 0x0000009b9c057221 */ /* 0x000fe20000010000 */
[----:B------:R-:W-:Y:S01]  /*8a60*/  IMAD.MOV.U32 R20, RZ, RZ, R3 ;  /* 0x000000ffff147224 */ /* 0x000fe200078e0003 */
[----:B------:R-:W-:Y:S06]  /*8a70*/  @P2 BRA `(.L_x_24) ;  /* 0xffffffc4007c2947 */ /* 0x000fec000383ffff */
.L_x_15:
[----:B------:R-:W-:Y:S06]  /*8a80*/  BAR.ARV 0x8, 0x180 ;  /* 0x0206000000007b1d */ /* 0x000fec0000002000 */
        /* <DEDUP_REMOVED lines=128> */
[----:B------:R-:W-:Y:S06]  /*9290*/  @!P0 BRA `(.L_x_25) ;  /* 0x0000000000048947 */ /* 0x000fec0003800000 */
[----:B------:R-:W-:Y:S01]  /*92a0*/  BPT.TRAP 0x1 ;  /* 0x000000040000795c */ /* 0x000fe20000300000 */
.L_x_25:
[----:B------:R-:W0:Y:S01]  /*92b0*/  S2UR UR5, SR_CgaCtaId ;  /* 0x00000000000579c3 */ /* 0x000e220000008800 */
[----:B------:R-:W-:Y:S01]  /*92c0*/  R2UR UR6, R16 ;  /* 0x00000000100672ca */ /* 0x000fe200000e0000 */
[----:B------:R-:W-:-:S12]  /*92d0*/  UMOV UR4, 0x400 ;  /* 0x0000040000047882 */ /* 0x000fd80000000000 */
[----:B------:R-:W-:-:S05]  /*92e0*/  IMAD.U32 R0, RZ, RZ, UR6 ;  /* 0x00000006ff007e24 */ /* 0x000fca000f8e00ff */
[----:B------:R-:W-:Y:S01]  /*92f0*/  SHF.L.U32 R0, R0, 0x1f, RZ ;  /* 0x0000001f00007819 */ /* 0x000fe200000006ff */
[----:B0-----:R-:W-:-:S04]  /*9300*/  ULEA UR4, UR5, UR4, 0x18 ;  /* 0x0000000405047291 */ /* 0x001fc8000f8ec03f */
[----:B------:R-:W-:-:S09]  /*9310*/  ULEA UR12, UR60, UR4, 0x3 ;  /* 0x000000043c0c7291 */ /* 0x000fd2000f8e183f */
[----:B------:R0:W1:Y:S01]  /*9320*/  SYNCS.PHASECHK.TRANS64.TRYWAIT P2, [UR12+0x38850], R0 ;  /* 0x03885000ff0075a7 */ /* 0x000062000804014c */
[----:B------:R-:W-:Y:S05]  /*9330*/  @!P0 BRA `(.L_x_26) ;  /* 0x0000000000048947 */ /* 0x000fea0003800000 */
[----:B------:R-:W-:Y:S01]  /*9340*/  BPT.TRAP 0x1 ;  /* 0x000000040000795c */ /* 0x000fe20000300000 */
.L_x_26:
[----:B-1----:R-:W-:Y:S05]  /*9350*/  @P2 BRA `(.L_x_27) ;  /* 0x0000000000082947 */ /* 0x002fea0003800000 */
[----:B------:R-:W1:Y:S02]  /*9360*/  SYNCS.PHASECHK.TRANS64.TRYWAIT P0, [UR12+0x38850], R0 ;  /* 0x03885000ff0075a7 */ /* 0x000e64000800014c */
[----:B-1----:R-:W-:Y:S05]  /*9370*/  @!P0 BRA `(.L_x_28) ;  /* 0x0000007800b88947 */ /* 0x002fea0003800000 */
.L_x_27:
[----:B------:R-:W-:Y:S01]  /*9380*/  UIADD3 UR5, UR4, 0x400, URZ ;  /* 0x0000040004057890 */ /* 0x000fe2000fffe03f */
[----:B------:R-:W-:Y:S01]  /*9390*/  WARPGROUP.ARRIVE ;  /* 0x00000000000079c5 */ /* 0x000fe20000000000 */
[----:B------:R-:W-:Y:S01]  /*93a0*/  UMOV UR7, 0x40000040 ;  /* 0x4000004000077882 */ /* 0x000fe20000000000 */
[----:B01----:R-:W0:Y:S01]  /*93b0*/  SHFL.BFLY PT, R0, R5, 0x2, 0x1f ;  /* 0x0c401f0005007f89 */ /* 0x003e2200000e0000 */
[----:B------:R-:W-:Y:S01]  /*93c0*/  USHF.R.U32.HI UR5, URZ, 0x4, UR5 ;  /* 0x000000043f057899 */ /* 0x000fe20008011605 */
[----:B------:R-:W-:Y:S01]  /*93d0*/  IMAD R155, R213, 0x40, R17 ;  /* 0x00000040d59b7824 */ /* 0x000fe200078e0211 */
[----:B------:R-:W-:Y:S01]  /*93e0*/  R2UR UR13, R215 ;  /* 0x00000000d70d72ca */ /* 0x000fe200000e0000 */
[----:B------:R-:W1:Y:S01]  /*93f0*/  SHFL.BFLY PT, R7, R14, 0x2, 0x1f ;  /* 0x0c401f000e077f89 */ /* 0x000e6200000e0000 */
[----:B------:R-:W-:Y:S01]  /*9400*/  ULOP3.LUT UR5, UR5, 0x3fff, URZ, 0xc0, !UPT ;  /* 0x00003fff05057892 */ /* 0x000fe2000f8ec03f */
[----:B------:R-:W-:Y:S01]  /*9410*/  IMAD.MOV.U32 R6, RZ, RZ, RZ ;  /* 0x000000ffff067224 */ /* 0x000fe200078e00ff */
[----:B------:R-:W-:Y:S01]  /*9420*/  R2UR UR14, R216 ;  /* 0x00000000d80e72ca */ /* 0x000fe200000e0000 */
[----:B------:R-:W-:Y:S01]  /*9430*/  IMAD.U32 R13, RZ, RZ, UR10 ;  /* 0x0000000aff0d7e24 */ /* 0x000fe2000f8e00ff */
[----:B------:R-:W-:-:S04]  /*9440*/  ULOP3.LUT UR5, UR5, 0x2800000, URZ, 0xfc, !UPT ;  /* 0x0280000005057892 */ /* 0x000fc8000f8efc3f */
[----:B------:R-:W-:-:S07]  /*9450*/  UIMAD UR8, UR60, 0xa00, UR5 ;  /* 0x00000a003c0878a4 */ /* 0x000fce000f8e0205 */
[----:B------:R-:W-:Y:S01]  /*9460*/  UMOV UR6, UR8 ;  /* 0x0000000800067c82 */ /* 0x000fe20008000000 */
[----:B------:R-:W2:Y:S02]  /*9470*/  S2UR UR5, SR_SWINHI ;  /* 0x00000000000579c3 */ /* 0x000ea40000002f00 */
[----:B--2---:R-:W-:Y:S01]  /*9480*/  HGMMA.64x256x16.F32.BF16 R24, R208, gdesc[UR4].tnspB, R24, gsb0 ;  /* 0x43e00004d0187df0 */ /* 0x004fe20008001818 */
[----:B------:R-:W-:Y:S01]  /*9490*/  UIADD3 UR6, UR8, 0x80, URZ ;  /* 0x0000008008067890 */ /* 0x000fe2000fffe03f */
[----:B0-----:R-:W-:Y:S01]  /*94a0*/  FADD.FTZ R2, R0, R5 ;  /* 0x0000000500027221 */ /* 0x001fe20000010000 */
[----:B------:R-:W-:Y:S01]  /*94b0*/  UMOV UR7, 0x40000040 ;  /* 0x4000004000077882 */ /* 0x000fe20000000000 */
[----:B------:R-:W-:Y:S02]  /*94c0*/  IMAD.MOV.U32 R5, RZ, RZ, RZ ;  /* 0x000000ffff057224 */ /* 0x000fe400078e00ff */
[----:B-1----:R-:W-:Y:S01]  /*94d0*/  FADD.FTZ R7, R7, R14 ;  /* 0x0000000e07077221 */ /* 0x002fe20000010000 */
[----:B------:R-:W0:Y:S04]  /*94e0*/  SHFL.BFLY PT, R9, R2, 0x1, 0x1f ;  /* 0x0c201f0002097f89 */ /* 0x000e2800000e0000 */
[----:B------:R-:W1:Y:S01]  /*94f0*/  SHFL.BFLY PT, R0, R7, 0x1, 0x1f ;  /* 0x0c201f0007007f89 */ /* 0x000e6200000e0000 */
[----:B0-----:R-:W-:Y:S01]  /*9500*/  FADD.FTZ R11, R2, R9 ;  /* 0x00000009020b7221 */ /* 0x001fe20000010000 */
[----:B------:R-:W-:-:S02]  /*9510*/  IMAD.MOV.U32 R2, RZ, RZ, -0x800000 ;  /* 0xff800000ff027424 */ /* 0x000fc400078e00ff */
[----:B-1----:R-:W-:Y:S02]  /*9520*/  FADD.FTZ R10, R7, R0 ;  /* 0x00000000070a7221 */ /* 0x002fe40000010000 */
[----:B------:R-:W-:Y:S01]  /*9530*/  FSETP.NE.FTZ.AND P2, PT, R11, RZ, PT ;  /* 0x000000ff0b00720b */ /* 0x000fe20003f55000 */
[----:B------:R-:W-:Y:S01]  /*9540*/  IMAD.U32 R7, RZ, RZ, UR10 ;  /* 0x0000000aff077e24 */ /* 0x000fe2000f8e00ff */
[----:B------:R-:W-:Y:S01]  /*9550*/  ULDC UR10, c[0x0][0xc44] ;  /* 0x00031100000a7ab9 */ /* 0x000fe20000000800 */
[----:B------:R-:W-:Y:S01]  /*9560*/  IMAD.MOV.U32 R0, RZ, RZ, -0x800000 ;  /* 0xff800000ff007424 */ /* 0x000fe200078e00ff */
[----:B------:R-:W-:-:S09]  /*9570*/  FSETP.NE.FTZ.AND P0, PT, R10, RZ, PT ;  /* 0x000000ff0a00720b */ /* 0x000fd20003f15000 */
[----:B------:R-:W0:Y:S01]  /*9580*/  @P2 MUFU.LG2 R9, R11 ;  /* 0x0000000b00092308 */ /* 0x000e220000000c00 */
[----:B------:R-:W-:-:S03]  /*9590*/  @P2 FMUL.FTZ R13, R13, 0.69314718246459960938 ;  /* 0x3f3172180d0d2820 */ /* 0x000fc60000410000 */
[----:B------:R-:W-:-:S04]  /*95a0*/  @P0 FMUL.FTZ R7, R7, 0.69314718246459960938 ;  /* 0x3f31721807070820 */ /* 0x000fc80000410000 */
[----:B------:R-:W1:Y:S08]  /*95b0*/  @P0 MUFU.LG2 R8, R10 ;  /* 0x0000000a00080308 */ /* 0x000e700000000c00 */
[----:B------:R0:W2:Y:S08]  /*95c0*/  @P0 MUFU.RCP R6, R10 ;  /* 0x0000000a00060308 */ /* 0x0000b00000001000 */
[----:B------:R3:W4:Y:S01]  /*95d0*/  @P2 MUFU.RCP R5, R11 ;  /* 0x0000000b00052308 */ /* 0x0007220000001000 */
[----:B0-----:R-:W-:Y:S01]  /*95e0*/  @P2 FMUL.FTZ R10, R9, 0.69314718246459960938 ;  /* 0x3f317218090a2820 */ /* 0x001fe20000410000 */
[----:B-1----:R-:W-:-:S03]  /*95f0*/  @P0 FMUL.FTZ R8, R8, 0.69314718246459960938 ;  /* 0x3f31721808080820 */ /* 0x002fc60000410000 */
[----:B------:R-:W-:Y:S01]  /*9600*/  @P2 FFMA.FTZ R0, R13, R3, R10 ;  /* 0x000000030d002223 */ /* 0x000fe2000001000a */
[----:B------:R-:W-:Y:S01]  /*9610*/  @P0 FFMA.FTZ R2, R7, R4, R8 ;  /* 0x0000000407020223 */ /* 0x000fe20000010008 */
        /* <DEDUP_REMOVED lines=11> */
[----:B------:R-:W-:Y:S01]  /*96d0*/  UIADD3 UR8, UR8, 0x200, URZ ;  /* 0x0000020008087890 */ /* 0x000fe2000fffe03f */
[----:B------:R-:W-:Y:S02]  /*96e0*/  WARPGROUP.DEPBAR.LE gsb0, 0x0 ;  /* 0x00008000000079c5 */ /* 0x000fe40000010000 */
[----:B------:R-:W-:-:S15]  /*96f0*/  WARPGROUP.ARRIVE ;  /* 0x00000000000079c5 */ /* 0x000fde0000000000 */
[----:B------:R-:W-:-:S07]  /*9700*/  NOP ;  /* 0x0000000000007918 */ /* 0x000fce0000000000 */
[----:B------:R-:W-:Y:S01]  /*9710*/  HGMMA.64x256x16.F32.BF16 R24, R196, gdesc[UR4].tnspB, R24, gsb0 ;  /* 0x43e00004c4187df0 */ /* 0x000fe20008001818 */
[----:B------:R-:W-:Y:S01]  /*9720*/  UMOV UR6, UR4 ;  /* 0x0000000400067c82 */ /* 0x000fe20008000000 */
[----:B------:R-:W-:Y:S01]  /*9730*/  UMOV UR7, UR5 ;  /* 0x0000000500077c82 */ /* 0x000fe20008000000 */
[----:B------:R-:W-:Y:S01]  /*9740*/  UIADD3 UR5, -UR13, URZ, URZ ;  /* 0x0000003f0d057290 */ /* 0x000fe2000fffe13f */
[----:B------:R-:W-:Y:S01]  /*9750*/  IMAD.U32 R222, RZ, RZ, UR6 ;  /* 0x00000006ffde7e24 */ /* 0x000fe2000f8e00ff */
[----:B------:R-:W-:Y:S01]  /*9760*/  UMOV UR6, UR8 ;  /* 0x0000000800067c82 */ /* 0x000fe20008000000 */
[----:B------:R-:W-:Y:S01]  /*9770*/  IMAD.U32 R223, RZ, RZ, UR7 ;  /* 0x00000007ffdf7e24 */ /* 0x000fe2000f8e00ff */
[----:B------:R-:W-:Y:S01]  /*9780*/  UMOV UR7, 0x40000040 ;  /* 0x4000004000077882 */ /* 0x000fe20000000000 */
[----:B------:R-:W-:Y:S01]  /*9790*/  UIMAD UR10, UR10, UR5, UR14 ;  /* 0x000000050a0a72a4 */ /* 0x000fe2000f8e020e */
[----:B------:R-:W-:Y:S01]  /*97a0*/  IMAD.WIDE R154, R155, 0x2, R222 ;  /* 0x000000029b9a7825 */ /* 0x000fe200078e02de */
[----:B------:R-:W-:-:S02]  /*97b0*/  ULDC.64 UR8, c[0x0][0xb90] ;  /* 0x0002e40000087ab9 */ /* 0x000fc40000000a00 */
[----:B------:R-:W-:Y:S01]  /*97c0*/  USHF.R.S32.HI UR11, URZ, 0x1f, UR10 ;  /* 0x0000001f3f0b7899 */ /* 0x000fe2000801140a */
[----:B------:R-:W-:Y:S01]  /*97d0*/  IMAD.WIDE R222, R224, 0x2, R222 ;  /* 0x00000002e0de7825 */ /* 0x000fe200078e02de */
[----:B------:R-:W-:Y:S02]  /*97e0*/  LOP3.LUT R187, R154, 0x380, RZ, 0xc0, !PT ;  /* 0x000003809abb7812 */ /* 0x000fe400078ec0ff */
[----:B------:R-:W-:Y:S01]  /*97f0*/  UIMAD UR5, UR11, UR8, URZ ;  /* 0x000000080b0572a4 */ /* 0x000fe2000f8e023f */
[----:B------:R-:W-:-:S03]  /*9800*/  IADD3 R211, P4, R222, 0xc060, RZ ;  /* 0x0000c060ded37810 */ /* 0x000fc60007f9e0ff */
[----:B------:R-:W-:Y:S01]  /*9810*/  UIMAD UR5, UR10, UR9, UR5 ;  /* 0x000000090a0572a4 */ /* 0x000fe2000f8e0205 */
[C---:B------:R-:W-:Y:S02]  /*9820*/  IADD3 R169, P3, R222.reuse, 0xc040, RZ ;  /* 0x0000c040dea97810 */ /* 0x040fe40007f7e0ff */
[----:B------:R-:W-:Y:S02]  /*9830*/  LOP3.LUT R210, R211, 0x380, RZ, 0xc0, !PT ;  /* 0x00000380d3d27812 */ /* 0x000fe400078ec0ff */
[----:B------:R-:W-:Y:S01]  /*9840*/  IADD3 R14, P2, R222, 0xc020, RZ ;  /* 0x0000c020de0e7810 */ /* 0x000fe20007f5e0ff */
[--C-:B------:R-:W-:Y:S01]  /*9850*/  IMAD.X R209, RZ, RZ, R223.reuse, P3 ;  /* 0x000000ffffd17224 */ /* 0x100fe200018e06df */
[----:B------:R-:W-:Y:S02]  /*9860*/  SHF.R.U64 R210, R210, 0x3, RZ ;  /* 0x00000003d2d27819 */ /* 0x000fe400000012ff */
[----:B------:R-:W-:Y:S01]  /*9870*/  LOP3.LUT R7, R222, 0x380, RZ, 0xc0, !PT ;  /* 0x00000380de077812 */ /* 0x000fe200078ec0ff */
[--C-:B------:R-:W-:Y:S01]  /*9880*/  IMAD.X R9, RZ, RZ, R223.reuse, P2 ;  /* 0x000000ffff097224 */ /* 0x100fe200010e06df */
[----:B------:R-:W-:Y:S01]  /*9890*/  LOP3.LUT R210, R210, R211, RZ, 0x3c, !PT ;  /* 0x000000d3d2d27212 */ /* 0x000fe200078e3cff */
[----:B------:R-:W-:Y:S01]  /*98a0*/  IMAD.X R211, RZ, RZ, R223, P4 ;  /* 0x000000ffffd37224 */ /* 0x000fe200020e06df */
[----:B------:R-:W-:-:S02]  /*98b0*/  IADD3 R167, P6, R222, 0x8060, RZ ;  /* 0x00008060dea77810 */ /* 0x000fc40007fde0ff */
[C---:B------:R-:W-:Y:S02]  /*98c0*/  IADD3 R12, P5, R222.reuse, 0x20, RZ ;  /* 0x00000020de0c7810 */ /* 0x040fe40007fbe0ff */
[C---:B------:R-:W-:Y:S01]  /*98d0*/  IADD3 R165, P4, R222.reuse, 0x8040, RZ ;  /* 0x00008040dea57810 */ /* 0x040fe20007f9e0ff */
[--C-:B------:R-:W-:Y:S01]  /*98e0*/  IMAD.X R207, RZ, RZ, R223.reuse, P6 ;  /* 0x000000ffffcf7224 */ /* 0x100fe200030e06df */
[C---:B------:R-:W-:Y:S01]  /*98f0*/  IADD3 R163, P3, R222.reuse, 0x8020, RZ ;  /* 0x00008020dea37810 */ /* 0x040fe20007f7e0ff */
[--C-:B------:R-:W-:Y:S01]  /*9900*/  IMAD.X R15, RZ, RZ, R223.reuse, P5 ;  /* 0x000000ffff0f7224 */ /* 0x100fe200028e06df */
[C---:B------:R-:W-:Y:S01]  /*9910*/  IADD3 R161, P2, R222.reuse, 0x8000, RZ ;  /* 0x00008000dea17810 */ /* 0x040fe20007f5e0ff */
[--C-:B------:R-:W-:Y:S01]  /*9920*/  IMAD.X R205, RZ, RZ, R223.reuse, P4 ;  /* 0x000000ffffcd7224 */ /* 0x100fe200020e06df */
[----:B------:R-:W-:Y:S01]  /*9930*/  IADD3 R156, P0, R222, 0xc000, RZ ;  /* 0x0000c000de9c7810 */ /* 0x000fe20007f1e0ff */
[--C-:B------:R-:W-:Y:S01]  /*9940*/  IMAD.X R13, RZ, RZ, R223.reuse, P3 ;  /* 0x000000ffff0d7224 */ /* 0x100fe200018e06df */
[----:B------:R-:W-:Y:S01]  /*9950*/  SHF.R.U64 R7, R7, 0x3, RZ ;  /* 0x0000000307077819 */ /* 0x000fe200000012ff */
[----:B------:R-:W-:Y:S01]  /*9960*/  IMAD.X R203, RZ, RZ, R223, P2 ;  /* 0x000000ffffcb7224 */ /* 0x000fe200010e06df */
[----:B------:R-:W-:-:S02]  /*9970*/  LOP3.LUT R8, R14, 0x380, RZ, 0xc0, !PT ;  /* 0x000003800e087812 */ /* 0x000fc400078ec0ff */
[----:B---3--:R-:W-:Y:S02]  /*9980*/  IADD3.X R11, RZ, R223, RZ, P0, !PT ;  /* 0x000000dfff0b7210 */ /* 0x008fe400007fe4ff */
[C---:B------:R-:W-:Y:S02]  /*9990*/  IADD3 R152, P0, R222.reuse, 0x4060, RZ ;  /* 0x00004060de987810 */ /* 0x040fe40007f1e0ff */
[C---:B------:R-:W-:Y:S02]  /*99a0*/  IADD3 R20, P6, R222.reuse, 0x40, RZ ;  /* 0x00000040de147810 */ /* 0x040fe40007fde0ff */
[C---:B------:R-:W-:Y:S01]  /*99b0*/  IADD3 R159, P5, R222.reuse, 0x4040, RZ ;  /* 0x00004040de9f7810 */ /* 0x040fe20007fbe0ff */
[--C-:B------:R-:W-:Y:S01]  /*99c0*/  IMAD.X R201, RZ, RZ, R223.reuse, P0 ;  /* 0x000000ffffc97224 */ /* 0x100fe200000e06df */
[C---:B------:R-:W-:Y:S01]  /*99d0*/  IADD3 R157, P4, R222.reuse, 0x4020, RZ ;  /* 0x00004020de9d7810 */ /* 0x040fe20007f9e0ff */
[--C-:B------:R-:W-:Y:S01]  /*99e0*/  IMAD.X R153, RZ, RZ, R223.reuse, P6 ;  /* 0x000000ffff997224 */ /* 0x100fe200030e06df */
[C---:B------:R-:W-:Y:S01]  /*99f0*/  IADD3 R4, P3, R222.reuse, 0x4000, RZ ;  /* 0x00004000de047810 */ /* 0x040fe20007f7e0ff */
[----:B------:R-:W-:Y:S01]  /*9a00*/  IMAD.X R21, RZ, RZ, R223, P5 ;  /* 0x000000ffff157224 */ /* 0x000fe200028e06df */
[----:B------:R-:W-:-:S02]  /*9a10*/  IADD3 R3, P2, R222, 0x60, RZ ;  /* 0x00000060de037810 */ /* 0x000fc40007f5e0ff */
[----:B------:R-:W-:Y:S02]  /*9a20*/  LOP3.LUT R222, R7, R222, RZ, 0x3c, !PT ;  /* 0x000000de07de7212 */ /* 0x000fe400078e3cff */
[----:B------:R-:W-:Y:S01]  /*9a30*/  SHF.R.U64 R7, R8, 0x3, RZ ;  /* 0x0000000308077819 */ /* 0x000fe200000012ff */
[----:B------:R-:W-:Y:S01]  /*9a40*/  IMAD.X R191, RZ, RZ, R223, P2 ;  /* 0x000000ffffbf7224 */ /* 0x000fe200010e06df */
[----:B------:R-:W-:Y:S02]  /*9a50*/  LOP3.LUT R10, R156, 0x380, RZ, 0xc0, !PT ;  /* 0x000003809c0a7812 */ /* 0x000fe400078ec0ff */
[----:B------:R-:W-:Y:S02]  /*9a60*/  LOP3.LUT R8, R7, R14, RZ, 0x3c, !PT ;  /* 0x0000000e07087212 */ /* 0x000fe400078e3cff */
[----:B------:R-:W-:Y:S02]  /*9a70*/  SHF.R.U64 R7, R10, 0x3, RZ ;  /* 0x000000030a077819 */ /* 0x000fe400000012ff */
[----:B------:R-:W-:-:S02]  /*9a80*/  LOP3.LUT R14, R167, 0x380, RZ, 0xc0, !PT ;  /* 0x00000380a70e7812 */ /* 0x000fc400078ec0ff */
[----:B------:R-:W-:Y:S02]  /*9a90*/  LOP3.LUT R10, R7, R156, RZ, 0x3c, !PT ;  /* 0x0000009c070a7212 */ /* 0x000fe400078e3cff */
[----:B------:R-:W-:Y:S02]  /*9aa0*/  LOP3.LUT R7, R12, 0x380, RZ, 0xc0, !PT ;  /* 0x000003800c077812 */ /* 0x000fe400078ec0ff */
[----:B------:R-:W-:Y:S02]  /*9ab0*/  LOP3.LUT R158, R169, 0x380, RZ, 0xc0, !PT ;  /* 0x00000380a99e7812 */ /* 0x000fe400078ec0ff */
[----:B------:R-:W-:Y:S02]  /*9ac0*/  LOP3.LUT R156, R165, 0x380, RZ, 0xc0, !PT ;  /* 0x00000380a59c7812 */ /* 0x000fe400078ec0ff */
[----:B------:R-:W-:Y:S02]  /*9ad0*/  SHF.R.U64 R14, R14, 0x3, RZ ;  /* 0x000000030e0e7819 */ /* 0x000fe400000012ff */
[----:B------:R-:W-:-:S02]  /*9ae0*/  SHF.R.U64 R7, R7, 0x3, RZ ;  /* 0x0000000307077819 */ /* 0x000fc400000012ff */
[----:B------:R-:W-:Y:S02]  /*9af0*/  SHF.R.U64 R158, R158, 0x3, RZ ;  /* 0x000000039e9e7819 */ /* 0x000fe400000012ff */
[----:B------:R-:W-:Y:S02]  /*9b00*/  SHF.R.U64 R156, R156, 0x3, RZ ;  /* 0x000000039c9c7819 */ /* 0x000fe400000012ff */
[----:B------:R-:W-:Y:S02]  /*9b10*/  LOP3.LUT R206, R14, R167, RZ, 0x3c, !PT ;  /* 0x000000a70ece7212 */ /* 0x000fe400078e3cff */
[----:B------:R-:W-:Y:S02]  /*9b20*/  LOP3.LUT R14, R7, R12, RZ, 0x3c, !PT ;  /* 0x0000000c070e7212 */ /* 0x000fe400078e3cff */
[----:B------:R-:W-:Y:S02]  /*9b30*/  LOP3.LUT R208, R158, R169, RZ, 0x3c, !PT ;  /* 0x000000a99ed07212 */ /* 0x000fe400078e3cff */
[----:B------:R-:W-:-:S02]  /*9b40*/  LOP3.LUT R204, R156, R165, RZ, 0x3c, !PT ;  /* 0x000000a59ccc7212 */ /* 0x000fc400078e3cff */
[----:B------:R-:W-:Y:S02]  /*9b50*/  LOP3.LUT R7, R152, 0x380, RZ, 0xc0, !PT ;  /* 0x0000038098077812 */ /* 0x000fe400078ec0ff */
[----:B------:R-:W-:Y:S02]  /*9b60*/  LOP3.LUT R158, R163, 0x380, RZ, 0xc0, !PT ;  /* 0x00000380a39e7812 */ /* 0x000fe400078ec0ff */
[----:B------:R-:W-:Y:S02]  /*9b70*/  LOP3.LUT R156, R161, 0x380, RZ, 0xc0, !PT ;  /* 0x00000380a19c7812 */ /* 0x000fe400078ec0ff */
[----:B------:R-:W-:Y:S02]  /*9b80*/  SHF.R.U64 R7, R7, 0x3, RZ ;  /* 0x0000000307077819 */ /* 0x000fe400000012ff */
[----:B------:R-:W-:Y:S02]  /*9b90*/  SHF.R.U64 R158, R158, 0x3, RZ ;  /* 0x000000039e9e7819 */ /* 0x000fe400000012ff */
[----:B------:R-:W-:-:S02]  /*9ba0*/  SHF.R.U64 R156, R156, 0x3, RZ ;  /* 0x000000039c9c7819 */ /* 0x000fc400000012ff */
[----:B------:R-:W-:Y:S02]  /*9bb0*/  LOP3.LUT R200, R7, R152, RZ, 0x3c, !PT ;  /* 0x0000009807c87212 */ /* 0x000fe400078e3cff */
[----:B------:R-:W-:Y:S02]  /*9bc0*/  LOP3.LUT R12, R158, R163, RZ, 0x3c, !PT ;  /* 0x000000a39e0c7212 */ /* 0x000fe400078e3cff */
[----:B------:R-:W-:Y:S02]  /*9bd0*/  LOP3.LUT R202, R156, R161, RZ, 0x3c, !PT ;  /* 0x000000a19cca7212 */ /* 0x000fe400078e3cff */
[----:B------:R-:W-:Y:S02]  /*9be0*/  LOP3.LUT R7, R20, 0x380, RZ, 0xc0, !PT ;  /* 0x0000038014077812 */ /* 0x000fe400078ec0ff */
[----:B------:R-:W-:Y:S02]  /*9bf0*/  LOP3.LUT R158, R159, 0x380, RZ, 0xc0, !PT ;  /* 0x000003809f9e7812 */ /* 0x000fe400078ec0ff */
[----:B------:R-:W-:-:S02]  /*9c00*/  LOP3.LUT R156, R157, 0x380, RZ, 0xc0, !PT ;  /* 0x000003809d9c7812 */ /* 0x000fc400078ec0ff */
[----:B------:R-:W-:Y:S02]  /*9c10*/  SHF.R.U64 R7, R7, 0x3, RZ ;  /* 0x0000000307077819 */ /* 0x000fe400000012ff */
[----:B------:R-:W-:Y:S02]  /*9c20*/  SHF.R.U64 R158, R158, 0x3, RZ ;  /* 0x000000039e9e7819 */ /* 0x000fe400000012ff */
[----:B------:R-:W-:Y:S02]  /*9c30*/  SHF.R.U64 R156, R156, 0x3, RZ ;  /* 0x000000039c9c7819 */ /* 0x000fe400000012ff */
[----:B------:R-:W-:Y:S02]  /*9c40*/  LOP3.LUT R152, R7, R20, RZ, 0x3c, !PT ;  /* 0x0000001407987212 */ /* 0x000fe400078e3cff */
[----:B------:R-:W-:Y:S02]  /*9c50*/  LOP3.LUT R20, R158, R159, RZ, 0x3c, !PT ;  /* 0x0000009f9e147212 */ /* 0x000fe400078e3cff */
[----:B------:R-:W-:-:S02]  /*9c60*/  IADD3 R163, P2, R154, 0x3000, RZ ;  /* 0x000030009aa37810 */ /* 0x000fc40007f5e0ff */
[C---:B------:R-:W-:Y:S02]  /*9c70*/  IADD3 R167, P0, R154.reuse, 0x4000, RZ ;  /* 0x000040009aa77810 */ /* 0x040fe40007f1e0ff */
[----:B------:R-:W-:Y:S02]  /*9c80*/  LOP3.LUT R162, R163, 0x380, RZ, 0xc0, !PT ;  /* 0x00000380a3a27812 */ /* 0x000fe400078ec0ff */
[C---:B------:R-:W-:Y:S02]  /*9c90*/  IADD3 R171, P6, R154.reuse, 0x5000, RZ ;  /* 0x000050009aab7810 */ /* 0x040fe40007fde0ff */
[----:B------:R-:W-:Y:S02]  /*9ca0*/  IADD3 R173, P5, R154, 0x6000, RZ ;  /* 0x000060009aad7810 */ /* 0x000fe40007fbe0ff */
[----:B------:R-:W-:Y:S02]  /*9cb0*/  SHF.R.U64 R162, R162, 0x3, RZ ;  /* 0x00000003a2a27819 */ /* 0x000fe400000012ff */
[----:B------:R-:W-:-:S02]  /*9cc0*/  LOP3.LUT R166, R167, 0x380, RZ, 0xc0, !PT ;  /* 0x00000380a7a67812 */ /* 0x000fc400078ec0ff */
[----:B------:R-:W-:Y:S02]  /*9cd0*/  LOP3.LUT R170, R171, 0x380, RZ, 0xc0, !PT ;  /* 0x00000380abaa7812 */ /* 0x000fe400078ec0ff */
[----:B------:R-:W-:Y:S02]  /*9ce0*/  LOP3.LUT R172, R173, 0x380, RZ, 0xc0, !PT ;  /* 0x00000380adac7812 */ /* 0x000fe400078ec0ff */
[----:B------:R-:W-:Y:S01]  /*9cf0*/  LOP3.LUT R162, R162, R163, RZ, 0x3c, !PT ;  /* 0x000000a3a2a27212 */ /* 0x000fe200078e3cff */
[----:B------:R-:W-:Y:S01]  /*9d00*/  IMAD.X R163, RZ, RZ, R155, P2 ;  /* 0x000000ffffa37224 */ /* 0x000fe200010e069b */
[----:B------:R-:W-:Y:S02]  /*9d10*/  SHF.R.U64 R166, R166, 0x3, RZ ;  /* 0x00000003a6a67819 */ /* 0x000fe400000012ff */
[----:B------:R-:W-:Y:S02]  /*9d20*/  SHF.R.U64 R170, R170, 0x3, RZ ;  /* 0x00000003aaaa7819 */ /* 0x000fe400000012ff */
[----:B------:R-:W-:-:S02]  /*9d30*/  SHF.R.U64 R172, R172, 0x3, RZ ;  /* 0x00000003acac7819 */ /* 0x000fc400000012ff */
[----:B------:R-:W-:Y:S02]  /*9d40*/  IADD3 R185, P2, R154, 0x9000, RZ ;  /* 0x000090009ab97810 */ /* 0x000fe40007f5e0ff */
[----:B------:R-:W-:Y:S02]  /*9d50*/  LOP3.LUT R160, R3, 0x380, RZ, 0xc0, !PT ;  /* 0x0000038003a07812 */ /* 0x000fe400078ec0ff */
[----:B------:R-:W-:Y:S01]  /*9d60*/  LOP3.LUT R166, R166, R167, RZ, 0x3c, !PT ;  /* 0x000000a7a6a67212 */ /* 0x000fe200078e3cff */
[--C-:B------:R-:W-:Y:S01]  /*9d70*/  IMAD.X R167, RZ, RZ, R155.reuse, P0 ;  /* 0x000000ffffa77224 */ /* 0x100fe200000e069b */
[----:B------:R-:W-:Y:S01]  /*9d80*/  LOP3.LUT R170, R170, R171, RZ, 0x3c, !PT ;  /* 0x000000abaaaa7212 */ /* 0x000fe200078e3cff */
[--C-:B------:R-:W-:Y:S01]  /*9d90*/  IMAD.X R171, RZ, RZ, R155.reuse, P6 ;  /* 0x000000ffffab7224 */ /* 0x100fe200030e069b */
[----:B------:R-:W-:Y:S01]  /*9da0*/  LOP3.LUT R172, R172, R173, RZ, 0x3c, !PT ;  /* 0x000000adacac7212 */ /* 0x000fe200078e3cff */
[----:B------:R-:W-:Y:S01]  /*9db0*/  IMAD.X R173, RZ, RZ, R155, P5 ;  /* 0x000000ffffad7224 */ /* 0x000fe200028e069b */
[----:B------:R-:W-:-:S02]  /*9dc0*/  LOP3.LUT R184, R185, 0x380, RZ, 0xc0, !PT ;  /* 0x00000380b9b87812 */ /* 0x000fc400078ec0ff */
[----:B------:R-:W-:Y:S02]  /*9dd0*/  LOP3.LUT R7, R4, 0x380, RZ, 0xc0, !PT ;  /* 0x0000038004077812 */ /* 0x000fe400078ec0ff */
[----:B------:R-:W-:Y:S02]  /*9de0*/  SHF.R.U64 R160, R160, 0x3, RZ ;  /* 0x00000003a0a07819 */ /* 0x000fe400000012ff */
[C---:B------:R-:W-:Y:S02]  /*9df0*/  IADD3 R161, P0, R154.reuse, 0xa000, RZ ;  /* 0x0000a0009aa17810 */ /* 0x040fe40007f1e0ff */
[C---:B------:R-:W-:Y:S02]  /*9e00*/  IADD3 R169, P6, R154.reuse, 0xb000, RZ ;  /* 0x0000b0009aa97810 */ /* 0x040fe40007fde0ff */
[----:B------:R-:W-:Y:S02]  /*9e10*/  IADD3 R175, P5, R154, 0xc000, RZ ;  /* 0x0000c0009aaf7810 */ /* 0x000fe40007fbe0ff */
[----:B------:R-:W-:-:S02]  /*9e20*/  SHF.R.U64 R184, R184, 0x3, RZ ;  /* 0x00000003b8b87819 */ /* 0x000fc400000012ff */
[----:B------:R-:W-:Y:S02]  /*9e30*/  SHF.R.U64 R7, R7, 0x3, RZ ;  /* 0x0000000307077819 */ /* 0x000fe400000012ff */
[----:B------:R-:W-:Y:S02]  /*9e40*/  LOP3.LUT R190, R160, R3, RZ, 0x3c, !PT ;  /* 0x00000003a0be7212 */ /* 0x000fe400078e3cff */
[----:B------:R-:W-:Y:S02]  /*9e50*/  LOP3.LUT R160, R161, 0x380, RZ, 0xc0, !PT ;  /* 0x00000380a1a07812 */ /* 0x000fe400078ec0ff */
[----:B------:R-:W-:Y:S02]  /*9e60*/  LOP3.LUT R168, R169, 0x380, RZ, 0xc0, !PT ;  /* 0x00000380a9a87812 */ /* 0x000fe400078ec0ff */
[----:B------:R-:W-:Y:S02]  /*9e70*/  LOP3.LUT R174, R175, 0x380, RZ, 0xc0, !PT ;  /* 0x00000380afae7812 */ /* 0x000fe400078ec0ff */
[----:B------:R-:W-:Y:S01]  /*9e80*/  MOV R10, R10 ;  /* 0x0000000a000a7202 */ /* 0x000fe20000000f00 */
[----:B------:R-:W-:Y:S01]  /*9e90*/  IMAD.U32 R11, RZ, RZ, UR12 ;  /* 0x0000000cff0b7e24 */ /* 0x000fe2000f8e00ff */
[----:B------:R-:W-:Y:S01]  /*9ea0*/  LOP3.LUT R184, R184, R185, RZ, 0x3c, !PT ;  /* 0x000000b9b8b87212 */ /* 0x000fe200078e3cff */
[----:B------:R-:W-:Y:S01]  /*9eb0*/  IMAD.X R185, RZ, RZ, R155, P2 ;  /* 0x000000ffffb97224 */ /* 0x000fe200010e069b */
[----:B------:R-:W-:Y:S01]  /*9ec0*/  SHF.R.U64 R160, R160, 0x3, RZ ;  /* 0x00000003a0a07819 */ /* 0x000fe200000012ff */
[----:B------:R-:W-:Y:S01]  /*9ed0*/  USHF.R.S32.HI UR12, URZ, 0x1f, UR13 ;  /* 0x0000001f3f0c7899 */ /* 0x000fe2000801140d */
[----:B------:R-:W-:-:S02]  /*9ee0*/  SHF.R.U64 R168, R168, 0x3, RZ ;  /* 0x00000003a8a87819 */ /* 0x000fc400000012ff */
[----:B------:R-:W-:Y:S02]  /*9ef0*/  SHF.R.U64 R174, R174, 0x3, RZ ;  /* 0x00000003aeae7819 */ /* 0x000fe400000012ff */
[----:B------:R-:W-:Y:S02]  /*9f00*/  SHF.R.U64 R187, R187, 0x3, RZ ;  /* 0x00000003bbbb7819 */ /* 0x000fe400000012ff */
[----:B------:R-:W-:Y:S01]  /*9f10*/  MOV R153, R152 ;  /* 0x0000009800997202 */ /* 0x000fe20000000f00 */
[----:B------:R-:W-:Y:S01]  /*9f20*/  @!P1 VIADD R152, R11, 0x38860 ;  /* 0x000388600b989836 */ /* 0x000fe20000000000 */
[----:B------:R-:W-:Y:S01]  /*9f30*/  LOP3.LUT R160, R160, R161, RZ, 0x3c, !PT ;  /* 0x000000a1a0a07212 */ /* 0x000fe200078e3cff */
[--C-:B------:R-:W-:Y:S01]  /*9f40*/  IMAD.X R161, RZ, RZ, R155.reuse, P0 ;  /* 0x000000ffffa17224 */ /* 0x100fe200000e069b */
[----:B------:R-:W-:Y:S01]  /*9f50*/  LOP3.LUT R168, R168, R169, RZ, 0x3c, !PT ;  /* 0x000000a9a8a87212 */ /* 0x000fe200078e3cff */
[--C-:B------:R-:W-:Y:S01]  /*9f60*/  IMAD.X R169, RZ, RZ, R155.reuse, P6 ;  /* 0x000000ffffa97224 */ /* 0x100fe200030e069b */
[----:B------:R-:W-:Y:S01]  /*9f70*/  LOP3.LUT R174, R174, R175, RZ, 0x3c, !PT ;  /* 0x000000afaeae7212 */ /* 0x000fe200078e3cff */
[--C-:B------:R-:W-:Y:S01]  /*9f80*/  IMAD.X R175, RZ, RZ, R155.reuse, P5 ;  /* 0x000000ffffaf7224 */ /* 0x100fe200028e069b */
[----:B------:R-:W-:Y:S01]  /*9f90*/  LOP3.LUT R186, R187, R154, RZ, 0x3c, !PT ;  /* 0x0000009abbba7212 */ /* 0x000fe200078e3cff */
[----:B------:R-:W-:Y:S01]  /*9fa0*/  IMAD.MOV.U32 R187, RZ, RZ, R155 ;  /* 0x000000ffffbb7224 */ /* 0x000fe200078e009b */
[----:B------:R-:W-:-:S02]  /*9fb0*/  MOV R15, R14 ;  /* 0x0000000e000f7202 */ /* 0x000fc40000000f00 */
[----:B------:R-:W-:Y:S02]  /*9fc0*/  MOV R21, R20 ;  /* 0x0000001400157202 */ /* 0x000fe40000000f00 */
[----:B------:R-:W-:Y:S02]  /*9fd0*/  MOV R13, R12 ;  /* 0x0000000c000d7202 */ /* 0x000fe40000000f00 */
[----:B------:R-:W-:Y:S02]  /*9fe0*/  MOV R12, R200 ;  /* 0x000000c8000c7202 */ /* 0x000fe40000000f00 */
[----:B------:R-:W-:Y:S02]  /*9ff0*/  MOV R14, R202 ;  /* 0x000000ca000e7202 */ /* 0x000fe40000000f00 */
[----:B------:R-:W-:Y:S02]  /*a000*/  MOV R8, R8 ;  /* 0x0000000800087202 */ /* 0x000fe40000000f00 */
[----:B------:R-:W-:Y:S01]  /*a010*/  MOV R9, R204 ;  /* 0x000000cc00097202 */ /* 0x000fe20000000f00 */
[----:B------:R-:W-:-:S02]  /*a020*/  WARPGROUP.DEPBAR.LE gsb0, 0x0 ;  /* 0x00008000000079c5 */ /* 0x000fc40000010000 */
[----:B------:R-:W-:Y:S01]  /*a030*/  WARPGROUP.ARRIVE ;  /* 0x00000000000079c5 */ /* 0x000fe20000000000 */
[--C-:B------:R-:W-:Y:S01]  /*a040*/  IMAD.X R199, RZ, RZ, R223.reuse, P4 ;  /* 0x000000ffffc77224 */ /* 0x100fe200020e06df */
[----:B------:R-:W-:Y:S01]  /*a050*/  LOP3.LUT R198, R156, R157, RZ, 0x3c, !PT ;  /* 0x0000009d9cc67212 */ /* 0x000fe200078e3cff */
[----:B------:R-:W-:Y:S01]  /*a060*/  IMAD.X R197, RZ, RZ, R223, P3 ;  /* 0x000000ffffc57224 */ /* 0x000fe200018e06df */
[C---:B------:R-:W-:Y:S02]  /*a070*/  IADD3 R157, P4, R154.reuse, 0x1000, RZ ;  /* 0x000010009a9d7810 */ /* 0x040fe40007f9e0ff */
[----:B------:R-:W-:Y:S01]  /*a080*/  HGMMA.64x256x16.F32.BF16 R24, R192, gdesc[UR4].tnspB, R24, gsb0 ;  /* 0x43e00004c0187df0 */ /* 0x000fe20008001818 */
[----:B------:R-:W-:Y:S01]  /*a090*/  IADD3 R159, P3, R154, 0x2000, RZ ;  /* 0x000020009a9f7810 */ /* 0x000fe20007f7e0ff */
[----:B------:R-:W-:Y:S01]  /*a0a0*/  UIMAD.WIDE.U32 UR6, UR10, UR8, URZ ;  /* 0x000000080a0672a5 */ /* 0x000fe2000f8e003f */
[----:B------:R-:W-:Y:S02]  /*a0b0*/  LOP3.LUT R156, R157, 0x380, RZ, 0xc0, !PT ;  /* 0x000003809d9c7812 */ /* 0x000fe400078ec0ff */
[----:B------:R-:W-:Y:S01]  /*a0c0*/  LOP3.LUT R158, R159, 0x380, RZ, 0xc0, !PT ;  /* 0x000003809f9e7812 */ /* 0x000fe200078ec0ff */
[----:B------:R-:W-:Y:S01]  /*a0d0*/  ULDC.64 UR8, c[0x0][0x208] ;  /* 0x0000820000087ab9 */ /* 0x000fe20000000a00 */
[----:B------:R-:W-:Y:S01]  /*a0e0*/  SHF.R.U64 R156, R156, 0x3, RZ ;  /* 0x000000039c9c7819 */ /* 0x000fe200000012ff */
[----:B------:R-:W-:Y:S01]  /*a0f0*/  IMAD.U32 R188, RZ, RZ, UR6 ;  /* 0x00000006ffbc7e24 */ /* 0x000fe2000f8e00ff */
[----:B------:R-:W-:Y:S01]  /*a100*/  SHF.R.U64 R158, R158, 0x3, RZ ;  /* 0x000000039e9e7819 */ /* 0x000fe200000012ff */
[----:B------:R-:W-:Y:S01]  /*a110*/  UIADD3 UR6, UR7, UR5, URZ ;  /* 0x0000000507067290 */ /* 0x000fe2000fffe03f */
[----:B------:R-:W-:Y:S01]  /*a120*/  LOP3.LUT R156, R156, R157, RZ, 0x3c, !PT ;  /* 0x0000009d9c9c7212 */ /* 0x000fe200078e3cff */
[--C-:B------:R-:W-:Y:S01]  /*a130*/  IMAD.X R157, RZ, RZ, R155.reuse, P4 ;  /* 0x000000ffff9d7224 */ /* 0x100fe200020e069b */
[----:B------:R-:W-:Y:S01]  /*a140*/  LOP3.LUT R158, R158, R159, RZ, 0x3c, !PT ;  /* 0x0000009f9e9e7212 */ /* 0x000fe200078e3cff */
[----:B------:R-:W-:Y:S01]  /*a150*/  IMAD.X R159, RZ, RZ, R155, P3 ;  /* 0x000000ffff9f7224 */ /* 0x000fe200018e069b */
[C---:B------:R-:W-:Y:S01]  /*a160*/  IADD3 R177, P4, R154.reuse, 0x7000, RZ ;  /* 0x000070009ab17810 */ /* 0x040fe20007f9e0ff */
[----:B------:R-:W-:Y:S01]  /*a170*/  IMAD.U32 R189, RZ, RZ, UR7 ;  /* 0x00000007ffbd7e24 */ /* 0x000fe2000f8e00ff */
[----:B------:R-:W-:Y:S01]  /*a180*/  IADD3 R181, P3, R154, 0x8000, RZ ;  /* 0x000080009ab57810 */ /* 0x000fe20007f7e0ff */
[----:B------:R-:W-:Y:S01]  /*a190*/  IMAD.U32 R189, RZ, RZ, UR6 ;  /* 0x00000006ffbd7e24 */ /* 0x000fe2000f8e00ff */
[----:B------:R-:W-:Y:S01]  /*a1a0*/  LOP3.LUT R176, R177, 0x380, RZ, 0xc0, !PT ;  /* 0x00000380b1b07812 */ /* 0x000fe200078ec0ff */
[----:B------:R-:W-:Y:S01]  /*a1b0*/  ULDC.64 UR6, c[0x0][0xb88] ;  /* 0x0002e20000067ab9 */ /* 0x000fe20000000a00 */
[----:B------:R-:W-:-:S02]  /*a1c0*/  LOP3.LUT R180, R181, 0x380, RZ, 0xc0, !PT ;  /* 0x00000380b5b47812 */ /* 0x000fc400078ec0ff */
[----:B------:R-:W-:Y:S02]  /*a1d0*/  SHF.R.U64 R176, R176, 0x3, RZ ;  /* 0x00000003b0b07819 */ /* 0x000fe400000012ff */
[----:B------:R-:W-:Y:S02]  /*a1e0*/  SHF.R.U64 R180, R180, 0x3, RZ ;  /* 0x00000003b4b47819 */ /* 0x000fe400000012ff */
[----:B------:R-:W-:Y:S01]  /*a1f0*/  LOP3.LUT R176, R176, R177, RZ, 0x3c, !PT ;  /* 0x000000b1b0b07212 */ /* 0x000fe200078e3cff */
[--C-:B------:R-:W-:Y:S01]  /*a200*/  IMAD.X R177, RZ, RZ, R155.reuse, P4 ;  /* 0x000000ffffb17224 */ /* 0x100fe200020e069b */
[----:B------:R-:W-:Y:S01]  /*a210*/  LOP3.LUT R180, R180, R181, RZ, 0x3c, !PT ;  /* 0x000000b5b4b47212 */ /* 0x000fe200078e3cff */
[----:B------:R-:W-:Y:S01]  /*a220*/  IMAD.X R181, RZ, RZ, R155, P3 ;  /* 0x000000ffffb57224 */ /* 0x000fe200018e069b */
[C---:B------:R-:W-:Y:S02]  /*a230*/  IADD3 R183, P4, R154.reuse, 0xd000, RZ ;  /* 0x0000d0009ab77810 */ /* 0x040fe40007f9e0ff */
[----:B------:R-:W-:-:S02]  /*a240*/  IADD3 R165, P3, R154, 0xe000, RZ ;  /* 0x0000e0009aa57810 */ /* 0x000fc40007f7e0ff */
[----:B------:R-:W-:Y:S02]  /*a250*/  LOP3.LUT R182, R183, 0x380, RZ, 0xc0, !PT ;  /* 0x00000380b7b67812 */ /* 0x000fe400078ec0ff */
[----:B------:R-:W-:Y:S02]  /*a260*/  LOP3.LUT R164, R165, 0x380, RZ, 0xc0, !PT ;  /* 0x00000380a5a47812 */ /* 0x000fe400078ec0ff */
[----:B------:R-:W-:Y:S02]  /*a270*/  LOP3.LUT R196, R7, R4, RZ, 0x3c, !PT ;  /* 0x0000000407c47212 */ /* 0x000fe400078e3cff */
[----:B------:R-:W-:Y:S02]  /*a280*/  SHF.R.U64 R182, R182, 0x3, RZ ;  /* 0x00000003b6b67819 */ /* 0x000fe400000012ff */
[----:B------:R-:W-:Y:S02]  /*a290*/  SHF.R.U64 R164, R164, 0x3, RZ ;  /* 0x00000003a4a47819 */ /* 0x000fe400000012ff */
[----:B------:R-:W-:-:S02]  /*a2a0*/  IADD3 R4, P2, R154, 0xf000, RZ ;  /* 0x0000f0009a047810 */ /* 0x000fc40007f5e0ff */
[----:B------:R-:W-:Y:S02]  /*a2b0*/  LOP3.LUT R182, R182, R183, RZ, 0x3c, !PT ;  /* 0x000000b7b6b67212 */ /* 0x000fe400078e3cff */
[----:B------:R-:W-:Y:S01]  /*a2c0*/  LOP3.LUT R164, R164, R165, RZ, 0x3c, !PT ;  /* 0x000000a5a4a47212 */ /* 0x000fe200078e3cff */
[--C-:B------:R-:W-:Y:S01]  /*a2d0*/  IMAD.X R165, RZ, RZ, R155.reuse, P3 ;  /* 0x000000ffffa57224 */ /* 0x100fe200018e069b */
[----:B------:R-:W-:Y:S01]  /*a2e0*/  IADD3.X R183, RZ, R155, RZ, P4, !PT ;  /* 0x0000009bffb77210 */ /* 0x000fe200027fe4ff */
[----:B------:R-:W-:Y:S01]  /*a2f0*/  IMAD.X R179, RZ, RZ, R155, P2 ;  /* 0x000000ffffb37224 */ /* 0x000fe200010e069b */
[----:B------:R-:W-:Y:S02]  /*a300*/  @!P1 PRMT R155, RZ, 0x654, R152 ;  /* 0x00000654ff9b9816 */ /* 0x000fe40000000098 */
[----:B------:R-:W-:Y:S02]  /*a310*/  MOV R154, R222 ;  /* 0x000000de009a7202 */ /* 0x000fe40000000f00 */
[----:B------:R-:W-:-:S02]  /*a320*/  R2UR UR5, R217 ;  /* 0x00000000d90572ca */ /* 0x000fc400000e0000 */
[----:B------:R-:W-:Y:S02]  /*a330*/  MOV R152, R190 ;  /* 0x000000be00987202 */ /* 0x000fe40000000f00 */
[----:B------:R-:W-:Y:S02]  /*a340*/  MOV R20, R196 ;  /* 0x000000c400147202 */ /* 0x000fe40000000f00 */
[----:B------:R-:W-:Y:S02]  /*a350*/  MOV R11, R198 ;  /* 0x000000c6000b7202 */ /* 0x000fe40000000f00 */
[----:B------:R-:W-:Y:S02]  /*a360*/  LOP3.LUT R3, R4, 0x380, RZ, 0xc0, !PT ;  /* 0x0000038004037812 */ /* 0x000fe400078ec0ff */
[----:B------:R-:W-:Y:S02]  /*a370*/  MOV R7, R208 ;  /* 0x000000d000077202 */ /* 0x000fe40000000f00 */
[----:B------:R-:W-:-:S04]  /*a380*/  SHF.R.U64 R3, R3, 0x3, RZ ;  /* 0x0000000303037819 */ /* 0x000fc800000012ff */
[----:B------:R-:W-:Y:S02]  /*a390*/  LOP3.LUT R178, R3, R4, RZ, 0x3c, !PT ;  /* 0x0000000403b27212 */ /* 0x000fe400078e3cff */
[----:B------:R-:W-:Y:S02]  /*a3a0*/  MOV R3, R206 ;  /* 0x000000ce00037202 */ /* 0x000fe40000000f00 */
[----:B------:R-:W-:Y:S01]  /*a3b0*/  MOV R4, R210 ;  /* 0x000000d200047202 */ /* 0x000fe20000000f00 */
[----:B------:R-:W-:Y:S02]  /*a3c0*/  UIADD3 UR60, UR60, 0x1, URZ ;  /* 0x000000013c3c7890 */ /* 0x000fe4000fffe03f */
[----:B------:R-:W-:Y:S02]  /*a3d0*/  UIADD3 UR4, UR4, 0x38820, URZ ;  /* 0x0003882004047890 */ /* 0x000fe4000fffe03f */
[----:B------:R-:W-:Y:S02]  /*a3e0*/  UISETP.NE.AND UP0, UPT, UR60, 0x2, UPT ;  /* 0x000000023c00788c */ /* 0x000fe4000bf05270 */
[----:B------:R-:W-:Y:S01]  /*a3f0*/  UPRMT UR4, URZ, 0x654, UR4 ;  /* 0x000006543f047896 */ /* 0x000fe20008000004 */
[----:B------:R-:W-:Y:S01]  /*a400*/  BSSY B0, `(.L_x_29) ;  /* 0x000015a000007945 */ /* 0x000fe20003800000 */
[----:B------:R-:W-:Y:S01]  /*a410*/  USEL UR60, UR60, URZ, UP0 ;  /* 0x0000003f3c3c7287 */ /* 0x000fe20008000000 */
[----:B------:R-:W-:-:S02]  /*a420*/  WARPGROUP.DEPBAR.LE gsb0, 0x0 ;  /* 0x00008000000079c5 */ /* 0x000fc40000010000 */
[----:B------:R-:W0:Y:S01]  /*a430*/  LDC R192, c[0x0][0xbe8] ;  /* 0x0002fa00ffc07b82 */ /* 0x000e220000000800 */
[-C--:B--2---:R-:W-:Y:S01]  /*a440*/  FMUL.FTZ R25, R25, R6.reuse ;  /* 0x0000000619197220 */ /* 0x084fe20000410000 */
[-C--:B------:R-:W-:Y:S01]  /*a450*/  FMUL.FTZ R24, R24, R6.reuse ;  /* 0x0000000618187220 */ /* 0x080fe20000410000 */
[-C--:B------:R-:W-:Y:S01]  /*a460*/  FMUL.FTZ R28, R28, R6.reuse ;  /* 0x000000061c1c7220 */ /* 0x080fe20000410000 */
[-C--:B------:R-:W-:Y:S01]  /*a470*/  FMUL.FTZ R33, R33, R6.reuse ;  /* 0x0000000621217220 */ /* 0x080fe20000410000 */
[-C--:B------:R-:W-:Y:S01]  /*a480*/  FMUL.FTZ R32, R32, R6.reuse ;  /* 0x0000000620207220 */ /* 0x080fe20000410000 */
[-C--:B------:R-:W-:Y:S01]  /*a490*/  FMUL.FTZ R37, R37, R6.reuse ;  /* 0x0000000625257220 */ /* 0x080fe20000410000 */
[-C--:B------:R-:W-:Y:S01]  /*a4a0*/  FMUL.FTZ R36, R36, R6.reuse ;  /* 0x0000000624247220 */ /* 0x080fe20000410000 */
[----:B------:R4:W-:Y:S01]  /*a4b0*/  @!P1 SYNCS.ARRIVE.TRANS64.RED.A1T0 RZ, [R155+URZ], RZ ;  /* 0x000000ff9bff99a7 */ /* 0x0009e2000810043f */
[-C--:B------:R-:W-:Y:S01]  /*a4c0*/  FMUL.FTZ R41, R41, R6.reuse ;  /* 0x0000000629297220 */ /* 0x080fe20000410000 */
[-C--:B------:R-:W-:Y:S01]  /*a4d0*/  FMUL.FTZ R40, R40, R6.reuse ;  /* 0x0000000628287220 */ /* 0x080fe20000410000 */
[-C--:B------:R-:W-:Y:S01]  /*a4e0*/  FMUL.FTZ R45, R45, R6.reuse ;  /* 0x000000062d2d7220 */ /* 0x080fe20000410000 */
[-C--:B------:R-:W-:Y:S01]  /*a4f0*/  FMUL.FTZ R44, R44, R6.reuse ;  /* 0x000000062c2c7220 */ /* 0x080fe20000410000 */
[-C--:B------:R-:W-:Y:S01]  /*a500*/  FMUL.FTZ R49, R49, R6.reuse ;  /* 0x0000000631317220 */ /* 0x080fe20000410000 */
[-C--:B------:R-:W-:Y:S01]  /*a510*/  FMUL.FTZ R48, R48, R6.reuse ;  /* 0x0000000630307220 */ /* 0x080fe20000410000 */
[-C--:B------:R-:W-:Y:S01]  /*a520*/  FMUL.FTZ R53, R53, R6.reuse ;  /* 0x0000000635357220 */ /* 0x080fe20000410000 */
[-C--:B----4-:R-:W-:Y:S01]  /*a530*/  FMUL.FTZ R155, R26, R5.reuse ;  /* 0x000000051a9b7220 */ /* 0x090fe20000410000 */
[-C--:B------:R-:W-:Y:S01]  /*a540*/  FMUL.FTZ R26, R29, R6.reuse ;  /* 0x000000061d1a7220 */ /* 0x080fe20000410000 */
[-C--:B------:R-:W-:Y:S01]  /*a550*/  FMUL.FTZ R52, R52, R6.reuse ;  /* 0x0000000634347220 */ /* 0x080fe20000410000 */
[-C--:B------:R-:W-:Y:S01]  /*a560*/  FMUL.FTZ R57, R57, R6.reuse ;  /* 0x0000000639397220 */ /* 0x080fe20000410000 */
[-C--:B------:R-:W-:Y:S01]  /*a570*/  FMUL.FTZ R56, R56, R6.reuse ;  /* 0x0000000638387220 */ /* 0x080fe20000410000 */
[-C--:B------:R-:W-:Y:S01]  /*a580*/  FMUL.FTZ R61, R61, R6.reuse ;  /* 0x000000063d3d7220 */ /* 0x080fe20000410000 */
[-C--:B------:R-:W-:Y:S01]  /*a590*/  FMUL.FTZ R60, R60, R6.reuse ;  /* 0x000000063c3c7220 */ /* 0x080fe20000410000 */
[-C--:B------:R-:W-:Y:S01]  /*a5a0*/  FMUL.FTZ R65, R65, R6.reuse ;  /* 0x0000000641417220 */ /* 0x080fe20000410000 */
[----:B0-----:R-:W-:Y:S01]  /*a5b0*/  ISETP.NE.AND P2, PT, R192, 0x1, PT ;  /* 0x00000001c000780c */ /* 0x001fe20003f45270 */
        /* <DEDUP_REMOVED lines=44> */
[----:B------:R-:W0:Y:S01]  /*a880*/  LDC R148, c[0x0][0xc38] ;  /* 0x00030e00ff947b82 */ /* 0x000e220000000800 */
[-C--:B------:R-:W-:Y:S01]  /*a890*/  FMUL.FTZ R31, R31, R5.reuse ;  /* 0x000000051f1f7220 */ /* 0x080fe20000410000 */
[----:B------:R-:W-:Y:S01]  /*a8a0*/  FMUL.FTZ R30, R30, R5 ;  /* 0x000000051e1e7220 */ /* 0x000fe20000410000 */
[----:B------:R-:W-:Y:S01]  /*a8b0*/  F2FP.BF16.F32.PACK_AB R24, R25, R24 ;  /* 0x000000181918723e */ /* 0x000fe200000010ff */
[----:B------:R-:W-:Y:S01]  /*a8c0*/  IMAD R29, RZ, RZ, -UR14 ;  /* 0x8000000eff1d7e24 */ /* 0x000fe2000f8e02ff */
[----:B------:R-:W-:Y:S01]  /*a8d0*/  F2FP.BF16.F32.PACK_AB R25, R27, R155 ;  /* 0x0000009b1b19723e */ /* 0x000fe200000010ff */
[-C--:B------:R-:W-:Y:S01]  /*a8e0*/  FMUL.FTZ R35, R35, R5.reuse ;  /* 0x0000000523237220 */ /* 0x080fe20000410000 */
[----:B------:R-:W-:Y:S01]  /*a8f0*/  F2FP.BF16.F32.PACK_AB R27, R31, R30 ;  /* 0x0000001e1f1b723e */ /* 0x000fe200000010ff */
[----:B------:R-:W-:Y:S01]  /*a900*/  FMUL.FTZ R34, R34, R5 ;  /* 0x0000000522227220 */ /* 0x000fe20000410000 */
[----:B------:R-:W1:Y:S01]  /*a910*/  @P2 LDC R31, c[0x0][0xbec] ;  /* 0x0002fb00ff1f2b82 */ /* 0x000e620000000800 */
[----:B------:R-:W-:-:S07]  /*a920*/  F2FP.BF16.F32.PACK_AB R26, R26, R28 ;  /* 0x0000001c1a1a723e */ /* 0x000fce00000010ff */
[----:B------:R-:W-:Y:S01]  /*a930*/  BAR.SYNC.DEFER_BLOCKING 0x1, 0x100 ;  /* 0x0044000000007b1d */ /* 0x000fe20000010000 */
[----:B------:R-:W-:Y:S01]  /*a940*/  F2FP.BF16.F32.PACK_AB R32, R33, R32 ;  /* 0x000000202120723e */ /* 0x000fe200000010ff */
[-C--:B------:R-:W-:Y:S01]  /*a950*/  FMUL.FTZ R39, R39, R5.reuse ;  /* 0x0000000527277220 */ /* 0x080fe20000410000 */
[----:B------:R-:W-:Y:S01]  /*a960*/  F2FP.BF16.F32.PACK_AB R33, R35, R34 ;  /* 0x000000222321723e */ /* 0x000fe200000010ff */
[----:B------:R-:W-:Y:S01]  /*a970*/  FMUL.FTZ R38, R38, R5 ;  /* 0x0000000526267220 */ /* 0x000fe20000410000 */
[----:B------:R-:W-:-:S03]  /*a980*/  F2FP.BF16.F32.PACK_AB R34, R37, R36 ;  /* 0x000000242522723e */ /* 0x000fc600000010ff */
[----:B------:R-:W2:Y:S01]  /*a990*/  @P2 LDC R30, c[0x0][0xbf0] ;  /* 0x0002fc00ff1e2b82 */ /* 0x000ea20000000800 */
[-C--:B------:R-:W-:Y:S01]  /*a9a0*/  FMUL.FTZ R43, R43, R5.reuse ;  /* 0x000000052b2b7220 */ /* 0x080fe20000410000 */
[-C--:B------:R-:W-:Y:S01]  /*a9b0*/  FMUL.FTZ R42, R42, R5.reuse ;  /* 0x000000052a2a7220 */ /* 0x080fe20000410000 */
[-C--:B------:R-:W-:Y:S01]  /*a9c0*/  FMUL.FTZ R47, R47, R5.reuse ;  /* 0x000000052f2f7220 */ /* 0x080fe20000410000 */
[-C--:B------:R-:W-:Y:S01]  /*a9d0*/  FMUL.FTZ R46, R46, R5.reuse ;  /* 0x000000052e2e7220 */ /* 0x080fe20000410000 */
[-C--:B------:R-:W-:Y:S01]  /*a9e0*/  FMUL.FTZ R28, R51, R5.reuse ;  /* 0x00000005331c7220 */ /* 0x080fe20000410000 */
[----:B------:R-:W-:Y:S01]  /*a9f0*/  FMUL.FTZ R50, R50, R5 ;  /* 0x0000000532327220 */ /* 0x000fe20000410000 */
[----:B0-----:R-:W-:Y:S01]  /*aa00*/  IMAD R29, R148, R29, UR5 ;  /* 0x00000005941d7e24 */ /* 0x001fe2000f8e021d */
[----:B------:R-:W-:Y:S01]  /*aa10*/  F2FP.BF16.F32.PACK_AB R35, R39, R38 ;  /* 0x000000262723723e */ /* 0x000fe200000010ff */
[-C--:B------:R-:W-:Y:S01]  /*aa20*/  FMUL.FTZ R51, R55, R5.reuse ;  /* 0x0000000537337220 */ /* 0x080fe20000410000 */
[----:B------:R-:W-:Y:S01]  /*aa30*/  FMUL.FTZ R54, R54, R5 ;  /* 0x0000000536367220 */ /* 0x000fe20000410000 */
[----:B------:R-:W-:-:S02]  /*aa40*/  IMAD R36, R29, 0x80, R221 ;  /* 0x000000801d247824 */ /* 0x000fc400078e02dd */
[-C--:B------:R-:W-:Y:S01]  /*aa50*/  FMUL.FTZ R59, R59, R5.reuse ;  /* 0x000000053b3b7220 */ /* 0x080fe20000410000 */
[-C--:B------:R-:W-:Y:S01]  /*aa60*/  FMUL.FTZ R58, R58, R5.reuse ;  /* 0x000000053a3a7220 */ /* 0x080fe20000410000 */
[-C--:B------:R-:W-:Y:S01]  /*aa70*/  FMUL.FTZ R63, R63, R5.reuse ;  /* 0x000000053f3f7220 */ /* 0x080fe20000410000 */
[----:B------:R-:W-:Y:S01]  /*aa80*/  FMUL.FTZ R62, R62, R5 ;  /* 0x000000053e3e7220 */ /* 0x000fe20000410000 */
[----:B-1----:R-:W-:-:S04]  /*aa90*/  @P2 IMAD.HI.U32 R31, R36, R31, RZ ;  /* 0x0000001f241f2227 */ /* 0x002fc800078e00ff */
[-C--:B------:R-:W-:Y:S01]  /*aaa0*/  FMUL.FTZ R67, R67, R5.reuse ;  /* 0x0000000543437220 */ /* 0x080fe20000410000 */
[----:B------:R0:W-:Y:S01]  /*aab0*/  STSM.16.M88.4 [R154], R24 ;  /* 0x000000189a007844 */ /* 0x0001e20000000200 */
[-C--:B------:R-:W-:Y:S01]  /*aac0*/  FMUL.FTZ R66, R66, R5.reuse ;  /* 0x0000000542427220 */ /* 0x080fe20000410000 */
[-C--:B------:R-:W-:Y:S01]  /*aad0*/  FMUL.FTZ R71, R71, R5.reuse ;  /* 0x0000000547477220 */ /* 0x080fe20000410000 */
[-C--:B------:R-:W-:Y:S01]  /*aae0*/  FMUL.FTZ R70, R70, R5.reuse ;  /* 0x0000000546467220 */ /* 0x080fe20000410000 */
[-C--:B------:R-:W-:Y:S01]  /*aaf0*/  FMUL.FTZ R75, R75, R5.reuse ;  /* 0x000000054b4b7220 */ /* 0x080fe20000410000 */
[-C--:B------:R-:W-:Y:S01]  /*ab00*/  FMUL.FTZ R74, R74, R5.reuse ;  /* 0x000000054a4a7220 */ /* 0x080fe20000410000 */
[----:B------:R-:W-:Y:S01]  /*ab10*/  F2FP.BF16.F32.PACK_AB R40, R41, R40 ;  /* 0x000000282928723e */ /* 0x000fe200000010ff */
[-C--:B------:R-:W-:Y:S01]  /*ab20*/  FMUL.FTZ R79, R79, R5.reuse ;  /* 0x000000054f4f7220 */ /* 0x080fe20000410000 */
[-C--:B------:R-:W-:Y:S01]  /*ab30*/  FMUL.FTZ R78, R78, R5.reuse ;  /* 0x000000054e4e7220 */ /* 0x080fe20000410000 */
[----:B------:R-:W-:Y:S01]  /*ab40*/  F2FP.BF16.F32.PACK_AB R41, R43, R42 ;  /* 0x0000002a2b29723e */ /* 0x000fe200000010ff */
[----:B------:R1:W-:Y:S01]  /*ab50*/  STSM.16.M88.4 [R15], R32 ;  /* 0x000000200f007844 */ /* 0x0003e20000000200 */
[----:B------:R-:W-:Y:S01]  /*ab60*/  F2FP.BF16.F32.PACK_AB R48, R49, R48 ;  /* 0x000000303130723e */ /* 0x000fe200000010ff */
[-C--:B------:R-:W-:Y:S01]  /*ab70*/  FMUL.FTZ R83, R83, R5.reuse ;  /* 0x0000000553537220 */ /* 0x080fe20000410000 */
[----:B------:R-:W-:Y:S01]  /*ab80*/  F2FP.BF16.F32.PACK_AB R42, R45, R44 ;  /* 0x0000002c2d2a723e */ /* 0x000fe200000010ff */
[-C--:B------:R-:W-:Y:S01]  /*ab90*/  FMUL.FTZ R82, R82, R5.reuse ;  /* 0x0000000552527220 */ /* 0x080fe20000410000 */
[----:B------:R-:W-:Y:S01]  /*aba0*/  F2FP.BF16.F32.PACK_AB R43, R47, R46 ;  /* 0x0000002e2f2b723e */ /* 0x000fe200000010ff */
[----:B0-----:R-:W0:Y:S01]  /*abb0*/  LDC.64 R24, c[0x0][0xb98] ;  /* 0x0002e600ff187b82 */ /* 0x001e220000000a00 */
[--C-:B------:R-:W-:Y:S01]  /*abc0*/  IMAD.MOV.U32 R27, RZ, RZ, R36.reuse ;  /* 0x000000ffff1b7224 */ /* 0x100fe200078e0024 */
[----:B--2---:R-:W-:Y:S01]  /*abd0*/  @P2 SHF.R.U32.HI R27, RZ, R30, R31 ;  /* 0x0000001eff1b2219 */ /* 0x004fe2000001161f */
[-C--:B------:R-:W-:Y:S01]  /*abe0*/  FMUL.FTZ R87, R87, R5.reuse ;  /* 0x0000000557577220 */ /* 0x080fe20000410000 */
[----:B------:R-:W-:Y:S01]  /*abf0*/  F2FP.BF16.F32.PACK_AB R49, R28, R50 ;  /* 0x000000321c31723e */ /* 0x000fe200000010ff */
[----:B------:R-:W-:Y:S01]  /*ac00*/  STSM.16.M88.4 [R153], R40 ;  /* 0x0000002899007844 */ /* 0x000fe20000000200 */
[----:B------:R-:W-:Y:S01]  /*ac10*/  F2FP.BF16.F32.PACK_AB R56, R57, R56 ;  /* 0x000000383938723e */ /* 0x000fe200000010ff */
[-C--:B------:R-:W-:Y:S01]  /*ac20*/  FMUL.FTZ R86, R86, R5.reuse ;  /* 0x0000000556567220 */ /* 0x080fe20000410000 */
[----:B------:R-:W-:Y:S01]  /*ac30*/  F2FP.BF16.F32.PACK_AB R50, R53, R52 ;  /* 0x000000343532723e */ /* 0x000fe200000010ff */
[-C--:B------:R-:W-:Y:S01]  /*ac40*/  FMUL.FTZ R91, R91, R5.reuse ;  /* 0x000000055b5b7220 */ /* 0x080fe20000410000 */
[----:B------:R-:W-:Y:S01]  /*ac50*/  F2FP.BF16.F32.PACK_AB R51, R51, R54 ;  /* 0x000000363333723e */ /* 0x000fe200000010ff */
[----:B-1----:R-:W-:Y:S01]  /*ac60*/  IMAD.MOV R15, RZ, RZ, -R27 ;  /* 0x000000ffff0f7224 */ /* 0x002fe200078e0a1b */
[----:B------:R-:W-:Y:S01]  /*ac70*/  F2FP.BF16.F32.PACK_AB R57, R59, R58 ;  /* 0x0000003a3b39723e */ /* 0x000fe200000010ff */
[----:B------:R-:W-:Y:S01]  /*ac80*/  FMUL.FTZ R90, R90, R5 ;  /* 0x000000055a5a7220 */ /* 0x000fe20000410000 */
[----:B------:R-:W-:Y:S01]  /*ac90*/  F2FP.BF16.F32.PACK_AB R64, R65, R64 ;  /* 0x000000404140723e */ /* 0x000fe200000010ff */
[----:B------:R-:W-:Y:S01]  /*aca0*/  IMAD R15, R192, R15, R36 ;  /* 0x0000000fc00f7224 */ /* 0x000fe200078e0224 */
[----:B------:R-:W-:Y:S01]  /*acb0*/  F2FP.BF16.F32.PACK_AB R58, R61, R60 ;  /* 0x0000003c3d3a723e */ /* 0x000fe200000010ff */
[----:B------:R-:W-:Y:S01]  /*acc0*/  STSM.16.M88.4 [R152], R48 ;  /* 0x0000003098007844 */ /* 0x000fe20000000200 */
[----:B------:R-:W-:Y:S01]  /*acd0*/  F2FP.BF16.F32.PACK_AB R59, R63, R62 ;  /* 0x0000003e3f3b723e */ /* 0x000fe200000010ff */
[-C--:B------:R-:W-:Y:S01]  /*ace0*/  FMUL.FTZ R95, R95, R5.reuse ;  /* 0x000000055f5f7220 */ /* 0x080fe20000410000 */
[----:B------:R-:W-:Y:S01]  /*acf0*/  F2FP.BF16.F32.PACK_AB R65, R67, R66 ;  /* 0x000000424341723e */ /* 0x000fe200000010ff */
[-C--:B------:R-:W-:Y:S01]  /*ad00*/  FMUL.FTZ R94, R94, R5.reuse ;  /* 0x000000055e5e7220 */ /* 0x080fe20000410000 */
[----:B------:R-:W-:Y:S01]  /*ad10*/  F2FP.BF16.F32.PACK_AB R72, R73, R72 ;  /* 0x000000484948723e */ /* 0x000fe200000010ff */
[----:B------:R-:W-:Y:S01]  /*ad20*/  STSM.16.M88.4 [R20], R56 ;  /* 0x0000003814007844 */ /* 0x000fe20000000200 */
[C---:B0-----:R-:W-:Y:S01]  /*ad30*/  IMAD R26, R24.reuse, UR12, RZ ;  /* 0x0000000c181a7c24 */ /* 0x041fe2000f8e02ff */
[----:B------:R-:W-:Y:S01]  /*ad40*/  F2FP.BF16.F32.PACK_AB R66, R69, R68 ;  /* 0x000000444542723e */ /* 0x000fe200000010ff */
[-C--:B------:R-:W-:Y:S01]  /*ad50*/  FMUL.FTZ R99, R99, R5.reuse ;  /* 0x0000000563637220 */ /* 0x080fe20000410000 */
[----:B------:R-:W-:Y:S01]  /*ad60*/  F2FP.BF16.F32.PACK_AB R67, R71, R70 ;  /* 0x000000464743723e */ /* 0x000fe200000010ff */
[----:B------:R-:W-:Y:S01]  /*ad70*/  IMAD R26, R25, UR13, R26 ;  /* 0x0000000d191a7c24 */ /* 0x000fe2000f8e021a */
[----:B------:R-:W-:Y:S01]  /*ad80*/  F2FP.BF16.F32.PACK_AB R73, R75, R74 ;  /* 0x0000004a4b49723e */ /* 0x000fe200000010ff */
[----:B------:R-:W-:Y:S01]  /*ad90*/  IMAD.WIDE.U32 R24, R24, UR13, R188 ;  /* 0x0000000d18187c25 */ /* 0x000fe2000f8e00bc */
[----:B------:R-:W-:Y:S01]  /*ada0*/  F2FP.BF16.F32.PACK_AB R74, R77, R76 ;  /* 0x0000004c4d4a723e */ /* 0x000fe200000010ff */
[----:B------:R0:W-:Y:S01]  /*adb0*/  STSM.16.M88.4 [R11], R64 ;  /* 0x000000400b007844 */ /* 0x0001e20000000200 */
[----:B------:R-:W-:Y:S01]  /*adc0*/  F2FP.BF16.F32.PACK_AB R75, R79, R78 ;  /* 0x0000004e4f4b723e */ /* 0x000fe200000010ff */
[-C--:B------:R-:W-:Y:S01]  /*add0*/  FMUL.FTZ R98, R98, R5.reuse ;  /* 0x0000000562627220 */ /* 0x080fe20000410000 */
[----:B------:R-:W-:Y:S01]  /*ade0*/  IADD3 R24, P0, R27, R24, RZ ;  /* 0x000000181b187210 */ /* 0x000fe20007f1e0ff */
[-C--:B------:R-:W-:Y:S01]  /*adf0*/  FMUL.FTZ R103, R103, R5.reuse ;  /* 0x0000000567677220 */ /* 0x080fe20000410000 */
[-C--:B------:R-:W-:Y:S01]  /*ae00*/  FMUL.FTZ R102, R102, R5.reuse ;  /* 0x0000000566667220 */ /* 0x080fe20000410000 */
[----:B------:R1:W-:Y:S01]  /*ae10*/  STSM.16.M88.4 [R21], R72 ;  /* 0x0000004815007844 */ /* 0x0003e20000000200 */
[----:B------:R-:W-:Y:S01]  /*ae20*/  F2FP.BF16.F32.PACK_AB R80, R81, R80 ;  /* 0x000000505150723e */ /* 0x000fe200000010ff */
[-C--:B------:R-:W-:Y:S01]  /*ae30*/  FMUL.FTZ R107, R107, R5.reuse ;  /* 0x000000056b6b7220 */ /* 0x080fe20000410000 */
        /* <DEDUP_REMOVED lines=8> */
[----:B0-----:R-:W-:Y:S01]  /*aec0*/  SHF.R.S32.HI R11, RZ, 0x1f, R15 ;  /* 0x0000001fff0b7819 */ /* 0x001fe2000001140f */
[-C--:B------:R-:W-:Y:S01]  /*aed0*/  FMUL.FTZ R114, R114, R5.reuse ;  /* 0x0000000572727220 */ /* 0x080fe20000410000 */
[----:B------:R-:W-:Y:S01]  /*aee0*/  F2FP.BF16.F32.PACK_AB R89, R91, R90 ;  /* 0x0000005a5b59723e */ /* 0x000fe200000010ff */
[-C--:B------:R-:W-:Y:S01]  /*aef0*/  FMUL.FTZ R119, R119, R5.reuse ;  /* 0x0000000577777220 */ /* 0x080fe20000410000 */
[----:B------:R-:W-:Y:S01]  /*af00*/  F2FP.BF16.F32.PACK_AB R96, R97, R96 ;  /* 0x000000606160723e */ /* 0x000fe200000010ff */
[----:B------:R-:W-:Y:S01]  /*af10*/  IMAD R20, R11, UR6, RZ ;  /* 0x000000060b147c24 */ /* 0x000fe2000f8e02ff */
[----:B-1----:R-:W-:Y:S01]  /*af20*/  SHF.R.S32.HI R21, RZ, 0x1f, R27 ;  /* 0x0000001fff157819 */ /* 0x002fe2000001141b */
[-C--:B------:R-:W-:Y:S01]  /*af30*/  FMUL.FTZ R118, R118, R5.reuse ;  /* 0x0000000576767220 */ /* 0x080fe20000410000 */
[----:B------:R-:W-:Y:S01]  /*af40*/  F2FP.BF16.F32.PACK_AB R90, R93, R92 ;  /* 0x0000005c5d5a723e */ /* 0x000fe200000010ff */
[----:B------:R-:W-:Y:S01]  /*af50*/  FMUL.FTZ R123, R123, R5 ;  /* 0x000000057b7b7220 */ /* 0x000fe20000410000 */
[----:B------:R-:W-:Y:S01]  /*af60*/  IADD3.X R25, R21, R25, R26, P0, !PT ;  /* 0x0000001915197210 */ /* 0x000fe200007fe41a */
        /* <DEDUP_REMOVED lines=8> */
[----:B------:R-:W-:Y:S01]  /*aff0*/  FMUL.FTZ R130, R130, R5 ;  /* 0x0000000582827220 */ /* 0x000fe20000410000 */
[----:B------:R-:W-:-:S02]  /*b000*/  IMAD R21, R15, UR7, R20 ;  /* 0x000000070f157c24 */ /* 0x000fc4000f8e0214 */
[----:B------:R-:W-:Y:S01]  /*b010*/  FMUL.FTZ R135, R135, R5 ;  /* 0x0000000587877220 */ /* 0x000fe20000410000 */
[----:B------:R-:W-:-:S04]  /*b020*/  IMAD.WIDE.U32 R24, R15, UR6, R24 ;  /* 0x000000060f187c25 */ /* 0x000fc8000f8e0018 */
[-C--:B------:R-:W-:Y:S01]  /*b030*/  FMUL.FTZ R134, R134, R5.reuse ;  /* 0x0000000586867220 */ /* 0x080fe20000410000 */
[-C--:B------:R-:W-:Y:S01]  /*b040*/  FMUL.FTZ R139, R139, R5.reuse ;  /* 0x000000058b8b7220 */ /* 0x080fe20000410000 */
[-C--:B------:R-:W-:Y:S01]  /*b050*/  FMUL.FTZ R138, R138, R5.reuse ;  /* 0x000000058a8a7220 */ /* 0x080fe20000410000 */
[----:B------:R-:W-:Y:S01]  /*b060*/  STSM.16.M88.4 [R12], R80 ;  /* 0x000000500c007844 */ /* 0x000fe20000000200 */
[----:B------:R-:W-:Y:S01]  /*b070*/  F2FP.BF16.F32.PACK_AB R104, R105, R104 ;  /* 0x000000686968723e */ /* 0x000fe200000010ff */
[-C--:B------:R-:W-:Y:S01]  /*b080*/  FMUL.FTZ R143, R143, R5.reuse ;  /* 0x000000058f8f7220 */ /* 0x080fe20000410000 */
[-C--:B------:R-:W-:Y:S01]  /*b090*/  FMUL.FTZ R142, R142, R5.reuse ;  /* 0x000000058e8e7220 */ /* 0x080fe20000410000 */
[-C--:B------:R-:W-:Y:S01]  /*b0a0*/  FMUL.FTZ R147, R147, R5.reuse ;  /* 0x0000000593937220 */ /* 0x080fe20000410000 */
[-C--:B------:R-:W-:Y:S01]  /*b0b0*/  FMUL.FTZ R146, R146, R5.reuse ;  /* 0x0000000592927220 */ /* 0x080fe20000410000 */
[-C--:B------:R-:W-:Y:S01]  /*b0c0*/  FMUL.FTZ R151, R151, R5.reuse ;  /* 0x0000000597977220 */ /* 0x080fe20000410000 */
[----:B------:R-:W-:Y:S01]  /*b0d0*/  STSM.16.M88.4 [R14], R88 ;  /* 0x000000580e007844 */ /* 0x000fe20000000200 */
[----:B------:R-:W-:Y:S01]  /*b0e0*/  F2FP.BF16.F32.PACK_AB R105, R107, R106 ;  /* 0x0000006a6b69723e */ /* 0x000fe200000010ff */
[----:B------:R-:W-:Y:S01]  /*b0f0*/  FMUL.FTZ R5, R150, R5 ;  /* 0x0000000596057220 */ /* 0x000fe20000410000 */
[----:B------:R-:W-:Y:S01]  /*b100*/  F2FP.BF16.F32.PACK_AB R112, R113, R112 ;  /* 0x000000707170723e */ /* 0x000fe200000010ff */
[----:B------:R0:W-:Y:S01]  /*b110*/  STSM.16.M88.4 [R13], R96 ;  /* 0x000000600d007844 */ /* 0x0001e20000000200 */
[----:B------:R-:W-:Y:S01]  /*b120*/  F2FP.BF16.F32.PACK_AB R106, R109, R108 ;  /* 0x0000006c6d6a723e */ /* 0x000fe200000010ff */
[----:B------:R-:W-:Y:S01]  /*b130*/  ULDC.64 UR6, c[0x0][0xb50] ;  /* 0x0002d40000067ab9 */ /* 0x000fe20000000a00 */
[----:B------:R-:W-:Y:S01]  /*b140*/  F2FP.BF16.F32.PACK_AB R107, R111, R110 ;  /* 0x0000006e6f6b723e */ /* 0x000fe200000010ff */
[----:B------:R-:W-:Y:S01]  /*b150*/  IMAD R15, R29, 0x80, R220 ;  /* 0x000000801d0f7824 */ /* 0x000fe200078e02dc */
[----:B------:R-:W-:Y:S01]  /*b160*/  F2FP.BF16.F32.PACK_AB R113, R115, R114 ;  /* 0x000000727371723e */ /* 0x000fe200000010ff */
[----:B------:R-:W-:Y:S01]  /*b170*/  ULDC UR5, c[0x0][0xa88] ;  /* 0x0002a20000057ab9 */ /* 0x000fe20000000800 */
[----:B------:R-:W-:Y:S01]  /*b180*/  F2FP.BF16.F32.PACK_AB R120, R121, R120 ;  /* 0x000000787978723e */ /* 0x000fe200000010ff */
[----:B------:R-:W-:Y:S01]  /*b190*/  STSM.16.M88.4 [R9], R104 ;  /* 0x0000006809007844 */ /* 0x000fe20000000200 */
[----:B------:R-:W-:Y:S01]  /*b1a0*/  F2FP.BF16.F32.PACK_AB R114, R117, R116 ;  /* 0x000000747572723e */ /* 0x000fe200000010ff */
[----:B------:R-:W-:Y:S01]  /*b1b0*/  IMAD R20, R192, UR5, RZ ;  /* 0x00000005c0147c24 */ /* 0x000fe2000f8e02ff */
[----:B------:R-:W-:Y:S01]  /*b1c0*/  F2FP.BF16.F32.PACK_AB R115, R119, R118 ;  /* 0x000000767773723e */ /* 0x000fe200000010ff */
[----:B------:R-:W-:Y:S01]  /*b1d0*/  VIADD R11, R15, 0x8 ;  /* 0x000000080f0b7836 */ /* 0x000fe20000000000 */
[----:B------:R-:W-:-:S02]  /*b1e0*/  F2FP.BF16.F32.PACK_AB R121, R123, R122 ;  /* 0x0000007a7b79723e */ /* 0x000fc400000010ff */
[----:B------:R-:W-:Y:S01]  /*b1f0*/  F2FP.BF16.F32.PACK_AB R128, R129, R128 ;  /* 0x000000808180723e */ /* 0x000fe200000010ff */
[----:B0-----:R-:W-:Y:S01]  /*b200*/  IMAD.IADD R13, R25, 0x1, R21 ;  /* 0x00000001190d7824 */ /* 0x001fe200078e0215 */
[----:B------:R-:W-:Y:S01]  /*b210*/  LEA R12, P3, R24, UR6, 0x2 ;  /* 0x00000006180c7c11 */ /* 0x000fe2000f8610ff */
[----:B------:R0:W-:Y:S01]  /*b220*/  STSM.16.M88.4 [R3], R112 ;  /* 0x0000007003007844 */ /* 0x0001e20000000200 */
[----:B------:R-:W-:Y:S01]  /*b230*/  F2FP.BF16.F32.PACK_AB R122, R125, R124 ;  /* 0x0000007c7d7a723e */ /* 0x000fe200000010ff */
[----:B------:R-:W1:Y:S01]  /*b240*/  @P2 LDC R21, c[0x0][0xbf0] ;  /* 0x0002fc00ff152b82 */ /* 0x000e620000000800 */
[----:B------:R-:W-:Y:S01]  /*b250*/  F2FP.BF16.F32.PACK_AB R123, R127, R126 ;  /* 0x0000007e7f7b723e */ /* 0x000fe200000010ff */
[----:B------:R-:W-:Y:S01]  /*b260*/  SHFL.IDX PT, R30, R12, RZ, 0x1c1f ;  /* 0x001c1fff0c1e7589 */ /* 0x000fe200000e0000 */
[----:B------:R-:W-:Y:S02]  /*b270*/  F2FP.BF16.F32.PACK_AB R129, R131, R130 ;  /* 0x000000828381723e */ /* 0x000fe400000010ff */
[----:B------:R-:W-:Y:S01]  /*b280*/  F2FP.BF16.F32.PACK_AB R136, R137, R136 ;  /* 0x000000888988723e */ /* 0x000fe200000010ff */
[----:B------:R-:W-:Y:S01]  /*b290*/  STSM.16.M88.4 [R10], R120 ;  /* 0x000000780a007844 */ /* 0x000fe20000000200 */
[----:B------:R-:W-:-:S02]  /*b2a0*/  F2FP.BF16.F32.PACK_AB R130, R133, R132 ;  /* 0x000000848582723e */ /* 0x000fc400000010ff */
[----:B------:R-:W-:Y:S01]  /*b2b0*/  F2FP.BF16.F32.PACK_AB R131, R135, R134 ;  /* 0x000000868783723e */ /* 0x000fe200000010ff */
[----:B------:R-:W-:Y:S01]  /*b2c0*/  SHFL.IDX PT, R48, R12, 0x1, 0x1c1f ;  /* 0x003c1f000c307f89 */ /* 0x000fe200000e0000 */
[----:B------:R-:W-:Y:S02]  /*b2d0*/  F2FP.BF16.F32.PACK_AB R137, R139, R138 ;  /* 0x0000008a8b89723e */ /* 0x000fe400000010ff */
[----:B------:R-:W-:Y:S01]  /*b2e0*/  F2FP.BF16.F32.PACK_AB R144, R145, R144 ;  /* 0x000000909190723e */ /* 0x000fe200000010ff */
[----:B------:R-:W-:Y:S01]  /*b2f0*/  STSM.16.M88.4 [R8], R128 ;  /* 0x0000008008007844 */ /* 0x000fe20000000200 */
[----:B------:R-:W-:Y:S01]  /*b300*/  F2FP.BF16.F32.PACK_AB R138, R141, R140 ;  /* 0x0000008c8d8a723e */ /* 0x000fe200000010ff */
[----:B0-----:R-:W0:Y:S01]  /*b310*/  @P2 LDC R3, c[0x0][0xbec] ;  /* 0x0002fb00ff032b82 */ /* 0x001e220000000800 */
[----:B------:R-:W-:Y:S02]  /*b320*/  F2FP.BF16.F32.PACK_AB R139, R143, R142 ;  /* 0x0000008e8f8b723e */ /* 0x000fe400000010ff */
[----:B------:R-:W-:-:S02]  /*b330*/  F2FP.BF16.F32.PACK_AB R145, R147, R146 ;  /* 0x000000929391723e */ /* 0x000fc400000010ff */
[----:B------:R-:W-:Y:S01]  /*b340*/  F2FP.BF16.F32.PACK_AB R146, R149, R6 ;  /* 0x000000069592723e */ /* 0x000fe200000010ff */
[----:B------:R-:W-:Y:S01]  /*b350*/  STSM.16.M88.4 [R7], R136 ;  /* 0x0000008807007844 */ /* 0x000fe20000000200 */
[----:B------:R-:W-:Y:S02]  /*b360*/  F2FP.BF16.F32.PACK_AB R147, R151, R5 ;  /* 0x000000059793723e */ /* 0x000fe400000010ff */
[----:B------:R-:W-:Y:S02]  /*b370*/  LEA.HI.X R13, R24, UR7, R13, 0x2, P3 ;  /* 0x00000007180d7c11 */ /* 0x000fe400098f140d */
[----:B------:R-:W-:Y:S01]  /*b380*/  LOP3.LUT P0, RZ, R218, 0x3, RZ, 0xc0, !PT ;  /* 0x00000003daff7812 */ /* 0x000fe2000780c0ff */
[----:B------:R-:W-:Y:S01]  /*b390*/  STSM.16.M88.4 [R4], R144 ;  /* 0x0000009004007844 */ /* 0x000fe20000000200 */
[----:B------:R-:W-:Y:S02]  /*b3a0*/  BAR.SYNC.DEFER_BLOCKING 0x1, 0x100 ;  /* 0x0044000000007b1d */ /* 0x000fe40000010000 */
[----:B------:R-:W-:-:S02]  /*b3b0*/  ISETP.GE.OR P1, PT, R15, R20, P0 ;  /* 0x000000140f00720c */ /* 0x000fc40000726670 */
[----:B------:R-:W-:Y:S02]  /*b3c0*/  ISETP.GE.OR P0, PT, R11, R20, P0 ;  /* 0x000000140b00720c */ /* 0x000fe40000706670 */
[----:B------:R-:W2:Y:S04]  /*b3d0*/  SHFL.IDX PT, R31, R13, RZ, 0x1c1f ;  /* 0x001c1fff0d1f7589 */ /* 0x000ea800000e0000 */
[----:B------:R-:W3:Y:S05]  /*b3e0*/  SHFL.IDX PT, R49, R13, 0x1, 0x1c1f ;  /* 0x003c1f000d317f89 */ /* 0x000eea00000e0000 */
[----:B--2---:R2:W-:Y:S04]  /*b3f0*/  @!P1 ST.E desc[UR8][R30.64], R2 ;  /* 0x000000021e009985 */ /* 0x0045e8000c101908 */
[----:B---3--:R3:W-:Y:S04]  /*b400*/  @!P0 ST.E desc[UR8][R48.64], R0 ;  /* 0x0000000030008985 */ /* 0x0087e8000c101908 */
[----:B------:R4:W5:Y:S01]  /*b410*/  LD.E.128 R12, desc[UR8][R186.64] ;  /* 0x00000008ba0c7980 */ /* 0x000962000c101d00 */
[----:B--2---:R-:W2:Y:S03]  /*b420*/  LDC.64 R30, c[0x0][0xae0] ;  /* 0x0002b800ff1e7b82 */ /* 0x004ea60000000a00 */
[----:B------:R4:W5:Y:S01]  /*b430*/  LD.E.128 R24, desc[UR8][R156.64] ;  /* 0x000000089c187980 */ /* 0x000962000c101d00 */
[----:B---3--:R-:W-:-:S03]  /*b440*/  IMAD R0, R23, 0x20, R213 ;  /* 0x0000002017007824 */ /* 0x008fc600078e02d5 */
[----:B------:R4:W5:Y:S04]  /*b450*/  LD.E.128 R32, desc[UR8][R158.64] ;  /* 0x000000089e207980 */ /* 0x000968000c101d00 */
[----:B------:R4:W5:Y:S01]  /*b460*/  LD.E.128 R36, desc[UR8][R162.64] ;  /* 0x00000008a2247980 */ /* 0x000962000c101d00 */
[----:B------:R-:W-:-:S03]  /*b470*/  IMAD R28, R29, 0x80, R0 ;  /* 0x000000801d1c7824 */ /* 0x000fc600078e0200 */
[----:B------:R4:W5:Y:S04]  /*b480*/  LD.E.128 R44, desc[UR8][R166.64] ;  /* 0x00000008a62c7980 */ /* 0x000968000c101d00 */
        /* <DEDUP_REMOVED lines=10> */
[----:B------:R4:W5:Y:S01]  /*b530*/  LD.E.128 R60, desc[UR8][R178.64] ;  /* 0x00000008b23c7980 */ /* 0x000962000c101d00 */
[----:B------:R-:W-:Y:S01]  /*b540*/  ULDC.64 UR8, c[0x0][0xae8] ;  /* 0x0002ba0000087ab9 */ /* 0x000fe20000000a00 */
[----:B0-----:R-:W-:Y:S01]  /*b550*/  @P2 IMAD.HI.U32 R0, R28, R3, RZ ;  /* 0x000000031c002227 */ /* 0x001fe200078e00ff */
[----:B------:R-:W-:Y:S01]  /*b560*/  UIMAD UR5, UR11, UR8, URZ ;  /* 0x000000080b0572a4 */ /* 0x000fe2000f8e023f */
[----:B------:R-:W-:Y:S01]  /*b570*/  @!PT LDS RZ, [RZ] ;  /* 0x00000000fffff984 */ /* 0x000fe20000000800 */
[----:B------:R-:W-:Y:S01]  /*b580*/  @!PT LDS RZ, [RZ] ;  /* 0x00000000fffff984 */ /* 0x000fe20000000800 */
[----:B------:R-:W-:Y:S01]  /*b590*/  @!PT LDS RZ, [RZ] ;  /* 0x00000000fffff984 */ /* 0x000fe20000000800 */
[----:B------:R-:W-:Y:S01]  /*b5a0*/  @!PT LDS RZ, [RZ] ;  /* 0x00000000fffff984 */ /* 0x000fe20000000800 */
[----:B------:R0:W-:Y:S06]  /*b5b0*/  MEMBAR.ALL.CTA ;  /* 0x0000000000007992 */ /* 0x0001ec0000008000 */
[----:B0-----:R-:W0:Y:S01]  /*b5c0*/  FENCE.VIEW.ASYNC.S ;  /* 0x00000000000073c6 */ /* 0x001e220000000000 */
[----:B------:R-:W-:Y:S01]  /*b5d0*/  UIMAD.WIDE.U32 UR6, UR10, UR8, URZ ;  /* 0x000000080a0672a5 */ /* 0x000fe2000f8e003f */
[----:B------:R-:W-:Y:S01]  /*b5e0*/  IMAD.MOV.U32 R2, RZ, RZ, R28 ;  /* 0x000000ffff027224 */ /* 0x000fe200078e001c */
[----:B------:R-:W-:Y:S01]  /*b5f0*/  UIMAD UR5, UR10, UR9, UR5 ;  /* 0x000000090a0572a4 */ /* 0x000fe2000f8e0205 */
[----:B-1----:R-:W-:Y:S01]  /*b600*/  @P2 SHF.R.U32.HI R2, RZ, R21, R0 ;  /* 0x00000015ff022219 */ /* 0x002fe20000011600 */
[----:B------:R-:W-:Y:S01]  /*b610*/  IMAD R85, R29, 0x80, R213 ;  /* 0x000000801d557824 */ /* 0x000fe200078e02d5 */
[----:B------:R-:W-:Y:S01]  /*b620*/  ULDC.64 UR8, c[0x0][0xaf0] ;  /* 0x0002bc0000087ab9 */ /* 0x000fe20000000a00 */
[----:B------:R-:W-:Y:S01]  /*b630*/  UIADD3 UR7, UR7, UR5, URZ ;  /* 0x0000000507077290 */ /* 0x000fe2000fffe03f */
[--C-:B------:R-:W-:Y:S01]  /*b640*/  SHF.R.S32.HI R3, RZ, 0x1f, R2.reuse ;  /* 0x0000001fff037819 */ /* 0x100fe20000011402 */
[----:B------:R-:W-:Y:S01]  /*b650*/  UIMAD UR5, UR12, UR8, URZ ;  /* 0x000000080c0572a4 */ /* 0x000fe2000f8e023f */
[----:B------:R-:W-:Y:S01]  /*b660*/  IMAD.MOV R21, RZ, RZ, -R2 ;  /* 0x000000ffff157224 */ /* 0x000fe200078e0a02 */
[----:B------:R-:W-:Y:S01]  /*b670*/  UIMAD.WIDE.U32 UR6, UR13, UR8, UR6 ;  /* 0x000000080d0672a5 */ /* 0x000fe2000f8e0006 */
[----:B------:R-:W-:Y:S01]  /*b680*/  R2UR UR10, R212 ;  /* 0x00000000d40a72ca */ /* 0x000fe200000e0000 */
[----:B------:R-:W-:Y:S01]  /*b690*/  UIMAD UR5, UR13, UR9, UR5 ;  /* 0x000000090d0572a4 */ /* 0x000fe2000f8e0205 */
[----:B------:R-:W-:Y:S01]  /*b6a0*/  IMAD R21, R192, R21, R28 ;  /* 0x00000015c0157224 */ /* 0x000fe200078e021c */
[----:B------:R-:W-:Y:S01]  /*b6b0*/  R2UR UR9, R16 ;  /* 0x00000000100972ca */ /* 0x000fe200000e0000 */
[----:B--2---:R-:W-:Y:S01]  /*b6c0*/  IMAD R3, R3, R30, RZ ;  /* 0x0000001e03037224 */ /* 0x004fe200078e02ff */
[----:B------:R-:W-:Y:S01]  /*b6d0*/  UIADD3 UR7, UR7, UR5, URZ ;  /* 0x0000000507077290 */ /* 0x000fe2000fffe03f */
[----:B------:R-:W-:-:S02]  /*b6e0*/  ISETP.GE.AND P2, PT, R85, R20, PT ;  /* 0x000000145500720c */ /* 0x000fc40003f46270 */
[C---:B------:R-:W-:Y:S01]  /*b6f0*/  IMAD R31, R2.reuse, R31, R3 ;  /* 0x0000001f021f7224 */ /* 0x040fe200078e0203 */
[----:B------:R-:W-:Y:S01]  /*b700*/  SHF.R.S32.HI R0, RZ, 0x1f, R21 ;  /* 0x0000001fff007819 */ /* 0x000fe20000011415 */
[----:B------:R-:W-:Y:S01]  /*b710*/  ULDC UR5, c[0x0][0xc] ;  /* 0x0000030000057ab9 */ /* 0x000fe20000000800 */
[----:B------:R-:W-:Y:S01]  /*b720*/  IMAD.WIDE.U32 R2, R2, R30, UR6 ;  /* 0x0000000602027e25 */ /* 0x000fe2000f8e001e */
[----:B------:R-:W-:Y:S01]  /*b730*/  ULDC.64 UR6, c[0x0][0xad8] ;  /* 0x0002b60000067ab9 */ /* 0x000fe20000000a00 */
[----:B------:R-:W-:Y:S01]  /*b740*/  UIADD3 UR10, UR5, UR10, URZ ;  /* 0x0000000a050a7290 */ /* 0x000fe2000fffe03f */
[----:B0-----:R-:W-:Y:S01]  /*b750*/  SYNCS.ARRIVE.TRANS64.RED.A1T0 RZ, [UR4], RZ ;  /* 0x000000ffffff79a7 */ /* 0x001fe20008100404 */
[----:B------:R-:W-:Y:S02]  /*b760*/  IMAD.IADD R3, R3, 0x1, R31 ;  /* 0x0000000103037824 */ /* 0x000fe400078e021f */
[----:B------:R-:W-:Y:S02]  /*b770*/  IMAD R0, R0, UR6, RZ ;  /* 0x0000000600007c24 */ /* 0x000fe4000f8e02ff */
[----:B------:R-:W-:-:S04]  /*b780*/  IMAD.WIDE.U32 R2, R21, UR6, R2 ;  /* 0x0000000615027c25 */ /* 0x000fc8000f8e0002 */
[----:B------:R-:W-:Y:S01]  /*b790*/  IMAD R29, R21, UR7, R0 ;  /* 0x00000007151d7c24 */ /* 0x000fe2000f8e0200 */
[----:B------:R-:W-:Y:S01]  /*b7a0*/  ULDC.64 UR6, c[0x0][0xa80] ;  /* 0x0002a00000067ab9 */ /* 0x000fe20000000a00 */
[----:B------:R-:W-:Y:S01]  /*b7b0*/  VIADD R21, R85, 0x20 ;  /* 0x0000002055157836 */ /* 0x000fe20000000000 */
[----:B------:R-:W-:Y:S01]  /*b7c0*/  LEA R0, P3, R2, UR6, 0x1 ;  /* 0x0000000602007c11 */ /* 0x000fe2000f8608ff */
[----:B------:R-:W-:Y:S01]  /*b7d0*/  IMAD.IADD R3, R3, 0x1, R29 ;  /* 0x0000000103037824 */ /* 0x000fe200078e021d */
[----:B------:R-:W-:Y:S01]  /*b7e0*/  USEL UR6, URZ, 0x1, UP0 ;  /* 0x000000013f067887 */ /* 0x000fe20008000000 */
[----:B------:R-:W-:Y:S01]  /*b7f0*/  IMAD.U32 R212, RZ, RZ, UR10 ;  /* 0x0000000affd47e24 */ /* 0x000fe2000f8e00ff */
[-C--:B------:R-:W-:Y:S01]  /*b800*/  ISETP.GE.AND P1, PT, R21, R20.reuse, PT ;  /* 0x000000141500720c */ /* 0x080fe20003f26270 */
[----:B------:R-:W-:Y:S01]  /*b810*/  VIADD R21, R85, 0x40 ;  /* 0x0000004055157836 */ /* 0x000fe20000000000 */
[----:B------:R-:W-:Y:S01]  /*b820*/  ULOP3.LUT UR9, UR9, UR6, URZ, 0x3c, !UPT ;  /* 0x0000000609097292 */ /* 0x000fe2000f8e3c3f */
[----:B------:R4:W0:Y:S03]  /*b830*/  SHFL.IDX PT, R28, R0, RZ, 0x181f ;  /* 0x00181fff001c7589 */ /* 0x00082600000e0000 */
[----:B------:R-:W-:-:S02]  /*b840*/  ISETP.GE.AND P0, PT, R21, R20, PT ;  /* 0x000000141500720c */ /* 0x000fc40003f06270 */
[----:B------:R-:W-:Y:S01]  /*b850*/  LEA.HI.X R21, R2, UR7, R3, 0x1, P3 ;  /* 0x0000000702157c11 */ /* 0x000fe200098f0c03 */
[----:B------:R-:W-:-:S04]  /*b860*/  IMAD.U32 R16, RZ, RZ, UR9 ;  /* 0x00000009ff107e24 */ /* 0x000fc8000f8e00ff */
[----:B------:R4:W1:Y:S01]  /*b870*/  SHFL.IDX PT, R29, R21, RZ, 0x181f ;  /* 0x00181fff151d7589 */ /* 0x00086200000e0000 */
[----:B------:R-:W-:Y:S05]  /*b880*/  @P2 BRA `(.L_x_30) ;  /* 0x0000000000442947 */ /* 0x000fea0003800000 */
[----:B------:R-:W-:Y:S01]  /*b890*/  ULDC UR4, c[0x0][0xac8] ;  /* 0x0002b20000047ab9 */ /* 0x000fe20000000800 */
[----:B------:R-:W-:Y:S01]  /*b8a0*/  ULDC.64 UR6, c[0x0][0x208] ;  /* 0x0000820000067ab9 */ /* 0x000fe20000000a00 */
[----:B------:R-:W-:Y:S02]  /*b8b0*/  ISETP.GE.AND P4, PT, R22, UR4, PT ;  /* 0x0000000416007c0c */ /* 0x000fe4000bf86270 */
[----:B------:R-:W-:Y:S02]  /*b8c0*/  ISETP.GE.AND P3, PT, R19, UR4, PT ;  /* 0x0000000413007c0c */ /* 0x000fe4000bf66270 */
[----:B------:R-:W-:Y:S02]  /*b8d0*/  ISETP.GE.AND P2, PT, R18, UR4, PT ;  /* 0x0000000412007c0c */ /* 0x000fe4000bf46270 */
[----:B------:R-:W-:-:S07]  /*b8e0*/  ISETP.GE.AND P5, PT, R17, UR4, PT ;  /* 0x0000000411007c0c */ /* 0x000fce000bfa6270 */
[----:B0-----:R-:W-:-:S04]  /*b8f0*/  @!P4 LEA R30, P6, R22, R28, 0x1 ;  /* 0x0000001c161ec211 */ /* 0x001fc800078c08ff */
[----:B-1----:R-:W-:Y:S02]  /*b900*/  @!P4 LEA.HI.X R31, R22, R29, R229, 0x1, P6 ;  /* 0x0000001d161fc211 */ /* 0x002fe400030f0ce5 */
[----:B------:R-:W-:Y:S01]  /*b910*/  @!P3 LEA R80, P6, R19, R28, 0x1 ;  /* 0x0000001c1350b211 */ /* 0x000fe200078c08ff */
[----:B------:R-:W-:-:S03]  /*b920*/  @!P5 IMAD.WIDE R2, R17, 0x2, R28 ;  /* 0x000000021102d825 */ /* 0x000fc600078e021c */
[-C--:B------:R-:W-:Y:S02]  /*b930*/  @!P3 LEA.HI.X R81, R19, R29.reuse, R228, 0x1, P6 ;  /* 0x0000001d1351b211 */ /* 0x080fe400030f0ce4 */
[C---:B------:R-:W-:Y:S01]  /*b940*/  @!P2 LEA R82, P6, R18.reuse, R28, 0x1 ;  /* 0x0000001c1252a211 */ /* 0x040fe200078c08ff */
[----:B-----5:R2:W-:Y:S03]  /*b950*/  @!P5 ST.E.128 desc[UR6][R2.64], R12 ;  /* 0x0000000c0200d985 */ /* 0x0205e6000c101d06 */
[----:B------:R-:W-:Y:S01]  /*b960*/  @!P2 LEA.HI.X R83, R18, R29, R227, 0x1, P6 ;  /* 0x0000001d1253a211 */ /* 0x000fe200030f0ce3 */
[----:B------:R2:W-:Y:S04]  /*b970*/  @!P4 ST.E.128 desc[UR6][R30.64], R44 ;  /* 0x0000002c1e00c985 */ /* 0x0005e8000c101d06 */
[----:B------:R2:W-:Y:S04]  /*b980*/  @!P3 ST.E.128 desc[UR6][R80.64], R68 ;  /* 0x000000445000b985 */ /* 0x0005e8000c101d06 */
[----:B------:R2:W-:Y:S02]  /*b990*/  @!P2 ST.E.128 desc[UR6][R82.64], R76 ;  /* 0x0000004c5200a985 */ /* 0x0005e4000c101d06 */
.L_x_30:
[----:B------:R-:W-:Y:S05]  /*b9a0*/  BSYNC B0 ;  /* 0x0000000000007941 */ /* 0x000fea0003800000 */
.L_x_29:
[----:B--2--5:R2:W3:Y:S01]  /*b9b0*/  SHFL.IDX PT, R13, R21, 0x1, 0x181f ;  /* 0x00381f00150d7f89 */ /* 0x0244e200000e0000 */
[----:B------:R-:W-:Y:S03]  /*b9c0*/  BSSY B0, `(.L_x_31) ;  /* 0x0000014000007945 */ /* 0x000fe60003800000 */
[----:B------:R2:W0:Y:S01]  /*b9d0*/  SHFL.IDX PT, R12, R0, 0x1, 0x181f ;  /* 0x00381f00000c7f89 */ /* 0x00042200000e0000 */
[----:B------:R-:W-:Y:S05]  /*b9e0*/  @P1 BRA `(.L_x_32) ;  /* 0x0000000000441947 */ /* 0x000fea0003800000 */
[----:B------:R-:W-:Y:S01]  /*b9f0*/  ULDC UR4, c[0x0][0xac8] ;  /* 0x0002b20000047ab9 */ /* 0x000fe20000000800 */
[----:B------:R-:W-:Y:S01]  /*ba00*/  ULDC.64 UR6, c[0x0][0x208] ;  /* 0x0000820000067ab9 */ /* 0x000fe20000000a00 */
[----:B------:R-:W-:Y:S02]  /*ba10*/  ISETP.GE.AND P3, PT, R22, UR4, PT ;  /* 0x0000000416007c0c */ /* 0x000fe4000bf66270 */
[----:B------:R-:W-:Y:S02]  /*ba20*/  ISETP.GE.AND P2, PT, R19, UR4, PT ;  /* 0x0000000413007c0c */ /* 0x000fe4000bf46270 */
[----:B------:R-:W-:Y:S02]  /*ba30*/  ISETP.GE.AND P1, PT, R18, UR4, PT ;  /* 0x0000000412007c0c */ /* 0x000fe4000bf26270 */
[----:B------:R-:W-:-:S07]  /*ba40*/  ISETP.GE.AND P4, PT, R17, UR4, PT ;  /* 0x0000000411007c0c */ /* 0x000fce000bf86270 */
[CC--:B0-----:R-:W-:Y:S02]  /*ba50*/  @!P3 LEA R14, P6, R22.reuse, R12.reuse, 0x1 ;  /* 0x0000000c160eb211 */ /* 0x0c1fe400078c08ff */
[-C--:B------:R-:W-:Y:S02]  /*ba60*/  @!P2 LEA R28, P5, R19, R12.reuse, 0x1 ;  /* 0x0000000c131ca211 */ /* 0x080fe400078a08ff */
[-C--:B---3--:R-:W-:Y:S02]  /*ba70*/  @!P3 LEA.HI.X R15, R22, R13.reuse, R229, 0x1, P6 ;  /* 0x0000000d160fb211 */ /* 0x088fe400030f0ce5 */
[C---:B------:R-:W-:Y:S01]  /*ba80*/  @!P1 LEA R30, P6, R18.reuse, R12, 0x1 ;  /* 0x0000000c121e9211 */ /* 0x040fe200078c08ff */
[----:B------:R-:W-:Y:S01]  /*ba90*/  @!P4 IMAD.WIDE R2, R17, 0x2, R12 ;  /* 0x000000021102c825 */ /* 0x000fe200078e020c */
[-C--:B-1----:R-:W-:Y:S02]  /*baa0*/  @!P2 LEA.HI.X R29, R19, R13.reuse, R228, 0x1, P5 ;  /* 0x0000000d131da211 */ /* 0x082fe400028f0ce4 */
[----:B------:R-:W-:-:S02]  /*bab0*/  @!P1 LEA.HI.X R31, R18, R13, R227, 0x1, P6 ;  /* 0x0000000d121f9211 */ /* 0x000fc400030f0ce3 */
[----:B------:R0:W-:Y:S04]  /*bac0*/  @!P4 ST.E.128 desc[UR6][R2.64], R24 ;  /* 0x000000180200c985 */ /* 0x0001e8000c101d06 */
[----:B------:R0:W-:Y:S04]  /*bad0*/  @!P3 ST.E.128 desc[UR6][R14.64], R8 ;  /* 0x000000080e00b985 */ /* 0x0001e8000c101d06 */
[----:B------:R0:W-:Y:S04]  /*bae0*/  @!P2 ST.E.128 desc[UR6][R28.64], R56 ;  /* 0x000000381c00a985 */ /* 0x0001e8000c101d06 */
[----:B------:R0:W-:Y:S02]  /*baf0*/  @!P1 ST.E.128 desc[UR6][R30.64], R72 ;  /* 0x000000481e009985 */ /* 0x0001e4000c101d06 */
.L_x_32:
[----:B------:R-:W-:Y:S05]  /*bb00*/  BSYNC B0 ;  /* 0x0000000000007941 */ /* 0x000fea0003800000 */
.L_x_31:
[----:B0-----:R0:W0:Y:S01]  /*bb10*/  SHFL.IDX PT, R9, R21, 0x2, 0x181f ;  /* 0x00581f0015097f89 */ /* 0x00102200000e0000 */
        /* <DEDUP_REMOVED lines=9> */
[-C--:B0-----:R-:W-:Y:S02]  /*bbb0*/  @!P4 LEA R10, P0, R22, R8.reuse, 0x1 ;  /* 0x00000008160ac211 */ /* 0x081fe400078008ff */
[-C--:B------:R-:W-:Y:S02]  /*bbc0*/  @!P5 LEA R12, P1, R19, R8.reuse, 0x1 ;  /* 0x00000008130cd211 */ /* 0x080fe400078208ff */
[----:B------:R-:W-:Y:S02]  /*bbd0*/  @!P6 LEA R14, P2, R18, R8, 0x1 ;  /* 0x00000008120ee211 */ /* 0x000fe400078408ff */
[----:B------:R-:W-:Y:S01]  /*bbe0*/  @!P3 IMAD.WIDE R2, R17, 0x2, R8 ;  /* 0x000000021102b825 */ /* 0x000fe200078e0208 */
[-C--:B------:R-:W-:Y:S02]  /*bbf0*/  @!P4 LEA.HI.X R11, R22, R9.reuse, R229, 0x1, P0 ;  /* 0x00000009160bc211 */ /* 0x080fe400000f0ce5 */
[-C--:B---3--:R-:W-:Y:S02]  /*bc00*/  @!P5 LEA.HI.X R13, R19, R9.reuse, R228, 0x1, P1 ;  /* 0x00000009130dd211 */ /* 0x088fe400008f0ce4 */
[----:B------:R-:W-:Y:S01]  /*bc10*/  @!P6 LEA.HI.X R15, R18, R9, R227, 0x1, P2 ;  /* 0x00000009120fe211 */ /* 0x000fe200010f0ce3 */
[----:B------:R0:W-:Y:S04]  /*bc20*/  @!P3 ST.E.128 desc[UR6][R2.64], R32 ;  /* 0x000000200200b985 */ /* 0x0001e8000c101d06 */
[----:B------:R0:W-:Y:S04]  /*bc30*/  @!P4 ST.E.128 desc[UR6][R10.64], R40 ;  /* 0x000000280a00c985 */ /* 0x0001e8000c101d06 */
[----:B------:R0:W-:Y:S04]  /*bc40*/  @!P5 ST.E.128 desc[UR6][R12.64], R48 ;  /* 0x000000300c00d985 */ /* 0x0001e8000c101d06 */
[----:B------:R0:W-:Y:S02]  /*bc50*/  @!P6 ST.E.128 desc[UR6][R14.64], R64 ;  /* 0x000000400e00e985 */ /* 0x0001e4000c101d06 */
.L_x_34:
[----:B------:R-:W-:Y:S05]  /*bc60*/  BSYNC B0 ;  /* 0x0000000000007941 */ /* 0x000fea0003800000 */
.L_x_33:
[----:B------:R-:W-:Y:S01]  /*bc70*/  R2UR UR4, R214 ;  /* 0x00000000d60472ca */ /* 0x000fe200000e0000 */
[----:B0-----:R-:W-:Y:S01]  /*bc80*/  VIADD R3, R85, 0x60 ;  /* 0x0000006055037836 */ /* 0x001fe20000000000 */
[----:B------:R0:W0:Y:S01]  /*bc90*/  SHFL.IDX PT, R9, R21, 0x3, 0x181f ;  /* 0x00781f0015097f89 */ /* 0x00002200000e0000 */
[----:B------:R-:W-:Y:S03]  /*bca0*/  BSSY B0, `(.L_x_35) ;  /* 0x0000017000007945 */ /* 0x000fe60003800000 */
[----:B------:R-:W-:Y:S01]  /*bcb0*/  ISETP.GE.AND P0, PT, R3, R20, PT ;  /* 0x000000140300720c */ /* 0x000fe20003f06270 */
[----:B------:R0:W0:Y:S06]  /*bcc0*/  SHFL.IDX PT, R8, R0, 0x3, 0x181f ;  /* 0x00781f0000087f89 */ /* 0x00002c00000e0000 */
[----:B------:R-:W-:-:S06]  /*bcd0*/  UIADD3 UR4, UR4, 0x1, URZ ;  /* 0x0000000104047890 */ /* 0x000fcc000fffe03f */
[----:B------:R-:W-:Y:S01]  /*bce0*/  IMAD.U32 R214, RZ, RZ, UR4 ;  /* 0x00000004ffd67e24 */ /* 0x000fe2000f8e00ff */
[----:B------:R-:W-:Y:S06]  /*bcf0*/  @P0 BRA `(.L_x_36) ;  /* 0x0000000000440947 */ /* 0x000fec0003800000 */
        /* <DEDUP_REMOVED lines=17> */
.L_x_36:
[----:B------:R-:W-:Y:S05]  /*be10*/  BSYNC B0 ;  /* 0x0000000000007941 */ /* 0x000fea0003800000 */
.L_x_35:
[----:B0-2-4-:R-:W0:Y:S01]  /*be20*/  LDC R0, c[0x0][0xc34] ;  /* 0x00030d00ff007b82 */ /* 0x015e220000000800 */
[----:B------:R-:W-:-:S13]  /*be30*/  R2UR UR4, R212 ;  /* 0x00000000d40472ca */ /* 0x000fda00000e0000 */
[----:B0-----:R-:W-:-:S13]  /*be40*/  ISETP.LE.AND P0, PT, R0, UR4, PT ;  /* 0x0000000400007c0c */ /* 0x001fda000bf03270 */
[----:B------:R-:W-:Y:S05]  /*be50*/  @!P0 BRA `(.L_x_37) ;  /* 0xffffff4c00e88947 */ /* 0x000fea000383ffff */
[----:B------:R-:W-:Y:S05]  /*be60*/  EXIT ;  /* 0x000000000000794d */ /* 0x000fea0003800000 */
.L_x_7:
[----:B------:R-:W-:-:S08]  /*be70*/  NOP ;  /* 0x0000000000007918 */ /* 0x000fd00000000000 */
[----:B0-----:R-:W0:-:S00]  /*be80*/  USETMAXREG.DEALLOC.CTAPOOL 0x18 ;  /* 0x00000018000079c8 */ /* 0x001e0000080e0500 */
[----:B------:R-:W1:Y:S01]  /*be90*/  S2UR UR5, SR_CTAID.X ;  /* 0x00000000000579c3 */ /* 0x000e620000002500 */
[----:B0-----:R-:W-:Y:S01]  /*bea0*/  IMAD.MOV.U32 R2, RZ, RZ, 0x1 ;  /* 0x00000001ff027424 */ /* 0x001fe200078e00ff */
[----:B------:R-:W-:-:S06]  /*beb0*/  MOV R18, RZ ;  /* 0x000000ff00127202 */ /* 0x000fcc0000000f00 */
[----:B------:R-:W1:Y:S02]  /*bec0*/  LDC R3, c[0x0][0xc34] ;  /* 0x00030d00ff037b82 */ /* 0x000e640000000800 */
[----:B-1----:R-:W-:Y:S01]  /*bed0*/  ISETP.LE.AND P0, PT, R3, UR5, PT ;  /* 0x0000000503007c0c */ /* 0x002fe2000bf03270 */
[----:B------:R-:W-:-:S05]  /*bee0*/  IMAD.MOV.U32 R3, RZ, RZ, 0x1 ;  /* 0x00000001ff037424 */ /* 0x000fca00078e00ff */
[----:B------:R0:W-:Y:S07]  /*bef0*/  STL [R1], R3 ;  /* 0x0000000301007387 */ /* 0x0001ee0000100800 */
[----:B------:R-:W-:Y:S05]  /*bf00*/  @P0 BRA `(.L_x_38) ;  /* 0x0000004800940947 */ /* 0x000fea0003800000 */
[----:B------:R-:W1:Y:S01]  /*bf10*/  S2UR UR4, SR_CgaCtaId ;  /* 0x00000000000479c3 */ /* 0x000e620000008800 */
[C---:B------:R-:W-:Y:S01]  /*bf20*/  IMAD.SHL.U32 R2, R0.reuse, 0x8, RZ ;  /* 0x0000000800027824 */ /* 0x040fe200078e00ff */
[----:B------:R-:W-:Y:S01]  /*bf30*/  LOP3.LUT R5, R0, 0x7f, RZ, 0xc0, !PT ;  /* 0x0000007f00057812 */ /* 0x000fe200078ec0ff */
[----:B------:R-:W-:Y:S01]  /*bf40*/  UMOV UR36, 0x400 ;  /* 0x0000040000247882 */ /* 0x000fe20000000000 */
[----:B------:R-:W-:Y:S01]  /*bf50*/  IMAD.MOV.U32 R18, RZ, RZ, RZ ;  /* 0x000000ffff127224 */ /* 0x000fe200078e00ff */
[----:B------:R-:W-:Y:S01]  /*bf60*/  ULDC.64 UR38, c[0x0][0x198] ;  /* 0x0000660000267ab9 */ /* 0x000fe20000000a00 */
[C---:B0-----:R-:W-:Y:S01]  /*bf70*/  LOP3.LUT R3, R2.reuse, 0x1f8, RZ, 0xc0, !PT ;  /* 0x000001f802037812 */ /* 0x041fe200078ec0ff */
[----:B------:R-:W-:Y:S01]  /*bf80*/  ULDC UR37, c[0x0][0xc] ;  /* 0x0000030000257ab9 */ /* 0x000fe20000000800 */
[----:B------:R-:W-:Y:S02]  /*bf90*/  LOP3.LUT R2, R2, 0x38, RZ, 0xc0, !PT ;  /* 0x0000003802027812 */ /* 0x000fe400078ec0ff */
[----:B------:R-:W-:Y:S01]  /*bfa0*/  LOP3.LUT R4, R3, 0x38, R0, 0x78, !PT ;  /* 0x0000003803047812 */ /* 0x000fe200078e7800 */
[----:B------:R-:W-:Y:S01]  /*bfb0*/  IMAD.SHL.U32 R3, R5, 0x8, RZ ;  /* 0x0000000805037824 */ /* 0x000fe200078e00ff */
[----:B------:R-:W-:-:S04]  /*bfc0*/  SHF.R.U32.HI R5, RZ, 0x3, R5 ;  /* 0x00000003ff057819 */ /* 0x000fc80000011605 */
[----:B------:R-:W-:Y:S01]  /*bfd0*/  LOP3.LUT R4, R4, 0x200, R3, 0xf8, !PT ;  /* 0x0000020004047812 */ /* 0x000fe200078ef803 */
[----:B------:R-:W-:-:S05]  /*bfe0*/  IMAD.SHL.U32 R3, R0, 0x10, RZ ;  /* 0x0000001000037824 */ /* 0x000fca00078e00ff */
[----:B------:R-:W-:Y:S01]  /*bff0*/  LOP3.LUT R0, R5, 0x70, R3, 0xf8, !PT ;  /* 0x0000007005007812 */ /* 0x000fe200078ef803 */
[----:B------:R-:W-:Y:S01]  /*c000*/  IMAD.U32 R3, RZ, RZ, UR5 ;  /* 0x00000005ff037e24 */ /* 0x000fe2000f8e00ff */
[----:B-1----:R-:W-:Y:S01]  /*c010*/  ULEA UR36, UR4, UR36, 0x18 ;  /* 0x0000002404247291 */ /* 0x002fe2000f8ec03f */
[----:B------:R-:W-:-:S05]  /*c020*/  IMAD.MOV.U32 R0, RZ, RZ, 0x1 ;  /* 0x00000001ff007424 */ /* 0x000fca00078e00ff */
[----:B------:R-:W-:-:S05]  /*c030*/  LEA R4, R4, UR36, 0x1 ;  /* 0x0000002404047c11 */ /* 0x000fca000f8e08ff */
[----:B------:R0:W-:Y:S04]  /*c040*/  STL [R1+0x14], R4 ;  /* 0x0000140401007387 */ /* 0x0001e80000100800 */
[----:B------:R1:W-:Y:S04]  /*c050*/  STL [R1+0x28], R3 ;  /* 0x0000280301007387 */ /* 0x0003e80000100800 */
[----:B------:R2:W-:Y:S01]  /*c060*/  STL [R1], R0 ;  /* 0x0000000001007387 */ /* 0x0005e20000100800 */
[----:B0-----:R-:W-:-:S03]  /*c070*/  LOP3.LUT R4, R2, 0x40, RZ, 0xfc, !PT ;  /* 0x0000004002047812 */ /* 0x001fc600078efcff */
[----:B------:R0:W-:Y:S01]  /*c080*/  STL [R1+0x30], RZ ;  /* 0x000030ff01007387 */ /* 0x0001e20000100800 */
[C---:B-1----:R-:W-:Y:S02]  /*c090*/  LOP3.LUT R3, R2.reuse, 0x80, RZ, 0xfc, !PT ;  /* 0x0000008002037812 */ /* 0x042fe400078efcff */
[----:B--2---:R-:W-:-:S07]  /*c0a0*/  LOP3.LUT R0, R2, 0xc0, RZ, 0xfc, !PT ;  /* 0x000000c002007812 */ /* 0x004fce00078efcff */
.L_x_125:
[----:B------:R-:W2:Y:S01]  /*c0b0*/  LDL R2, [R1+0x28] ;  /* 0x0000280001027983 */ /* 0x000ea20000100800 */
[----:B-1----:R-:W1:Y:S01]  /*c0c0*/  LDC R0, c[0x0][0xc38] ;  /* 0x00030e00ff007b82 */ /* 0x002e620000000800 */
[----:B------:R-:W-:Y:S05]  /*c0d0*/  YIELD ;  /* 0x0000000000007946 */ /* 0x000fea0003800000 */
[----:B------:R-:W-:Y:S02]  /*c0e0*/  ULDC.64 UR4, c[0x0][0x418] ;  /* 0x0001060000047ab9 */ /* 0x000fe40000000a00 */
[----:B------:R-:W3:Y:S01]  /*c0f0*/  LDC R16, c[0x0][0xc44] ;  /* 0x00031100ff107b82 */ /* 0x000ee20000000800 */
[----:B------:R-:W-:-:S03]  /*c100*/  UISETP.NE.U32.AND UP0, UPT, UR4, URZ, UPT ;  /* 0x0000003f0400728c */ /* 0x000fc6000bf05070 */
[----:B------:R-:W-:Y:S01]  /*c110*/  ULDC UR4, c[0x0][0x424] ;  /* 0x0001090000047ab9 */ /* 0x000fe20000000800 */
[----:B------:R-:W-:-:S04]  /*c120*/  UISETP.NE.AND.EX UP0, UPT, UR5, URZ, UPT, UP0 ;  /* 0x0000003f0500728c */ /* 0x000fc8000bf05300 */
[----:B------:R-:W-:Y:S01]  /*c130*/  USEL UR4, UR4, 0x1, UP0 ;  /* 0x0000000104047887 */ /* 0x000fe20008000000 */
[----:B-1----:R-:W-:-:S13]  /*c140*/  ISETP.NE.AND P0, PT, R0, 0x1, PT ;  /* 0x000000010000780c */ /* 0x002fda0003f05270 */
[----:B------:R-:W2:Y:S08]  /*c150*/  @P0 LDC R0, c[0x0][0xc3c] ;  /* 0x00030f00ff000b82 */ /* 0x000eb00000000800 */
[----:B------:R-:W1:Y:S01]  /*c160*/  @P0 LDC R3, c[0x0][0xc40] ;  /* 0x00031000ff030b82 */ /* 0x000e620000000800 */
[----:B--2---:R-:W-:-:S04]  /*c170*/  @P0 IMAD.HI.U32 R0, R2, R0, RZ ;  /* 0x0000000002000227 */ /* 0x004fc800078e00ff */
[----:B------:R-:W-:Y:S01]  /*c180*/  IMAD.MOV.U32 R4, RZ, RZ, R2 ;  /* 0x000000ffff047224 */ /* 0x000fe200078e0002 */
[----:B-1----:R-:W-:Y:S02]  /*c190*/  @P0 SHF.R.U32.HI R4, RZ, R3, R0 ;  /* 0x00000003ff040219 */ /* 0x002fe40000011600 */
[----:B---3--:R-:W-:Y:S01]  /*c1a0*/  ISETP.NE.AND P0, PT, R16, 0x1, PT ;  /* 0x000000011000780c */ /* 0x008fe20003f05270 */
[----:B------:R-:W1:Y:S02]  /*c1b0*/  LDC R0, c[0x0][0x2f0] ;  /* 0x0000bc00ff007b82 */ /* 0x000e640000000800 */
[----:B------:R-:W-:Y:S01]  /*c1c0*/  IMAD.MOV.U32 R19, RZ, RZ, R4 ;  /* 0x000000ffff137224 */ /* 0x000fe200078e0004 */
[----:B------:R-:W-:Y:S09]  /*c1d0*/  STL [R1+0x20], R4 ;  /* 0x0000200401007387 */ /* 0x000ff20000100800 */
[----:B------:R-:W2:Y:S02]  /*c1e0*/  @P0 LDC.64 R2, c[0x0][0xc48] ;  /* 0x00031200ff020b82 */ /* 0x000ea40000000a00 */
[----:B--2---:R-:W-:-:S05]  /*c1f0*/  @P0 IMAD.HI.U32 R2, R4, R2, RZ ;  /* 0x0000000204020227 */ /* 0x004fca00078e00ff */
[----:B------:R-:W-:Y:S01]  /*c200*/  @P0 SHF.R.U32.HI R19, RZ, R3, R2 ;  /* 0x00000003ff130219 */ /* 0x000fe20000011602 */
[----:B-1----:R-:W-:Y:S01]  /*c210*/  IMAD R2, R0, UR4, RZ ;  /* 0x0000000400027c24 */ /* 0x002fe2000f8e02ff */
[----:B------:R-:W-:-:S03]  /*c220*/  UIADD3 UR4, UR36, 0x24400, URZ ;  /* 0x0002440024047890 */ /* 0x000fc6000fffe03f */
[----:B------:R-:W-:Y:S01]  /*c230*/  VIADD R0, R2, 0x4f ;  /* 0x0000004f02007836 */ /* 0x000fe20000000000 */
[----:B------:R-:W-:Y:S01]  /*c240*/  STL [R1+0x18], R19 ;  /* 0x0000181301007387 */ /* 0x000fe20000100800 */
[----:B------:R-:W-:Y:S01]  /*c250*/  ULOP3.LUT UP0, URZ, UR4, 0x3ff, URZ, 0xc0, !UPT ;  /* 0x000003ff043f7892 */ /* 0x000fe2000f80c03f */
[----:B------:R-:W-:Y:S02]  /*c260*/  IMAD.MOV R3, RZ, RZ, -R19 ;  /* 0x000000ffff037224 */ /* 0x000fe400078e0a13 */
[----:B------:R-:W-:Y:S01]  /*c270*/  IMAD.HI R0, R0, 0x66666667, RZ ;  /* 0x6666666700007827 */ /* 0x000fe200078e02ff */
[----:B------:R1:W-:Y:S02]  /*c280*/  STL [R1+0x2c], R2 ;  /* 0x00002c0201007387 */ /* 0x0003e40000100800 */
[----:B------:R-:W-:Y:S01]  /*c290*/  PLOP3.LUT P0, PT, PT, PT, UP0, 0x80, 0x0 ;  /* 0x000000000000781c */ /* 0x000fe20003f0f008 */
[----:B------:R-:W-:Y:S01]  /*c2a0*/  IMAD R16, R16, R3, R4 ;  /* 0x0000000310107224 */ /* 0x000fe200078e0204 */
[----:B-1----:R-:W-:-:S04]  /*c2b0*/  SHF.R.U32.HI R2, RZ, 0x1f, R0 ;  /* 0x0000001fff027819 */ /* 0x002fc80000011600 */
[----:B------:R-:W-:-:S05]  /*c2c0*/  LEA.HI.SX32 R0, R0, R2, 0x1b ;  /* 0x0000000200007211 */ /* 0x000fca00078fdaff */
[----:B------:R1:W-:Y:S02]  /*c2d0*/  STL [R1+0x24], R0 ;  /* 0x0000240001007387 */ /* 0x0003e40000100800 */
[----:B------:R-:W-:Y:S05]  /*c2e0*/  @!P0 BRA `(.L_x_39) ;  /* 0x0000000000408947 */ /* 0x000fea0003800000 */
[----:B------:R-:W-:Y:S01]  /*c2f0*/  MOV R2, 0x0 ;  /* 0x0000000000027802 */ /* 0x000fe20000000f00 */
[----:B------:R-:W-:Y:S01]  /*c300*/  ULDC.64 UR6, c[0x4][0xa8] ;  /* 0x01002a0000067ab9 */ /* 0x000fe20000000a00 */
[----:B------:R-:W-:Y:S01]  /*c310*/  ULDC.64 UR8, c[0x4][0xb0] ;  /* 0x01002c0000087ab9 */ /* 0x000fe20000000a00 */
[----:B------:R-:W-:Y:S01]  /*c320*/  ULDC.64 UR4, c[0x4][0x8] ;  /* 0x0100020000047ab9 */ /* 0x000fe20000000a00 */
[----:B------:R-:W-:Y:S02]  /*c330*/  IMAD.U32 R4, RZ, RZ, UR6 ;  /* 0x00000006ff047e24 */ /* 0x000fe4000f8e00ff */
[----:B------:R-:W2:Y:S01]  /*c340*/  LDC.64 R2, c[0x4][R2] ;  /* 0x0100000002027b82 */ /* 0x000ea20000000a00 */
[----:B------:R-:W-:Y:S02]  /*c350*/  IMAD.U32 R5, RZ, RZ, UR7 ;  /* 0x00000007ff057e24 */ /* 0x000fe4000f8e00ff */
[----:B------:R-:W-:Y:S02]  /*c360*/  IMAD.U32 R6, RZ, RZ, UR8 ;  /* 0x00000008ff067e24 */ /* 0x000fe4000f8e00ff */
[----:B------:R-:W-:-:S02]  /*c370*/  IMAD.U32 R7, RZ, RZ, UR9 ;  /* 0x00000009ff077e24 */ /* 0x000fc4000f8e00ff */
[----:B------:R-:W-:Y:S02]  /*c380*/  IMAD.U32 R10, RZ, RZ, UR4 ;  /* 0x00000004ff0a7e24 */ /* 0x000fe4000f8e00ff */
[----:B------:R-:W-:Y:S02]  /*c390*/  IMAD.U32 R11, RZ, RZ, UR5 ;  /* 0x00000005ff0b7e24 */ /* 0x000fe4000f8e00ff */
[----:B------:R-:W-:Y:S02]  /*c3a0*/  IMAD.MOV.U32 R8, RZ, RZ, 0x70 ;  /* 0x00000070ff087424 */ /* 0x000fe400078e00ff */
[----:B------:R-:W-:Y:S02]  /*c3b0*/  IMAD.MOV.U32 R12, RZ, RZ, 0x1 ;  /* 0x00000001ff0c7424 */ /* 0x000fe400078e00ff */
[----:B------:R-:W-:-:S07]  /*c3c0*/  IMAD.MOV.U32 R13, RZ, RZ, RZ ;  /* 0x000000ffff0d7224 */ /* 0x000fce00078e00ff */
[----:B------:R-:W-:-:S07]  /*c3d0*/  LEPC R20, `(.L_x_39) ;  /* 0x000000001014794e */ /* 0x000fce0000000000 */
[----:B012---:R-:W-:Y:S05]  /*c3e0*/  CALL.ABS.NOINC R2 ;  /* 0x0000000002007343 */ /* 0x007fea0003c00000 */
.L_x_39:
[----:B------:R-:W-:-:S04]  /*c3f0*/  UIADD3 UR4, UR36, 0x400, URZ ;  /* 0x0000040024047890 */ /* 0x000fc8000fffe03f */
[----:B------:R-:W-:-:S06]  /*c400*/  ULOP3.LUT UP0, URZ, UR4, 0x3ff, URZ, 0xc0, !UPT ;  /* 0x000003ff043f7892 */ /* 0x000fcc000f80c03f */
[----:B------:R-:W-:-:S13]  /*c410*/  PLOP3.LUT P0, PT, PT, PT, UP0, 0x80, 0x0 ;  /* 0x000000000000781c */ /* 0x000fda0003f0f008 */
[----:B------:R-:W-:Y:S05]  /*c420*/  @!P0 BRA `(.L_x_40) ;  /* 0x00000000007c8947 */ /* 0x000fea0003800000 */
[----:B------:R-:W-:Y:S01]  /*c430*/  MOV R17, 0x0 ;  /* 0x0000000000117802 */ /* 0x000fe20000000f00 */
[----:B------:R-:W-:Y:S01]  /*c440*/  ULDC.64 UR6, c[0x4][0xa8] ;  /* 0x01002a0000067ab9 */ /* 0x000fe20000000a00 */
[----:B------:R-:W-:Y:S01]  /*c450*/  ULDC.64 UR8, c[0x4][0xb0] ;  /* 0x01002c0000087ab9 */ /* 0x000fe20000000a00 */
[----:B------:R-:W-:Y:S01]  /*c460*/  ULDC.64 UR4, c[0x4][0x10] ;  /* 0x0100040000047ab9 */ /* 0x000fe20000000a00 */
[----:B------:R2:W3:Y:S01]  /*c470*/  LDC.64 R2, c[0x4][R17] ;  /* 0x0100000011027b82 */ /* 0x0004e20000000a00 */
[----:B------:R-:W-:Y:S01]  /*c480*/  IMAD.U32 R4, RZ, RZ, UR6 ;  /* 0x00000006ff047e24 */ /* 0x000fe2000f8e00ff */
[----:B------:R-:W-:Y:S01]  /*c490*/  MOV R8, 0x70 ;  /* 0x0000007000087802 */ /* 0x000fe20000000f00 */
[----:B------:R-:W-:Y:S02]  /*c4a0*/  IMAD.U32 R5, RZ, RZ, UR7 ;  /* 0x00000007ff057e24 */ /* 0x000fe4000f8e00ff */
[----:B------:R-:W-:Y:S02]  /*c4b0*/  IMAD.U32 R6, RZ, RZ, UR8 ;  /* 0x00000008ff067e24 */ /* 0x000fe4000f8e00ff */
[----:B------:R-:W-:-:S02]  /*c4c0*/  IMAD.U32 R7, RZ, RZ, UR9 ;  /* 0x00000009ff077e24 */ /* 0x000fc4000f8e00ff */
[----:B------:R-:W-:Y:S02]  /*c4d0*/  IMAD.U32 R10, RZ, RZ, UR4 ;  /* 0x00000004ff0a7e24 */ /* 0x000fe4000f8e00ff */
[----:B------:R-:W-:Y:S02]  /*c4e0*/  IMAD.U32 R11, RZ, RZ, UR5 ;  /* 0x00000005ff0b7e24 */ /* 0x000fe4000f8e00ff */
[----:B------:R-:W-:Y:S02]  /*c4f0*/  IMAD.MOV.U32 R12, RZ, RZ, 0x1 ;  /* 0x00000001ff0c7424 */ /* 0x000fe400078e00ff */
[----:B--2---:R-:W-:-:S07]  /*c500*/  IMAD.MOV.U32 R13, RZ, RZ, RZ ;  /* 0x000000ffff0d7224 */ /* 0x004fce00078e00ff */
[----:B------:R-:W-:-:S07]  /*c510*/  LEPC R20, `(.L_x_41) ;  /* 0x000000001014794e */ /* 0x000fce0000000000 */
[----:B01-3--:R-:W-:Y:S05]  /*c520*/  CALL.ABS.NOINC R2 ;  /* 0x0000000002007343 */ /* 0x00bfea0003c00000 */
.L_x_41:
[----:B------:R0:W1:Y:S01]  /*c530*/  LDC.64 R2, c[0x4][R17] ;  /* 0x0100000011027b82 */ /* 0x0000620000000a00 */
[----:B------:R-:W-:Y:S01]  /*c540*/  ULDC.64 UR6, c[0x4][0xa8] ;  /* 0x01002a0000067ab9 */ /* 0x000fe20000000a00 */
[----:B------:R-:W-:Y:S01]  /*c550*/  ULDC.64 UR8, c[0x4][0xb0] ;  /* 0x01002c0000087ab9 */ /* 0x000fe20000000a00 */
[----:B------:R-:W-:Y:S01]  /*c560*/  ULDC.64 UR4, c[0x4][0x18] ;  /* 0x0100060000047ab9 */ /* 0x000fe20000000a00 */
[----:B------:R-:W-:Y:S02]  /*c570*/  IMAD.U32 R4, RZ, RZ, UR6 ;  /* 0x00000006ff047e24 */ /* 0x000fe4000f8e00ff */
[----:B------:R-:W-:Y:S02]  /*c580*/  IMAD.U32 R5, RZ, RZ, UR7 ;  /* 0x00000007ff057e24 */ /* 0x000fe4000f8e00ff */
[----:B------:R-:W-:Y:S02]  /*c590*/  IMAD.U32 R6, RZ, RZ, UR8 ;  /* 0x00000008ff067e24 */ /* 0x000fe4000f8e00ff */
[----:B------:R-:W-:-:S02]  /*c5a0*/  IMAD.U32 R7, RZ, RZ, UR9 ;  /* 0x00000009ff077e24 */ /* 0x000fc4000f8e00ff */
[----:B------:R-:W-:Y:S02]  /*c5b0*/  IMAD.U32 R10, RZ, RZ, UR4 ;  /* 0x00000004ff0a7e24 */ /* 0x000fe4000f8e00ff */
[----:B------:R-:W-:Y:S02]  /*c5c0*/  IMAD.U32 R11, RZ, RZ, UR5 ;  /* 0x00000005ff0b7e24 */ /* 0x000fe4000f8e00ff */
[----:B------:R-:W-:Y:S02]  /*c5d0*/  IMAD.MOV.U32 R8, RZ, RZ, 0x70 ;  /* 0x00000070ff087424 */ /* 0x000fe400078e00ff */
[----:B------:R-:W-:Y:S02]  /*c5e0*/  IMAD.MOV.U32 R12, RZ, RZ, 0x1 ;  /* 0x00000001ff0c7424 */ /* 0x000fe400078e00ff */
[----:B0-----:R-:W-:-:S07]  /*c5f0*/  IMAD.MOV.U32 R13, RZ, RZ, RZ ;  /* 0x000000ffff0d7224 */ /* 0x001fce00078e00ff */
[----:B------:R-:W-:-:S07]  /*c600*/  LEPC R20, `(.L_x_40) ;  /* 0x000000001014794e */ /* 0x000fce0000000000 */
[----:B-1----:R-:W-:Y:S05]  /*c610*/  CALL.ABS.NOINC R2 ;  /* 0x0000000002007343 */ /* 0x002fea0003c00000 */
.L_x_40:
[----:B------:R-:W-:Y:S01]  /*c620*/  ULDC.64 UR4, c[0x0][0x9f8] ;  /* 0x00027e0000047ab9 */ /* 0x000fe20000000a00 */
[----:B------:R-:W2:Y:S01]  /*c630*/  LDL R17, [R1+0x24] ;  /* 0x0000240001117983 */ /* 0x000ea20000100800 */
[----:B------:R-:W-:Y:S01]  /*c640*/  ISETP.NE.U32.AND P0, PT, RZ, UR4, PT ;  /* 0x00000004ff007c0c */ /* 0x000fe2000bf05070 */
[----:B------:R-:W-:-:S03]  /*c650*/  ULDC.64 UR6, c[0x0][0x208] ;  /* 0x0000820000067ab9 */ /* 0x000fc60000000a00 */
[----:B------:R-:W-:-:S13]  /*c660*/  ISETP.NE.AND.EX P0, PT, RZ, UR5, PT, P0 ;  /* 0x00000005ff007c0c */ /* 0x000fda000bf05300 */
[----:B------:R-:W3:Y:S02]  /*c670*/  @P0 LDC.64 R2, c[0x0][0x9f8] ;  /* 0x00027e00ff020b82 */ /* 0x000ee40000000a00 */
[----:B---3--:R-:W-:-:S05]  /*c680*/  @P0 IMAD.WIDE R2, R19, 0x4, R2 ;  /* 0x0000000413020825 */ /* 0x008fca00078e0202 */
[----:B------:R3:W4:Y:S01]  /*c690*/  @P0 LDG.E R19, desc[UR6][R2.64] ;  /* 0x0000000602130981 */ /* 0x000722000c1e1900 */
[----:B------:R-:W-:Y:S01]  /*c6a0*/  UMOV UR4, 0xffffffff ;  /* 0xffffffff00047882 */ /* 0x000fe20000000000 */
[----:B---3--:R-:W3:Y:S02]  /*c6b0*/  LDC.64 R2, c[0x0][0x418] ;  /* 0x00010600ff027b82 */ /* 0x008ee40000000a00 */
[----:B---3--:R-:W-:-:S04]  /*c6c0*/  ISETP.NE.U32.AND P0, PT, R2, RZ, PT ;  /* 0x000000ff0200720c */ /* 0x008fc80003f05070 */
[----:B------:R-:W-:-:S04]  /*c6d0*/  ISETP.NE.AND.EX P1, PT, R3, RZ, PT, P0 ;  /* 0x000000ff0300720c */ /* 0x000fc80003f25300 */
[----:B-1----:R-:W-:Y:S01]  /*c6e0*/  P2R R0, PR, RZ, 0x2 ;  /* 0x00000002ff007803 */ /* 0x002fe20000000000 */
[----:B--2---:R-:W-:-:S05]  /*c6f0*/  VIADD R8, R17, 0xffffffff ;  /* 0xffffffff11087836 */ /* 0x004fca0000000000 */
[----:B------:R1:W-:Y:S04]  /*c700*/  STL [R1+0x1c], R8 ;  /* 0x00001c0801007387 */ /* 0x0003e80000100800 */
[----:B------:R1:W-:Y:S01]  /*c710*/  STL [R1+0x10], R0 ;  /* 0x0000100001007387 */ /* 0x0003e20000100800 */
[----:B----4-:R-:W-:Y:S02]  /*c720*/  SHF.R.S32.HI R7, RZ, 0x1f, R19 ;  /* 0x0000001fff077819 */ /* 0x010fe40000011413 */
[----:B------:R-:W-:-:S03]  /*c730*/  SEL R17, R19, RZ, !P1 ;  /* 0x000000ff13117207 */ /* 0x000fc60004800000 */
[----:B------:R1:W-:Y:S01]  /*c740*/  STL [R1+0x8], R7 ;  /* 0x0000080701007387 */ /* 0x0003e20000100800 */
[----:B------:R-:W-:Y:S05]  /*c750*/  BRA.DIV UR4, `(.L_x_42) ;  /* 0x0000004604d87947 */ /* 0x000fea000b800000 */
[----:B-1----:R-:W1:Y:S02]  /*c760*/  S2R R0, SR_TID.X ;  /* 0x0000000000007919 */ /* 0x002e640000002100 */
[----:B-1----:R-:W-:-:S04]  /*c770*/  SHF.R.U32.HI R0, RZ, 0x5, R0 ;  /* 0x00000005ff007819 */ /* 0x002fc80000011600 */
[----:B------:R-:W-:-:S05]  /*c780*/  LOP3.LUT R0, R0, 0x3, RZ, 0xc0, !PT ;  /* 0x0000000300007812 */ /* 0x000fca00078ec0ff */
[----:B------:R1:W2:Y:S02]  /*c790*/  SHFL.IDX PT, R14, R0, RZ, 0x1f ;  /* 0x00001fff000e7589 */ /* 0x0002a400000e0000 */
.L_x_141:
[----:B------:R-:W-:Y:S02]  /*c7a0*/  PLOP3.LUT P2, PT, PT, PT, PT, 0x8, 0x0 ;  /* 0x000000000000781c */ /* 0x000fe40003f4e170 */
[----:B--2---:R-:W-:Y:S02]  /*c7b0*/  ISETP.NE.AND P0, PT, R14, RZ, PT ;  /* 0x000000ff0e00720c */ /* 0x004fe40003f05270 */
[----:B-1----:R-:W-:-:S05]  /*c7c0*/  P2R R0, PR, RZ, 0x4 ;  /* 0x00000004ff007803 */ /* 0x002fca0000000000 */
[----:B------:R1:W-:Y:S06]  /*c7d0*/  STL [R1+0xc], R0 ;  /* 0x00000c0001007387 */ /* 0x0003ec0000100800 */
[----:B------:R-:W-:Y:S05]  /*c7e0*/  @P0 BRA `(.L_x_43) ;  /* 0x0000000400380947 */ /* 0x000fea0003800000 */
[----:B------:R-:W-:-:S03]  /*c7f0*/  UMOV UR4, 0xffffffff ;  /* 0xffffffff00047882 */ /* 0x000fc60000000000 */
[----:B------:R-:W-:Y:S05]  /*c800*/  BRA.DIV UR4, `(.L_x_44) ;  /* 0x0000004604e07947 */ /* 0x000fea000b800000 */
[----:B------:R-:W-:-:S13]  /*c810*/  ELECT P6, URZ, PT ;  /* 0x00000000003f782f */ /* 0x000fda00038c0000 */
.L_x_144:
[----:B------:R-:W-:Y:S05]  /*c820*/  @!P6 BRA `(.L_x_43) ;  /* 0x000000040028e947 */ /* 0x000fea0003800000 */
[----:B------:R2:W-:Y:S01]  /*c830*/  STL [R1+0x4], R8 ;  /* 0x0000040801007387 */ /* 0x0005e20000100800 */
[----:B------:R-:W-:Y:S01]  /*c840*/  IMAD.MOV.U32 R17, RZ, RZ, R19 ;  /* 0x000000ffff117224 */ /* 0x000fe200078e0013 */
[----:B------:R-:W-:Y:S06]  /*c850*/  @!P1 BRA `(.L_x_45) ;  /* 0x0000000000509947 */ /* 0x000fec0003800000 */
[----:B------:R-:W3:Y:S01]  /*c860*/  LDC R6, c[0x0][0x43c] ;  /* 0x00010f00ff067b82 */ /* 0x000ee20000000800 */
[----:B-1----:R-:W-:Y:S01]  /*c870*/  IMAD.MOV.U32 R0, RZ, RZ, R8 ;  /* 0x000000ffff007224 */ /* 0x002fe200078e0008 */
[----:B------:R-:W-:Y:S01]  /*c880*/  ULDC.64 UR4, c[0x0][0x428] ;  /* 0x00010a0000047ab9 */ /* 0x000fe20000000a00 */
[----:B------:R-:W-:Y:S01]  /*c890*/  ULDC.64 UR6, c[0x0][0x208] ;  /* 0x0000820000067ab9 */ /* 0x000fe20000000a00 */
[----:B---3--:R-:W-:-:S13]  /*c8a0*/  ISETP.NE.AND P0, PT, R6, 0x1, PT ;  /* 0x000000010600780c */ /* 0x008fda0003f05270 */
[----:B------:R-:W1:Y:S02]  /*c8b0*/  @P0 LDC.64 R4, c[0x0][0x440] ;  /* 0x00011000ff040b82 */ /* 0x000e640000000a00 */
[----:B-1----:R-:W-:-:S05]  /*c8c0*/  @P0 IMAD.HI.U32 R4, R8, R4, RZ ;  /* 0x0000000408040227 */ /* 0x002fca00078e00ff */
[----:B------:R-:W-:-:S04]  /*c8d0*/  @P0 SHF.R.U32.HI R0, RZ, R5, R4 ;  /* 0x00000005ff000219 */ /* 0x000fc80000011604 */
[--C-:B------:R-:W-:Y:S01]  /*c8e0*/  SHF.R.S32.HI R5, RZ, 0x1f, R0.reuse ;  /* 0x0000001fff057819 */ /* 0x100fe20000011400 */
[----:B------:R-:W-:-:S04]  /*c8f0*/  IMAD.MOV R4, RZ, RZ, -R0 ;  /* 0x000000ffff047224 */ /* 0x000fc800078e0a00 */
[----:B------:R-:W-:Y:S02]  /*c900*/  IMAD R6, R6, R4, R8 ;  /* 0x0000000406067224 */ /* 0x000fe400078e0208 */
[----:B------:R-:W-:-:S03]  /*c910*/  IMAD.MOV.U32 R4, RZ, RZ, R0 ;  /* 0x000000ffff047224 */ /* 0x000fc600078e0000 */
[----:B------:R1:W-:Y:S01]  /*c920*/  STL [R1+0x4], R6 ;  /* 0x0000040601007387 */ /* 0x0003e20000100800 */
[----:B------:R-:W-:-:S03]  /*c930*/  IMAD.WIDE.U32 R4, R19, UR4, R4 ;  /* 0x0000000413047c25 */ /* 0x000fc6000f8e0004 */
[----:B------:R-:W-:Y:S01]  /*c940*/  LEA R2, P0, R4, R2, 0x2 ;  /* 0x0000000204027211 */ /* 0x000fe200078010ff */
[----:B-1----:R-:W-:-:S04]  /*c950*/  IMAD R6, R7, UR4, RZ ;  /* 0x0000000407067c24 */ /* 0x002fc8000f8e02ff */
[----:B------:R-:W-:-:S04]  /*c960*/  IMAD R0, R19, UR5, R6 ;  /* 0x0000000513007c24 */ /* 0x000fc8000f8e0206 */
[----:B------:R-:W-:-:S05]  /*c970*/  IMAD.IADD R0, R5, 0x1, R0 ;  /* 0x0000000105007824 */ /* 0x000fca00078e0200 */
[----:B------:R-:W-:-:S05]  /*c980*/  LEA.HI.X R3, R4, R3, R0, 0x2, P0 ;  /* 0x0000000304037211 */ /* 0x000fca00000f1400 */
[----:B------:R3:W5:Y:S02]  /*c990*/  LDG.E R17, desc[UR6][R2.64] ;  /* 0x0000000602117981 */ /* 0x000764000c1e1900 */
.L_x_45:
[----:B---3--:R-:W3:Y:S01]  /*c9a0*/  LDL R2, [R1] ;  /* 0x0000000001027983 */ /* 0x008ee20000100800 */
[----:B-1----:R-:W-:Y:S02]  /*c9b0*/  LEA R0, R18, UR36, 0x3 ;  /* 0x0000002412007c11 */ /* 0x002fe4000f8e18ff */
[----:B---3--:R-:W-:-:S04]  /*c9c0*/  SHF.L.U32 R2, R2, 0x1f, RZ ;  /* 0x0000001f02027819 */ /* 0x008fc800000006ff */
[----:B------:R-:W1:Y:S02]  /*c9d0*/  SYNCS.PHASECHK.TRANS64.TRYWAIT P0, [R0+URZ+0x38840], R2 ;  /* 0x03884002000075a7 */ /* 0x000e64000800017f */
[----:B-1----:R-:W-:Y:S05]  /*c9e0*/  @!P0 BRA `(.L_x_46) ;  /* 0x0000004400888947 */ /* 0x002fea0003800000 */
.L_x_145:
[----:B------:R-:W3:Y:S02]  /*c9f0*/  S2R R3, SR_TID.X ;  /* 0x0000000000037919 */ /* 0x000ee40000002100 */
[----:B---3--:R-:W-:-:S04]  /*ca00*/  LOP3.LUT R3, R3, 0x7f, RZ, 0xc0, !PT ;  /* 0x0000007f03037812 */ /* 0x008fc800078ec0ff */
[----:B------:R-:W-:-:S13]  /*ca10*/  ISETP.NE.AND P0, PT, R3, RZ, PT ;  /* 0x000000ff0300720c */ /* 0x000fda0003f05270 */
[----:B------:R-:W-:Y:S05]  /*ca20*/  @P0 BRA `(.L_x_47) ;  /* 0x00000000001c0947 */ /* 0x000fea0003800000 */
[----:B------:R-:W3:Y:S01]  /*ca30*/  S2R R3, SR_TID.X ;  /* 0x0000000000037919 */ /* 0x000ee20000002100 */
[----:B-1----:R-:W-:-:S04]  /*ca40*/  IMAD.MOV.U32 R2, RZ, RZ, 0xa000 ;  /* 0x0000a000ff027424 */ /* 0x002fc800078e00ff */
[----:B------:R4:W-:Y:S01]  /*ca50*/  SYNCS.ARRIVE.TRANS64 RZ, [R0+URZ+0x38830], R2 ;  /* 0x0388300200ff79a7 */ /* 0x0009e2000800003f */
[----:B---3--:R-:W-:-:S04]  /*ca60*/  LOP3.LUT R3, R3, 0x1f, RZ, 0xc0, !PT ;  /* 0x0000001f03037812 */ /* 0x008fc800078ec0ff */
[----:B------:R-:W-:-:S13]  /*ca70*/  ISETP.NE.AND P0, PT, R3, RZ, PT ;  /* 0x000000ff0300720c */ /* 0x000fda0003f05270 */
[----:B----4-:R-:W-:Y:S05]  /*ca80*/  @!P0 BRA `(.L_x_47) ;  /* 0x0000000000048947 */ /* 0x010fea0003800000 */
[----:B------:R-:W-:Y:S01]  /*ca90*/  BPT.TRAP 0x1 ;  /* 0x000000040000795c */ /* 0x000fe20000300000 */
.L_x_47:
[----:B-1----:R-:W3:Y:S01]  /*caa0*/  LDL R2, [R1+0x4] ;  /* 0x0000040001027983 */ /* 0x002ee20000100800 */
[----:B------:R-:W-:Y:S01]  /*cab0*/  R2UR UR14, R18 ;  /* 0x00000000120e72ca */ /* 0x000fe200000e0000 */
[----:B------:R-:W-:Y:S01]  /*cac0*/  UIADD3 UR4, UP0, UR38, 0x370, URZ ;  /* 0x0000037026047890 */ /* 0x000fe2000ff1e03f */
[----:B------:R-:W-:Y:S01]  /*cad0*/  R2UR UR9, R0 ;  /* 0x00000000000972ca */ /* 0x000fe200000e0000 */
[----:B------:R-:W-:Y:S01]  /*cae0*/  UMOV UR10, URZ ;  /* 0x0000003f000a7c82 */ /* 0x000fe20008000000 */
[----:B------:R-:W-:Y:S01]  /*caf0*/  R2UR UR12, R16 ;  /* 0x00000000100c72ca */ /* 0x000fe200000e0000 */
[----:B------:R-:W-:Y:S01]  /*cb00*/  UIADD3.X UR5, URZ, UR39, URZ, UP0, !UPT ;  /* 0x000000273f057290 */ /* 0x000fe200087fe43f */
[----:B-----5:R-:W-:Y:S01]  /*cb10*/  R2UR UR13, R17 ;  /* 0x00000000110d72ca */ /* 0x020fe200000e0000 */
[----:B------:R-:W-:Y:S01]  /*cb20*/  UMOV UR6, 0x0 ;  /* 0x0000000000067882 */ /* 0x000fe20000000000 */
[----:B------:R-:W-:Y:S01]  /*cb30*/  UMOV UR7, 0x14f00000 ;  /* 0x14f0000000077882 */ /* 0x000fe20000000000 */
[----:B------:R-:W-:Y:S01]  /*cb40*/  UMOV UR16, 0x40 ;  /* 0x0000004000107882 */ /* 0x000fe20000000000 */
[----:B------:R-:W-:-:S03]  /*cb50*/  PLOP3.LUT P0, PT, PT, PT, PT, 0x80, 0x0 ;  /* 0x000000000000781c */ /* 0x000fc60003f0f070 */
[----:B------:R-:W-:Y:S01]  /*cb60*/  UIMAD UR14, UR14, 0xa000, UR36 ;  /* 0x0000a0000e0e78a4 */ /* 0x000fe2000f8e0224 */
[----:B------:R-:W-:Y:S01]  /*cb70*/  P2R R0, PR, RZ, 0x1 ;  /* 0x00000001ff007803 */ /* 0x000fe20000000000 */
[----:B------:R-:W-:Y:S02]  /*cb80*/  UIADD3 UR9, UR9, 0x38830, URZ ;  /* 0x0003883009097890 */ /* 0x000fe4000fffe03f */
[----:B------:R-:W-:Y:S02]  /*cb90*/  UIADD3 UR8, UR14, 0x24400, URZ ;  /* 0x000244000e087890 */ /* 0x000fe4000fffe03f */
[----:B------:R-:W-:Y:S01]  /*cba0*/  UIADD3 UR15, UR14, 0x26c00, URZ ;  /* 0x00026c000e0f7890 */ /* 0x000fe2000fffe03f */
[----:B------:R4:W-:Y:S01]  /*cbb0*/  STL [R1+0xc], R0 ;  /* 0x00000c0001007387 */ /* 0x0009e20000100800 */
[----:B------:R-:W-:Y:S02]  /*cbc0*/  UIADD3 UR17, UR14, 0x29400, URZ ;  /* 0x000294000e117890 */ /* 0x000fe4000fffe03f */
[----:B------:R-:W-:-:S03]  /*cbd0*/  UIADD3 UR18, UR14, 0x2bc00, URZ ;  /* 0x0002bc000e127890 */ /* 0x000fc6000fffe03f */
[----:B------:R-:W-:Y:S01]  /*cbe0*/  UMOV UR14, 0x80 ;  /* 0x00000080000e7882 */ /* 0x000fe20000000000 */
[----:B---3--:R-:W-:-:S13]  /*cbf0*/  R2UR UR11, R2 ;  /* 0x00000000020b72ca */ /* 0x008fda00000e0000 */
[----:B------:R-:W-:-:S09]  /*cc00*/  UIMAD UR11, UR11, 0x50, URZ ;  /* 0x000000500b0b78a4 */ /* 0x000fd2000f8e023f */
[----:B------:R1:W-:Y:S02]  /*cc10*/  UTMALDG.4D [UR8], [UR4], desc[UR6] ;  /* 0x00000608040075b4 */ /* 0x0003e40008019000 */
[----:B-1----:R-:W-:Y:S01]  /*cc20*/  UMOV UR8, UR15 ;  /* 0x0000000f00087c82 */ /* 0x002fe20008000000 */
[----:B------:R-:W-:Y:S02]  /*cc30*/  UMOV UR10, UR16 ;  /* 0x00000010000a7c82 */ /* 0x000fe40008000000 */
[----:B------:R1:W-:Y:S02]  /*cc40*/  UTMALDG.4D [UR8], [UR4], desc[UR6] ;  /* 0x00000608040075b4 */ /* 0x0003e40008019000 */
[----:B-1----:R-:W-:Y:S01]  /*cc50*/  UMOV UR8, UR17 ;  /* 0x0000001100087c82 */ /* 0x002fe20008000000 */
[----:B------:R-:W-:Y:S01]  /*cc60*/  UMOV UR10, UR14 ;  /* 0x0000000e000a7c82 */ /* 0x000fe20008000000 */
[----:B------:R-:W-:Y:S01]  /*cc70*/  UMOV UR14, 0xc0 ;  /* 0x000000c0000e7882 */ /* 0x000fe20000000000 */
[----:B------:R1:W-:Y:S02]  /*cc80*/  UTMALDG.4D [UR8], [UR4], desc[UR6] ;  /* 0x00000608040075b4 */ /* 0x0003e40008019000 */
[----:B-1----:R-:W-:Y:S01]  /*cc90*/  UMOV UR8, UR18 ;  /* 0x0000001200087c82 */ /* 0x002fe20008000000 */
[----:B------:R-:W-:-:S02]  /*cca0*/  UMOV UR10, UR14 ;  /* 0x0000000e000a7c82 */ /* 0x000fc40008000000 */
[----:B------:R4:W-:Y:S02]  /*ccb0*/  UTMALDG.4D [UR8], [UR4], desc[UR6] ;  /* 0x00000608040075b4 */ /* 0x0009e40008019000 */
[----:B----4-:R-:W-:Y:S01]  /*ccc0*/  NOP ;  /* 0x0000000000007918 */ /* 0x010fe20000000000 */
.L_x_43:
[----:B------:R-:W-:Y:S05]  /*ccd0*/  WARPSYNC.ALL ;  /* 0x0000000000007948 */ /* 0x000fea0003800000 */
[----:B------:R-:W-:Y:S01]  /*cce0*/  UIADD3 UR4, UR36, 0x14400, URZ ;  /* 0x0001440024047890 */ /* 0x000fe2000fffe03f */
[----:B------:R-:W-:Y:S03]  /*ccf0*/  BAR.SYNC.DEFER_BLOCKING 0x8, 0x180 ;  /* 0x0206000000007b1d */ /* 0x000fe60000010000 */
[----:B------:R-:W-:-:S06]  /*cd00*/  ULOP3.LUT UP0, URZ, UR4, 0x3ff, URZ, 0xc0, !UPT ;  /* 0x000003ff043f7892 */ /* 0x000fcc000f80c03f */
[----:B------:R-:W-:-:S13]  /*cd10*/  PLOP3.LUT P0, PT, PT, PT, UP0, 0x80, 0x0 ;  /* 0x000000000000781c */ /* 0x000fda0003f0f008 */
[----:B------:R-:W-:Y:S05]  /*cd20*/  @!P0 BRA `(.L_x_48) ;  /* 0x0000000000408947 */ /* 0x000fea0003800000 */
[----:B------:R-:W-:Y:S01]  /*cd30*/  MOV R2, 0x0 ;  /* 0x0000000000027802 */ /* 0x000fe20000000f00 */
[----:B------:R-:W-:Y:S01]  /*cd40*/  ULDC.64 UR6, c[0x4][0xa8] ;  /* 0x01002a0000067ab9 */ /* 0x000fe20000000a00 */
[----:B------:R-:W-:Y:S01]  /*cd50*/  ULDC.64 UR8, c[0x4][0xb0] ;  /* 0x01002c0000087ab9 */ /* 0x000fe20000000a00 */
[----:B------:R-:W-:Y:S01]  /*cd60*/  ULDC.64 UR4, c[0x4][0x20] ;  /* 0x0100080000047ab9 */ /* 0x000fe20000000a00 */
[----:B------:R-:W-:Y:S01]  /*cd70*/  IMAD.U32 R4, RZ, RZ, UR6 ;  /* 0x00000006ff047e24 */ /* 0x000fe2000f8e00ff */
[----:B------:R-:W-:Y:S01]  /*cd80*/  MOV R13, RZ ;  /* 0x000000ff000d7202 */ /* 0x000fe20000000f00 */
[----:B------:R-:W3:Y:S01]  /*cd90*/  LDC.64 R2, c[0x4][R2] ;  /* 0x0100000002027b82 */ /* 0x000ee20000000a00 */
[----:B------:R-:W-:Y:S02]  /*cda0*/  IMAD.U32 R5, RZ, RZ, UR7 ;  /* 0x00000007ff057e24 */ /* 0x000fe4000f8e00ff */
[----:B------:R-:W-:Y:S02]  /*cdb0*/  IMAD.U32 R6, RZ, RZ, UR8 ;  /* 0x00000008ff067e24 */ /* 0x000fe4000f8e00ff */
[----:B------:R-:W-:-:S02]  /*cdc0*/  IMAD.U32 R7, RZ, RZ, UR9 ;  /* 0x00000009ff077e24 */ /* 0x000fc4000f8e00ff */
[----:B------:R-:W-:Y:S02]  /*cdd0*/  IMAD.U32 R10, RZ, RZ, UR4 ;  /* 0x00000004ff0a7e24 */ /* 0x000fe4000f8e00ff */
[----:B------:R-:W-:Y:S02]  /*cde0*/  IMAD.U32 R11, RZ, RZ, UR5 ;  /* 0x00000005ff0b7e24 */ /* 0x000fe4000f8e00ff */
[----:B--2---:R-:W-:Y:S02]  /*cdf0*/  IMAD.MOV.U32 R8, RZ, RZ, 0x70 ;  /* 0x00000070ff087424 */ /* 0x004fe400078e00ff */
[----:B------:R-:W-:-:S07]  /*ce00*/  IMAD.MOV.U32 R12, RZ, RZ, 0x1 ;  /* 0x00000001ff0c7424 */ /* 0x000fce00078e00ff */
[----:B------:R-:W-:-:S07]  /*ce10*/  LEPC R20, `(.L_x_48) ;  /* 0x000000001014794e */ /* 0x000fce0000000000 */
[----:B01-3--:R-:W-:Y:S05]  /*ce20*/  CALL.ABS.NOINC R2 ;  /* 0x0000000002007343 */ /* 0x00bfea0003c00000 */
.L_x_48:
[----:B------:R-:W3:Y:S01]  /*ce30*/  LDL.LU R4, [R1+0x18] ;  /* 0x0000180001047983 */ /* 0x000ee20000300800 */
[----:B-1----:R-:W-:Y:S01]  /*ce40*/  SHF.R.S32.HI R0, RZ, 0x1f, R16 ;  /* 0x0000001fff007819 */ /* 0x002fe20000011410 */
[----:B------:R-:W-:Y:S01]  /*ce50*/  ULDC.64 UR4, c[0x0][0x2d8] ;  /* 0x0000b60000047ab9 */ /* 0x000fe20000000a00 */
[----:B--2---:R-:W1:Y:S01]  /*ce60*/  LDC R8, c[0x0][0x448] ;  /* 0x00011200ff087b82 */ /* 0x004e620000000800 */
[----:B------:R-:W2:Y:S01]  /*ce70*/  LDL.LU R7, [R1+0x20] ;  /* 0x0000200001077983 */ /* 0x000ea20000300800 */
[----:B------:R-:W-:-:S03]  /*ce80*/  ULDC.64 UR6, c[0x0][0x280] ;  /* 0x0000a00000067ab9 */ /* 0x000fc60000000a00 */
[----:B------:R-:W4:Y:S01]  /*ce90*/  LDL R5, [R1+0x28] ;  /* 0x0000280001057983 */ /* 0x000f220000100800 */
[----:B------:R-:W-:Y:S02]  /*cea0*/  IMAD R0, R0, UR4, RZ ;  /* 0x0000000400007c24 */ /* 0x000fe4000f8e02ff */
[C---:B------:R-:W-:Y:S01]  /*ceb0*/  IMAD.WIDE.U32 R2, R16.reuse, UR4, RZ ;  /* 0x0000000410027c25 */ /* 0x040fe2000f8e00ff */
[----:B------:R-:W0:Y:S03]  /*cec0*/  S2R R10, SR_TID.X ;  /* 0x00000000000a7919 */ /* 0x000e260000002100 */
[----:B------:R-:W-:Y:S01]  /*ced0*/  IMAD R0, R16, UR5, R0 ;  /* 0x0000000510007c24 */ /* 0x000fe2000f8e0200 */
[----:B------:R-:W-:-:S03]  /*cee0*/  ULDC.64 UR4, c[0x0][0x2e0] ;  /* 0x0000b80000047ab9 */ /* 0x000fc60000000a00 */
[----:B------:R-:W-:Y:S01]  /*cef0*/  IMAD.IADD R3, R3, 0x1, R0 ;  /* 0x0000000103037824 */ /* 0x000fe200078e0200 */
[----:B-1----:R-:W-:-:S13]  /*cf00*/  ISETP.NE.AND P0, PT, R8, 0x1, PT ;  /* 0x000000010800780c */ /* 0x002fda0003f05270 */
[----:B------:R-:W1:Y:S01]  /*cf10*/  @P0 LDC R6, c[0x0][0x44c] ;  /* 0x00011300ff060b82 */ /* 0x000e620000000800 */
[----:B0-----:R-:W-:-:S05]  /*cf20*/  IMAD.SHL.U32 R10, R10, 0x8, RZ ;  /* 0x000000080a0a7824 */ /* 0x001fca00078e00ff */
[----:B------:R-:W-:Y:S02]  /*cf30*/  LOP3.LUT R10, R10, 0x38, RZ, 0xc0, !PT ;  /* 0x000000380a0a7812 */ /* 0x000fe400078ec0ff */
[----:B---3--:R-:W-:Y:S01]  /*cf40*/  SHF.R.S32.HI R0, RZ, 0x1f, R4 ;  /* 0x0000001fff007819 */ /* 0x008fe20000011404 */
[----:B------:R-:W-:-:S04]  /*cf50*/  IMAD.WIDE.U32 R2, R4, UR4, R2 ;  /* 0x0000000404027c25 */ /* 0x000fc8000f8e0002 */
[----:B------:R-:W-:Y:S01]  /*cf60*/  IMAD R0, R0, UR4, RZ ;  /* 0x0000000400007c24 */ /* 0x000fe2000f8e02ff */
[----:B------:R-:W-:-:S03]  /*cf70*/  ULDC UR4, c[0x0][0xc38] ;  /* 0x00030e0000047ab9 */ /* 0x000fc60000000800 */
[----:B------:R-:W-:Y:S02]  /*cf80*/  IMAD R0, R4, UR5, R0 ;  /* 0x0000000504007c24 */ /* 0x000fe4000f8e0200 */
[----:B------:R-:W0:Y:S02]  /*cf90*/  S2R R4, SR_TID.X ;  /* 0x0000000000047919 */ /* 0x000e240000002100 */
[----:B------:R-:W-:Y:S02]  /*cfa0*/  IMAD.IADD R3, R3, 0x1, R0 ;  /* 0x0000000103037824 */ /* 0x000fe400078e0200 */
[----:B--2---:R-:W-:Y:S02]  /*cfb0*/  IMAD.MOV R0, RZ, RZ, -R7 ;  /* 0x000000ffff007224 */ /* 0x004fe400078e0a07 */
[----:B------:R-:W2:Y:S02]  /*cfc0*/  @P0 LDC R7, c[0x0][0x450] ;  /* 0x00011400ff070b82 */ /* 0x000ea40000000800 */
[----:B----4-:R-:W-:Y:S01]  /*cfd0*/  IMAD R0, R0, UR4, R5 ;  /* 0x0000000400007c24 */ /* 0x010fe2000f8e0205 */
[----:B------:R-:W-:-:S03]  /*cfe0*/  ULDC.64 UR4, c[0x0][0x2d0] ;  /* 0x0000b40000047ab9 */ /* 0x000fc60000000a00 */
[----:B------:R-:W-:Y:S01]  /*cff0*/  IMAD.SHL.U32 R5, R0, 0x80, RZ ;  /* 0x0000008000057824 */ /* 0x000fe200078e00ff */
[----:B0-----:R-:W-:-:S04]  /*d000*/  LOP3.LUT R4, R4, 0x7f, RZ, 0xc0, !PT ;  /* 0x0000007f04047812 */ /* 0x001fc800078ec0ff */
[----:B------:R-:W-:Y:S02]  /*d010*/  SHF.R.U32.HI R9, RZ, 0x3, R4 ;  /* 0x00000003ff097819 */ /* 0x000fe40000011604 */
[----:B------:R-:W0:Y:S02]  /*d020*/  S2R R4, SR_TID.X ;  /* 0x0000000000047919 */ /* 0x000e240000002100 */
[----:B0-----:R-:W-:-:S05]  /*d030*/  IMAD.SHL.U32 R4, R4, 0x10, RZ ;  /* 0x0000001004047824 */ /* 0x001fca00078e00ff */
[----:B------:R-:W-:Y:S02]  /*d040*/  LOP3.LUT R4, R9, 0x70, R4, 0xf8, !PT ;  /* 0x0000007009047812 */ /* 0x000fe400078ef804 */
[----:B------:R-:W0:Y:S02]  /*d050*/  S2R R9, SR_TID.X ;  /* 0x0000000000097919 */ /* 0x000e240000002100 */
[----:B------:R-:W-:-:S05]  /*d060*/  LOP3.LUT R0, R4, R5, RZ, 0xfc, !PT ;  /* 0x0000000504007212 */ /* 0x000fca00078efcff */
[----:B-1----:R-:W-:-:S04]  /*d070*/  @P0 IMAD.HI.U32 R6, R0, R6, RZ ;  /* 0x0000000600060227 */ /* 0x002fc800078e00ff */
[----:B------:R-:W-:Y:S01]  /*d080*/  IMAD.MOV.U32 R4, RZ, RZ, R0 ;  /* 0x000000ffff047224 */ /* 0x000fe200078e0000 */
[----:B--2---:R-:W-:-:S05]  /*d090*/  @P0 SHF.R.U32.HI R4, RZ, R7, R6 ;  /* 0x00000007ff040219 */ /* 0x004fca0000011606 */
[----:B------:R-:W-:Y:S02]  /*d0a0*/  IMAD.MOV R6, RZ, RZ, -R4 ;  /* 0x000000ffff067224 */ /* 0x000fe400078e0a04 */
[----:B------:R-:W-:-:S04]  /*d0b0*/  IMAD.WIDE.U32 R2, R4, UR4, R2 ;  /* 0x0000000404027c25 */ /* 0x000fc8000f8e0002 */
[----:B------:R-:W-:Y:S01]  /*d0c0*/  IMAD R0, R8, R6, R0 ;  /* 0x0000000608007224 */ /* 0x000fe200078e0200 */
[----:B------:R-:W-:-:S05]  /*d0d0*/  SHF.R.S32.HI R6, RZ, 0x1f, R4 ;  /* 0x0000001fff067819 */ /* 0x000fca0000011404 */
[----:B------:R-:W-:Y:S02]  /*d0e0*/  IMAD R6, R6, UR4, RZ ;  /* 0x0000000406067c24 */ /* 0x000fe4000f8e02ff */
[----:B0-----:R-:W-:Y:S02]  /*d0f0*/  IMAD.SHL.U32 R9, R9, 0x8, RZ ;  /* 0x0000000809097824 */ /* 0x001fe400078e00ff */
[----:B------:R-:W-:Y:S01]  /*d100*/  IMAD R6, R4, UR5, R6 ;  /* 0x0000000504067c24 */ /* 0x000fe2000f8e0206 */
[----:B------:R-:W-:Y:S01]  /*d110*/  SHF.R.S32.HI R4, RZ, 0x1f, R0 ;  /* 0x0000001fff047819 */ /* 0x000fe20000011400 */
[----:B------:R-:W-:Y:S01]  /*d120*/  ULDC.64 UR4, c[0x0][0x2c8] ;  /* 0x0000b20000047ab9 */ /* 0x000fe20000000a00 */
[----:B------:R-:W-:Y:S01]  /*d130*/  LOP3.LUT R9, R9, 0x38, RZ, 0xc0, !PT ;  /* 0x0000003809097812 */ /* 0x000fe200078ec0ff */
[----:B------:R-:W-:Y:S02]  /*d140*/  IMAD.IADD R3, R3, 0x1, R6 ;  /* 0x0000000103037824 */ /* 0x000fe400078e0206 */
[----:B------:R-:W-:Y:S01]  /*d150*/  IMAD R4, R4, UR4, RZ ;  /* 0x0000000404047c24 */ /* 0x000fe2000f8e02ff */
[C---:B------:R-:W-:Y:S01]  /*d160*/  LOP3.LUT R12, R9.reuse, 0x40, RZ, 0xfc, !PT ;  /* 0x00000040090c7812 */ /* 0x040fe200078efcff */
[C---:B------:R-:W-:Y:S01]  /*d170*/  IMAD.WIDE.U32 R2, R0.reuse, UR4, R2 ;  /* 0x0000000400027c25 */ /* 0x040fe2000f8e0002 */
[C---:B------:R-:W-:Y:S01]  /*d180*/  LOP3.LUT R11, R9.reuse, 0x80, RZ, 0xfc, !PT ;  /* 0x00000080090b7812 */ /* 0x040fe200078efcff */
[----:B------:R-:W-:Y:S01]  /*d190*/  ULDC UR4, c[0x0][0x2b8] ;  /* 0x0000ae0000047ab9 */ /* 0x000fe20000000800 */
[----:B------:R-:W-:Y:S01]  /*d1a0*/  LOP3.LUT R9, R9, 0xc0, RZ, 0xfc, !PT ;  /* 0x000000c009097812 */ /* 0x000fe200078efcff */
[----:B------:R-:W-:Y:S01]  /*d1b0*/  IMAD R0, R0, UR5, R4 ;  /* 0x0000000500007c24 */ /* 0x000fe2000f8e0204 */
[----:B------:R-:W-:-:S02]  /*d1c0*/  ISETP.GE.AND P0, PT, R10, UR4, PT ;  /* 0x000000040a007c0c */ /* 0x000fc4000bf06270 */
[----:B------:R-:W-:Y:S02]  /*d1d0*/  ISETP.GE.AND P3, PT, R9, UR4, PT ;  /* 0x0000000409007c0c */ /* 0x000fe4000bf66270 */
[----:B------:R0:W5:Y:S01]  /*d1e0*/  LDL R9, [R1+0x14] ;  /* 0x0000140001097983 */ /* 0x0001620000100800 */
[----:B------:R-:W-:Y:S01]  /*d1f0*/  IMAD.IADD R0, R3, 0x1, R0 ;  /* 0x0000000103007824 */ /* 0x000fe200078e0200 */
[----:B------:R-:W-:Y:S02]  /*d200*/  LEA R4, P4, R2, UR6, 0x1 ;  /* 0x0000000602047c11 */ /* 0x000fe4000f8808ff */
[----:B------:R-:W-:Y:S02]  /*d210*/  ISETP.GE.AND P1, PT, R12, UR4, PT ;  /* 0x000000040c007c0c */ /* 0x000fe4000bf26270 */
[----:B------:R-:W-:Y:S01]  /*d220*/  ISETP.GE.AND P2, PT, R11, UR4, PT ;  /* 0x000000040b007c0c */ /* 0x000fe2000bf46270 */
[----:B------:R-:W-:Y:S01]  /*d230*/  UMOV UR4, 0xffffffff ;  /* 0xffffffff00047882 */ /* 0x000fe20000000000 */
[----:B------:R-:W-:-:S02]  /*d240*/  LEA.HI.X R3, R2, UR7, R0, 0x1, P4 ;  /* 0x0000000702037c11 */ /* 0x000fc4000a0f0c00 */
[----:B0-----:R-:W-:Y:S09]  /*d250*/  BRA.DIV UR4, `(.L_x_49) ;  /* 0x0000003e04807947 */ /* 0x001ff2000b800000 */
[----:B------:R-:W0:Y:S01]  /*d260*/  S2R R7, SR_TID.X ;  /* 0x0000000000077919 */ /* 0x000e220000002100 */
[----:B------:R-:W-:Y:S01]  /*d270*/  ULDC UR4, c[0x0][0x288] ;  /* 0x0000a20000047ab9 */ /* 0x000fe20000000800 */
[----:B------:R-:W-:Y:S01]  /*d280*/  ULDC.64 UR6, c[0x0][0x208] ;  /* 0x0000820000067ab9 */ /* 0x000fe20000000a00 */
[----:B------:R-:W-:Y:S01]  /*d290*/  IMAD R2, R8, UR4, RZ ;  /* 0x0000000408027c24 */ /* 0x000fe2000f8e02ff */
[----:B------:R-:W1:Y:S01]  /*d2a0*/  SHFL.IDX PT, R6, R4, RZ, 0x181f ;  /* 0x00181fff04067589 */ /* 0x000e6200000e0000 */
[----:B0-----:R-:W-:-:S04]  /*d2b0*/  LOP3.LUT R7, R7, 0x7f, RZ, 0xc0, !PT ;  /* 0x0000007f07077812 */ /* 0x001fc800078ec0ff */
[----:B------:R-:W-:Y:S02]  /*d2c0*/  SHF.R.U32.HI R11, RZ, 0x3, R7 ;  /* 0x00000003ff0b7819 */ /* 0x000fe40000011607 */
[----:B------:R-:W0:Y:S03]  /*d2d0*/  SHFL.IDX PT, R7, R3, RZ, 0x181f ;  /* 0x00181fff03077589 */ /* 0x000e2600000e0000 */
[----:B------:R-:W-:-:S04]  /*d2e0*/  IMAD.IADD R0, R11, 0x1, R5 ;  /* 0x000000010b007824 */ /* 0x000fc800078e0205 */
[C---:B------:R-:W-:Y:S01]  /*d2f0*/  VIADD R5, R0.reuse, 0x10 ;  /* 0x0000001000057836 */ /* 0x040fe20000000000 */
[----:B------:R-:W-:-:S13]  /*d300*/  ISETP.GE.AND P4, PT, R0, R2, PT ;  /* 0x000000020000720c */ /* 0x000fda0003f86270 */
[----:B-1----:R-:W-:-:S05]  /*d310*/  @!P4 LEA R6, P5, R10, R6, 0x1 ;  /* 0x000000060a06c211 */ /* 0x002fca00078a08ff */
[----:B0-----:R-:W-:-:S05]  /*d320*/  @!P4 IMAD.X R7, RZ, RZ, R7, P5 ;  /* 0x000000ffff07c224 */ /* 0x001fca00028e0607 */
[----:B------:R-:W-:Y:S01]  /*d330*/  @!PT LDS RZ, [RZ] ;  /* 0x00000000fffff984 */ /* 0x000fe20000000800 */
[----:B-----5:R-:W-:Y:S04]  /*d340*/  @!P4 LDGSTS.E.BYPASS.LTC128B.128 [R9+0x14400], desc[UR6][R6.64], !P0 ;  /* 0x144000000609cfae */ /* 0x020fe8000c101d46 */
[----:B------:R-:W-:Y:S04]  /*d350*/  @!P4 LDGSTS.E.BYPASS.LTC128B.128 [R9+0x18400], desc[UR6][R6.64+0x80], !P1 ;  /* 0x184000800609cfae */ /* 0x000fe8000c901d46 */
[----:B------:R-:W-:Y:S04]  /*d360*/  @!P4 LDGSTS.E.BYPASS.LTC128B.128 [R9+0x1c400], desc[UR6][R6.64+0x100], !P2 ;  /* 0x1c4001000609cfae */ /* 0x000fe8000d101d46 */
[----:B------:R0:W-:Y:S01]  /*d370*/  @!P4 LDGSTS.E.BYPASS.LTC128B.128 [R9+0x20400], desc[UR6][R6.64+0x180], !P3 ;  /* 0x204001800609cfae */ /* 0x0001e2000d901d46 */
[----:B------:R-:W-:-:S03]  /*d380*/  ISETP.GE.AND P4, PT, R5, R2, PT ;  /* 0x000000020500720c */ /* 0x000fc60003f86270 */
[----:B------:R-:W-:Y:S04]  /*d390*/  SHFL.IDX PT, R5, R3, 0x1, 0x181f ;  /* 0x00381f0003057f89 */ /* 0x000fe800000e0000 */
[----:B0-----:R-:W0:Y:S06]  /*d3a0*/  SHFL.IDX PT, R6, R4, 0x1, 0x181f ;  /* 0x00381f0004067f89 */ /* 0x001e2c00000e0000 */
[----:B0-----:R-:W-:-:S05]  /*d3b0*/  @!P4 LEA R6, P5, R10, R6, 0x1 ;  /* 0x000000060a06c211 */ /* 0x001fca00078a08ff */
[----:B------:R-:W-:-:S04]  /*d3c0*/  @!P4 IMAD.X R5, RZ, RZ, R5, P5 ;  /* 0x000000ffff05c224 */ /* 0x000fc800028e0605 */
[----:B------:R-:W-:Y:S02]  /*d3d0*/  @!P4 IMAD.MOV.U32 R7, RZ, RZ, R5 ;  /* 0x000000ffff07c224 */ /* 0x000fe400078e0005 */
[----:B------:R-:W-:-:S03]  /*d3e0*/  VIADD R5, R0, 0x20 ;  /* 0x0000002000057836 */ /* 0x000fc60000000000 */
[----:B------:R-:W-:Y:S04]  /*d3f0*/  @!P4 LDGSTS.E.BYPASS.LTC128B.128 [R9+0x14c00], desc[UR6][R6.64], !P0 ;  /* 0x14c000000609cfae */ /* 0x000fe8000c101d46 */
        /* <DEDUP_REMOVED lines=39> */
[----:B0-----:R-:W-:-:S04]  /*d670*/  @!P4 LEA R6, P5, R10, R6, 0x1 ;  /* 0x000000060a06c211 */ /* 0x001fc800078a08ff */
[----:B------:R-:W-:-:S05]  /*d680*/  @!P4 IADD3.X R5, RZ, R5, RZ, P5, !PT ;  /* 0x00000005ff05c210 */ /* 0x000fca0002ffe4ff */
        /* <DEDUP_REMOVED lines=12> */
[----:B------:R0:W1:Y:S04]  /*d750*/  SHFL.IDX PT, R5, R3, 0x7, 0x181f ;  /* 0x00f81f0003057f89 */ /* 0x00006800000e0000 */
[----:B------:R0:W-:Y:S04]  /*d760*/  @!P4 LDGSTS.E.BYPASS.LTC128B.128 [R9+0x17400], desc[UR6][R6.64], !P0 ;  /* 0x174000000609cfae */ /* 0x0001e8000c101d46 */
[----:B------:R0:W-:Y:S04]  /*d770*/  @!P4 LDGSTS.E.BYPASS.LTC128B.128 [R9+0x1b400], desc[UR6][R6.64+0x80], !P1 ;  /* 0x1b4000800609cfae */ /* 0x0001e8000c901d46 */
[----:B------:R0:W-:Y:S04]  /*d780*/  @!P4 LDGSTS.E.BYPASS.LTC128B.128 [R9+0x1f400], desc[UR6][R6.64+0x100], !P2 ;  /* 0x1f4001000609cfae */ /* 0x0001e8000d101d46 */
[----:B------:R0:W-:Y:S04]  /*d790*/  @!P4 LDGSTS.E.BYPASS.LTC128B.128 [R9+0x23400], desc[UR6][R6.64+0x180], !P3 ;  /* 0x234001800609cfae */ /* 0x0001e8000d901d46 */
[----:B------:R0:W2:Y:S02]  /*d7a0*/  SHFL.IDX PT, R3, R4, 0x7, 0x181f ;  /* 0x00f81f0004037f89 */ /* 0x0000a400000e0000 */
.L_x_162:
[----:B------:R-:W-:Y:S01]  /*d7b0*/  VIADD R0, R0, 0x70 ;  /* 0x0000007000007836 */ /* 0x000fe20000000000 */
[----:B------:R-:W-:Y:S04]  /*d7c0*/  BSSY B0, `(.L_x_50) ;  /* 0x000000d000007945 */ /* 0x000fe80003800000 */
[----:B------:R-:W-:-:S13]  /*d7d0*/  ISETP.GE.AND P4, PT, R0, R2, PT ;  /* 0x000000020000720c */ /* 0x000fda0003f86270 */
[----:B------:R-:W-:Y:S05]  /*d7e0*/  @P4 BRA `(.L_x_51) ;  /* 0x0000000000284947 */ /* 0x000fea0003800000 */
[----:B--2---:R-:W-:Y:S01]  /*d7f0*/  LEA R2, P4, R10, R3, 0x1 ;  /* 0x000000030a027211 */ /* 0x004fe200078808ff */
[----:B------:R-:W-:-:S04]  /*d800*/  ULDC.64 UR4, c[0x0][0x208] ;  /* 0x0000820000047ab9 */ /* 0x000fc80000000a00 */
[----:B01----:R-:W-:-:S05]  /*d810*/  IMAD.X R3, RZ, RZ, R5, P4 ;  /* 0x000000ffff037224 */ /* 0x003fca00020e0605 */
[----:B------:R-:W-:Y:S01]  /*d820*/  @!PT LDS RZ, [RZ] ;  /* 0x00000000fffff984 */ /* 0x000fe20000000800 */
[----:B------:R-:W-:Y:S01]  /*d830*/  @!PT LDS RZ, [RZ] ;  /* 0x00000000fffff984 */ /* 0x000fe20000000800 */
[----:B------:R-:W-:Y:S01]  /*d840*/  @!PT LDS RZ, [RZ] ;  /* 0x00000000fffff984 */ /* 0x000fe20000000800 */
[----:B------:R3:W-:Y:S04]  /*d850*/  LDGSTS.E.BYPASS.LTC128B.128 [R9+0x17c00], desc[UR4][R2.64], !P0 ;  /* 0x17c0000002097fae */ /* 0x0007e8000c101d44 */
[----:B------:R3:W-:Y:S04]  /*d860*/  LDGSTS.E.BYPASS.LTC128B.128 [R9+0x1bc00], desc[UR4][R2.64+0x80], !P1 ;  /* 0x1bc0008002097fae */ /* 0x0007e8000c901d44 */
[----:B------:R3:W-:Y:S04]  /*d870*/  LDGSTS.E.BYPASS.LTC128B.128 [R9+0x1fc00], desc[UR4][R2.64+0x100], !P2 ;  /* 0x1fc0010002097fae */ /* 0x0007e8000d101d44 */
[----:B------:R3:W-:Y:S02]  /*d880*/  LDGSTS.E.BYPASS.LTC128B.128 [R9+0x23c00], desc[UR4][R2.64+0x180], !P3 ;  /* 0x23c0018002097fae */ /* 0x0007e4000d901d44 */
.L_x_51:
[----:B------:R-:W-:Y:S05]  /*d890*/  BSYNC B0 ;  /* 0x0000000000007941 */ /* 0x000fea0003800000 */
.L_x_50:
[----:B---3--:R-:W3:Y:S01]  /*d8a0*/  LDL R2, [R1+0x30] ;  /* 0x0000300001027983 */ /* 0x008ee20000100800 */
[----:B------:R-:W-:Y:S01]  /*d8b0*/  NOP ;  /* 0x0000000000007918 */ /* 0x000fe20000000000 */
[----:B------:R-:W-:Y:S02]  /*d8c0*/  SYNCS.ARRIVE.TRANS64.RED.A0T1 RZ, [UR36+0x38800], RZ ;  /* 0x038800ffffff79a7 */ /* 0x000fe40008200424 */
[----:B------:R-:W-:Y:S01]  /*d8d0*/  ARRIVES.LDGSTSBAR.64.TRANSCNT [UR36+0x38800] ;  /* 0x03880000ff0079b0 */ /* 0x000fe20008000aa4 */
[----:B---3--:R-:W-:-:S04]  /*d8e0*/  LOP3.LUT R0, R2, 0x1, RZ, 0xc, !PT ;  /* 0x0000000102007812 */ /* 0x008fc800078e0cff */
[----:B------:R-:W-:Y:S01]  /*d8f0*/  SHF.L.U32 R0, R0, 0x1f, RZ ;  /* 0x0000001f00007819 */ /* 0x000fe200000006ff */
[----:B------:R-:W-:Y:S01]  /*d900*/  NOP ;  /* 0x0000000000007918 */ /* 0x000fe20000000000 */
[----:B------:R-:W3:Y:S01]  /*d910*/  LDL.LU R2, [R1+0x2c] ;  /* 0x00002c0001027983 */ /* 0x000ee20000300800 */
[----:B------:R-:W-:Y:S01]  /*d920*/  SYNCS.ARRIVE.TRANS64.A1T0 RZ, [UR36+0x38800], RZ ;  /* 0x038800ffffff79a7 */ /* 0x000fe20008100024 */
[----:B------:R-:W-:Y:S01]  /*d930*/  BSSY B0, `(.L_x_52) ;  /* 0x0000005000007945 */ /* 0x000fe20003800000 */
[----:B------:R-:W-:Y:S01]  /*d940*/  IMAD.U32 R12, RZ, RZ, UR36 ;  /* 0x00000024ff0c7e24 */ /* 0x000fe2000f8e00ff */
[----:B------:R-:W4:Y:S01]  /*d950*/  SYNCS.PHASECHK.TRANS64.TRYWAIT P0, [UR36+0x38820], R0 ;  /* 0x03882000ff0075a7 */ /* 0x000f220008000164 */
[----:B---3--:R-:W-:Y:S01]  /*d960*/  ISETP.GE.AND P1, PT, R2, 0x51, PT ;  /* 0x000000510200780c */ /* 0x008fe20003f26270 */
[----:B----4-:R-:W-:-:S12]  /*d970*/  @!P0 BRA `(.L_x_53) ;  /* 0x0000004000a08947 */ /* 0x010fd80003800000 */
.L_x_163:
[----:B------:R-:W-:Y:S05]  /*d980*/  BSYNC B0 ;  /* 0x0000000000007941 */ /* 0x000fea0003800000 */
.L_x_52:
[----:B------:R-:W-:Y:S01]  /*d990*/  VIADD R10, R12, 0x38800 ;  /* 0x000388000c0a7836 */ /* 0x000fe20000000000 */
[----:B------:R-:W-:Y:S06]  /*d9a0*/  @!P1 BRA `(.L_x_54) ;  /* 0x00000028003c9947 */ /* 0x000fec0003800000 */
[----:B------:R-:W0:Y:S01]  /*d9b0*/  LDL R2, [R1+0x24] ;  /* 0x0000240001027983 */ /* 0x000e220000100800 */
[----:B---3--:R-:W-:Y:S02]  /*d9c0*/  IMAD.MOV.U32 R0, RZ, RZ, 0x1 ;  /* 0x00000001ff007424 */ /* 0x008fe400078e00ff */
[----:B0-----:R-:W-:-:S05]  /*d9d0*/  IMAD.MOV R9, RZ, RZ, -R2 ;  /* 0x000000ffff097224 */ /* 0x001fca00078e0a02 */
[----:B------:R-:W-:-:S05]  /*d9e0*/  VIADDMNMX R9, R9, R0, 0xffffffff, !PT ;  /* 0xffffffff09097446 */ /* 0x000fca0007800100 */
[----:B------:R-:W-:-:S05]  /*d9f0*/  IMAD.IADD R0, R2, 0x1, R9 ;  /* 0x0000000102007824 */ /* 0x000fca00078e0209 */
[----:B------:R-:W-:-:S04]  /*da00*/  LOP3.LUT R0, R0, 0x1, RZ, 0xc0, !PT ;  /* 0x0000000100007812 */ /* 0x000fc800078ec0ff */
[----:B------:R-:W-:Y:S01]  /*da10*/  ISETP.NE.U32.AND P0, PT, R0, 0x1, PT ;  /* 0x000000010000780c */ /* 0x000fe20003f05070 */
[----:B------:R-:W-:-:S12]  /*da20*/  VIADD R0, R2, 0xfffffffe ;  /* 0xfffffffe02007836 */ /* 0x000fd80000000000 */
[----:B------:R-:W-:Y:S05]  /*da30*/  @P0 BRA `(.L_x_55) ;  /* 0x0000000c00600947 */ /* 0x000fea0003800000 */
[----:B--2---:R-:W2:Y:S04]  /*da40*/  LDL R3, [R1+0xc] ;  /* 0x00000c0001037983 */ /* 0x004ea80000100800 */
[----:B------:R-:W3:Y:S01]  /*da50*/  LDL R2, [R1] ;  /* 0x0000000001027983 */ /* 0x000ee20000100800 */
[----:B------:R-:W-:Y:S01]  /*da60*/  VIADD R4, R18, 0x1 ;  /* 0x0000000112047836 */ /* 0x000fe20000000000 */
[----:B------:R-:W-:Y:S04]  /*da70*/  BSSY B0, `(.L_x_56) ;  /* 0x00000d0000007945 */ /* 0x000fe80003800000 */
[----:B------:R-:W-:-:S04]  /*da80*/  ISETP.NE.AND P0, PT, R4, 0x2, PT ;  /* 0x000000020400780c */ /* 0x000fc80003f05270 */
[----:B------:R-:W-:Y:S02]  /*da90*/  SEL R8, RZ, 0x1, P0 ;  /* 0x00000001ff087807 */ /* 0x000fe40000000000 */
[----:B------:R-:W-:Y:S02]  /*daa0*/  SEL R4, R4, RZ, P0 ;  /* 0x000000ff04047207 */ /* 0x000fe40000000000 */
[----:B--2---:R-:W-:Y:S02]  /*dab0*/  ISETP.NE.AND P2, PT, R3, RZ, PT ;  /* 0x000000ff0300720c */ /* 0x004fe40003f45270 */
[----:B---3--:R-:W-:-:S11]  /*dac0*/  LOP3.LUT R8, R2, R8, RZ, 0x3c, !PT ;  /* 0x0000000802087212 */ /* 0x008fd600078e3cff */
[----:B------:R-:W-:Y:S05]  /*dad0*/  @!P2 BRA `(.L_x_57) ;  /* 0x0000000c0024a947 */ /* 0x000fea0003800000 */
[----:B------:R-:W2:Y:S01]  /*dae0*/  LDL R2, [R1+0x10] ;  /* 0x0000100001027983 */ /* 0x000ea20000100800 */
[----:B------:R-:W-:Y:S01]  /*daf0*/  IMAD.MOV.U32 R6, RZ, RZ, R17 ;  /* 0x000000ffff067224 */ /* 0x000fe200078e0011 */
[----:B--2---:R-:W-:-:S13]  /*db00*/  ISETP.NE.AND P2, PT, R2, RZ, PT ;  /* 0x000000ff0200720c */ /* 0x004fda0003f45270 */
[----:B------:R-:W-:Y:S05]  /*db10*/  @!P2 BRA `(.L_x_58) ;  /* 0x000000000050a947 */ /* 0x000fea0003800000 */
[----:B------:R-:W2:Y:S01]  /*db20*/  LDL R7, [R1+0x8] ;  /* 0x0000080001077983 */ /* 0x000ea20000100800 */
[----:B------:R-:W0:Y:S01]  /*db30*/  LDC R6, c[0x0][0x43c] ;  /* 0x00010f00ff067b82 */ /* 0x000e220000000800 */
[----:B------:R-:W-:Y:S01]  /*db40*/  ULDC.64 UR4, c[0x0][0x428] ;  /* 0x00010a0000047ab9 */ /* 0x000fe20000000a00 */
[----:B------:R-:W-:Y:S01]  /*db50*/  ULDC.64 UR6, c[0x0][0x208] ;  /* 0x0000820000067ab9 */ /* 0x000fe20000000a00 */
[----:B0-----:R-:W-:-:S13]  /*db60*/  ISETP.NE.AND P0, PT, R6, 0x1, PT ;  /* 0x000000010600780c */ /* 0x001fda0003f05270 */
[----:B------:R-:W1:Y:S02]  /*db70*/  @P0 LDC.64 R2, c[0x0][0x440] ;  /* 0x00011000ff020b82 */ /* 0x000e640000000a00 */
[----:B-1----:R-:W-:-:S04]  /*db80*/  @P0 IMAD.HI.U32 R5, R0, R2, RZ ;  /* 0x0000000200050227 */ /* 0x002fc800078e00ff */
[----:B------:R-:W-:Y:S01]  /*db90*/  IMAD.MOV.U32 R2, RZ, RZ, R0 ;  /* 0x000000ffff027224 */ /* 0x000fe200078e0000 */
[----:B------:R-:W-:-:S05]  /*dba0*/  @P0 SHF.R.U32.HI R2, RZ, R3, R5 ;  /* 0x00000003ff020219 */ /* 0x000fca0000011605 */
[----:B------:R-:W-:-:S04]  /*dbb0*/  IMAD.MOV R3, RZ, RZ, -R2 ;  /* 0x000000ffff037224 */ /* 0x000fc800078e0a02 */
[----:B------:R-:W-:Y:S01]  /*dbc0*/  IMAD R0, R6, R3, R0 ;  /* 0x0000000306007224 */ /* 0x000fe200078e0200 */
[----:B------:R-:W-:-:S03]  /*dbd0*/  SHF.R.S32.HI R3, RZ, 0x1f, R2 ;  /* 0x0000001fff037819 */ /* 0x000fc60000011402 */
[----:B------:R-:W-:-:S04]  /*dbe0*/  IMAD.WIDE.U32 R2, R19, UR4, R2 ;  /* 0x0000000413027c25 */ /* 0x000fc8000f8e0002 */
[----:B--2---:R-:W-:-:S04]  /*dbf0*/  IMAD R5, R7, UR4, RZ ;  /* 0x0000000407057c24 */ /* 0x004fc8000f8e02ff */
[----:B------:R-:W-:Y:S01]  /*dc00*/  IMAD R5, R19, UR5, R5 ;  /* 0x0000000513057c24 */ /* 0x000fe2000f8e0205 */
[----:B------:R-:W-:Y:S02]  /*dc10*/  ULDC.64 UR4, c[0x0][0x418] ;  /* 0x0001060000047ab9 */ /* 0x000fe40000000a00 */
[----:B------:R-:W-:Y:S01]  /*dc20*/  LEA R6, P0, R2, UR4, 0x2 ;  /* 0x0000000402067c11 */ /* 0x000fe2000f8010ff */
[----:B------:R-:W-:-:S05]  /*dc30*/  IMAD.IADD R3, R5, 0x1, R3 ;  /* 0x0000000105037824 */ /* 0x000fca00078e0203 */
[----:B------:R-:W-:-:S05]  /*dc40*/  LEA.HI.X R7, R2, UR5, R3, 0x2, P0 ;  /* 0x0000000502077c11 */ /* 0x000fca00080f1403 */
[----:B------:R0:W5:Y:S02]  /*dc50*/  LDG.E R6, desc[UR6][R6.64] ;  /* 0x0000000606067981 */ /* 0x000164000c1e1900 */
.L_x_58:
[----:B------:R-:W-:Y:S01]  /*dc60*/  LEA R3, R4, UR36, 0x3 ;  /* 0x0000002404037c11 */ /* 0x000fe2000f8e18ff */
[----:B------:R-:W-:Y:S01]  /*dc70*/  BSSY B1, `(.L_x_59) ;  /* 0x0000004000017945 */ /* 0x000fe20003800000 */
[----:B------:R-:W-:-:S04]  /*dc80*/  SHF.L.U32 R2, R8, 0x1f, RZ ;  /* 0x0000001f08027819 */ /* 0x000fc800000006ff */
[----:B------:R-:W2:Y:S02]  /*dc90*/  SYNCS.PHASECHK.TRANS64.TRYWAIT P0, [R3+URZ+0x38840], R2 ;  /* 0x03884002030075a7 */ /* 0x000ea4000800017f */
[----:B--2---:R-:W-:Y:S05]  /*dca0*/  @!P0 BRA `(.L_x_60) ;  /* 0x0000003c00e88947 */ /* 0x004fea0003800000 */
.L_x_164:
[----:B------:R-:W-:Y:S05]  /*dcb0*/  BSYNC B1 ;  /* 0x0000000000017941 */ /* 0x000fea0003800000 */
.L_x_59:
[----:B-1----:R-:W1:Y:S01]  /*dcc0*/  S2R R5, SR_TID.X ;  /* 0x0000000000057919 */ /* 0x002e620000002100 */
[----:B------:R-:W-:Y:S01]  /*dcd0*/  BSSY B1, `(.L_x_61) ;  /* 0x000000b000017945 */ /* 0x000fe20003800000 */
[----:B-1----:R-:W-:-:S04]  /*dce0*/  LOP3.LUT R5, R5, 0x7f, RZ, 0xc0, !PT ;  /* 0x0000007f05057812 */ /* 0x002fc800078ec0ff */
[----:B------:R-:W-:-:S13]  /*dcf0*/  ISETP.NE.AND P1, PT, R5, RZ, PT ;  /* 0x000000ff0500720c */ /* 0x000fda0003f25270 */
[----:B------:R-:W-:Y:S05]  /*dd00*/  @P1 BRA `(.L_x_62) ;  /* 0x00000000001c1947 */ /* 0x000fea0003800000 */
[----:B------:R-:W1:Y:S01]  /*dd10*/  S2R R5, SR_TID.X ;  /* 0x0000000000057919 */ /* 0x000e620000002100 */
[----:B--2---:R-:W-:-:S04]  /*dd20*/  IMAD.MOV.U32 R2, RZ, RZ, 0xa000 ;  /* 0x0000a000ff027424 */ /* 0x004fc800078e00ff */
[----:B------:R3:W-:Y:S01]  /*dd30*/  SYNCS.ARRIVE.TRANS64 RZ, [R3+URZ+0x38830], R2 ;  /* 0x0388300203ff79a7 */ /* 0x0007e2000800003f */
[----:B-1----:R-:W-:-:S04]  /*dd40*/  LOP3.LUT R5, R5, 0x1f, RZ, 0xc0, !PT ;  /* 0x0000001f05057812 */ /* 0x002fc800078ec0ff */
[----:B------:R-:W-:-:S13]  /*dd50*/  ISETP.NE.AND P0, PT, R5, RZ, PT ;  /* 0x000000ff0500720c */ /* 0x000fda0003f05270 */
[----:B---3--:R-:W-:Y:S05]  /*dd60*/  @!P0 BRA `(.L_x_62) ;  /* 0x0000000000048947 */ /* 0x008fea0003800000 */
[----:B------:R-:W-:Y:S01]  /*dd70*/  BPT.TRAP 0x1 ;  /* 0x000000040000795c */ /* 0x000fe20000300000 */
.L_x_62:
[----:B------:R-:W-:Y:S05]  /*dd80*/  BSYNC B1 ;  /* 0x0000000000017941 */ /* 0x000fea0003800000 */
.L_x_61:
[----:B------:R-:W-:Y:S01]  /*dd90*/  IMAD.MOV.U32 R11, RZ, RZ, RZ ;  /* 0x000000ffff0b7224 */ /* 0x000fe200078e00ff */
[----:B------:R-:W-:Y:S01]  /*dda0*/  UIADD3 UR4, UP0, UR38, 0x370, URZ ;  /* 0x0000037026047890 */ /* 0x000fe2000ff1e03f */
[----:B------:R-:W-:Y:S01]  /*ddb0*/  IMAD R5, R4, 0xa000, R12 ;  /* 0x0000a00004057824 */ /* 0x000fe200078e020c */
[----:B------:R-:W-:Y:S01]  /*ddc0*/  PLOP3.LUT P0, PT, PT, PT, PT, 0x80, 0x0 ;  /* 0x000000000000781c */ /* 0x000fe20003f0f070 */
[----:B--2---:R-:W-:Y:S01]  /*ddd0*/  VIADD R3, R3, 0x38830 ;  /* 0x0003883003037836 */ /* 0x004fe20000000000 */
[----:B------:R-:W-:Y:S01]  /*dde0*/  R2UR UR10, R11 ;  /* 0x000000000b0a72ca */ /* 0x000fe200000e0000 */
[----:B------:R-:W-:Y:S01]  /*ddf0*/  IMAD R2, R0, 0x50, RZ ;  /* 0x0000005000027824 */ /* 0x000fe200078e02ff */
[----:B------:R-:W-:Y:S01]  /*de00*/  UIADD3.X UR5, URZ, UR39, URZ, UP0, !UPT ;  /* 0x000000273f057290 */ /* 0x000fe200087fe43f */
[----:B0-----:R-:W-:Y:S01]  /*de10*/  VIADD R7, R5, 0x24400 ;  /* 0x0002440005077836 */ /* 0x001fe20000000000 */
[----:B------:R-:W-:Y:S01]  /*de20*/  UMOV UR6, 0x0 ;  /* 0x0000000000067882 */ /* 0x000fe20000000000 */
[----:B------:R-:W-:-:S10]  /*de30*/  UMOV UR7, 0x14f00000 ;  /* 0x14f0000000077882 */ /* 0x000fd40000000000 */
.L_x_63:
[----:B------:R-:W-:-:S13]  /*de40*/  @P0 ELECT P2, URZ, PT ;  /* 0x00000000003f082f */ /* 0x000fda0003840000 */
[----:B-----5:R-:W-:Y:S02]  /*de50*/  @P2 R2UR UR13, R6 ;  /* 0x00000000060d22ca */ /* 0x020fe400000e0000 */
[----:B------:R-:W-:Y:S02]  /*de60*/  @P2 R2UR UR12, R16 ;  /* 0x00000000100c22ca */ /* 0x000fe400000e0000 */
[----:B------:R-:W-:Y:S02]  /*de70*/  @P2 R2UR UR11, R2 ;  /* 0x00000000020b22ca */ /* 0x000fe400000e0000 */
[----:B------:R-:W-:Y:S02]  /*de80*/  @P2 R2UR UR9, R3 ;  /* 0x00000000030922ca */ /* 0x000fe400000e0000 */
[----:B------:R-:W-:Y:S02]  /*de90*/  @P2 R2UR UR8, R7 ;  /* 0x00000000070822ca */ /* 0x000fe400000e0000 */
[----:B------:R-:W-:-:S02]  /*dea0*/  @P2 PLOP3.LUT P0, PT, P2, PT, PT, 0x8, 0x0 ;  /* 0x000000000000281c */ /* 0x000fc4000170e170 */
[----:B------:R-:W-:-:S09]  /*deb0*/  PLOP3.LUT P2, PT, PT, PT, PT, 0x8, 0x0 ;  /* 0x000000000000781c */ /* 0x000fd20003f4e170 */
[----:B------:R0:W-:Y:S02]  /*dec0*/  UTMALDG.4D [UR8], [UR4], desc[UR6] ;  /* 0x00000608040075b4 */ /* 0x0001e40008019000 */
[----:B0-----:R-:W-:Y:S05]  /*ded0*/  @P0 BRA.U.ANY `(.L_x_63) ;  /* 0xfffffffd00d80947 */ /* 0x001fea000393ffff */
[----:B------:R-:W-:Y:S01]  /*dee0*/  IMAD.MOV.U32 R21, RZ, RZ, 0x40 ;  /* 0x00000040ff157424 */ /* 0x000fe200078e00ff */
[----:B------:R-:W-:Y:S01]  /*def0*/  PLOP3.LUT P0, PT, PT, PT, PT, 0x80, 0x0 ;  /* 0x000000000000781c */ /* 0x000fe20003f0f070 */
[----:B------:R-:W-:Y:S01]  /*df00*/  VIADD R7, R5, 0x26c00 ;  /* 0x00026c0005077836 */ /* 0x000fe20000000000 */
[----:B------:R-:W-:Y:S01]  /*df10*/  UMOV UR6, 0x0 ;  /* 0x0000000000067882 */ /* 0x000fe20000000000 */
[----:B------:R-:W-:Y:S01]  /*df20*/  UMOV UR7, 0x14f00000 ;  /* 0x14f0000000077882 */ /* 0x000fe20000000000 */
[----:B------:R-:W-:-:S15]  /*df30*/  R2UR UR10, R21 ;  /* 0x00000000150a72ca */ /* 0x000fde00000e0000 */
.L_x_64:
[----:B------:R-:W-:-:S13]  /*df40*/  @P0 ELECT P2, URZ, PT ;  /* 0x00000000003f082f */ /* 0x000fda0003840000 */
[----:B------:R-:W-:Y:S02]  /*df50*/  @P2 R2UR UR13, R6 ;  /* 0x00000000060d22ca */ /* 0x000fe400000e0000 */
        /* <DEDUP_REMOVED lines=14> */
.L_x_65:
        /* <DEDUP_REMOVED lines=12> */
[----:B------:R-:W-:Y:S01]  /*e100*/  UMOV UR6, 0x0 ;  /* 0x0000000000067882 */ /* 0x000fe20000000000 */
[----:B------:R-:W-:Y:S01]  /*e110*/  IADD3 R5, R5, 0x2bc00, RZ ;  /* 0x0002bc0005057810 */ /* 0x000fe20007ffe0ff */
[----:B------:R-:W-:Y:S01]  /*e120*/  UMOV UR7, 0x14f00000 ;  /* 0x14f0000000077882 */ /* 0x000fe20000000000 */
[----:B------:R-:W-:-:S15]  /*e130*/  R2UR UR10, R13 ;  /* 0x000000000d0a72ca */ /* 0x000fde00000e0000 */
.L_x_66:
        /* <DEDUP_REMOVED lines=10> */
[----:B------:R-:W2:Y:S01]  /*e1e0*/  LDL.LU R7, [R1] ;  /* 0x0000000001077983 */ /* 0x000ea20000300800 */
[----:B------:R-:W-:Y:S01]  /*e1f0*/  IMAD R3, R18, 0x8, R10 ;  /* 0x0000000812037824 */ /* 0x000fe200078e020a */
[----:B------:R-:W-:Y:S01]  /*e200*/  BSSY B1, `(.L_x_67) ;  /* 0x0000004000017945 */ /* 0x000fe20003800000 */
[----:B--2---:R-:W-:-:S04]  /*e210*/  SHF.L.U32 R2, R7, 0x1f, RZ ;  /* 0x0000001f07027819 */ /* 0x004fc800000006ff */
[----:B------:R-:W0:Y:S02]  /*e220*/  SYNCS.PHASECHK.TRANS64.TRYWAIT P0, [R3+URZ+0x60], R2 ;  /* 0x00006002030075a7 */ /* 0x000e24000800017f */
[----:B0-----:R-:W-:Y:S05]  /*e230*/  @!P0 BRA `(.L_x_68) ;  /* 0x0000003800988947 */ /* 0x001fea0003800000 */
.L_x_165:
[----:B------:R-:W-:Y:S05]  /*e240*/  BSYNC B1 ;  /* 0x0000000000017941 */ /* 0x000fea0003800000 */
.L_x_67:
[----:B------:R-:W-:Y:S01]  /*e250*/  BSSY B1, `(.L_x_69) ;  /* 0x000000c000017945 */ /* 0x000fe20003800000 */
[----:B------:R-:W-:Y:S02]  /*e260*/  IMAD.MOV.U32 R14, RZ, RZ, 0x0 ;  /* 0x00000000ff0e7424 */ /* 0x000fe400078e00ff */
[----:B------:R-:W-:Y:S01]  /*e270*/  IMAD.MOV.U32 R15, RZ, RZ, 0x14f00000 ;  /* 0x14f00000ff0f7424 */ /* 0x000fe200078e00ff */
[----:B------:R-:W-:Y:S06]  /*e280*/  @P1 BRA `(.L_x_70) ;  /* 0x0000000000201947 */ /* 0x000fec0003800000 */
[----:B------:R-:W1:Y:S01]  /*e290*/  S2R R5, SR_TID.X ;  /* 0x0000000000057919 */ /* 0x000e620000002100 */
[----:B0-----:R-:W-:Y:S01]  /*e2a0*/  LEA R2, R18, UR36, 0x3 ;  /* 0x0000002412027c11 */ /* 0x001fe2000f8e18ff */
[----:B------:R-:W-:-:S04]  /*e2b0*/  IMAD.MOV.U32 R3, RZ, RZ, 0xa000 ;  /* 0x0000a000ff037424 */ /* 0x000fc800078e00ff */
[----:B------:R2:W-:Y:S01]  /*e2c0*/  SYNCS.ARRIVE.TRANS64 RZ, [R2+URZ+0x38850], R3 ;  /* 0x0388500302ff79a7 */ /* 0x0005e2000800003f */
[----:B-1----:R-:W-:-:S04]  /*e2d0*/  LOP3.LUT R5, R5, 0x1f, RZ, 0xc0, !PT ;  /* 0x0000001f05057812 */ /* 0x002fc800078ec0ff */
[----:B------:R-:W-:-:S13]  /*e2e0*/  ISETP.NE.AND P0, PT, R5, RZ, PT ;  /* 0x000000ff0500720c */ /* 0x000fda0003f05270 */
[----:B--2---:R-:W-:Y:S05]  /*e2f0*/  @!P0 BRA `(.L_x_70) ;  /* 0x0000000000048947 */ /* 0x004fea0003800000 */
[----:B------:R-:W-:Y:S01]  /*e300*/  BPT.TRAP 0x1 ;  /* 0x000000040000795c */ /* 0x000fe20000300000 */
.L_x_70:
[----:B------:R-:W-:Y:S05]  /*e310*/  BSYNC B1 ;  /* 0x0000000000017941 */ /* 0x000fea0003800000 */
.L_x_69:
[----:B------:R-:W2:Y:S01]  /*e320*/  LDL.LU R5, [R1+0x4] ;  /* 0x0000040001057983 */ /* 0x000ea20000300800 */
[----:B------:R-:W-:Y:S01]  /*e330*/  R2UR UR10, R11 ;  /* 0x000000000b0a72ca */ /* 0x000fe200000e0000 */
[----:B0-----:R-:W-:Y:S01]  /*e340*/  IMAD R3, R18, 0xa000, R12 ;  /* 0x0000a00012037824 */ /* 0x001fe200078e020c */
[----:B------:R-:W-:Y:S01]  /*e350*/  R2UR UR6, R14 ;  /* 0x000000000e0672ca */ /* 0x000fe200000e0000 */
[----:B------:R-:W-:Y:S01]  /*e360*/  UIADD3 UR4, UP0, UR38, 0x470, URZ ;  /* 0x0000047026047890 */ /* 0x000fe2000ff1e03f */
[----:B------:R-:W-:Y:S01]  /*e370*/  R2UR UR7, R15 ;  /* 0x000000000f0772ca */ /* 0x000fe200000e0000 */
[----:B------:R-:W-:Y:S01]  /*e380*/  VIADD R7, R3, 0x400 ;  /* 0x0000040003077836 */ /* 0x000fe20000000000 */
[----:B------:R-:W-:Y:S01]  /*e390*/  LEA R2, R18, UR36, 0x3 ;  /* 0x0000002412027c11 */ /* 0x000fe2000f8e18ff */
[----:B------:R-:W-:Y:S01]  /*e3a0*/  UIADD3.X UR5, URZ, UR39, URZ, UP0, !UPT ;  /* 0x000000273f057290 */ /* 0x000fe200087fe43f */
[----:B------:R-:W-:-:S03]  /*e3b0*/  PLOP3.LUT P0, PT, PT, PT, PT, 0x80, 0x0 ;  /* 0x000000000000781c */ /* 0x000fc60003f0f070 */
[----:B------:R-:W-:Y:S02]  /*e3c0*/  VIADD R2, R2, 0x38850 ;  /* 0x0003885002027836 */ /* 0x000fe40000000000 */
[----:B--2---:R-:W-:-:S08]  /*e3d0*/  IMAD R5, R5, 0x50, RZ ;  /* 0x0000005005057824 */ /* 0x004fd000078e02ff */
.L_x_71:
        /* <DEDUP_REMOVED lines=10> */
[----:B------:R-:W-:Y:S01]  /*e480*/  R2UR UR10, R21 ;  /* 0x00000000150a72ca */ /* 0x000fe200000e0000 */
[----:B------:R-:W-:Y:S01]  /*e490*/  VIADD R7, R3, 0x2c00 ;  /* 0x00002c0003077836 */ /* 0x000fe20000000000 */
[----:B------:R-:W-:Y:S02]  /*e4a0*/  R2UR UR6, R14 ;  /* 0x000000000e0672ca */ /* 0x000fe400000e0000 */
[----:B------:R-:W-:Y:S02]  /*e4b0*/  R2UR UR7, R15 ;  /* 0x000000000f0772ca */ /* 0x000fe400000e0000 */
[----:B------:R-:W-:-:S13]  /*e4c0*/  PLOP3.LUT P0, PT, PT, PT, PT, 0x80, 0x0 ;  /* 0x000000000000781c */ /* 0x000fda0003f0f070 */
.L_x_72:
        /* <DEDUP_REMOVED lines=15> */
.L_x_73:
        /* <DEDUP_REMOVED lines=15> */
.L_x_74:
        /* <DEDUP_REMOVED lines=10> */
[----:B------:R0:W-:Y:S01]  /*e750*/  STL [R1+0x4], R0 ;  /* 0x0000040001007387 */ /* 0x0001e20000100800 */
[----:B------:R-:W-:-:S07]  /*e760*/  IMAD.MOV.U32 R17, RZ, RZ, R6 ;  /* 0x000000ffff117224 */ /* 0x000fce00078e0006 */
.L_x_57:
[----:B------:R-:W-:Y:S05]  /*e770*/  BSYNC B0 ;  /* 0x0000000000007941 */ /* 0x000fea0003800000 */
.L_x_56:
[----:B0-----:R-:W2:Y:S01]  /*e780*/  LDL.LU R0, [R1+0x24] ;  /* 0x0000240001007983 */ /* 0x001ea20000300800 */
[----:B------:R-:W-:-:S03]  /*e790*/  IMAD.MOV.U32 R18, RZ, RZ, R4 ;  /* 0x000000ffff127224 */ /* 0x000fc600078e0004 */
[----:B------:R0:W-:Y:S02]  /*e7a0*/  STL [R1], R8 ;  /* 0x0000000801007387 */ /* 0x0001e40000100800 */
[----:B0-2---:R-:W-:-:S07]  /*e7b0*/  VIADD R0, R0, 0xfffffffd ;  /* 0xfffffffd00007836 */ /* 0x005fce0000000000 */
.L_x_55:
[----:B------:R-:W3:Y:S01]  /*e7c0*/  LDL.LU R2, [R1+0x1c] ;  /* 0x00001c0001027983 */ /* 0x000ee20000300800 */
[----:B------:R-:W-:Y:S01]  /*e7d0*/  IMAD.MOV R9, RZ, RZ, -R9 ;  /* 0x000000ffff097224 */ /* 0x000fe200078e0a09 */
[----:B------:R-:W-:Y:S04]  /*e7e0*/  BSSY B0, `(.L_x_54) ;  /* 0x00001ab000007945 */ /* 0x000fe80003800000 */
[----:B---3--:R-:W-:-:S13]  /*e7f0*/  ISETP.NE.AND P0, PT, R2, R9, PT ;  /* 0x000000090200720c */ /* 0x008fda0003f05270 */
[----:B------:R-:W-:Y:S05]  /*e800*/  @!P0 BRA `(.L_x_75) ;  /* 0x0000001800a08947 */ /* 0x000fea0003800000 */
[----:B------:R-:W-:-:S07]  /*e810*/  IMAD.MOV.U32 R4, RZ, RZ, R17 ;  /* 0x000000ffff047224 */ /* 0x000fce00078e0011 */
.L_x_114:
[----:B--2---:R-:W2:Y:S04]  /*e820*/  LDL R3, [R1+0xc] ;  /* 0x00000c0001037983 */ /* 0x004ea80000100800 */
[----:B---3--:R-:W3:Y:S01]  /*e830*/  LDL R2, [R1] ;  /* 0x0000000001027983 */ /* 0x008ee20000100800 */
[----:B------:R-:W-:Y:S01]  /*e840*/  VIADD R6, R18, 0x1 ;  /* 0x0000000112067836 */ /* 0x000fe20000000000 */
[----:B------:R-:W-:Y:S04]  /*e850*/  BSSY B1, `(.L_x_76) ;  /* 0x00000ce000017945 */ /* 0x000fe80003800000 */
[----:B------:R-:W-:-:S04]  /*e860*/  ISETP.NE.AND P0, PT, R6, 0x2, PT ;  /* 0x000000020600780c */ /* 0x000fc80003f05270 */
[----:B------:R-:W-:Y:S02]  /*e870*/  SEL R7, RZ, 0x1, P0 ;  /* 0x00000001ff077807 */ /* 0x000fe40000000000 */
[----:B------:R-:W-:Y:S02]  /*e880*/  SEL R6, R6, RZ, P0 ;  /* 0x000000ff06067207 */ /* 0x000fe40000000000 */
[----:B--2---:R-:W-:Y:S02]  /*e890*/  ISETP.NE.AND P1, PT, R3, RZ, PT ;  /* 0x000000ff0300720c */ /* 0x004fe40003f25270 */
[----:B---3--:R-:W-:-:S11]  /*e8a0*/  LOP3.LUT R7, R2, R7, RZ, 0x3c, !PT ;  /* 0x0000000702077212 */ /* 0x008fd600078e3cff */
[----:B0-----:R-:W-:Y:S05]  /*e8b0*/  @!P1 BRA `(.L_x_77) ;  /* 0x0000000c001c9947 */ /* 0x001fea0003800000 */
[----:B------:R-:W2:Y:S01]  /*e8c0*/  LDL R2, [R1+0x10] ;  /* 0x0000100001027983 */ /* 0x000ea20000100800 */
[----:B------:R-:W-:Y:S01]  /*e8d0*/  IMAD.MOV.U32 R8, RZ, RZ, R0 ;  /* 0x000000ffff087224 */ /* 0x000fe200078e0000 */
[----:B--2---:R-:W-:-:S13]  /*e8e0*/  ISETP.NE.AND P1, PT, R2, RZ, PT ;  /* 0x000000ff0200720c */ /* 0x004fda0003f25270 */
[----:B------:R-:W-:Y:S05]  /*e8f0*/  @!P1 BRA `(.L_x_78) ;  /* 0x0000000000509947 */ /* 0x000fea0003800000 */
[----:B------:R-:W2:Y:S01]  /*e900*/  LDL R9, [R1+0x8] ;  /* 0x0000080001097983 */ /* 0x000ea20000100800 */
[----:B-1----:R-:W0:Y:S01]  /*e910*/  LDC R5, c[0x0][0x43c] ;  /* 0x00010f00ff057b82 */ /* 0x002e220000000800 */
[----:B------:R-:W-:Y:S01]  /*e920*/  ULDC.64 UR4, c[0x0][0x428] ;  /* 0x00010a0000047ab9 */ /* 0x000fe20000000a00 */
[----:B------:R-:W-:Y:S01]  /*e930*/  ULDC.64 UR6, c[0x0][0x208] ;  /* 0x0000820000067ab9 */ /* 0x000fe20000000a00 */
[----:B0-----:R-:W-:-:S13]  /*e940*/  ISETP.NE.AND P0, PT, R5, 0x1, PT ;  /* 0x000000010500780c */ /* 0x001fda0003f05270 */
[----:B------:R-:W0:Y:S02]  /*e950*/  @P0 LDC.64 R2, c[0x0][0x440] ;  /* 0x00011000ff020b82 */ /* 0x000e240000000a00 */
[----:B0-----:R-:W-:-:S04]  /*e960*/  @P0 IMAD.HI.U32 R4, R0, R2, RZ ;  /* 0x0000000200040227 */ /* 0x001fc800078e00ff */
[----:B------:R-:W-:Y:S01]  /*e970*/  IMAD.MOV.U32 R2, RZ, RZ, R0 ;  /* 0x000000ffff027224 */ /* 0x000fe200078e0000 */
[----:B------:R-:W-:-:S04]  /*e980*/  @P0 SHF.R.U32.HI R2, RZ, R3, R4 ;  /* 0x00000003ff020219 */ /* 0x000fc80000011604 */
[--C-:B------:R-:W-:Y:S01]  /*e990*/  SHF.R.S32.HI R3, RZ, 0x1f, R2.reuse ;  /* 0x0000001fff037819 */ /* 0x100fe20000011402 */
[--C-:B------:R-:W-:Y:S02]  /*e9a0*/  IMAD.MOV R8, RZ, RZ, -R2.reuse ;  /* 0x000000ffff087224 */ /* 0x100fe400078e0a02 */
[----:B------:R-:W-:-:S04]  /*e9b0*/  IMAD.WIDE.U32 R2, R19, UR4, R2 ;  /* 0x0000000413027c25 */ /* 0x000fc8000f8e0002 */
[----:B------:R-:W-:Y:S02]  /*e9c0*/  IMAD R8, R5, R8, R0 ;  /* 0x0000000805087224 */ /* 0x000fe400078e0200 */
[----:B--2---:R-:W-:-:S04]  /*e9d0*/  IMAD R4, R9, UR4, RZ ;  /* 0x0000000409047c24 */ /* 0x004fc8000f8e02ff */
[----:B------:R-:W-:Y:S01]  /*e9e0*/  IMAD R4, R19, UR5, R4 ;  /* 0x0000000513047c24 */ /* 0x000fe2000f8e0204 */
[----:B------:R-:W-:-:S03]  /*e9f0*/  ULDC.64 UR4, c[0x0][0x418] ;  /* 0x0001060000047ab9 */ /* 0x000fc60000000a00 */
[----:B------:R-:W-:Y:S01]  /*ea00*/  IMAD.IADD R3, R4, 0x1, R3 ;  /* 0x0000000104037824 */ /* 0x000fe200078e0203 */
[----:B------:R-:W-:-:S04]  /*ea10*/  LEA R4, P0, R2, UR4, 0x2 ;  /* 0x0000000402047c11 */ /* 0x000fc8000f8010ff */
[----:B------:R-:W-:-:S05]  /*ea20*/  LEA.HI.X R5, R2, UR5, R3, 0x2, P0 ;  /* 0x0000000502057c11 */ /* 0x000fca00080f1403 */
[----:B------:R0:W5:Y:S04]  /*ea30*/  LDG.E R4, desc[UR6][R4.64] ;  /* 0x0000000604047981 */ /* 0x000168000c1e1900 */
.L_x_78:
[----:B------:R-:W-:Y:S01]  /*ea40*/  LEA R3, R6, UR36, 0x3 ;  /* 0x0000002406037c11 */ /* 0x000fe2000f8e18ff */
[----:B------:R-:W-:Y:S01]  /*ea50*/  BSSY B2, `(.L_x_79) ;  /* 0x0000004000027945 */ /* 0x000fe20003800000 */
[----:B------:R-:W-:-:S04]  /*ea60*/  SHF.L.U32 R2, R7, 0x1f, RZ ;  /* 0x0000001f07027819 */ /* 0x000fc800000006ff */
[----:B------:R-:W2:Y:S02]  /*ea70*/  SYNCS.PHASECHK.TRANS64.TRYWAIT P0, [R3+URZ+0x38840], R2 ;  /* 0x03884002030075a7 */ /* 0x000ea4000800017f */
[----:B--2---:R-:W-:Y:S05]  /*ea80*/  @!P0 BRA `(.L_x_80) ;  /* 0x0000003000988947 */ /* 0x004fea0003800000 */
.L_x_166:
[----:B------:R-:W-:Y:S05]  /*ea90*/  BSYNC B2 ;  /* 0x0000000000027941 */ /* 0x000fea0003800000 */
.L_x_79:
[----:B01----:R-:W0:Y:S01]  /*eaa0*/  S2R R5, SR_TID.X ;  /* 0x0000000000057919 */ /* 0x003e220000002100 */
[----:B------:R-:W-:Y:S01]  /*eab0*/  BSSY B2, `(.L_x_81) ;  /* 0x000000b000027945 */ /* 0x000fe20003800000 */
[----:B0-----:R-:W-:-:S04]  /*eac0*/  LOP3.LUT R5, R5, 0x7f, RZ, 0xc0, !PT ;  /* 0x0000007f05057812 */ /* 0x001fc800078ec0ff */
[----:B------:R-:W-:-:S13]  /*ead0*/  ISETP.NE.AND P1, PT, R5, RZ, PT ;  /* 0x000000ff0500720c */ /* 0x000fda0003f25270 */
[----:B------:R-:W-:Y:S05]  /*eae0*/  @P1 BRA `(.L_x_82) ;  /* 0x00000000001c1947 */ /* 0x000fea0003800000 */
[----:B------:R-:W0:Y:S01]  /*eaf0*/  S2R R5, SR_TID.X ;  /* 0x0000000000057919 */ /* 0x000e220000002100 */
[----:B--2---:R-:W-:-:S04]  /*eb00*/  IMAD.MOV.U32 R2, RZ, RZ, 0xa000 ;  /* 0x0000a000ff027424 */ /* 0x004fc800078e00ff */
[----:B------:R1:W-:Y:S01]  /*eb10*/  SYNCS.ARRIVE.TRANS64 RZ, [R3+URZ+0x38830], R2 ;  /* 0x0388300203ff79a7 */ /* 0x0003e2000800003f */
[----:B0-----:R-:W-:-:S04]  /*eb20*/  LOP3.LUT R5, R5, 0x1f, RZ, 0xc0, !PT ;  /* 0x0000001f05057812 */ /* 0x001fc800078ec0ff */
[----:B------:R-:W-:-:S13]  /*eb30*/  ISETP.NE.AND P0, PT, R5, RZ, PT ;  /* 0x000000ff0500720c */ /* 0x000fda0003f05270 */
[----:B-1----:R-:W-:Y:S05]  /*eb40*/  @!P0 BRA `(.L_x_82) ;  /* 0x0000000000048947 */ /* 0x002fea0003800000 */
[----:B------:R-:W-:Y:S01]  /*eb50*/  BPT.TRAP 0x1 ;  /* 0x000000040000795c */ /* 0x000fe20000300000 */
.L_x_82:
[----:B------:R-:W-:Y:S05]  /*eb60*/  BSYNC B2 ;  /* 0x0000000000027941 */ /* 0x000fea0003800000 */
.L_x_81:
        /* <DEDUP_REMOVED lines=8> */
[----:B------:R-:W-:Y:S01]  /*ebf0*/  VIADD R9, R5, 0x24400 ;  /* 0x0002440005097836 */ /* 0x000fe20000000000 */
[----:B------:R-:W-:Y:S01]  /*ec00*/  UMOV UR6, 0x0 ;  /* 0x0000000000067882 */ /* 0x000fe20000000000 */
[----:B------:R-:W-:-:S10]  /*ec10*/  UMOV UR7, 0x14f00000 ;  /* 0x14f0000000077882 */ /* 0x000fd40000000000 */
.L_x_83:
        /* <DEDUP_REMOVED lines=16> */
.L_x_84:
        /* <DEDUP_REMOVED lines=16> */
.L_x_85:
        /* <DEDUP_REMOVED lines=16> */
.L_x_86:
        /* <DEDUP_REMOVED lines=16> */
.L_x_167:
[----:B------:R-:W-:Y:S05]  /*f020*/  BSYNC B2 ;  /* 0x0000000000027941 */ /* 0x000fea0003800000 */
.L_x_87:
[----:B------:R-:W-:Y:S01]  /*f030*/  BSSY B2, `(.L_x_89) ;  /* 0x000000b000027945 */ /* 0x000fe20003800000 */
[----:B0-----:R-:W-:Y:S02]  /*f040*/  IMAD.MOV.U32 R2, RZ, RZ, 0x0 ;  /* 0x00000000ff027424 */ /* 0x001fe400078e00ff */
[----:B------:R-:W-:Y:S01]  /*f050*/  IMAD.MOV.U32 R3, RZ, RZ, 0x14f00000 ;  /* 0x14f00000ff037424 */ /* 0x000fe200078e00ff */
[----:B------:R-:W-:Y:S06]  /*f060*/  @P1 BRA `(.L_x_90) ;  /* 0x00000000001c1947 */ /* 0x000fec0003800000 */
[----:B------:R-:W-:-:S04]  /*f070*/  IMAD.MOV.U32 R9, RZ, RZ, 0xa000 ;  /* 0x0000a000ff097424 */ /* 0x000fc800078e00ff */
[----:B------:R0:W-:Y:S02]  /*f080*/  SYNCS.ARRIVE.TRANS64 RZ, [R5+URZ+0x50], R9 ;  /* 0x0000500905ff79a7 */ /* 0x0001e4000800003f */
[----:B0-----:R-:W0:Y:S02]  /*f090*/  S2R R9, SR_TID.X ;  /* 0x0000000000097919 */ /* 0x001e240000002100 */
[----:B0-----:R-:W-:-:S04]  /*f0a0*/  LOP3.LUT R9, R9, 0x1f, RZ, 0xc0, !PT ;  /* 0x0000001f09097812 */ /* 0x001fc800078ec0ff */
[----:B------:R-:W-:-:S13]  /*f0b0*/  ISETP.NE.AND P0, PT, R9, RZ, PT ;  /* 0x000000ff0900720c */ /* 0x000fda0003f05270 */
[----:B------:R-:W-:Y:S05]  /*f0c0*/  @!P0 BRA `(.L_x_90) ;  /* 0x0000000000048947 */ /* 0x000fea0003800000 */
[----:B------:R-:W-:Y:S01]  /*f0d0*/  BPT.TRAP 0x1 ;  /* 0x000000040000795c */ /* 0x000fe20000300000 */
.L_x_90:
[----:B------:R-:W-:Y:S05]  /*f0e0*/  BSYNC B2 ;  /* 0x0000000000027941 */ /* 0x000fea0003800000 */
.L_x_89:
[----:B------:R-:W2:Y:S01]  /*f0f0*/  LDL.LU R9, [R1+0x4] ;  /* 0x0000040001097983 */ /* 0x000ea20000300800 */
[----:B------:R-:W-:Y:S01]  /*f100*/  R2UR UR6, R2 ;  /* 0x00000000020672ca */ /* 0x000fe200000e0000 */
[----:B------:R-:W-:Y:S01]  /*f110*/  IMAD R18, R18, 0xa000, R12 ;  /* 0x0000a00012127824 */ /* 0x000fe200078e020c */
[----:B------:R-:W-:Y:S01]  /*f120*/  R2UR UR7, R3 ;  /* 0x00000000030772ca */ /* 0x000fe200000e0000 */
[----:B------:R-:W-:Y:S01]  /*f130*/  UIADD3 UR4, UP0, UR38, 0x470, URZ ;  /* 0x0000047026047890 */ /* 0x000fe2000ff1e03f */
[----:B------:R-:W-:Y:S01]  /*f140*/  R2UR UR10, R11 ;  /* 0x000000000b0a72ca */ /* 0x000fe200000e0000 */
[----:B------:R-:W-:Y:S01]  /*f150*/  VIADD R5, R5, 0x50 ;  /* 0x0000005005057836 */ /* 0x000fe20000000000 */
[----:B------:R-:W-:Y:S01]  /*f160*/  PLOP3.LUT P0, PT, PT, PT, PT, 0x80, 0x0 ;  /* 0x000000000000781c */ /* 0x000fe20003f0f070 */
[----:B------:R-:W-:Y:S01]  /*f170*/  VIADD R11, R18, 0x400 ;  /* 0x00000400120b7836 */ /* 0x000fe20000000000 */
[----:B------:R-:W-:Y:S01]  /*f180*/  UIADD3.X UR5, URZ, UR39, URZ, UP0, !UPT ;  /* 0x000000273f057290 */ /* 0x000fe200087fe43f */
[----:B--2---:R-:W-:-:S11]  /*f190*/  IMAD R9, R9, 0x50, RZ ;  /* 0x0000005009097824 */ /* 0x004fd600078e02ff */
.L_x_91:
        /* <DEDUP_REMOVED lines=15> */
.L_x_92:
        /* <DEDUP_REMOVED lines=15> */
.L_x_93:
        /* <DEDUP_REMOVED lines=15> */
.L_x_94:
        /* <DEDUP_REMOVED lines=12> */
.L_x_77:
[----:B------:R-:W-:Y:S05]  /*f530*/  BSYNC B1 ;  /* 0x0000000000017941 */ /* 0x000fea0003800000 */
.L_x_76:
[----:B------:R-:W2:Y:S01]  /*f540*/  LDL R2, [R1+0xc] ;  /* 0x00000c0001027983 */ /* 0x000ea20000100800 */
[----:B------:R-:W-:Y:S01]  /*f550*/  VIADD R18, R6, 0x1 ;  /* 0x0000000106127836 */ /* 0x000fe20000000000 */
[----:B------:R-:W-:Y:S04]  /*f560*/  BSSY B1, `(.L_x_95) ;  /* 0x00000cf000017945 */ /* 0x000fe80003800000 */
[----:B------:R-:W-:-:S04]  /*f570*/  ISETP.NE.AND P0, PT, R18, 0x2, PT ;  /* 0x000000021200780c */ /* 0x000fc80003f05270 */
[----:B------:R-:W-:Y:S02]  /*f580*/  SEL R18, R18, RZ, P0 ;  /* 0x000000ff12127207 */ /* 0x000fe40000000000 */
[----:B--2---:R-:W-:Y:S02]  /*f590*/  ISETP.NE.AND P1, PT, R2, RZ, PT ;  /* 0x000000ff0200720c */ /* 0x004fe40003f25270 */
[----:B------:R-:W-:-:S04]  /*f5a0*/  SEL R2, RZ, 0x1, P0 ;  /* 0x00000001ff027807 */ /* 0x000fc80000000000 */
[----:B------:R-:W-:-:S05]  /*f5b0*/  LOP3.LUT R9, R7, R2, RZ, 0x3c, !PT ;  /* 0x0000000207097212 */ /* 0x000fca00078e3cff */
[----:B------:R2:W-:Y:S02]  /*f5c0*/  STL [R1], R9 ;  /* 0x0000000901007387 */ /* 0x0005e40000100800 */
[----:B------:R-:W-:Y:S05]  /*f5d0*/  @!P1 BRA `(.L_x_96) ;  /* 0x0000000c001c9947 */ /* 0x000fea0003800000 */
[----:B------:R-:W3:Y:S01]  /*f5e0*/  LDL R3, [R1+0x10] ;  /* 0x0000100001037983 */ /* 0x000ee20000100800 */
[----:B0-----:R-:W-:Y:S01]  /*f5f0*/  VIADD R8, R0, 0xffffffff ;  /* 0xffffffff00087836 */ /* 0x001fe20000000000 */
[----:B---3--:R-:W-:-:S13]  /*f600*/  ISETP.NE.AND P1, PT, R3, RZ, PT ;  /* 0x000000ff0300720c */ /* 0x008fda0003f25270 */
[----:B------:R-:W-:Y:S05]  /*f610*/  @!P1 BRA `(.L_x_97) ;  /* 0x0000000000509947 */ /* 0x000fea0003800000 */
[----:B------:R-:W3:Y:S01]  /*f620*/  LDL R11, [R1+0x8] ;  /* 0x00000800010b7983 */ /* 0x000ee20000100800 */
[----:B-1----:R-:W0:Y:S01]  /*f630*/  LDC R5, c[0x0][0x43c] ;  /* 0x00010f00ff057b82 */ /* 0x002e220000000800 */
[----:B------:R-:W-:Y:S01]  /*f640*/  ULDC.64 UR4, c[0x0][0x428] ;  /* 0x00010a0000047ab9 */ /* 0x000fe20000000a00 */
[----:B------:R-:W-:Y:S01]  /*f650*/  ULDC.64 UR6, c[0x0][0x208] ;  /* 0x0000820000067ab9 */ /* 0x000fe20000000a00 */
[----:B0-----:R-:W-:-:S13]  /*f660*/  ISETP.NE.AND P0, PT, R5, 0x1, PT ;  /* 0x000000010500780c */ /* 0x001fda0003f05270 */
[----:B------:R-:W0:Y:S02]  /*f670*/  @P0 LDC.64 R2, c[0x0][0x440] ;  /* 0x00011000ff020b82 */ /* 0x000e240000000a00 */
[----:B0-----:R-:W-:-:S04]  /*f680*/  @P0 IMAD.HI.U32 R4, R8, R2, RZ ;  /* 0x0000000208040227 */ /* 0x001fc800078e00ff */
[----:B------:R-:W-:Y:S01]  /*f690*/  IMAD.MOV.U32 R2, RZ, RZ, R8 ;  /* 0x000000ffff027224 */ /* 0x000fe200078e0008 */
[----:B------:R-:W-:-:S05]  /*f6a0*/  @P0 SHF.R.U32.HI R2, RZ, R3, R4 ;  /* 0x00000003ff020219 */ /* 0x000fca0000011604 */
[----:B------:R-:W-:-:S04]  /*f6b0*/  IMAD.MOV R3, RZ, RZ, -R2 ;  /* 0x000000ffff037224 */ /* 0x000fc800078e0a02 */
[----:B------:R-:W-:Y:S01]  /*f6c0*/  IMAD R8, R5, R3, R8 ;  /* 0x0000000305087224 */ /* 0x000fe200078e0208 */
[----:B------:R-:W-:-:S03]  /*f6d0*/  SHF.R.S32.HI R3, RZ, 0x1f, R2 ;  /* 0x0000001fff037819 */ /* 0x000fc60000011402 */
[----:B------:R-:W-:-:S04]  /*f6e0*/  IMAD.WIDE.U32 R2, R19, UR4, R2 ;  /* 0x0000000413027c25 */ /* 0x000fc8000f8e0002 */
[----:B---3--:R-:W-:-:S04]  /*f6f0*/  IMAD R4, R11, UR4, RZ ;  /* 0x000000040b047c24 */ /* 0x008fc8000f8e02ff */
[----:B------:R-:W-:Y:S01]  /*f700*/  IMAD R4, R19, UR5, R4 ;  /* 0x0000000513047c24 */ /* 0x000fe2000f8e0204 */
[----:B------:R-:W-:-:S03]  /*f710*/  ULDC.64 UR4, c[0x0][0x418] ;  /* 0x0001060000047ab9 */ /* 0x000fc60000000a00 */
[----:B------:R-:W-:Y:S01]  /*f720*/  IMAD.IADD R3, R4, 0x1, R3 ;  /* 0x0000000104037824 */ /* 0x000fe200078e0203 */
[----:B------:R-:W-:-:S04]  /*f730*/  LEA R4, P0, R2, UR4, 0x2 ;  /* 0x0000000402047c11 */ /* 0x000fc8000f8010ff */
[----:B------:R-:W-:-:S05]  /*f740*/  LEA.HI.X R5, R2, UR5, R3, 0x2, P0 ;  /* 0x0000000502057c11 */ /* 0x000fca00080f1403 */
[----:B------:R0:W5:Y:S04]  /*f750*/  LDG.E R4, desc[UR6][R4.64] ;  /* 0x0000000604047981 */ /* 0x000168000c1e1900 */
.L_x_97:
[----:B------:R-:W-:Y:S01]  /*f760*/  LEA R2, R18, UR36, 0x3 ;  /* 0x0000002412027c11 */ /* 0x000fe2000f8e18ff */
[----:B------:R-:W-:Y:S01]  /*f770*/  BSSY B2, `(.L_x_98) ;  /* 0x0000004000027945 */ /* 0x000fe20003800000 */
[----:B------:R-:W-:-:S04]  /*f780*/  SHF.L.U32 R3, R9, 0x1f, RZ ;  /* 0x0000001f09037819 */ /* 0x000fc800000006ff */
[----:B------:R-:W3:Y:S02]  /*f790*/  SYNCS.PHASECHK.TRANS64.TRYWAIT P0, [R2+URZ+0x38840], R3 ;  /* 0x03884003020075a7 */ /* 0x000ee4000800017f */
[----:B---3--:R-:W-:Y:S05]  /*f7a0*/  @!P0 BRA `(.L_x_99) ;  /* 0x0000002400788947 */ /* 0x008fea0003800000 */
.L_x_168:
[----:B------:R-:W-:Y:S05]  /*f7b0*/  BSYNC B2 ;  /* 0x0000000000027941 */ /* 0x000fea0003800000 */
.L_x_98:
[----:B01----:R-:W0:Y:S01]  /*f7c0*/  S2R R5, SR_TID.X ;  /* 0x0000000000057919 */ /* 0x003e220000002100 */
[----:B------:R-:W-:Y:S01]  /*f7d0*/  BSSY B2, `(.L_x_100) ;  /* 0x000000b000027945 */ /* 0x000fe20003800000 */
[----:B0-----:R-:W-:-:S04]  /*f7e0*/  LOP3.LUT R5, R5, 0x7f, RZ, 0xc0, !PT ;  /* 0x0000007f05057812 */ /* 0x001fc800078ec0ff */
[----:B------:R-:W-:-:S13]  /*f7f0*/  ISETP.NE.AND P1, PT, R5, RZ, PT ;  /* 0x000000ff0500720c */ /* 0x000fda0003f25270 */
[----:B------:R-:W-:Y:S05]  /*f800*/  @P1 BRA `(.L_x_101) ;  /* 0x00000000001c1947 */ /* 0x000fea0003800000 */
[----:B------:R-:W0:Y:S01]  /*f810*/  S2R R5, SR_TID.X ;  /* 0x0000000000057919 */ /* 0x000e220000002100 */
[----:B---3--:R-:W-:-:S04]  /*f820*/  IMAD.MOV.U32 R3, RZ, RZ, 0xa000 ;  /* 0x0000a000ff037424 */ /* 0x008fc800078e00ff */
[----:B------:R1:W-:Y:S01]  /*f830*/  SYNCS.ARRIVE.TRANS64 RZ, [R2+URZ+0x38830], R3 ;  /* 0x0388300302ff79a7 */ /* 0x0003e2000800003f */
[----:B0-----:R-:W-:-:S04]  /*f840*/  LOP3.LUT R5, R5, 0x1f, RZ, 0xc0, !PT ;  /* 0x0000001f05057812 */ /* 0x001fc800078ec0ff */
[----:B------:R-:W-:-:S13]  /*f850*/  ISETP.NE.AND P0, PT, R5, RZ, PT ;  /* 0x000000ff0500720c */ /* 0x000fda0003f05270 */
[----:B-1----:R-:W-:Y:S05]  /*f860*/  @!P0 BRA `(.L_x_101) ;  /* 0x0000000000048947 */ /* 0x002fea0003800000 */
[----:B------:R-:W-:Y:S01]  /*f870*/  BPT.TRAP 0x1 ;  /* 0x000000040000795c */ /* 0x000fe20000300000 */
.L_x_101:
[----:B------:R-:W-:Y:S05]  /*f880*/  BSYNC B2 ;  /* 0x0000000000027941 */ /* 0x000fea0003800000 */
.L_x_100:
[----:B------:R-:W-:Y:S01]  /*f890*/  IMAD.MOV.U32 R11, RZ, RZ, RZ ;  /* 0x000000ffff0b7224 */ /* 0x000fe200078e00ff */
[----:B------:R-:W-:Y:S01]  /*f8a0*/  UIADD3 UR4, UP0, UR38, 0x370, URZ ;  /* 0x0000037026047890 */ /* 0x000fe2000ff1e03f */
[C---:B---3--:R-:W-:Y:S01]  /*f8b0*/  IMAD R3, R18.reuse, 0x8, R10 ;  /* 0x0000000812037824 */ /* 0x048fe200078e020a */
[----:B------:R-:W-:Y:S01]  /*f8c0*/  PLOP3.LUT P0, PT, PT, PT, PT, 0x80, 0x0 ;  /* 0x000000000000781c */ /* 0x000fe20003f0f070 */
[----:B------:R-:W-:Y:S01]  /*f8d0*/  IMAD R5, R18, 0xa000, R12 ;  /* 0x0000a00012057824 */ /* 0x000fe200078e020c */
[----:B------:R-:W-:Y:S01]  /*f8e0*/  R2UR UR10, R11 ;  /* 0x000000000b0a72ca */ /* 0x000fe200000e0000 */
[----:B------:R-:W-:Y:S01]  /*f8f0*/  VIADD R3, R3, 0x30 ;  /* 0x0000003003037836 */ /* 0x000fe20000000000 */
[----:B------:R-:W-:Y:S01]  /*f900*/  UIADD3.X UR5, URZ, UR39, URZ, UP0, !UPT ;  /* 0x000000273f057290 */ /* 0x000fe200087fe43f */
[----:B------:R-:W-:Y:S01]  /*f910*/  IMAD R2, R8, 0x50, RZ ;  /* 0x0000005008027824 */ /* 0x000fe200078e02ff */
[----:B------:R-:W-:Y:S01]  /*f920*/  UMOV UR6, 0x0 ;  /* 0x0000000000067882 */ /* 0x000fe20000000000 */
[----:B--2---:R-:W-:Y:S01]  /*f930*/  VIADD R9, R5, 0x24400 ;  /* 0x0002440005097836 */ /* 0x004fe20000000000 */
[----:B------:R-:W-:-:S09]  /*f940*/  UMOV UR7, 0x14f00000 ;  /* 0x14f0000000077882 */ /* 0x000fd20000000000 */
.L_x_102:
        /* <DEDUP_REMOVED lines=16> */
.L_x_103:
        /* <DEDUP_REMOVED lines=16> */
.L_x_104:
        /* <DEDUP_REMOVED lines=10> */
[----:B------:R-:W-:Y:S01]  /*fbf0*/  MOV R13, 0xc0 ;  /* 0x000000c0000d7802 */ /* 0x000fe20000000f00 */
[----:B------:R-:W-:Y:S01]  /*fc00*/  VIADD R5, R5, 0x2bc00 ;  /* 0x0002bc0005057836 */ /* 0x000fe20000000000 */
[----:B------:R-:W-:Y:S01]  /*fc10*/  PLOP3.LUT P0, PT, PT, PT, PT, 0x80, 0x0 ;  /* 0x000000000000781c */ /* 0x000fe20003f0f070 */
[----:B------:R-:W-:Y:S01]  /*fc20*/  UMOV UR6, 0x0 ;  /* 0x0000000000067882 */ /* 0x000fe20000000000 */
[----:B------:R-:W-:Y:S01]  /*fc30*/  R2UR UR10, R13 ;  /* 0x000000000d0a72ca */ /* 0x000fe200000e0000 */
[----:B------:R-:W-:-:S14]  /*fc40*/  UMOV UR7, 0x14f00000 ;  /* 0x14f0000000077882 */ /* 0x000fdc0000000000 */
.L_x_105:
        /* <DEDUP_REMOVED lines=10> */
[----:B------:R-:W-:Y:S01]  /*fcf0*/  SHF.L.U32 R7, R7, 0x1f, RZ ;  /* 0x0000001f07077819 */ /* 0x000fe200000006ff */
[----:B------:R-:W-:Y:S01]  /*fd00*/  IMAD R5, R6, 0x8, R10 ;  /* 0x0000000806057824 */ /* 0x000fe200078e020a */
[----:B------:R-:W-:Y:S03]  /*fd10*/  BSSY B2, `(.L_x_106) ;  /* 0x0000003000027945 */ /* 0x000fe60003800000 */
[----:B------:R-:W0:Y:S02]  /*fd20*/  SYNCS.PHASECHK.TRANS64.TRYWAIT P0, [R5+URZ+0x60], R7 ;  /* 0x00006007050075a7 */ /* 0x000e24000800017f */
[----:B0-----:R-:W-:Y:S05]  /*fd30*/  @!P0 BRA `(.L_x_107) ;  /* 0x0000002000288947 */ /* 0x001fea0003800000 */
.L_x_169:
[----:B------:R-:W-:Y:S05]  /*fd40*/  BSYNC B2 ;  /* 0x0000000000027941 */ /* 0x000fea0003800000 */
.L_x_106:
[----:B------:R-:W-:Y:S01]  /*fd50*/  BSSY B2, `(.L_x_108) ;  /* 0x000000b000027945 */ /* 0x000fe20003800000 */
[----:B------:R-:W-:Y:S02]  /*fd60*/  IMAD.MOV.U32 R2, RZ, RZ, 0x0 ;  /* 0x00000000ff027424 */ /* 0x000fe400078e00ff */
[----:B------:R-:W-:Y:S01]  /*fd70*/  IMAD.MOV.U32 R3, RZ, RZ, 0x14f00000 ;  /* 0x14f00000ff037424 */ /* 0x000fe200078e00ff */
[----:B------:R-:W-:Y:S06]  /*fd80*/  @P1 BRA `(.L_x_109) ;  /* 0x00000000001c1947 */ /* 0x000fec0003800000 */
[----:B------:R-:W1:Y:S01]  /*fd90*/  S2R R9, SR_TID.X ;  /* 0x0000000000097919 */ /* 0x000e620000002100 */
[----:B0-----:R-:W-:-:S04]  /*fda0*/  IMAD.MOV.U32 R7, RZ, RZ, 0xa000 ;  /* 0x0000a000ff077424 */ /* 0x001fc800078e00ff */
[----:B------:R2:W-:Y:S01]  /*fdb0*/  SYNCS.ARRIVE.TRANS64 RZ, [R5+URZ+0x50], R7 ;  /* 0x0000500705ff79a7 */ /* 0x0005e2000800003f */
[----:B-1----:R-:W-:-:S04]  /*fdc0*/  LOP3.LUT R9, R9, 0x1f, RZ, 0xc0, !PT ;  /* 0x0000001f09097812 */ /* 0x002fc800078ec0ff */
[----:B------:R-:W-:-:S13]  /*fdd0*/  ISETP.NE.AND P0, PT, R9, RZ, PT ;  /* 0x000000ff0900720c */ /* 0x000fda0003f05270 */
[----:B--2---:R-:W-:Y:S05]  /*fde0*/  @!P0 BRA `(.L_x_109) ;  /* 0x0000000000048947 */ /* 0x004fea0003800000 */
[----:B------:R-:W-:Y:S01]  /*fdf0*/  BPT.TRAP 0x1 ;  /* 0x000000040000795c */ /* 0x000fe20000300000 */
.L_x_109:
[----:B------:R-:W-:Y:S05]  /*fe00*/  BSYNC B2 ;  /* 0x0000000000027941 */ /* 0x000fea0003800000 */
.L_x_108:
[----:B0-----:R-:W2:Y:S01]  /*fe10*/  LDL.LU R7, [R1+0x4] ;  /* 0x0000040001077983 */ /* 0x001ea20000300800 */
        /* <DEDUP_REMOVED lines=10> */
.L_x_110:
        /* <DEDUP_REMOVED lines=15> */
.L_x_111:
        /* <DEDUP_REMOVED lines=15> */
.L_x_112:
        /* <DEDUP_REMOVED lines=15> */
.L_x_113:
        /* <DEDUP_REMOVED lines=12> */
.L_x_96:
[----:B------:R-:W-:Y:S05]  /*10250*/  BSYNC B1 ;  /* 0x0000000000017941 */ /* 0x000fea0003800000 */
.L_x_95:
[C---:B------:R-:W-:Y:S01]  /*10260*/  ISETP.GT.AND P0, PT, R0.reuse, 0x1, PT ;  /* 0x000000010000780c */ /* 0x040fe20003f04270 */
[----:B------:R-:W-:-:S12]  /*10270*/  VIADD R0, R0, 0xfffffffe ;  /* 0xfffffffe00007836 */ /* 0x000fd80000000000 */
[----:B------:R-:W-:Y:S05]  /*10280*/  @P0 BRA `(.L_x_114) ;  /* 0xffffffe400640947 */ /* 0x000fea000383ffff */
.L_x_75:
[----:B------:R-:W-:Y:S05]  /*10290*/  BSYNC B0 ;  /* 0x0000000000007941 */ /* 0x000fea0003800000 */
.L_x_54:
[----:B---3--:R-:W3:Y:S01]  /*102a0*/  LDL.LU R0, [R1+0xc] ;  /* 0x00000c0001007983 */ /* 0x008ee20000300800 */
[----:B------:R-:W-:Y:S01]  /*102b0*/  BSSY B0, `(.L_x_115) ;  /* 0x0000059000007945 */ /* 0x000fe20003800000 */
[----:B---3--:R-:W-:-:S13]  /*102c0*/  ISETP.NE.AND P0, PT, R0, RZ, PT ;  /* 0x000000ff0000720c */ /* 0x008fda0003f05270 */
[----:B------:R-:W-:Y:S05]  /*102d0*/  @!P0 BRA `(.L_x_116) ;  /* 0x0000000400588947 */ /* 0x000fea0003800000 */
[----:B0-2---:R-:W2:Y:S01]  /*102e0*/  LDL R3, [R1] ;  /* 0x0000000001037983 */ /* 0x005ea20000100800 */
[----:B------:R-:W-:Y:S01]  /*102f0*/  LEA R2, R18, UR36, 0x3 ;  /* 0x0000002412027c11 */ /* 0x000fe2000f8e18ff */
[----:B------:R-:W-:Y:S01]  /*10300*/  BSSY B1, `(.L_x_117) ;  /* 0x0000007000017945 */ /* 0x000fe20003800000 */
[----:B------:R-:W0:Y:S02]  /*10310*/  S2R R0, SR_TID.X ;  /* 0x0000000000007919 */ /* 0x000e240000002100 */
[----:B0-----:R-:W-:-:S04]  /*10320*/  LOP3.LUT R0, R0, 0x7f, RZ, 0xc0, !PT ;  /* 0x0000007f00007812 */ /* 0x001fc800078ec0ff */
[----:B------:R-:W-:Y:S02]  /*10330*/  ISETP.NE.AND P1, PT, R0, RZ, PT ;  /* 0x000000ff0000720c */ /* 0x000fe40003f25270 */
[----:B--2---:R-:W-:-:S04]  /*10340*/  SHF.L.U32 R3, R3, 0x1f, RZ ;  /* 0x0000001f03037819 */ /* 0x004fc800000006ff */
[----:B------:R-:W0:Y:S02]  /*10350*/  SYNCS.PHASECHK.TRANS64.TRYWAIT P0, [R2+URZ+0x38860], R3 ;  /* 0x03886003020075a7 */ /* 0x000e24000800017f */
[----:B0-----:R-:W-:Y:S05]  /*10360*/  @!P0 BRA `(.L_x_118) ;  /* 0x0000001800b08947 */ /* 0x001fea0003800000 */
.L_x_170:
[----:B------:R-:W-:Y:S05]  /*10370*/  BSYNC B1 ;  /* 0x0000000000017941 */ /* 0x000fea0003800000 */
.L_x_117:
[----:B------:R-:W-:Y:S04]  /*10380*/  BSSY B1, `(.L_x_119) ;  /* 0x0000009000017945 */ /* 0x000fe80003800000 */
[----:B------:R-:W-:Y:S05]  /*10390*/  @P1 BRA `(.L_x_120) ;  /* 0x00000000001c1947 */ /* 0x000fea0003800000 */
[----:B------:R-:W2:Y:S01]  /*103a0*/  S2R R0, SR_TID.X ;  /* 0x0000000000007919 */ /* 0x000ea20000002100 */
[----:B0-----:R-:W-:-:S04]  /*103b0*/  IMAD.MOV.U32 R3, RZ, RZ, 0xa000 ;  /* 0x0000a000ff037424 */ /* 0x001fc800078e00ff */
[----:B------:R3:W-:Y:S01]  /*103c0*/  SYNCS.ARRIVE.TRANS64 RZ, [R2+URZ+0x38850], R3 ;  /* 0x0388500302ff79a7 */ /* 0x0007e2000800003f */
[----:B--2---:R-:W-:-:S04]  /*103d0*/  LOP3.LUT R0, R0, 0x1f, RZ, 0xc0, !PT ;  /* 0x0000001f00007812 */ /* 0x004fc800078ec0ff */
[----:B------:R-:W-:-:S13]  /*103e0*/  ISETP.NE.AND P0, PT, R0, RZ, PT ;  /* 0x000000ff0000720c */ /* 0x000fda0003f05270 */
[----:B---3--:R-:W-:Y:S05]  /*103f0*/  @!P0 BRA `(.L_x_120) ;  /* 0x0000000000048947 */ /* 0x008fea0003800000 */
[----:B------:R-:W-:Y:S01]  /*10400*/  BPT.TRAP 0x1 ;  /* 0x000000040000795c */ /* 0x000fe20000300000 */
.L_x_120:
[----:B------:R-:W-:Y:S05]  /*10410*/  BSYNC B1 ;  /* 0x0000000000017941 */ /* 0x000fea0003800000 */
.L_x_119:
[----:B------:R-:W2:Y:S01]  /*10420*/  LDL R0, [R1+0x4] ;  /* 0x0000040001007983 */ /* 0x000ea20000100800 */
[----:B------:R-:W-:Y:S01]  /*10430*/  IMAD R12, R18, 0xa000, R12 ;  /* 0x0000a000120c7824 */ /* 0x000fe200078e020c */
[----:B------:R-:W-:Y:S01]  /*10440*/  UIADD3 UR4, UP0, UR38, 0x470, URZ ;  /* 0x0000047026047890 */ /* 0x000fe2000ff1e03f */
[----:B------:R-:W-:Y:S01]  /*10450*/  PLOP3.LUT P0, PT, PT, PT, PT, 0x80, 0x0 ;  /* 0x000000000000781c */ /* 0x000fe20003f0f070 */
[----:B0-----:R-:W-:Y:S01]  /*10460*/  VIADD R2, R2, 0x38850 ;  /* 0x0003885002027836 */ /* 0x001fe20000000000 */
[----:B------:R-:W-:Y:S01]  /*10470*/  UMOV UR6, 0x0 ;  /* 0x0000000000067882 */ /* 0x000fe20000000000 */
[----:B------:R-:W-:Y:S01]  /*10480*/  VIADD R3, R12, 0x400 ;  /* 0x000004000c037836 */ /* 0x000fe20000000000 */
[----:B------:R-:W-:Y:S01]  /*10490*/  UIADD3.X UR5, URZ, UR39, URZ, UP0, !UPT ;  /* 0x000000273f057290 */ /* 0x000fe200087fe43f */
[----:B------:R-:W-:Y:S01]  /*104a0*/  UMOV UR7, 0x14f00000 ;  /* 0x14f0000000077882 */ /* 0x000fe20000000000 */
[----:B------:R-:W-:Y:S01]  /*104b0*/  UMOV UR10, URZ ;  /* 0x0000003f000a7c82 */ /* 0x000fe20008000000 */
[----:B--2---:R-:W-:-:S09]  /*104c0*/  IMAD R0, R0, 0x50, RZ ;  /* 0x0000005000007824 */ /* 0x004fd200078e02ff */
.L_x_121:
        /* <DEDUP_REMOVED lines=10> */
[----:B------:R-:W-:Y:S01]  /*10570*/  PLOP3.LUT P0, PT, PT, PT, PT, 0x80, 0x0 ;  /* 0x000000000000781c */ /* 0x000fe20003f0f070 */
[----:B------:R-:W-:Y:S01]  /*10580*/  VIADD R3, R12, 0x2c00 ;  /* 0x00002c000c037836 */ /* 0x000fe20000000000 */
[----:B------:R-:W-:Y:S01]  /*10590*/  UMOV UR6, 0x0 ;  /* 0x0000000000067882 */ /* 0x000fe20000000000 */
[----:B------:R-:W-:Y:S01]  /*105a0*/  UMOV UR7, 0x14f00000 ;  /* 0x14f0000000077882 */ /* 0x000fe20000000000 */
[----:B------:R-:W-:-:S09]  /*105b0*/  UMOV UR10, 0x40 ;  /* 0x00000040000a7882 */ /* 0x000fd20000000000 */
.L_x_122:
        /* <DEDUP_REMOVED lines=15> */
.L_x_123:
        /* <DEDUP_REMOVED lines=15> */
.L_x_124:
        /* <DEDUP_REMOVED lines=9> */
[----:B---3--:R-:W-:Y:S05]  /*10830*/  @P0 BRA.U.ANY `(.L_x_124) ;  /* 0xfffffffd00d80947 */ /* 0x008fea000393ffff */
.L_x_116:
[----:B------:R-:W-:Y:S05]  /*10840*/  BSYNC B0 ;  /* 0x0000000000007941 */ /* 0x000fea0003800000 */
.L_x_115:
[----:B-1----:R-:W3:Y:S01]  /*10850*/  LDL.LU R5, [R1+0x28] ;  /* 0x0000280001057983 */ /* 0x002ee20000300800 */
[----:B------:R-:W-:Y:S01]  /*10860*/  VIADD R18, R18, 0x1 ;  /* 0x0000000112127836 */ /* 0x000fe20000000000 */
[----:B------:R-:W-:Y:S02]  /*10870*/  ULDC UR4, c[0x0][0xc34] ;  /* 0x00030d0000047ab9 */ /* 0x000fe40000000800 */
[----:B0-----:R-:W4:Y:S04]  /*10880*/  LDL.LU R4, [R1] ;  /* 0x0000000001047983 */ /* 0x001f280000300800 */
[----:B--2---:R-:W2:Y:S01]  /*10890*/  LDL.LU R3, [R1+0x30] ;  /* 0x0000300001037983 */ /* 0x004ea20000300800 */
[----:B------:R-:W-:-:S04]  /*108a0*/  ISETP.NE.AND P0, PT, R18, 0x2, PT ;  /* 0x000000021200780c */ /* 0x000fc80003f05270 */
[----:B------:R-:W-:Y:S02]  /*108b0*/  SEL R0, RZ, 0x1, P0 ;  /* 0x00000001ff007807 */ /* 0x000fe40000000000 */
[----:B------:R-:W-:Y:S01]  /*108c0*/  SEL R18, R18, RZ, P0 ;  /* 0x000000ff12127207 */ /* 0x000fe20000000000 */
[----:B---3--:R-:W-:Y:S01]  /*108d0*/  VIADD R5, R5, UR37 ;  /* 0x0000002505057c36 */ /* 0x008fe20008000000 */
[----:B----4-:R-:W-:-:S04]  /*108e0*/  LOP3.LUT R4, R4, R0, RZ, 0x3c, !PT ;  /* 0x0000000004047212 */ /* 0x010fc800078e3cff */
[----:B------:R1:W-:Y:S01]  /*108f0*/  STL [R1+0x28], R5 ;  /* 0x0000280501007387 */ /* 0x0003e20000100800 */
[----:B------:R-:W-:Y:S01]  /*10900*/  ISETP.GE.AND P1, PT, R5, UR4, PT ;  /* 0x0000000405007c0c */ /* 0x000fe2000bf26270 */
[----:B--2---:R-:W-:-:S05]  /*10910*/  VIADD R3, R3, 0x1 ;  /* 0x0000000103037836 */ /* 0x004fca0000000000 */
[----:B------:R1:W-:Y:S04]  /*10920*/  STL [R1+0x30], R3 ;  /* 0x0000300301007387 */ /* 0x0003e80000100800 */
[----:B------:R1:W-:Y:S03]  /*10930*/  STL [R1], R4 ;  /* 0x0000000401007387 */ /* 0x0003e60000100800 */
[----:B------:R-:W-:Y:S05]  /*10940*/  @!P1 BRA `(.L_x_125) ;  /* 0xffffffb400d89947 */ /* 0x000fea000383ffff */
[----:B------:R-:W-:-:S07]  /*10950*/  LOP3.LUT R2, R3, 0x1, RZ, 0xc, !PT ;  /* 0x0000000103027812 */ /* 0x000fce00078e0cff */
.L_x_38:
[----:B01----:R-:W0:Y:S01]  /*10960*/  S2R R3, SR_CgaCtaId ;  /* 0x0000000000037919 */ /* 0x003e220000008800 */
[----:B------:R-:W-:Y:S01]  /*10970*/  MOV R0, 0x400 ;  /* 0x0000040000007802 */ /* 0x000fe20000000f00 */
[----:B------:R-:W-:Y:S03]  /*10980*/  BSSY B0, `(.L_x_126) ;  /* 0x0000005000007945 */ /* 0x000fe60003800000 */
[----:B0-----:R-:W-:Y:S02]  /*10990*/  LEA R0, R3, R0, 0x18 ;  /* 0x0000000003007211 */ /* 0x001fe400078ec0ff */
[----:B------:R-:W-:-:S04]  /*109a0*/  SHF.L.U32 R3, R2, 0x1f, RZ ;  /* 0x0000001f02037819 */ /* 0x000fc800000006ff */
[----:B------:R-:W0:Y:S02]  /*109b0*/  SYNCS.PHASECHK.TRANS64.TRYWAIT P0, [R0+URZ+0x38820], R3 ;  /* 0x03882003000075a7 */ /* 0x000e24000800017f */
[----:B0-----:R-:W-:Y:S05]  /*109c0*/  @!P0 BRA `(.L_x_127) ;  /* 0x00000014002c8947 */ /* 0x001fea0003800000 */
.L_x_171:
[----:B------:R-:W-:Y:S05]  /*109d0*/  BSYNC B0 ;  /* 0x0000000000007941 */ /* 0x000fea0003800000 */
.L_x_126:
[----:B------:R-:W-:-:S03]  /*109e0*/  UMOV UR4, 0xffffffff ;  /* 0xffffffff00047882 */ /* 0x000fc60000000000 */
[----:B------:R-:W-:Y:S05]  /*109f0*/  BRA.DIV UR4, `(.L_x_128) ;  /* 0x0000001604347947 */ /* 0x000fea000b800000 */
[----:B------:R-:W1:Y:S02]  /*10a00*/  S2R R2, SR_TID.X ;  /* 0x0000000000027919 */ /* 0x000e640000002100 */
[----:B-1----:R-:W-:-:S04]  /*10a10*/  SHF.R.U32.HI R2, RZ, 0x5, R2 ;  /* 0x00000005ff027819 */ /* 0x002fc80000011602 */
[----:B------:R-:W-:-:S05]  /*10a20*/  LOP3.LUT R2, R2, 0x3, RZ, 0xc0, !PT ;  /* 0x0000000302027812 */ /* 0x000fca00078ec0ff */
[----:B------:R1:W2:Y:S02]  /*10a30*/  SHFL.IDX PT, R14, R2, RZ, 0x1f ;  /* 0x00001fff020e7589 */ /* 0x0002a400000e0000 */
.L_x_174:
[----:B--2---:R-:W-:Y:S01]  /*10a40*/  ISETP.NE.AND P0, PT, R14, RZ, PT ;  /* 0x000000ff0e00720c */ /* 0x004fe20003f05270 */
[----:B------:R-:W-:-:S12]  /*10a50*/  BSSY B0, `(.L_x_129) ;  /* 0x0000027000007945 */ /* 0x000fd80003800000 */
[----:B------:R-:W-:Y:S05]  /*10a60*/  @P0 BRA `(.L_x_130) ;  /* 0x0000000000940947 */ /* 0x000fea0003800000 */
[----:B------:R-:W-:-:S03]  /*10a70*/  UMOV UR4, 0xffffffff ;  /* 0xffffffff00047882 */ /* 0x000fc60000000000 */
[----:B------:R-:W-:Y:S05]  /*10a80*/  BRA.DIV UR4, `(.L_x_131) ;  /* 0x0000001604447947 */ /* 0x000fea000b800000 */
[----:B------:R-:W-:-:S13]  /*10a90*/  ELECT P6, URZ, PT ;  /* 0x00000000003f782f */ /* 0x000fda00038c0000 */
.L_x_177:
[----:B------:R-:W-:Y:S05]  /*10aa0*/  @!P6 BRA `(.L_x_130) ;  /* 0x000000000084e947 */ /* 0x000fea0003800000 */
[----:B-1----:R-:W2:Y:S02]  /*10ab0*/  LDL R2, [R1+0x34] ;  /* 0x0000340001027983 */ /* 0x002ea40000100800 */
[----:B--2---:R-:W-:-:S13]  /*10ac0*/  R2UR UR4, R2 ;  /* 0x00000000020472ca */ /* 0x004fda00000e0000 */
[----:B------:R-:W-:-:S06]  /*10ad0*/  ULOP3.LUT UR4, UR4, 0x2, URZ, 0xfc, !UPT ;  /* 0x0000000204047892 */ /* 0x000fcc000f8efc3f */
[----:B------:R-:W-:-:S05]  /*10ae0*/  IMAD.U32 R2, RZ, RZ, UR4 ;  /* 0x00000004ff027e24 */ /* 0x000fca000f8e00ff */
[----:B------:R-:W-:-:S13]  /*10af0*/  ISETP.NE.AND P2, PT, R2, 0x3, PT ;  /* 0x000000030200780c */ /* 0x000fda0003f45270 */
[----:B------:R-:W-:Y:S05]  /*10b00*/  @!P2 BRA `(.L_x_132) ;  /* 0x000000000004a947 */ /* 0x000fea0003800000 */
[----:B------:R-:W-:Y:S01]  /*10b10*/  BPT.TRAP 0x1 ;  /* 0x000000040000795c */ /* 0x000fe20000300000 */
.L_x_132:
[----:B------:R-:W2:Y:S01]  /*10b20*/  LDL.LU R7, [R1] ;  /* 0x0000000001077983 */ /* 0x000ea20000300800 */
[----:B0-----:R-:W-:Y:S02]  /*10b30*/  VIADD R3, R0, 0x38840 ;  /* 0x0003884000037836 */ /* 0x001fe40000000000 */
[C---:B------:R-:W-:Y:S02]  /*10b40*/  VIADD R2, R18.reuse, 0x1 ;  /* 0x0000000112027836 */ /* 0x040fe40000000000 */
[----:B------:R-:W-:-:S03]  /*10b50*/  IMAD R6, R18, 0x8, R3 ;  /* 0x0000000812067824 */ /* 0x000fc600078e0203 */
[----:B------:R-:W-:-:S04]  /*10b60*/  ISETP.NE.AND P1, PT, R2, 0x2, PT ;  /* 0x000000020200780c */ /* 0x000fc80003f25270 */
[----:B------:R-:W-:Y:S02]  /*10b70*/  SEL R4, RZ, 0x1, P1 ;  /* 0x00000001ff047807 */ /* 0x000fe40000800000 */
[C---:B--2---:R-:W-:Y:S02]  /*10b80*/  SHF.L.U32 R5, R7.reuse, 0x1f, RZ ;  /* 0x0000001f07057819 */ /* 0x044fe400000006ff */
[----:B------:R-:W-:Y:S02]  /*10b90*/  LOP3.LUT R7, R7, R4, RZ, 0x3c, !PT ;  /* 0x0000000407077212 */ /* 0x000fe400078e3cff */
[----:B------:R-:W0:Y:S01]  /*10ba0*/  SYNCS.PHASECHK.TRANS64.TRYWAIT P0, [R6+URZ], R5 ;  /* 0x00000005060075a7 */ /* 0x000e22000800017f */
[----:B------:R-:W-:Y:S02]  /*10bb0*/  SEL R4, R2, RZ, P1 ;  /* 0x000000ff02047207 */ /* 0x000fe40000800000 */
[----:B------:R-:W-:-:S03]  /*10bc0*/  SHF.L.U32 R2, R7, 0x1f, RZ ;  /* 0x0000001f07027819 */ /* 0x000fc600000006ff */
[----:B------:R-:W-:Y:S01]  /*10bd0*/  IMAD R3, R4, 0x8, R3 ;  /* 0x0000000804037824 */ /* 0x000fe200078e0203 */
[----:B0-----:R-:W-:Y:S06]  /*10be0*/  @!P0 BRA `(.L_x_133) ;  /* 0x00000014000c8947 */ /* 0x001fec0003800000 */
.L_x_178:
[----:B------:R-:W1:Y:S02]  /*10bf0*/  SYNCS.PHASECHK.TRANS64.TRYWAIT P0, [R3+URZ], R2 ;  /* 0x00000002030075a7 */ /* 0x000e64000800017f */
[----:B-1----:R-:W-:Y:S05]  /*10c00*/  @!P0 BRA `(.L_x_134) ;  /* 0x0000001400188947 */ /* 0x002fea0003800000 */
.L_x_179:
[----:B------:R-:W-:Y:S05]  /*10c10*/  @!P2 BRA `(.L_x_135) ;  /* 0x000000000004a947 */ /* 0x000fea0003800000 */
[----:B------:R-:W-:Y:S01]  /*10c20*/  BPT.TRAP 0x1 ;  /* 0x000000040000795c */ /* 0x000fe20000300000 */
.L_x_135:
[----:B-1----:R-:W-:-:S05]  /*10c30*/  IADD3 R3, R0, 0x38860, RZ ;  /* 0x0003886000037810 */ /* 0x002fca0007ffe0ff */
[----:B------:R-:W-:-:S04]  /*10c40*/  IMAD R18, R18, 0x8, R3 ;  /* 0x0000000812127824 */ /* 0x000fc800078e0203 */
[----:B------:R-:W1:Y:S02]  /*10c50*/  SYNCS.PHASECHK.TRANS64.TRYWAIT P0, [R18+URZ], R5 ;  /* 0x00000005120075a7 */ /* 0x000e64000800017f */
[----:B-1----:R-:W-:Y:S05]  /*10c60*/  @!P0 BRA `(.L_x_136) ;  /* 0x0000001400148947 */ /* 0x002fea0003800000 */
.L_x_180:
[----:B------:R-:W-:-:S07]  /*10c70*/  IMAD R3, R4, 0x8, R3 ;  /* 0x0000000804037824 */ /* 0x000fce00078e0203 */
.L_x_137:
[----:B--2---:R2:W3:Y:S02]  /*10c80*/  SYNCS.PHASECHK.TRANS64.TRYWAIT P0, [R3+URZ], R2 ;  /* 0x00000002030075a7 */ /* 0x0044e4000800017f */
[----:B---3--:R-:W-:Y:S05]  /*10c90*/  @!P0 NANOSLEEP.SYNCS 0x989680 ;  /* 0x009896800000895d */ /* 0x008fea0003900000 */
[----:B------:R-:W3:Y:S02]  /*10ca0*/  @!P0 SYNCS.PHASECHK.TRANS64 P0, [R3+URZ], R2 ;  /* 0x00000002030085a7 */ /* 0x000ee4000800007f */
[----:B---3--:R-:W-:Y:S05]  /*10cb0*/  @!P0 BRA `(.L_x_137) ;  /* 0xfffffffc00f08947 */ /* 0x008fea000383ffff */
.L_x_130:
[----:B------:R-:W-:Y:S05]  /*10cc0*/  BSYNC B0 ;  /* 0x0000000000007941 */ /* 0x000fea0003800000 */
.L_x_129:
[----:B------:R-:W-:Y:S05]  /*10cd0*/  EXIT ;  /* 0x000000000000794d */ /* 0x000fea0003800000 */
.L_x_10:
[----:B0-----:R-:W-:-:S04]  /*10ce0*/  IMAD.U32 R3, RZ, RZ, UR36 ;  /* 0x00000024ff037e24 */ /* 0x001fc8000f8e00ff */
[----:B------:R0:W1:Y:S03]  /*10cf0*/  SYNCS.PHASECHK.TRANS64.TRYWAIT P1, [R3+URZ+0x38800], R0 ;  /* 0x03880000030075a7 */ /* 0x000066000802017f */
[----:B-1----:R-:W-:Y:S05]  /*10d00*/  @!P1 NANOSLEEP.SYNCS 0x989680 ;  /* 0x009896800000995d */ /* 0x002fea0003900000 */
[----:B------:R-:W1:Y:S02]  /*10d10*/  @!P1 SYNCS.PHASECHK.TRANS64 P1, [R3+URZ+0x38800], R0 ;  /* 0x03880000030095a7 */ /* 0x000e64000802007f */
[----:B-1----:R-:W-:Y:S05]  /*10d20*/  @!P1 BRA `(.L_x_10) ;  /* 0xfffffffc00ec9947 */ /* 0x002fea000383ffff */
[----:B------:R-:W-:Y:S05]  /*10d30*/  BRA `(.L_x_138) ;  /* 0xffffff0400487947 */ /* 0x000fea000383ffff */
.L_x_14:
[----:B-1----:R1:W2:Y:S02]  /*10d40*/  SYNCS.PHASECHK.TRANS64.TRYWAIT P2, [R0+URZ+0x38830], R3 ;  /* 0x03883003000075a7 */ /* 0x0022a4000804017f */
[----:B--2---:R-:W-:Y:S05]  /*10d50*/  @!P2 NANOSLEEP.SYNCS 0x989680 ;  /* 0x009896800000a95d */ /* 0x004fea0003900000 */
[----:B------:R-:W2:Y:S02]  /*10d60*/  @!P2 SYNCS.PHASECHK.TRANS64 P2, [R0+URZ+0x38830], R3 ;  /* 0x038830030000a5a7 */ /* 0x000ea4000804007f */
[----:B--2---:R-:W-:Y:S05]  /*10d70*/  @!P2 BRA `(.L_x_14) ;  /* 0xfffffffc00f0a947 */ /* 0x004fea000383ffff */
[----:B------:R-:W-:Y:S05]  /*10d80*/  BRA `(.L_x_13) ;  /* 0xffffff0400787947 */ /* 0x000fea000383ffff */
.L_x_19:
[----:B------:R-:W-:-:S13]  /*10d90*/  R2UR UR4, R223 ;  /* 0x00000000df0472ca */ /* 0x000fda00000e0000 */
[----:B-1----:R-:W-:-:S04]  /*10da0*/  IMAD.U32 R4, RZ, RZ, UR4 ;  /* 0x00000004ff047e24 */ /* 0x002fc8000f8e00ff */
[----:B------:R1:W2:Y:S03]  /*10db0*/  SYNCS.PHASECHK.TRANS64.TRYWAIT P2, [R4+URZ+0x38830], R3 ;  /* 0x03883003040075a7 */ /* 0x0002a6000804017f */
[----:B--2---:R-:W-:Y:S05]  /*10dc0*/  @!P2 NANOSLEEP.SYNCS 0x989680 ;  /* 0x009896800000a95d */ /* 0x004fea0003900000 */
[----:B------:R-:W2:Y:S02]  /*10dd0*/  @!P2 SYNCS.PHASECHK.TRANS64 P2, [R4+URZ+0x38830], R3 ;  /* 0x038830030400a5a7 */ /* 0x000ea4000804007f */
[----:B--2---:R-:W-:Y:S05]  /*10de0*/  @!P2 BRA `(.L_x_19) ;  /* 0xfffffffc00e8a947 */ /* 0x004fea000383ffff */
[----:B------:R-:W-:Y:S05]  /*10df0*/  BRA `(.L_x_18) ;  /* 0xffffff4400007947 */ /* 0x000fea000383ffff */
.L_x_23:
[----:B01----:R-:W-:-:S04]  /*10e00*/  IMAD.U32 R3, RZ, RZ, UR4 ;  /* 0x00000004ff037e24 */ /* 0x003fc8000f8e00ff */
[----:B------:R0:W1:Y:S03]  /*10e10*/  SYNCS.PHASECHK.TRANS64.TRYWAIT P2, [R3+URZ+0x38850], R0 ;  /* 0x03885000030075a7 */ /* 0x000066000804017f */
[----:B-1----:R-:W-:Y:S05]  /*10e20*/  @!P2 NANOSLEEP.SYNCS 0x989680 ;  /* 0x009896800000a95d */ /* 0x002fea0003900000 */
[----:B------:R-:W1:Y:S02]  /*10e30*/  @!P2 SYNCS.PHASECHK.TRANS64 P2, [R3+URZ+0x38850], R0 ;  /* 0x038850000300a5a7 */ /* 0x000e64000804007f */
[----:B-1----:R-:W-:Y:S05]  /*10e40*/  @!P2 BRA `(.L_x_23) ;  /* 0xfffffffc00eca947 */ /* 0x002fea000383ffff */
[----:B------:R-:W-:Y:S05]  /*10e50*/  BRA `(.L_x_22) ;  /* 0xffffff6c00247947 */ /* 0x000fea000383ffff */
.L_x_28:
[----:B-1----:R-:W-:-:S04]  /*10e60*/  IMAD.U32 R7, RZ, RZ, UR12 ;  /* 0x0000000cff077e24 */ /* 0x002fc8000f8e00ff */
[----:B------:R1:W2:Y:S03]  /*10e70*/  SYNCS.PHASECHK.TRANS64.TRYWAIT P0, [R7+URZ+0x38850], R0 ;  /* 0x03885000070075a7 */ /* 0x0002a6000800017f */
[----:B--2---:R-:W-:Y:S05]  /*10e80*/  @!P0 NANOSLEEP.SYNCS 0x989680 ;  /* 0x009896800000895d */ /* 0x004fea0003900000 */
[----:B------:R-:W2:Y:S02]  /*10e90*/  @!P0 SYNCS.PHASECHK.TRANS64 P0, [R7+URZ+0x38850], R0 ;  /* 0x03885000070085a7 */ /* 0x000ea4000800007f */
[----:B--2---:R-:W-:Y:S05]  /*10ea0*/  @!P0 BRA `(.L_x_28) ;  /* 0xfffffffc00ec8947 */ /* 0x004fea000383ffff */
[----:B------:R-:W-:Y:S05]  /*10eb0*/  BRA `(.L_x_27) ;  /* 0xffffff8400307947 */ /* 0x000fea000383ffff */
.L_x_42:
[----:B-1----:R-:W1:Y:S01]  /*10ec0*/  S2R R0, SR_TID.X ;  /* 0x0000000000007919 */ /* 0x002e620000002100 */
[----:B------:R-:W-:Y:S01]  /*10ed0*/  BSSY B0, `(.L_x_139) ;  /* 0x000000a000007945 */ /* 0x000fe20003800000 */
[----:B------:R-:W-:Y:S02]  /*10ee0*/  IMAD.MOV.U32 R12, RZ, RZ, RZ ;  /* 0x000000ffff0c7224 */ /* 0x000fe400078e00ff */
[----:B------:R-:W-:Y:S02]  /*10ef0*/  IMAD.MOV.U32 R11, RZ, RZ, 0x1f ;  /* 0x0000001fff0b7424 */ /* 0x000fe400078e00ff */
[----:B------:R-:W-:Y:S01]  /*10f00*/  IMAD.MOV.U32 R15, RZ, RZ, -0x1 ;  /* 0xffffffffff0f7424 */ /* 0x000fe200078e00ff */
[----:B-1----:R-:W-:-:S04]  /*10f10*/  SHF.R.U32.HI R0, RZ, 0x5, R0 ;  /* 0x00000005ff007819 */ /* 0x002fc80000011600 */
[----:B------:R-:W-:-:S05]  /*10f20*/  LOP3.LUT R0, R0, 0x3, RZ, 0xc0, !PT ;  /* 0x0000000300007812 */ /* 0x000fca00078ec0ff */
[----:B------:R-:W-:-:S07]  /*10f30*/  IMAD.MOV.U32 R13, RZ, RZ, R0 ;  /* 0x000000ffff0d7224 */ /* 0x000fce00078e0000 */
[----:B0-----:R-:W-:Y:S05]  /*10f40*/  WARPSYNC.COLLECTIVE R15, `(.L_x_140) ;  /* 0x000000000f087348 */ /* 0x001fea0003c00000 */
[----:B------:R1:W2:Y:S02]  /*10f50*/  SHFL.IDX P6, R14, R13, R12, R11 ;  /* 0x0000000c0d0e7389 */ /* 0x0002a400000c000b */
[----:B012---:R-:W-:Y:S01]  /*10f60*/  ENDCOLLECTIVE ;  /* 0x000000000000791b */ /* 0x007fe20003800000 */
.L_x_140:
[----:B------:R-:W-:Y:S05]  /*10f70*/  BSYNC B0 ;  /* 0x0000000000007941 */ /* 0x000fea0003800000 */
.L_x_139:
[----:B------:R-:W-:Y:S05]  /*10f80*/  BRA `(.L_x_141) ;  /* 0xffffffb800047947 */ /* 0x000fea000383ffff */
.L_x_44:
[----:B------:R-:W-:Y:S01]  /*10f90*/  BSSY B0, `(.L_x_142) ;  /* 0x0000006000007945 */ /* 0x000fe20003800000 */
[----:B------:R-:W-:-:S07]  /*10fa0*/  IMAD.MOV.U32 R15, RZ, RZ, -0x1 ;  /* 0xffffffffff0f7424 */ /* 0x000fce00078e00ff */
[----:B01----:R-:W-:Y:S05]  /*10fb0*/  WARPSYNC.COLLECTIVE R15, `(.L_x_143) ;  /* 0x000000000f0c7348 */ /* 0x003fea0003c00000 */
[----:B------:R-:W-:Y:S02]  /*10fc0*/  ELECT P6, UR62, PT ;  /* 0x00000000003e782f */ /* 0x000fe400038c0000 */
[----:B------:R-:W-:Y:S01]  /*10fd0*/  MOV R14, UR62 ;  /* 0x0000003e000e7c02 */ /* 0x000fe20008000f00 */
[----:B01----:R-:W-:Y:S10]  /*10fe0*/  ENDCOLLECTIVE ;  /* 0x000000000000791b */ /* 0x003ff40003800000 */
.L_x_143:
[----:B------:R-:W-:Y:S05]  /*10ff0*/  BSYNC B0 ;  /* 0x0000000000007941 */ /* 0x000fea0003800000 */
.L_x_142:
[----:B------:R-:W-:Y:S05]  /*11000*/  BRA `(.L_x_144) ;  /* 0xffffffb800047947 */ /* 0x000fea000383ffff */
.L_x_46:
[----:B-1----:R1:W3:Y:S02]  /*11010*/  SYNCS.PHASECHK.TRANS64.TRYWAIT P0, [R0+URZ+0x38840], R2 ;  /* 0x03884002000075a7 */ /* 0x0022e4000800017f */
[----:B---3--:R-:W-:Y:S05]  /*11020*/  @!P0 NANOSLEEP.SYNCS 0x989680 ;  /* 0x009896800000895d */ /* 0x008fea0003900000 */
[----:B------:R-:W3:Y:S02]  /*11030*/  @!P0 SYNCS.PHASECHK.TRANS64 P0, [R0+URZ+0x38840], R2 ;  /* 0x03884002000085a7 */ /* 0x000ee4000800007f */
[----:B---3--:R-:W-:Y:S05]  /*11040*/  @!P0 BRA `(.L_x_46) ;  /* 0xfffffffc00f08947 */ /* 0x008fea000383ffff */
[----:B------:R-:W-:Y:S05]  /*11050*/  BRA `(.L_x_145) ;  /* 0xffffffb800647947 */ /* 0x000fea000383ffff */
.L_x_49:
[----:B------:R-:W-:Y:S01]  /*11060*/  IMAD.MOV.U32 R13, RZ, RZ, R3 ;  /* 0x000000ffff0d7224 */ /* 0x000fe200078e0003 */
[----:B------:R-:W0:Y:S01]  /*11070*/  S2R R6, SR_TID.X ;  /* 0x0000000000067919 */ /* 0x000e220000002100 */
[----:B------:R-:W-:Y:S02]  /*11080*/  IMAD.MOV.U32 R12, RZ, RZ, RZ ;  /* 0x000000ffff0c7224 */ /* 0x000fe400078e00ff */
[----:B------:R-:W-:Y:S02]  /*11090*/  IMAD.MOV.U32 R11, RZ, RZ, 0x181f ;  /* 0x0000181fff0b7424 */ /* 0x000fe400078e00ff */
[----:B------:R-:W-:-:S07]  /*110a0*/  IMAD.MOV.U32 R15, RZ, RZ, -0x1 ;  /* 0xffffffffff0f7424 */ /* 0x000fce00078e00ff */
[----:B0----5:R-:W-:Y:S05]  /*110b0*/  WARPSYNC.COLLECTIVE R15, `(.L_x_146) ;  /* 0x000000000f087348 */ /* 0x021fea0003c00000 */
[----:B------:R1:W2:Y:S02]  /*110c0*/  SHFL.IDX P6, R14, R13, R12, R11 ;  /* 0x0000000c0d0e7389 */ /* 0x0002a400000c000b */
[----:B012--5:R-:W-:Y:S01]  /*110d0*/  ENDCOLLECTIVE ;  /* 0x000000000000791b */ /* 0x027fe20003800000 */
.L_x_146:
[----:B------:R-:W-:Y:S01]  /*110e0*/  IMAD.MOV.U32 R13, RZ, RZ, R4 ;  /* 0x000000ffff0d7224 */ /* 0x000fe200078e0004 */
[----:B------:R-:W-:Y:S01]  /*110f0*/  LOP3.LUT R6, R6, 0x7f, RZ, 0xc0, !PT ;  /* 0x0000007f06067812 */ /* 0x000fe200078ec0ff */
[----:B------:R-:W-:-:S07]  /*11100*/  IMAD.MOV.U32 R7, RZ, RZ, R14 ;  /* 0x000000ffff077224 */ /* 0x000fce00078e000e */
[----:B------:R-:W-:Y:S05]  /*11110*/  WARPSYNC.COLLECTIVE R15, `(.L_x_147) ;  /* 0x000000000f087348 */ /* 0x000fea0003c00000 */
[----:B------:R0:W1:Y:S02]  /*11120*/  SHFL.IDX P6, R14, R13, R12, R11 ;  /* 0x0000000c0d0e7389 */ /* 0x00006400000c000b */
[----:B01----:R-:W-:Y:S01]  /*11130*/  ENDCOLLECTIVE ;  /* 0x000000000000791b */ /* 0x003fe20003800000 */
.L_x_147:
[----:B------:R-:W-:Y:S01]  /*11140*/  SHF.R.U32.HI R0, RZ, 0x3, R6 ;  /* 0x00000003ff007819 */ /* 0x000fe20000011606 */
[----:B------:R-:W-:Y:S01]  /*11150*/  ULDC UR4, c[0x0][0x288] ;  /* 0x0000a20000047ab9 */ /* 0x000fe20000000800 */
[----:B------:R-:W-:Y:S01]  /*11160*/  ULDC.64 UR6, c[0x0][0x208] ;  /* 0x0000820000067ab9 */ /* 0x000fe20000000a00 */
[----:B------:R-:W-:Y:S02]  /*11170*/  IMAD R2, R8, UR4, RZ ;  /* 0x0000000408027c24 */ /* 0x000fe4000f8e02ff */
[----:B------:R-:W-:-:S04]  /*11180*/  IMAD.IADD R0, R0, 0x1, R5 ;  /* 0x0000000100007824 */ /* 0x000fc800078e0205 */
[C---:B------:R-:W-:Y:S01]  /*11190*/  VIADD R5, R0.reuse, 0x10 ;  /* 0x0000001000057836 */ /* 0x040fe20000000000 */
[----:B------:R-:W-:Y:S01]  /*111a0*/  ISETP.GE.AND P4, PT, R0, R2, PT ;  /* 0x000000020000720c */ /* 0x000fe20003f86270 */
[----:B------:R-:W-:Y:S02]  /*111b0*/  IMAD.MOV.U32 R13, RZ, RZ, R3 ;  /* 0x000000ffff0d7224 */ /* 0x000fe400078e0003 */
[----:B------:R-:W-:Y:S02]  /*111c0*/  IMAD.MOV.U32 R12, RZ, RZ, 0x1 ;  /* 0x00000001ff0c7424 */ /* 0x000fe400078e00ff */
[----:B------:R-:W-:-:S08]  /*111d0*/  IMAD.MOV.U32 R6, RZ, RZ, R14 ;  /* 0x000000ffff067224 */ /* 0x000fd000078e000e */
[----:B------:R-:W-:-:S05]  /*111e0*/  @!P4 LEA R6, P5, R10, R6, 0x1 ;  /* 0x000000060a06c211 */ /* 0x000fca00078a08ff */
[----:B------:R-:W-:-:S05]  /*111f0*/  @!P4 IMAD.X R7, RZ, RZ, R7, P5 ;  /* 0x000000ffff07c224 */ /* 0x000fca00028e0607 */
[----:B------:R-:W-:Y:S01]  /*11200*/  @!PT LDS RZ, [RZ] ;  /* 0x00000000fffff984 */ /* 0x000fe20000000800 */
[----:B------:R-:W-:Y:S01]  /*11210*/  @!PT LDS RZ, [RZ] ;  /* 0x00000000fffff984 */ /* 0x000fe20000000800 */
[----:B------:R-:W-:Y:S01]  /*11220*/  @!PT LDS RZ, [RZ] ;  /* 0x00000000fffff984 */ /* 0x000fe20000000800 */
[----:B------:R0:W-:Y:S04]  /*11230*/  @!P4 LDGSTS.E.BYPASS.LTC128B.128 [R9+0x14400], desc[UR6][R6.64], !P0 ;  /* 0x144000000609cfae */ /* 0x0001e8000c101d46 */
[----:B------:R0:W-:Y:S04]  /*11240*/  @!P4 LDGSTS.E.BYPASS.LTC128B.128 [R9+0x18400], desc[UR6][R6.64+0x80], !P1 ;  /* 0x184000800609cfae */ /* 0x0001e8000c901d46 */
[----:B------:R0:W-:Y:S04]  /*11250*/  @!P4 LDGSTS.E.BYPASS.LTC128B.128 [R9+0x1c400], desc[UR6][R6.64+0x100], !P2 ;  /* 0x1c4001000609cfae */ /* 0x0001e8000d101d46 */
[----:B------:R0:W-:Y:S01]  /*11260*/  @!P4 LDGSTS.E.BYPASS.LTC128B.128 [R9+0x20400], desc[UR6][R6.64+0x180], !P3 ;  /* 0x204001800609cfae */ /* 0x0001e2000d901d46 */
[----:B------:R-:W-:-:S13]  /*11270*/  ISETP.GE.AND P4, PT, R5, R2, PT ;  /* 0x000000020500720c */ /* 0x000fda0003f86270 */
[----:B0-----:R-:W-:Y:S05]  /*11280*/  WARPSYNC.COLLECTIVE R15, `(.L_x_148) ;  /* 0x000000000f087348 */ /* 0x001fea0003c00000 */
[----:B------:R1:W2:Y:S02]  /*11290*/  SHFL.IDX P6, R14, R13, R12, R11 ;  /* 0x0000000c0d0e7389 */ /* 0x0002a400000c000b */
[----:B012---:R-:W-:Y:S01]  /*112a0*/  ENDCOLLECTIVE ;  /* 0x000000000000791b */ /* 0x007fe20003800000 */
.L_x_148:
[----:B------:R-:W-:Y:S02]  /*112b0*/  IMAD.MOV.U32 R13, RZ, RZ, R4 ;  /* 0x000000ffff0d7224 */ /* 0x000fe400078e0004 */
[----:B------:R-:W-:-:S07]  /*112c0*/  IMAD.MOV.U32 R5, RZ, RZ, R14 ;  /* 0x000000ffff057224 */ /* 0x000fce00078e000e */
[----:B------:R-:W-:Y:S05]  /*112d0*/  WARPSYNC.COLLECTIVE R15, `(.L_x_149) ;  /* 0x000000000f087348 */ /* 0x000fea0003c00000 */
[----:B------:R0:W1:Y:S02]  /*112e0*/  SHFL.IDX P6, R14, R13, R12, R11 ;  /* 0x0000000c0d0e7389 */ /* 0x00006400000c000b */
[----:B01----:R-:W-:Y:S01]  /*112f0*/  ENDCOLLECTIVE ;  /* 0x000000000000791b */ /* 0x003fe20003800000 */
.L_x_149:
[----:B------:R-:W-:Y:S01]  /*11300*/  ULDC.64 UR4, c[0x0][0x208] ;  /* 0x0000820000047ab9 */ /* 0x000fe20000000a00 */
[----:B------:R-:W-:Y:S02]  /*11310*/  IMAD.MOV.U32 R13, RZ, RZ, R3 ;  /* 0x000000ffff0d7224 */ /* 0x000fe400078e0003 */
[----:B------:R-:W-:Y:S02]  /*11320*/  IMAD.MOV.U32 R12, RZ, RZ, 0x2 ;  /* 0x00000002ff0c7424 */ /* 0x000fe400078e00ff */
[----:B------:R-:W-:-:S05]  /*11330*/  IMAD.MOV.U32 R6, RZ, RZ, R14 ;  /* 0x000000ffff067224 */ /* 0x000fca00078e000e */
[----:B------:R-:W-:-:S04]  /*11340*/  @!P4 LEA R6, P5, R10, R6, 0x1 ;  /* 0x000000060a06c211 */ /* 0x000fc800078a08ff */
[----:B------:R-:W-:-:S05]  /*11350*/  @!P4 IADD3.X R5, RZ, R5, RZ, P5, !PT ;  /* 0x00000005ff05c210 */ /* 0x000fca0002ffe4ff */
[----:B------:R-:W-:Y:S02]  /*11360*/  @!P4 IMAD.MOV.U32 R7, RZ, RZ, R5 ;  /* 0x000000ffff07c224 */ /* 0x000fe400078e0005 */
[----:B------:R-:W-:-:S03]  /*11370*/  VIADD R5, R0, 0x20 ;  /* 0x0000002000057836 */ /* 0x000fc60000000000 */
        /* <DEDUP_REMOVED lines=11> */
.L_x_150:
[----:B------:R-:W-:Y:S02]  /*11430*/  IMAD.MOV.U32 R13, RZ, RZ, R4 ;  /* 0x000000ffff0d7224 */ /* 0x000fe400078e0004 */
[----:B------:R-:W-:-:S07]  /*11440*/  IMAD.MOV.U32 R5, RZ, RZ, R14 ;  /* 0x000000ffff057224 */ /* 0x000fce00078e000e */
[----:B------:R-:W-:Y:S05]  /*11450*/  WARPSYNC.COLLECTIVE R15, `(.L_x_151) ;  /* 0x000000000f087348 */ /* 0x000fea0003c00000 */
[----:B------:R0:W1:Y:S02]  /*11460*/  SHFL.IDX P6, R14, R13, R12, R11 ;  /* 0x0000000c0d0e7389 */ /* 0x00006400000c000b */
[----:B01----:R-:W-:Y:S01]  /*11470*/  ENDCOLLECTIVE ;  /* 0x000000000000791b */ /* 0x003fe20003800000 */
.L_x_151:
[----:B------:R-:W-:Y:S01]  /*11480*/  ULDC.64 UR4, c[0x0][0x208] ;  /* 0x0000820000047ab9 */ /* 0x000fe20000000a00 */
[----:B------:R-:W-:Y:S02]  /*11490*/  IMAD.MOV.U32 R13, RZ, RZ, R3 ;  /* 0x000000ffff0d7224 */ /* 0x000fe400078e0003 */
[----:B------:R-:W-:Y:S02]  /*114a0*/  IMAD.MOV.U32 R12, RZ, RZ, 0x3 ;  /* 0x00000003ff0c7424 */ /* 0x000fe400078e00ff */
[----:B------:R-:W-:-:S05]  /*114b0*/  IMAD.MOV.U32 R6, RZ, RZ, R14 ;  /* 0x000000ffff067224 */ /* 0x000fca00078e000e */
[----:B------:R-:W-:-:S05]  /*114c0*/  @!P4 LEA R6, P5, R10, R6, 0x1 ;  /* 0x000000060a06c211 */ /* 0x000fca00078a08ff */
[----:B------:R-:W-:-:S04]  /*114d0*/  @!P4 IMAD.X R5, RZ, RZ, R5, P5 ;  /* 0x000000ffff05c224 */ /* 0x000fc800028e0605 */
        /* <DEDUP_REMOVED lines=13> */
.L_x_152:
[----:B------:R-:W-:Y:S02]  /*115b0*/  IMAD.MOV.U32 R13, RZ, RZ, R4 ;  /* 0x000000ffff0d7224 */ /* 0x000fe400078e0004 */
[----:B------:R-:W-:-:S07]  /*115c0*/  IMAD.MOV.U32 R5, RZ, RZ, R14 ;  /* 0x000000ffff057224 */ /* 0x000fce00078e000e */
[----:B------:R-:W-:Y:S05]  /*115d0*/  WARPSYNC.COLLECTIVE R15, `(.L_x_153) ;  /* 0x000000000f087348 */ /* 0x000fea0003c00000 */
[----:B------:R0:W1:Y:S02]  /*115e0*/  SHFL.IDX P6, R14, R13, R12, R11 ;  /* 0x0000000c0d0e7389 */ /* 0x00006400000c000b */
[----:B01----:R-:W-:Y:S01]  /*115f0*/  ENDCOLLECTIVE ;  /* 0x000000000000791b */ /* 0x003fe20003800000 */
.L_x_153:
        /* <DEDUP_REMOVED lines=19> */
.L_x_154:
[----:B------:R-:W-:Y:S02]  /*11730*/  IMAD.MOV.U32 R13, RZ, RZ, R4 ;  /* 0x000000ffff0d7224 */ /* 0x000fe400078e0004 */
[----:B------:R-:W-:-:S07]  /*11740*/  IMAD.MOV.U32 R5, RZ, RZ, R14 ;  /* 0x000000ffff057224 */ /* 0x000fce00078e000e */
[----:B------:R-:W-:Y:S05]  /*11750*/  WARPSYNC.COLLECTIVE R15, `(.L_x_155) ;  /* 0x000000000f087348 */ /* 0x000fea0003c00000 */
[----:B------:R0:W1:Y:S02]  /*11760*/  SHFL.IDX P6, R14, R13, R12, R11 ;  /* 0x0000000c0d0e7389 */ /* 0x00006400000c000b */
[----:B01----:R-:W-:Y:S01]  /*11770*/  ENDCOLLECTIVE ;  /* 0x000000000000791b */ /* 0x003fe20003800000 */
.L_x_155:
[----:B------:R-:W-:Y:S01]  /*11780*/  ULDC.64 UR4, c[0x0][0x208] ;  /* 0x0000820000047ab9 */ /* 0x000fe20000000a00 */
[----:B------:R-:W-:Y:S01]  /*11790*/  MOV R13, R3 ;  /* 0x00000003000d7202 */ /* 0x000fe20000000f00 */
        /* <DEDUP_REMOVED lines=17> */
.L_x_156:
[----:B------:R-:W-:Y:S02]  /*118b0*/  IMAD.MOV.U32 R13, RZ, RZ, R4 ;  /* 0x000000ffff0d7224 */ /* 0x000fe400078e0004 */
[----:B------:R-:W-:-:S07]  /*118c0*/  IMAD.MOV.U32 R5, RZ, RZ, R14 ;  /* 0x000000ffff057224 */ /* 0x000fce00078e000e */
[----:B------:R-:W-:Y:S05]  /*118d0*/  WARPSYNC.COLLECTIVE R15, `(.L_x_157) ;  /* 0x000000000f087348 */ /* 0x000fea0003c00000 */
[----:B------:R0:W1:Y:S02]  /*118e0*/  SHFL.IDX P6, R14, R13, R12, R11 ;  /* 0x0000000c0d0e7389 */ /* 0x00006400000c000b */
[----:B01----:R-:W-:Y:S01]  /*118f0*/  ENDCOLLECTIVE ;  /* 0x000000000000791b */ /* 0x003fe20003800000 */
.L_x_157:
        /* <DEDUP_REMOVED lines=19> */
.L_x_158:
[----:B------:R-:W-:Y:S02]  /*11a30*/  IMAD.MOV.U32 R13, RZ, RZ, R4 ;  /* 0x000000ffff0d7224 */ /* 0x000fe400078e0004 */
[----:B------:R-:W-:-:S07]  /*11a40*/  IMAD.MOV.U32 R5, RZ, RZ, R14 ;  /* 0x000000ffff057224 */ /* 0x000fce00078e000e */
[----:B------:R-:W-:Y:S05]  /*11a50*/  WARPSYNC.COLLECTIVE R15, `(.L_x_159) ;  /* 0x000000000f087348 */ /* 0x000fea0003c00000 */
[----:B------:R0:W1:Y:S02]  /*11a60*/  SHFL.IDX P6, R14, R13, R12, R11 ;  /* 0x0000000c0d0e7389 */ /* 0x00006400000c000b */
[----:B01----:R-:W-:Y:S01]  /*11a70*/  ENDCOLLECTIVE ;  /* 0x000000000000791b */ /* 0x003fe20003800000 */
.L_x_159:
[----:B------:R-:W-:Y:S01]  /*11a80*/  ULDC.64 UR4, c[0x0][0x208] ;  /* 0x0000820000047ab9 */ /* 0x000fe20000000a00 */
[----:B------:R-:W-:Y:S02]  /*11a90*/  IMAD.MOV.U32 R13, RZ, RZ, R3 ;  /* 0x000000ffff0d7224 */ /* 0x000fe400078e0003 */
[----:B------:R-:W-:Y:S02]  /*11aa0*/  IMAD.MOV.U32 R12, RZ, RZ, 0x7 ;  /* 0x00000007ff0c7424 */ /* 0x000fe400078e00ff */
[----:B------:R-:W-:-:S05]  /*11ab0*/  IMAD.MOV.U32 R6, RZ, RZ, R14 ;  /* 0x000000ffff067224 */ /* 0x000fca00078e000e */
[----:B------:R-:W-:-:S05]  /*11ac0*/  @!P4 LEA R6, P5, R10, R6, 0x1 ;  /* 0x000000060a06c211 */ /* 0x000fca00078a08ff */
[----:B------:R-:W-:-:S04]  /*11ad0*/  @!P4 IMAD.X R5, RZ, RZ, R5, P5 ;  /* 0x000000ffff05c224 */ /* 0x000fc800028e0605 */
[----:B------:R-:W-:-:S05]  /*11ae0*/  @!P4 IMAD.MOV.U32 R7, RZ, RZ, R5 ;  /* 0x000000ffff07c224 */ /* 0x000fca00078e0005 */
[----:B------:R-:W-:Y:S01]  /*11af0*/  @!PT LDS RZ, [RZ] ;  /* 0x00000000fffff984 */ /* 0x000fe20000000800 */
[----:B------:R-:W-:Y:S01]  /*11b00*/  @!PT LDS RZ, [RZ] ;  /* 0x00000000fffff984 */ /* 0x000fe20000000800 */
[----:B------:R-:W-:Y:S01]  /*11b10*/  @!PT LDS RZ, [RZ] ;  /* 0x00000000fffff984 */ /* 0x000fe20000000800 */
[----:B------:R0:W-:Y:S04]  /*11b20*/  @!P4 LDGSTS.E.BYPASS.LTC128B.128 [R9+0x17400], desc[UR4][R6.64], !P0 ;  /* 0x174000000609cfae */ /* 0x0001e8000c101d44 */
[----:B------:R0:W-:Y:S04]  /*11b30*/  @!P4 LDGSTS.E.BYPASS.LTC128B.128 [R9+0x1b400], desc[UR4][R6.64+0x80], !P1 ;  /* 0x1b4000800609cfae */ /* 0x0001e8000c901d44 */
[----:B------:R0:W-:Y:S04]  /*11b40*/  @!P4 LDGSTS.E.BYPASS.LTC128B.128 [R9+0x1f400], desc[UR4][R6.64+0x100], !P2 ;  /* 0x1f4001000609cfae */ /* 0x0001e8000d101d44 */
[----:B------:R0:W-:Y:S02]  /*11b50*/  @!P4 LDGSTS.E.BYPASS.LTC128B.128 [R9+0x23400], desc[UR4][R6.64+0x180], !P3 ;  /* 0x234001800609cfae */ /* 0x0001e4000d901d44 */
[----:B0-----:R-:W-:Y:S05]  /*11b60*/  WARPSYNC.COLLECTIVE R15, `(.L_x_160) ;  /* 0x000000000f087348 */ /* 0x001fea0003c00000 */
[----:B------:R1:W2:Y:S02]  /*11b70*/  SHFL.IDX P6, R14, R13, R12, R11 ;  /* 0x0000000c0d0e7389 */ /* 0x0002a400000c000b */
[----:B012---:R-:W-:Y:S01]  /*11b80*/  ENDCOLLECTIVE ;  /* 0x000000000000791b */ /* 0x007fe20003800000 */
.L_x_160:
[----:B------:R-:W-:Y:S02]  /*11b90*/  IMAD.MOV.U32 R13, RZ, RZ, R4 ;  /* 0x000000ffff0d7224 */ /* 0x000fe400078e0004 */
[----:B------:R-:W-:-:S07]  /*11ba0*/  IMAD.MOV.U32 R5, RZ, RZ, R14 ;  /* 0x000000ffff057224 */ /* 0x000fce00078e000e */
[----:B------:R-:W-:Y:S05]  /*11bb0*/  WARPSYNC.COLLECTIVE R15, `(.L_x_161) ;  /* 0x000000000f087348 */ /* 0x000fea0003c00000 */
[----:B------:R0:W1:Y:S02]  /*11bc0*/  SHFL.IDX P6, R14, R13, R12, R11 ;  /* 0x0000000c0d0e7389 */ /* 0x00006400000c000b */
[----:B01----:R-:W-:Y:S01]  /*11bd0*/  ENDCOLLECTIVE ;  /* 0x000000000000791b */ /* 0x003fe20003800000 */
.L_x_161:
[----:B------:R-:W-:Y:S01]  /*11be0*/  IMAD.MOV.U32 R3, RZ, RZ, R14 ;  /* 0x000000ffff037224 */ /* 0x000fe200078e000e */
[----:B------:R-:W-:Y:S06]  /*11bf0*/  BRA `(.L_x_162) ;  /* 0xffffffb800ec7947 */ /* 0x000fec000383ffff */
.L_x_53:
[----:B---3--:R3:W4:Y:S02]  /*11c00*/  SYNCS.PHASECHK.TRANS64.TRYWAIT P0, [R12+URZ+0x38820], R0 ;  /* 0x038820000c0075a7 */ /* 0x008724000800017f */
[----:B----4-:R-:W-:Y:S05]  /*11c10*/  @!P0 NANOSLEEP.SYNCS 0x989680 ;  /* 0x009896800000895d */ /* 0x010fea0003900000 */
[----:B------:R-:W4:Y:S02]  /*11c20*/  @!P0 SYNCS.PHASECHK.TRANS64 P0, [R12+URZ+0x38820], R0 ;  /* 0x038820000c0085a7 */ /* 0x000f24000800007f */
[----:B----4-:R-:W-:Y:S05]  /*11c30*/  @!P0 BRA `(.L_x_53) ;  /* 0xfffffffc00f08947 */ /* 0x010fea000383ffff */
[----:B------:R-:W-:Y:S05]  /*11c40*/  BRA `(.L_x_163) ;  /* 0xffffffbc004c7947 */ /* 0x000fea000383ffff */
.L_x_60:
[----:B--2---:R2:W3:Y:S02]  /*11c50*/  SYNCS.PHASECHK.TRANS64.TRYWAIT P0, [R3+URZ+0x38840], R2 ;  /* 0x03884002030075a7 */ /* 0x0044e4000800017f */
[----:B---3--:R-:W-:Y:S05]  /*11c60*/  @!P0 NANOSLEEP.SYNCS 0x989680 ;  /* 0x009896800000895d */ /* 0x008fea0003900000 */
[----:B------:R-:W3:Y:S02]  /*11c70*/  @!P0 SYNCS.PHASECHK.TRANS64 P0, [R3+URZ+0x38840], R2 ;  /* 0x03884002030085a7 */ /* 0x000ee4000800007f */
[----:B---3--:R-:W-:Y:S05]  /*11c80*/  @!P0 BRA `(.L_x_60) ;  /* 0xfffffffc00f08947 */ /* 0x008fea000383ffff */
[----:B------:R-:W-:Y:S05]  /*11c90*/  BRA `(.L_x_164) ;  /* 0xffffffc000047947 */ /* 0x000fea000383ffff */
.L_x_68:
[----:B0-----:R0:W1:Y:S02]  /*11ca0*/  SYNCS.PHASECHK.TRANS64.TRYWAIT P0, [R3+URZ+0x60], R2 ;  /* 0x00006002030075a7 */ /* 0x001064000800017f */
[----:B-1----:R-:W-:Y:S05]  /*11cb0*/  @!P0 NANOSLEEP.SYNCS 0x989680 ;  /* 0x009896800000895d */ /* 0x002fea0003900000 */
[----:B------:R-:W1:Y:S02]  /*11cc0*/  @!P0 SYNCS.PHASECHK.TRANS64 P0, [R3+URZ+0x60], R2 ;  /* 0x00006002030085a7 */ /* 0x000e64000800007f */
[----:B-1----:R-:W-:Y:S05]  /*11cd0*/  @!P0 BRA `(.L_x_68) ;  /* 0xfffffffc00f08947 */ /* 0x002fea000383ffff */
[----:B------:R-:W-:Y:S05]  /*11ce0*/  BRA `(.L_x_165) ;  /* 0xffffffc400547947 */ /* 0x000fea000383ffff */
.L_x_80:
[----:B--2---:R2:W3:Y:S02]  /*11cf0*/  SYNCS.PHASECHK.TRANS64.TRYWAIT P0, [R3+URZ+0x38840], R2 ;  /* 0x03884002030075a7 */ /* 0x0044e4000800017f */
[----:B---3--:R-:W-:Y:S05]  /*11d00*/  @!P0 NANOSLEEP.SYNCS 0x989680 ;  /* 0x009896800000895d */ /* 0x008fea0003900000 */
[----:B------:R-:W3:Y:S02]  /*11d10*/  @!P0 SYNCS.PHASECHK.TRANS64 P0, [R3+URZ+0x38840], R2 ;  /* 0x03884002030085a7 */ /* 0x000ee4000800007f */
[----:B---3--:R-:W-:Y:S05]  /*11d20*/  @!P0 BRA `(.L_x_80) ;  /* 0xfffffffc00f08947 */ /* 0x008fea000383ffff */
[----:B------:R-:W-:Y:S05]  /*11d30*/  BRA `(.L_x_166) ;  /* 0xffffffcc00547947 */ /* 0x000fea000383ffff */
.L_x_88:
[----:B0-----:R0:W1:Y:S02]  /*11d40*/  SYNCS.PHASECHK.TRANS64.TRYWAIT P0, [R5+URZ+0x60], R2 ;  /* 0x00006002050075a7 */ /* 0x001064000800017f */
[----:B-1----:R-:W-:Y:S05]  /*11d50*/  @!P0 NANOSLEEP.SYNCS 0x989680 ;  /* 0x009896800000895d */ /* 0x002fea0003900000 */
[----:B------:R-:W1:Y:S02]  /*11d60*/  @!P0 SYNCS.PHASECHK.TRANS64 P0, [R5+URZ+0x60], R2 ;  /* 0x00006002050085a7 */ /* 0x000e64000800007f */
[----:B-1----:R-:W-:Y:S05]  /*11d70*/  @!P0 BRA `(.L_x_88) ;  /* 0xfffffffc00f08947 */ /* 0x002fea000383ffff */
[----:B------:R-:W-:Y:S05]  /*11d80*/  BRA `(.L_x_167) ;  /* 0xffffffd000a47947 */ /* 0x000fea000383ffff */
.L_x_99:
[----:B---3--:R3:W4:Y:S02]  /*11d90*/  SYNCS.PHASECHK.TRANS64.TRYWAIT P0, [R2+URZ+0x38840], R3 ;  /* 0x03884003020075a7 */ /* 0x008724000800017f */
[----:B----4-:R-:W-:Y:S05]  /*11da0*/  @!P0 NANOSLEEP.SYNCS 0x989680 ;  /* 0x009896800000895d */ /* 0x010fea0003900000 */
[----:B------:R-:W4:Y:S02]  /*11db0*/  @!P0 SYNCS.PHASECHK.TRANS64 P0, [R2+URZ+0x38840], R3 ;  /* 0x03884003020085a7 */ /* 0x000f24000800007f */
[----:B----4-:R-:W-:Y:S05]  /*11dc0*/  @!P0 BRA `(.L_x_99) ;  /* 0xfffffffc00f08947 */ /* 0x010fea000383ffff */
[----:B------:R-:W-:Y:S05]  /*11dd0*/  BRA `(.L_x_168) ;  /* 0xffffffd800747947 */ /* 0x000fea000383ffff */
.L_x_107:
[----:B0-----:R0:W1:Y:S02]  /*11de0*/  SYNCS.PHASECHK.TRANS64.TRYWAIT P0, [R5+URZ+0x60], R7 ;  /* 0x00006007050075a7 */ /* 0x001064000800017f */
[----:B-1----:R-:W-:Y:S05]  /*11df0*/  @!P0 NANOSLEEP.SYNCS 0x989680 ;  /* 0x009896800000895d */ /* 0x002fea0003900000 */
[----:B------:R-:W1:Y:S02]  /*11e00*/  @!P0 SYNCS.PHASECHK.TRANS64 P0, [R5+URZ+0x60], R7 ;  /* 0x00006007050085a7 */ /* 0x000e64000800007f */
[----:B-1----:R-:W-:Y:S05]  /*11e10*/  @!P0 BRA `(.L_x_107) ;  /* 0xfffffffc00f08947 */ /* 0x002fea000383ffff */
[----:B------:R-:W-:Y:S05]  /*11e20*/  BRA `(.L_x_169) ;  /* 0xffffffdc00c47947 */ /* 0x000fea000383ffff */
.L_x_118:
[----:B0-----:R0:W2:Y:S02]  /*11e30*/  SYNCS.PHASECHK.TRANS64.TRYWAIT P0, [R2+URZ+0x38860], R3 ;  /* 0x03886003020075a7 */ /* 0x0010a4000800017f */
[----:B--2---:R-:W-:Y:S05]  /*11e40*/  @!P0 NANOSLEEP.SYNCS 0x989680 ;  /* 0x009896800000895d */ /* 0x004fea0003900000 */
[----:B------:R-:W2:Y:S02]  /*11e50*/  @!P0 SYNCS.PHASECHK.TRANS64 P0, [R2+URZ+0x38860], R3 ;  /* 0x03886003020085a7 */ /* 0x000ea4000800007f */
[----:B--2---:R-:W-:Y:S05]  /*11e60*/  @!P0 BRA `(.L_x_118) ;  /* 0xfffffffc00f08947 */ /* 0x004fea000383ffff */
[----:B------:R-:W-:Y:S05]  /*11e70*/  BRA `(.L_x_170) ;  /* 0xffffffe4003c7947 */ /* 0x000fea000383ffff */
.L_x_127:
[----:B0-----:R0:W1:Y:S02]  /*11e80*/  SYNCS.PHASECHK.TRANS64.TRYWAIT P0, [R0+URZ+0x38820], R3 ;  /* 0x03882003000075a7 */ /* 0x001064000800017f */
[----:B-1----:R-:W-:Y:S05]  /*11e90*/  @!P0 NANOSLEEP.SYNCS 0x989680 ;  /* 0x009896800000895d */ /* 0x002fea0003900000 */
[----:B------:R-:W1:Y:S02]  /*11ea0*/  @!P0 SYNCS.PHASECHK.TRANS64 P0, [R0+URZ+0x38820], R3 ;  /* 0x03882003000085a7 */ /* 0x000e64000800007f */
[----:B-1----:R-:W-:Y:S05]  /*11eb0*/  @!P0 BRA `(.L_x_127) ;  /* 0xfffffffc00f08947 */ /* 0x002fea000383ffff */
[----:B------:R-:W-:Y:S05]  /*11ec0*/  BRA `(.L_x_171) ;  /* 0xffffffe800c07947 */ /* 0x000fea000383ffff */
.L_x_128:
[----:B------:R-:W1:Y:S01]  /*11ed0*/  S2R R2, SR_TID.X ;  /* 0x0000000000027919 */ /* 0x000e620000002100 */
        /* <DEDUP_REMOVED lines=10> */
.L_x_173:
[----:B------:R-:W-:Y:S05]  /*11f80*/  BSYNC B0 ;  /* 0x0000000000007941 */ /* 0x000fea0003800000 */
.L_x_172:
[----:B------:R-:W-:Y:S05]  /*11f90*/  BRA `(.L_x_174) ;  /* 0xffffffe800a87947 */ /* 0x000fea000383ffff */
.L_x_131:
[----:B------:R-:W-:Y:S01]  /*11fa0*/  BSSY B1, `(.L_x_175) ;  /* 0x0000006000017945 */ /* 0x000fe20003800000 */
[----:B------:R-:W-:-:S07]  /*11fb0*/  IMAD.MOV.U32 R15, RZ, RZ, -0x1 ;  /* 0xffffffffff0f7424 */ /* 0x000fce00078e00ff */
[----:B01----:R-:W-:Y:S05]  /*11fc0*/  WARPSYNC.COLLECTIVE R15, `(.L_x_176) ;  /* 0x000000000f0c7348 */ /* 0x003fea0003c00000 */
[----:B------:R-:W-:Y:S02]  /*11fd0*/  ELECT P6, UR62, PT ;  /* 0x00000000003e782f */ /* 0x000fe400038c0000 */
[----:B------:R-:W-:Y:S01]  /*11fe0*/  MOV R14, UR62 ;  /* 0x0000003e000e7c02 */ /* 0x000fe20008000f00 */
[----:B01----:R-:W-:Y:S10]  /*11ff0*/  ENDCOLLECTIVE ;  /* 0x000000000000791b */ /* 0x003ff40003800000 */
.L_x_176:
[----:B------:R-:W-:Y:S05]  /*12000*/  BSYNC B1 ;  /* 0x0000000000017941 */ /* 0x000fea0003800000 */
.L_x_175:
[----:B------:R-:W-:Y:S05]  /*12010*/  BRA `(.L_x_177) ;  /* 0xffffffe800a07947 */ /* 0x000fea000383ffff */
.L_x_133:
[----:B0-----:R0:W1:Y:S02]  /*12020*/  SYNCS.PHASECHK.TRANS64.TRYWAIT P0, [R6+URZ], R5 ;  /* 0x00000005060075a7 */ /* 0x001064000800017f */
[----:B-1----:R-:W-:Y:S05]  /*12030*/  @!P0 NANOSLEEP.SYNCS 0x989680 ;  /* 0x009896800000895d */ /* 0x002fea0003900000 */
[----:B------:R-:W1:Y:S02]  /*12040*/  @!P0 SYNCS.PHASECHK.TRANS64 P0, [R6+URZ], R5 ;  /* 0x00000005060085a7 */ /* 0x000e64000800007f */
[----:B-1----:R-:W-:Y:S05]  /*12050*/  @!P0 BRA `(.L_x_133) ;  /* 0xfffffffc00f08947 */ /* 0x002fea000383ffff */
[----:B------:R-:W-:Y:S05]  /*12060*/  BRA `(.L_x_178) ;  /* 0xffffffe800e07947 */ /* 0x000fea000383ffff */
.L_x_134:
[----:B-1----:R1:W2:Y:S02]  /*12070*/  SYNCS.PHASECHK.TRANS64.TRYWAIT P0, [R3+URZ], R2 ;  /* 0x00000002030075a7 */ /* 0x0022a4000800017f */
[----:B--2---:R-:W-:Y:S05]  /*12080*/  @!P0 NANOSLEEP.SYNCS 0x989680 ;  /* 0x009896800000895d */ /* 0x004fea0003900000 */
[----:B------:R-:W2:Y:S02]  /*12090*/  @!P0 SYNCS.PHASECHK.TRANS64 P0, [R3+URZ], R2 ;  /* 0x00000002030085a7 */ /* 0x000ea4000800007f */
[----:B--2---:R-:W-:Y:S05]  /*120a0*/  @!P0 BRA `(.L_x_134) ;  /* 0xfffffffc00f08947 */ /* 0x004fea000383ffff */
[----:B------:R-:W-:Y:S05]  /*120b0*/  BRA `(.L_x_179) ;  /* 0xffffffe800d47947 */ /* 0x000fea000383ffff */
.L_x_136:
[----:B-1----:R1:W2:Y:S02]  /*120c0*/  SYNCS.PHASECHK.TRANS64.TRYWAIT P0, [R18+URZ], R5 ;  /* 0x00000005120075a7 */ /* 0x0022a4000800017f */
[----:B--2---:R-:W-:Y:S05]  /*120d0*/  @!P0 NANOSLEEP.SYNCS 0x989680 ;  /* 0x009896800000895d */ /* 0x004fea0003900000 */
[----:B------:R-:W2:Y:S02]  /*120e0*/  @!P0 SYNCS.PHASECHK.TRANS64 P0, [R18+URZ], R5 ;  /* 0x00000005120085a7 */ /* 0x000ea4000800007f */
[----:B--2---:R-:W-:Y:S05]  /*120f0*/  @!P0 BRA `(.L_x_136) ;  /* 0xfffffffc00f08947 */ /* 0x004fea000383ffff */
[----:B------:R-:W-:Y:S05]  /*12100*/  BRA `(.L_x_180) ;  /* 0xffffffe800d87947 */ /* 0x000fea000383ffff */
.L_x_181:
[----:B------:R-:W-:-:S00]  /*12110*/  BRA `(.L_x_181) ;  /* 0xfffffffc00fc7947 */ /* 0x000fc0000383ffff */
[----:B------:R-:W-:-:S00]  /*12120*/  NOP ;  /* 0x0000000000007918 */ /* 0x000fc00000000000 */
        /* <DEDUP_REMOVED lines=13> */
.L_x_3424:


//--------------------- .text._ZN7cutlass13device_kernelIN5flash11enable_sm90INS1_16FlashAttnFwdSm90INS1_25CollectiveMainloopFwdSm90ILi2EN4cute5tupleIJNS5_1CILi2EEENS7_ILi1EEES9_EEENS6_IJNS7_ILi128EEENS7_ILi80EEENS7_ILi256EEEEEELi256ENS_10bfloat16_tEfNS_4arch4Sm90ELb0ELb0ELb0ELb0ELb0ELb0ELb0ELb1ELb1ELb1ELb0ELb0EEENS1_21CollectiveEpilogueFwdINS6_IJSB_SD_SC_EEESA_SF_SH_Li256ELb0ELb1ELb0ELb0EEENS1_29StaticPersistentTileSchedulerILb0EEEEEEEEEvNT_6ParamsE --------------------------
	.section	.text._ZN7cutlass13device_kernelIN5flash11enable_sm90INS1_16FlashAttnFwdSm90INS1_25CollectiveMainloopFwdSm90ILi2EN4cute5tupleIJNS5_1CILi2EEENS7_ILi1EEES9_EEENS6_IJNS7_ILi128EEENS7_ILi80EEENS7_ILi256EEEEEELi256ENS_10bfloat16_tEfNS_4arch4Sm90ELb0ELb0ELb0ELb0ELb0ELb0ELb0ELb1ELb1ELb1ELb0ELb0EEENS1_21CollectiveEpilogueFwdINS6_IJSB_SD_SC_EEESA_SF_SH_Li256ELb0ELb1ELb0ELb0EEENS1_29StaticPersistentTileSchedulerILb0EEEEEEEEEvNT_6ParamsE,"ax",@progbits
	.align	128
.text._ZN7cutlass13device_kernelIN5flash11enable_sm90INS1_16FlashAttnFwdSm90INS1_25CollectiveMainloopFwdSm90ILi2EN4cute5tupleIJNS5_1CILi2EEENS7_ILi1EEES9_EEENS6_IJNS7_ILi128EEENS7_ILi80EEENS7_ILi256EEEEEELi256ENS_10bfloat16_tEfNS_4arch4Sm90ELb0ELb0ELb0ELb0ELb0ELb0ELb0ELb1ELb1ELb1ELb0ELb0EEENS1_21CollectiveEpilogueFwdINS6_IJSB_SD_SC_EEESA_SF_SH_Li256ELb0ELb1ELb0ELb0EEENS1_29StaticPersistentTileSchedulerILb0EEEEEEEEEvNT_6ParamsE:
        .type           _ZN7cutlass13device_kernelIN5flash11enable_sm90INS1_16FlashAttnFwdSm90INS1_25CollectiveMainloopFwdSm90ILi2EN4cute5tupleIJNS5_1CILi2EEENS7_ILi1EEES9_EEENS6_IJNS7_ILi128EEENS7_ILi80EEENS7_ILi256EEEEEELi256ENS_10bfloat16_tEfNS_4arch4Sm90ELb0ELb0ELb0ELb0ELb0ELb0ELb0ELb1ELb1ELb1ELb0ELb0EEENS1_21CollectiveEpilogueFwdINS6_IJSB_SD_SC_EEESA_SF_SH_Li256ELb0ELb1ELb0ELb0EEENS1_29StaticPersistentTileSchedulerILb0EEEEEEEEEvNT_6ParamsE,@function
        .size           _ZN7cutlass13device_kernelIN5flash11enable_sm90INS1_16FlashAttnFwdSm90INS1_25CollectiveMainloopFwdSm90ILi2EN4cute5tupleIJNS5_1CILi2EEENS7_ILi1EEES9_EEENS6_IJNS7_ILi128EEENS7_ILi80EEENS7_ILi256EEEEEELi256ENS_10bfloat16_tEfNS_4arch4Sm90ELb0ELb0ELb0ELb0ELb0ELb0ELb0ELb1ELb1ELb1ELb0ELb0EEENS1_21CollectiveEpilogueFwdINS6_IJSB_SD_SC_EEESA_SF_SH_Li256ELb0ELb1ELb0ELb0EEENS1_29StaticPersistentTileSchedulerILb0EEEEEEEEEvNT_6ParamsE,(.L_x_3425 - _ZN7cutlass13device_kernelIN5flash11enable_sm90INS1_16FlashAttnFwdSm90INS1_25CollectiveMainloopFwdSm90ILi2EN4cute5tupleIJNS5_1CILi2EEENS7_ILi1EEES9_EEENS6_IJNS7_ILi128EEENS7_ILi80EEENS7_ILi256EEEEEELi256ENS_10bfloat16_tEfNS_4arch4Sm90ELb0ELb0ELb0ELb0ELb0ELb0ELb0ELb1ELb1ELb1ELb0ELb0EEENS1_21CollectiveEpilogueFwdINS6_IJSB_SD_SC_EEESA_SF_SH_Li256ELb0ELb1ELb0ELb0EEENS1_29StaticPersistentTileSchedulerILb0EEEEEEEEEvNT_6ParamsE)
        .other          _ZN7cutlass13device_kernelIN5flash11enable_sm90INS1_16FlashAttnFwdSm90INS1_25CollectiveMainloopFwdSm90ILi2EN4cute5tupleIJNS5_1CILi2EEENS7_ILi1EEES9_EEENS6_IJNS7_ILi128EEENS7_ILi80EEENS7_ILi256EEEEEELi256ENS_10bfloat16_tEfNS_4arch4Sm90ELb0ELb0ELb0ELb0ELb0ELb0ELb0ELb1ELb1ELb1ELb0ELb0EEENS1_21CollectiveEpilogueFwdINS6_IJSB_SD_SC_EEESA_SF_SH_Li256ELb0ELb1ELb0ELb0EEENS1_29StaticPersistentTileSchedulerILb0EEEEEEEEEvNT_6ParamsE,@"STO_CUDA_ENTRY STV_DEFAULT"
_ZN7cutlass13device_kernelIN5flash11enable_sm90INS1_16FlashAttnFwdSm90INS1_25CollectiveMainloopFwdSm90ILi2EN4cute5tupleIJNS5_1CILi2EEENS7_ILi1EEES9_EEENS6_IJNS7_ILi128EEENS7_ILi80EEENS7_ILi256EEEEEELi256ENS_10bfloat16_tEfNS_4arch4Sm90ELb0ELb0ELb0ELb0ELb0ELb0ELb0ELb1ELb1ELb1ELb0ELb0EEENS1_21CollectiveEpilogueFwdINS6_IJSB_SD_SC_EEESA_SF_SH_Li256ELb0ELb1ELb0ELb0EEENS1_29StaticPersistentTileSchedulerILb0EEEEEEEEEvNT_6ParamsE:
        /* <DEDUP_REMOVED lines=18> */
.L_x_183:
[----:B------:R-:W-:Y:S05]  /*0120*/  BSYNC B0 ;  /* 0x0000000000007941 */ /* 0x000fea0003800000 */
.L_x_182:
        /* <DEDUP_REMOVED lines=41> */
.L_x_184:
[----:B0-----:R-:W0:Y:S01]  /*03c0*/  S2UR UR4, SR_CTAID.Y ;  /* 0x00000000000479c3 */ /* 0x001e220000002600 */
[----:B------:R-:W3:Y:S01]  /*03d0*/  SHFL.IDX PT, R8, R2, RZ, 0x1f ;  /* 0x00001fff02087589 */ /* 0x000ee200000e0000 */
[----:B------:R-:W-:Y:S01]  /*03e0*/  ULDC UR5, c[0x0][0x154] ;  /* 0x0000550000057ab9 */ /* 0x000fe20000000800 */
[----:B------:R-:W-:-:S05]  /*03f0*/  NOP ;  /* 0x0000000000007918 */ /* 0x000fca0000000000 */
[----:B------:R-:W5:Y:S08]  /*0400*/  S2UR UR6, SR_CTAID.X ;  /* 0x00000000000679c3 */ /* 0x000f700000002500 */
[----:B------:R-:W1:Y:S01]  /*0410*/  LDC R7, c[0x0][0x148] ;  /* 0x00005200ff077b82 */ /* 0x000e620000000800 */
[----:B0-----:R-:W-:Y:S02]  /*0420*/  I2FP.F32.U32 R3, UR4 ;  /* 0x0000000400037c45 */ /* 0x001fe40008201000 */
[----:B---3--:R-:W-:-:S03]  /*0430*/  ISETP.NE.AND P0, PT, R8, RZ, PT ;  /* 0x000000ff0800720c */ /* 0x008fc60003f05270 */
[----:B------:R-:W-:Y:S01]  /*0440*/  FMUL R6, R3, UR5 ;  /* 0x0000000503067c20 */ /* 0x000fe20008400000 */
[----:B------:R-:W-:Y:S02]  /*0450*/  SHF.R.S32.HI R3, RZ, 0x1f, R0 ;  /* 0x0000001fff037819 */ /* 0x000fe40000011400 */
[----:B-----5:R-:W-:Y:S02]  /*0460*/  I2FP.F32.U32 R5, UR6 ;  /* 0x0000000600057c45 */ /* 0x020fe40008201000 */
[----:B------:R-:W-:Y:S01]  /*0470*/  LEA.HI R3, R3, R0, RZ, 0x7 ;  /* 0x0000000003037211 */ /* 0x000fe200078f38ff */
[----:B------:R-:W0:Y:S02]  /*0480*/  F2I.U32.TRUNC.NTZ R6, R6 ;  /* 0x0000000600067305 */ /* 0x000e24000020f000 */
[----:B0-----:R-:W-:-:S04]  /*0490*/  IMAD.MOV R12, RZ, RZ, -R6 ;  /* 0x000000ffff0c7224 */ /* 0x001fc800078e0a06 */
[----:B-1----:R-:W-:Y:S01]  /*04a0*/  IMAD R12, R7, R12, UR4 ;  /* 0x00000004070c7e24 */ /* 0x002fe2000f8e020c */
[----:B------:R-:W-:Y:S02]  /*04b0*/  ULDC UR4, c[0x0][0x150] ;  /* 0x0000540000047ab9 */ /* 0x000fe40000000800 */
[----:B------:R-:W-:Y:S01]  /*04c0*/  FMUL R10, R5, UR4 ;  /* 0x00000004050a7c20 */ /* 0x000fe20008400000 */
[----:B------:R-:W-:Y:S06]  /*04d0*/  @P0 BRA `(.L_x_185) ;  /* 0x0000000000480947 */ /* 0x000fec0003800000 */
[----:B------:R-:W0:Y:S01]  /*04e0*/  S2UR UR5, SR_CgaCtaId ;  /* 0x00000000000579c3 */ /* 0x000e220000008800 */
        /* <DEDUP_REMOVED lines=12> */
[----:B0-----:R0:W1:Y:S08]  /*05b0*/  SYNCS.EXCH.64 URZ, [UR8+0x38850], UR4 ;  /* 0x03885004083f75b2 */ /* 0x0010700008000100 */
[----:B------:R0:W3:Y:S01]  /*05c0*/  SYNCS.EXCH.64 URZ, [UR8+0x38860], UR6 ;  /* 0x03886006083f75b2 */ /* 0x0000e20008000100 */
[----:B------:R0:W0:Y:S01]  /*05d0*/  SYNCS.EXCH.64 URZ, [UR8+0x38858], UR4 ;  /* 0x03885804083f75b2 */ /* 0x0000220008000100 */
[----:B------:R0:W0:Y:S01]  /*05e0*/  SYNCS.EXCH.64 URZ, [UR8+0x38868], UR6 ;  /* 0x03886806083f75b2 */ /* 0x0000220008000100 */
[----:B------:R-:W-:Y:S01]  /*05f0*/  NOP ;  /* 0x0000000000007918 */ /* 0x000fe20000000000 */
.L_x_185:
[----:B------:R-:W5:Y:S01]  /*0600*/  SHFL.IDX PT, R7, R2, RZ, 0x1f ;  /* 0x00001fff02077589 */ /* 0x000f6200000e0000 */
[----:B------:R-:W-:Y:S01]  /*0610*/  LOP3.LUT R3, R3, 0xffffff80, RZ, 0xc0, !PT ;  /* 0xffffff8003037812 */ /* 0x000fe200078ec0ff */
[----:B------:R-:W0:Y:S01]  /*0620*/  LDC R11, c[0x0][0x144] ;  /* 0x00005100ff0b7b82 */ /* 0x000e220000000800 */
[----:B------:R-:W0:Y:S01]  /*0630*/  F2I.U32.TRUNC.NTZ R10, R10 ;  /* 0x0000000a000a7305 */ /* 0x000e22000020f000 */
[----:B------:R-:W-:Y:S01]  /*0640*/  SHF.R.S32.HI R9, RZ, 0x1f, R8 ;  /* 0x0000001fff097819 */ /* 0x000fe20000011408 */
[----:B------:R-:W-:Y:S01]  /*0650*/  NOP ;  /* 0x0000000000007918 */ /* 0x000fe20000000000 */
[----:B------:R-:W-:-:S05]  /*0660*/  IMAD.IADD R3, R0, 0x1, -R3 ;  /* 0x0000000100037824 */ /* 0x000fca00078e0a03 */
[----:B------:R-:W-:-:S04]  /*0670*/  SHF.R.S32.HI R6, RZ, 0x1f, R3 ;  /* 0x0000001fff067819 */ /* 0x000fc80000011403 */
[----:B------:R-:W-:-:S04]  /*0680*/  LEA.HI R6, R6, R3, RZ, 0x3 ;  /* 0x0000000306067211 */ /* 0x000fc800078f18ff */
[--C-:B------:R-:W-:Y:S02]  /*0690*/  SHF.R.S32.HI R5, RZ, 0x3, R6.reuse ;  /* 0x00000003ff057819 */ /* 0x100fe40000011406 */
[----:B------:R-:W-:Y:S02]  /*06a0*/  SHF.R.S32.HI R6, RZ, 0x1f, R6 ;  /* 0x0000001fff067819 */ /* 0x000fe40000011406 */
[----:B-----5:R-:W-:Y:S02]  /*06b0*/  ISETP.NE.AND P0, PT, R7, RZ, PT ;  /* 0x000000ff0700720c */ /* 0x020fe40003f05270 */
[----:B------:R-:W-:Y:S02]  /*06c0*/  LEA.HI R6, R6, R5, RZ, 0x2 ;  /* 0x0000000506067211 */ /* 0x000fe400078f10ff */
[----:B------:R-:W-:Y:S02]  /*06d0*/  SHF.R.S32.HI R7, RZ, 0x1f, R4 ;  /* 0x0000001fff077819 */ /* 0x000fe40000011404 */
[----:B------:R-:W-:-:S02]  /*06e0*/  LOP3.LUT R6, R6, 0xfffffffc, RZ, 0xc0, !PT ;  /* 0xfffffffc06067812 */ /* 0x000fc400078ec0ff */
[----:B------:R-:W-:-:S05]  /*06f0*/  LEA.HI R7, R7, R4, RZ, 0x2 ;  /* 0x0000000407077211 */ /* 0x000fca00078f10ff */
[----:B------:R-:W-:Y:S05]  /*0700*/  @P0 BRA `(.L_x_186) ;  /* 0x0000000000480947 */ /* 0x000fea0003800000 */
[----:B0-----:R-:W0:Y:S01]  /*0710*/  S2UR UR5, SR_CgaCtaId ;  /* 0x00000000000579c3 */ /* 0x001e220000008800 */
[----:B------:R-:W-:Y:S01]  /*0720*/  UMOV UR4, 0x400 ;  /* 0x0000040000047882 */ /* 0x000fe20000000000 */
[----:B------:R-:W-:Y:S01]  /*0730*/  UMOV UR6, 0x1 ;  /* 0x0000000100067882 */ /* 0x000fe20000000000 */
[----:B------:R-:W-:Y:S01]  /*0740*/  UMOV UR9, 0x2 ;  /* 0x0000000200097882 */ /* 0x000fe20000000000 */
[----:B------:R-:W-:-:S04]  /*0750*/  UIADD3 UR6, -UR6, 0x100000, URZ ;  /* 0x0010000006067890 */ /* 0x000fc8000fffe13f */
[----:B------:R-:W-:Y:S02]  /*0760*/  USHF.L.U32 UR7, UR6, 0xb, URZ ;  /* 0x0000000b06077899 */ /* 0x000fe4000800063f */
[----:B------:R-:W-:Y:S01]  /*0770*/  USHF.L.U32 UR6, UR6, 0x1, URZ ;  /* 0x0000000106067899 */ /* 0x000fe2000800063f */
[----:B------:R-:W-:Y:S01]  /*0780*/  ELECT P0, URZ, PT ;  /* 0x00000000003f782f */ /* 0x000fe20003800000 */
[----:B0-----:R-:W-:Y:S02]  /*0790*/  ULEA UR8, UR5, UR4, 0x18 ;  /* 0x0000000405087291 */ /* 0x001fe4000f8ec03f */
[----:B------:R-:W-:-:S04]  /*07a0*/  UIADD3 UR4, -UR9, 0x100000, URZ ;  /* 0x0010000009047890 */ /* 0x000fc8000fffe13f */
[----:B------:R-:W-:Y:S02]  /*07b0*/  USHF.L.U32 UR5, UR4, 0xb, URZ ;  /* 0x0000000b04057899 */ /* 0x000fe4000800063f */
[----:B------:R-:W-:Y:S01]  /*07c0*/  USHF.L.U32 UR4, UR4, 0x1, URZ ;  /* 0x0000000104047899 */ /* 0x000fe2000800063f */
[----:B------:R-:W0:Y:S03]  /*07d0*/  FENCE.VIEW.ASYNC.S ;  /* 0x00000000000073c6 */ /* 0x000e260000000000 */
[----:B0-----:R0:W0:Y:S08]  /*07e0*/  SYNCS.EXCH.64 URZ, [UR8+0x38870], UR6 ;  /* 0x03887006083f75b2 */ /* 0x0010300008000100 */
[----:B------:R0:W0:Y:S01]  /*07f0*/  SYNCS.EXCH.64 URZ, [UR8+0x38880], UR4 ;  /* 0x03888004083f75b2 */ /* 0x0000220008000100 */
[----:B------:R0:W0:Y:S01]  /*0800*/  SYNCS.EXCH.64 URZ, [UR8+0x38878], UR6 ;  /* 0x03887806083f75b2 */ /* 0x0000220008000100 */
[----:B------:R0:W0:Y:S01]  /*0810*/  SYNCS.EXCH.64 URZ, [UR8+0x38888], UR4 ;  /* 0x03888804083f75b2 */ /* 0x0000220008000100 */
[----:B------:R-:W-:Y:S01]  /*0820*/  NOP ;  /* 0x0000000000007918 */ /* 0x000fe20000000000 */
.L_x_186:
[----:B------:R-:W5:Y:S01]  /*0830*/  SHFL.IDX PT, R13, R2, RZ, 0x1f ;  /* 0x00001fff020d7589 */ /* 0x000f6200000e0000 */
[----:B0-----:R-:W0:Y:S01]  /*0840*/  S2UR UR4, SR_CTAID.X ;  /* 0x00000000000479c3 */ /* 0x001e220000002500 */
[----:B------:R-:W-:Y:S01]  /*0850*/  LOP3.LUT R7, R7, 0x3ffffffc, RZ, 0xc0, !PT ;  /* 0x3ffffffc07077812 */ /* 0x000fe200078ec0ff */
[----:B------:R-:W-:Y:S01]  /*0860*/  IMAD.IADD R6, R5, 0x1, -R6 ;  /* 0x0000000105067824 */ /* 0x000fe200078e0a06 */
[----:B------:R-:W-:Y:S01]  /*0870*/  LEA.HI R9, R9, R8, RZ, 0x2 ;  /* 0x0000000809097211 */ /* 0x000fe200078f10ff */
[----:B------:R-:W-:Y:S01]  /*0880*/  IMAD.MOV R10, RZ, RZ, -R10 ;  /* 0x000000ffff0a7224 */ /* 0x000fe200078e0a0a */
[----:B------:R-:W-:Y:S01]  /*0890*/  NOP ;  /* 0x0000000000007918 */ /* 0x000fe20000000000 */
[----:B------:R-:W-:Y:S01]  /*08a0*/  IMAD.IADD R7, R4, 0x1, -R7 ;  /* 0x0000000104077824 */ /* 0x000fe200078e0a07 */
[----:B------:R-:W-:-:S03]  /*08b0*/  LOP3.LUT R9, R9, 0x3ffffffc, RZ, 0xc0, !PT ;  /* 0x3ffffffc09097812 */ /* 0x000fc600078ec0ff */
[--C-:B------:R-:W-:Y:S02]  /*08c0*/  IMAD R7, R7, 0x4, R6.reuse ;  /* 0x0000000407077824 */ /* 0x100fe400078e0206 */
[----:B------:R-:W-:Y:S02]  /*08d0*/  IMAD.IADD R9, R8, 0x1, -R9 ;  /* 0x0000000108097824 */ /* 0x000fe400078e0a09 */
[----:B------:R-:W1:Y:S01]  /*08e0*/  LDC R8, c[0x0][0x140] ;  /* 0x00005000ff087b82 */ /* 0x000e620000000800 */
[----:B------:R-:W-:Y:S01]  /*08f0*/  LEA.HI R4, R7, R7, RZ, 0x1 ;  /* 0x0000000707047211 */ /* 0x000fe200078f08ff */
[----:B------:R-:W-:-:S03]  /*0900*/  IMAD R9, R9, 0x4, R6 ;  /* 0x0000000409097824 */ /* 0x000fc600078e0206 */
[----:B------:R-:W-:Y:S02]  /*0910*/  LOP3.LUT R4, R4, 0xfffffffe, RZ, 0xc0, !PT ;  /* 0xfffffffe04047812 */ /* 0x000fe400078ec0ff */
[----:B------:R-:W-:Y:S02]  /*0920*/  LEA.HI R5, R9, R9, RZ, 0x1 ;  /* 0x0000000909057211 */ /* 0x000fe400078f08ff */
[----:B-----5:R-:W-:Y:S01]  /*0930*/  ISETP.NE.AND P0, PT, R13, RZ, PT ;  /* 0x000000ff0d00720c */ /* 0x020fe20003f05270 */
[----:B0-----:R-:W-:Y:S02]  /*0940*/  IMAD R11, R11, R10, UR4 ;  /* 0x000000040b0b7e24 */ /* 0x001fe4000f8e020a */
[----:B------:R-:W-:-:S05]  /*0950*/  IMAD.IADD R4, R7, 0x1, -R4 ;  /* 0x0000000107047824 */ /* 0x000fca00078e0a04 */
[----:B------:R-:W-:Y:S02]  /*0960*/  ISETP.NE.AND P5, PT, R4, R11, PT ;  /* 0x0000000b0400720c */ /* 0x000fe40003fa5270 */
[----:B------:R-:W-:-:S05]  /*0970*/  LOP3.LUT R4, R5, 0xfffffffe, RZ, 0xc0, !PT ;  /* 0xfffffffe05047812 */ /* 0x000fca00078ec0ff */
[----:B------:R-:W-:Y:S01]  /*0980*/  IMAD.IADD R4, R9, 0x1, -R4 ;  /* 0x0000000109047824 */ /* 0x000fe200078e0a04 */
        /* <DEDUP_REMOVED lines=19> */
.L_x_187:
[----:B------:R-:W5:Y:S01]  /*0ac0*/  SHFL.IDX PT, R6, R2, RZ, 0x1f ;  /* 0x00001fff02067589 */ /* 0x000f6200000e0000 */
[----:B------:R-:W-:Y:S01]  /*0ad0*/  ISETP.NE.AND P2, PT, R4, R11, PT ;  /* 0x0000000b0400720c */ /* 0x000fe20003f45270 */
[----:B------:R-:W-:Y:S01]  /*0ae0*/  IMAD.SHL.U32 R4, R7, 0x4, RZ ;  /* 0x0000000407047824 */ /* 0x000fe200078e00ff */
[----:B------:R-:W-:Y:S01]  /*0af0*/  LOP3.LUT P0, RZ, R3, 0x7, RZ, 0xc0, !PT ;  /* 0x0000000703ff7812 */ /* 0x000fe2000780c0ff */
[----:B------:R-:W-:Y:S01]  /*0b00*/  IMAD.SHL.U32 R22, R9, 0x4, RZ ;  /* 0x0000000409167824 */ /* 0x000fe200078e00ff */
[----:B-1----:R-:W-:Y:S01]  /*0b10*/  ISETP.EQ.U32.AND P1, PT, R8, 0x1, PT ;  /* 0x000000010800780c */ /* 0x002fe20003f22070 */
[----:B------:R-:W-:Y:S01]  /*0b20*/  IMAD.MOV.U32 R19, RZ, RZ, 0x1 ;  /* 0x00000001ff137424 */ /* 0x000fe200078e00ff */
[----:B------:R-:W-:Y:S01]  /*0b30*/  LOP3.LUT R23, R7, 0xc, R4, 0x78, !PT ;  /* 0x0000000c07177812 */ /* 0x000fe200078e7804 */
[----:B------:R-:W-:Y:S01]  /*0b40*/  IMAD.MOV.U32 R18, RZ, RZ, 0x1 ;  /* 0x00000001ff127424 */ /* 0x000fe200078e00ff */
[----:B------:R-:W-:Y:S01]  /*0b50*/  LOP3.LUT R22, R9, 0xc, R22, 0x78, !PT ;  /* 0x0000000c09167812 */ /* 0x000fe200078e7816 */
[----:B------:R-:W-:Y:S01]  /*0b60*/  NOP ;  /* 0x0000000000007918 */ /* 0x000fe20000000000 */
[----:B------:R-:W-:-:S02]  /*0b70*/  @P5 LEA.HI R4, R23, R23, RZ, 0x1 ;  /* 0x0000001717045211 */ /* 0x000fc400078f08ff */
[----:B------:R-:W-:Y:S02]  /*0b80*/  ISETP.LT.U32.AND P4, PT, R23, 0x2, !P0 ;  /* 0x000000021700780c */ /* 0x000fe40004781070 */
[----:B------:R-:W-:Y:S02]  /*0b90*/  @P5 SHF.R.S32.HI R4, RZ, 0x1, R4 ;  /* 0x00000001ff045819 */ /* 0x000fe40000011404 */
[----:B------:R-:W-:Y:S02]  /*0ba0*/  @P2 LEA.HI R5, R22, R22, RZ, 0x1 ;  /* 0x0000001616052211 */ /* 0x000fe400078f08ff */
[----:B------:R-:W-:Y:S02]  /*0bb0*/  @P5 ISETP.NE.AND P6, PT, R4, R12, PT ;  /* 0x0000000c0400520c */ /* 0x000fe40003fc5270 */
[----:B------:R-:W-:Y:S02]  /*0bc0*/  SEL R4, RZ, 0x1, !P4 ;  /* 0x00000001ff047807 */ /* 0x000fe40006000000 */
[----:B------:R-:W-:-:S02]  /*0bd0*/  @P2 SHF.R.S32.HI R5, RZ, 0x1, R5 ;  /* 0x00000001ff052819 */ /* 0x000fc40000011405 */
[----:B-----5:R-:W-:Y:S02]  /*0be0*/  ISETP.NE.AND P4, PT, R6, RZ, PT ;  /* 0x000000ff0600720c */ /* 0x020fe40003f85270 */
[----:B------:R-:W-:Y:S02]  /*0bf0*/  @P2 ISETP.NE.AND P3, PT, R5, R12, PT ;  /* 0x0000000c0500220c */ /* 0x000fe40003f65270 */
[----:B------:R-:W-:Y:S02]  /*0c00*/  @P5 SEL R19, RZ, 0x1, P6 ;  /* 0x00000001ff135807 */ /* 0x000fe40003000000 */
[----:B------:R-:W-:Y:S02]  /*0c10*/  ISETP.LT.U32.AND P0, PT, R22, 0x2, !P0 ;  /* 0x000000021600780c */ /* 0x000fe40004701070 */
[----:B------:R-:W-:Y:S02]  /*0c20*/  LOP3.LUT R19, R19, R4, RZ, 0xc0, !PT ;  /* 0x0000000413137212 */ /* 0x000fe400078ec0ff */
[----:B------:R-:W-:-:S02]  /*0c30*/  SEL R3, RZ, 0x1, !P0 ;  /* 0x00000001ff037807 */ /* 0x000fc40004000000 */
[----:B------:R-:W-:Y:S01]  /*0c40*/  @P2 SEL R18, RZ, 0x1, P3 ;  /* 0x00000001ff122807 */ /* 0x000fe20001800000 */
[----:B------:R-:W-:Y:S06]  /*0c50*/  @P4 BRA `(.L_x_188) ;  /* 0x0000000000484947 */ /* 0x000fec0003800000 */
        /* <DEDUP_REMOVED lines=17> */
[----:B-1----:R-:W-:Y:S01]  /*0d70*/  NOP ;  /* 0x0000000000007918 */ /* 0x002fe20000000000 */
.L_x_188:
[----:B------:R-:W-:Y:S01]  /*0d80*/  LOP3.LUT R18, R18, R3, RZ, 0xc0, !PT ;  /* 0x0000000312127212 */ /* 0x000fe200078ec0ff */
[----:B------:R-:W-:Y:S01]  /*0d90*/  NOP ;  /* 0x0000000000007918 */ /* 0x000fe20000000000 */
[----:B------:R-:W-:Y:S05]  /*0da0*/  @!P1 BRA `(.L_x_189) ;  /* 0x0000000000089947 */ /* 0x000fea0003800000 */
[----:B0-234-:R-:W-:Y:S01]  /*0db0*/  UCGABAR_ARV ;  /* 0x00000000000079c7 */ /* 0x01dfe20008000000 */
[----:B------:R-:W-:Y:S05]  /*0dc0*/  BRA `(.L_x_190) ;  /* 0x0000000000047947 */ /* 0x000fea0003800000 */
.L_x_189:
[----:B0-234-:R-:W-:Y:S01]  /*0dd0*/  NOP ;  /* 0x0000000000007918 */ /* 0x01dfe20000000000 */
.L_x_190:
[----:B------:R-:W-:Y:S05]  /*0de0*/  @!P1 BRA `(.L_x_191) ;  /* 0x00000000000c9947 */ /* 0x000fea0003800000 */
[----:B------:R-:W-:Y:S01]  /*0df0*/  UCGABAR_WAIT ;  /* 0x0000000000007dc7 */ /* 0x000fe20008000000 */
[----:B------:R-:W-:Y:S01]  /*0e00*/  CCTL.IVALL ;  /* 0x00000000ff00798f */ /* 0x000fe20002000000 */
[----:B------:R-:W-:Y:S05]  /*0e10*/  BRA `(.L_x_192) ;  /* 0x0000000000047947 */ /* 0x000fea0003800000 */
.L_x_191:
[----:B------:R-:W-:Y:S06]  /*0e20*/  BAR.SYNC.DEFER_BLOCKING 0x0 ;  /* 0x0000000000007b1d */ /* 0x000fec0000010000 */
.L_x_192:
[----:B------:R-:W-:Y:S01]  /*0e30*/  UMOV UR4, 0x1 ;  /* 0x0000000100047882 */ /* 0x000fe20000000000 */
[----:B------:R-:W-:Y:S01]  /*0e40*/  PLOP3.LUT P0, PT, PT, PT, UP0, 0x80, 0x0 ;  /* 0x000000000000781c */ /* 0x000fe20003f0f008 */
[----:B------:R-:W-:-:S06]  /*0e50*/  USEL UR4, UR4, 0x2, !UP0 ;  /* 0x0000000204047887 */ /* 0x000fcc000c000000 */
[----:B------:R-:W-:-:S05]  /*0e60*/  IMAD.U32 R3, RZ, RZ, UR4 ;  /* 0x00000004ff037e24 */ /* 0x000fca000f8e00ff */
[----:B------:R0:W-:Y:S01]  /*0e70*/  STL [R1+0x30], R3 ;  /* 0x0000300301007387 */ /* 0x0001e20000100800 */
[----:B------:R-:W-:Y:S05]  /*0e80*/  @!P0 BRA `(.L_x_193) ;  /* 0x000000b000508947 */ /* 0x000fea0003800000 */
.L_x_194:
        /* <DEDUP_REMOVED lines=72> */
.L_x_227:
        /* <DEDUP_REMOVED lines=35> */
[----:B------:R-:W-:Y:S01]  /*1540*/  IMAD.U32 R218, RZ, RZ, UR10 ;  /* 0x0000000affda7e24 */ /* 0x000fe2000f8e00ff */
        /* <DEDUP_REMOVED lines=8> */
[----:B--2---:R-:W-:Y:S06]  /*15d0*/  @!P0 BRA `(.L_x_195) ;  /* 0x0000000000408947 */ /* 0x004fec0003800000 */
        /* <DEDUP_REMOVED lines=16> */
.L_x_195:
        /* <DEDUP_REMOVED lines=9> */
.L_x_336:
[----:B------:R-:W-:Y:S05]  /*1770*/  @!P0 BRA `(.L_x_197) ;  /* 0x0000000000048947 */ /* 0x000fea0003800000 */
[----:B------:R-:W-:Y:S01]  /*1780*/  BPT.TRAP 0x1 ;  /* 0x000000040000795c */ /* 0x000fe20000300000 */
.L_x_197:
        /* <DEDUP_REMOVED lines=8> */
.L_x_198:
[----:B-1----:R-:W-:Y:S05]  /*1810*/  @P1 BRA `(.L_x_199) ;  /* 0x0000000000081947 */ /* 0x002fea0003800000 */
[----:B------:R-:W1:Y:S02]  /*1820*/  SYNCS.PHASECHK.TRANS64.TRYWAIT P1, [R0+URZ+0x38830], R3 ;  /* 0x03883003000075a7 */ /* 0x000e64000802017f */
[----:B-1----:R-:W-:Y:S05]  /*1830*/  @!P1 BRA `(.L_x_200) ;  /* 0x000000fc00689947 */ /* 0x002fea0003800000 */
.L_x_199:
[----:B------:R-:W-:Y:S05]  /*1840*/  WARPSYNC.ALL ;  /* 0x0000000000007948 */ /* 0x000fea0003800000 */
[----:B------:R-:W-:Y:S01]  /*1850*/  UIADD3 UR36, UR36, 0x24400, URZ ;  /* 0x0002440024247890 */ /* 0x000fe2000fffe03f */
[----:B------:R-:W-:Y:S01]  /*1860*/  WARPGROUP.ARRIVE ;  /* 0x00000000000079c5 */ /* 0x000fe20000000000 */
[----:B------:R-:W-:Y:S02]  /*1870*/  ULOP3.LUT UR5, UR37, 0x10000, URZ, 0xfc, !UPT ;  /* 0x0001000025057892 */ /* 0x000fe4000f8efc3f */
[----:B------:R-:W-:Y:S01]  /*1880*/  USHF.R.U32.HI UR36, URZ, 0x4, UR36 ;  /* 0x000000043f247899 */ /* 0x000fe20008011624 */
[----:B------:R-:W-:Y:S01]  /*1890*/  UMOV UR17, 0x40000040 ;  /* 0x4000004000117882 */ /* 0x000fe20000000000 */
[----:B------:R-:W-:-:S02]  /*18a0*/  UMOV UR19, 0x40000040 ;  /* 0x4000004000137882 */ /* 0x000fc40000000000 */
[----:B------:R-:W-:Y:S01]  /*18b0*/  ULOP3.LUT UR36, UR36, 0x3fff, URZ, 0xc0, !UPT ;  /* 0x00003fff24247892 */ /* 0x000fe2000f8ec03f */
[----:B------:R-:W-:Y:S01]  /*18c0*/  IMAD.U32 R13, RZ, RZ, UR17 ;  /* 0x00000011ff0d7e24 */ /* 0x000fe2000f8e00ff */
[----:B------:R-:W-:Y:S01]  /*18d0*/  UMOV UR16, UR5 ;  /* 0x0000000500107c82 */ /* 0x000fe20008000000 */
[----:B------:R-:W-:Y:S01]  /*18e0*/  UMOV UR9, UR17 ;  /* 0x0000001100097c82 */ /* 0x000fe20008000000 */
[----:B------:R-:W-:Y:S01]  /*18f0*/  ULOP3.LUT UR4, UR36, 0x10000, URZ, 0xfc, !UPT ;  /* 0x0001000024047892 */ /* 0x000fe2000f8efc3f */
[----:B------:R-:W-:Y:S01]  /*1900*/  IMAD.U32 R12, RZ, RZ, UR16 ;  /* 0x00000010ff0c7e24 */ /* 0x000fe2000f8e00ff */
[----:B------:R-:W-:Y:S01]  /*1910*/  UMOV UR8, UR16 ;  /* 0x0000001000087c82 */ /* 0x000fe20008000000 */
[----:B------:R-:W-:Y:S01]  /*1920*/  UMOV UR11, 0x40000040 ;  /* 0x40000040000b7882 */ /* 0x000fe20000000000 */
[----:B------:R-:W-:Y:S01]  /*1930*/  UMOV UR12, UR16 ;  /* 0x00000010000c7c82 */ /* 0x000fe20008000000 */
[----:B------:R-:W-:Y:S01]  /*1940*/  UMOV UR13, UR17 ;  /* 0x00000011000d7c82 */ /* 0x000fe20008000000 */
[----:B------:R-:W-:Y:S01]  /*1950*/  IMAD.U32 R15, RZ, RZ, UR4 ;  /* 0x00000004ff0f7e24 */ /* 0x000fe2000f8e00ff */
[----:B------:R-:W-:Y:S01]  /*1960*/  UIMAD UR4, UR60, 0xa00, UR4 ;  /* 0x00000a003c0478a4 */ /* 0x000fe2000f8e0204 */
[----:B------:R-:W-:Y:S01]  /*1970*/  UMOV UR15, 0x40000040 ;  /* 0x40000040000f7882 */ /* 0x000fe20000000000 */
[----:B------:R-:W-:-:S02]  /*1980*/  UMOV UR23, 0x40000040 ;  /* 0x4000004000177882 */ /* 0x000fc40000000000 */
[----:B------:R-:W-:Y:S02]  /*1990*/  UIADD3 UR10, UR4, 0x80, URZ ;  /* 0x00000080040a7890 */ /* 0x000fe4000fffe03f */
[----:B------:R-:W-:Y:S02]  /*19a0*/  UIADD3 UR14, UR4, 0x100, URZ ;  /* 0x00000100040e7890 */ /* 0x000fe4000fffe03f */
[----:B------:R-:W-:Y:S01]  /*19b0*/  UMOV UR18, UR4 ;  /* 0x0000000400127c82 */ /* 0x000fe20008000000 */
[----:B------:R-:W-:Y:S01]  /*19c0*/  UIADD3 UR6, UR4, 0x180, URZ ;  /* 0x0000018004067890 */ /* 0x000fe2000fffe03f */
[----:B------:R-:W-:Y:S01]  /*19d0*/  HGMMA.64x16x16.F32.BF16 R56, gdesc[UR16], RZ, !UPT, gsb0 ;  /* 0x00200000103879f0 */ /* 0x000fe2000c0018ff */
[----:B------:R-:W-:Y:S01]  /*19e0*/  UIADD3 UR7, UR4, 0x200, URZ ;  /* 0x0000020004077890 */ /* 0x000fe2000fffe03f */
[----:B------:R-:W-:Y:S01]  /*19f0*/  UMOV UR19, 0x40000040 ;  /* 0x4000004000137882 */ /* 0x000fe20000000000 */
[----:B------:R-:W-:Y:S02]  /*1a00*/  UIADD3 UR22, UR4, 0x382, URZ ;  /* 0x0000038204167890 */ /* 0x000fe4000fffe03f */
[----:B------:R-:W-:Y:S01]  /*1a10*/  UIADD3 UR26, UR4, 0x384, URZ ;  /* 0x00000384041a7890 */ /* 0x000fe2000fffe03f */
[----:B------:R-:W-:Y:S01]  /*1a20*/  UMOV UR27, 0x40000040 ;  /* 0x40000040001b7882 */ /* 0x000fe20000000000 */
        /* <DEDUP_REMOVED lines=16> */
[----:B------:R-:W-:-:S02]  /*1b30*/  WARPGROUP.DEPBAR.LE gsb0, 0x0 ;  /* 0x00008000000079c5 */ /* 0x000fc40000010000 */
[----:B------:R-:W-:-:S06]  /*1b40*/  WARPGROUP.ARRIVE ;  /* 0x00000000000079c5 */ /* 0x000fcc0000000000 */
[----:B------:R-:W-:Y:S01]  /*1b50*/  HGMMA.64x16x16.F32.BF16 R48, gdesc[UR8], RZ, !UPT, gsb0 ;  /* 0x00200000083079f0 */ /* 0x000fe2000c0018ff */
[----:B------:R-:W-:Y:S01]  /*1b60*/  UMOV UR8, UR16 ;  /* 0x0000001000087c82 */ /* 0x000fe20008000000 */
[----:B------:R-:W-:Y:S01]  /*1b70*/  UMOV UR9, UR17 ;  /* 0x0000001100097c82 */ /* 0x000fe20008000000 */
[----:B------:R-:W-:Y:S01]  /*1b80*/  UMOV UR10, UR6 ;  /* 0x00000006000a7c82 */ /* 0x000fe20008000000 */
[----:B------:R-:W-:Y:S01]  /*1b90*/  UMOV UR11, 0x40000040 ;  /* 0x40000040000b7882 */ /* 0x000fe20000000000 */
[----:B------:R-:W-:Y:S01]  /*1ba0*/  UIADD3 UR6, UR5, 0x2, URZ ;  /* 0x0000000205067890 */ /* 0x000fe2000fffe03f */
[----:B------:R-:W-:Y:S02]  /*1bb0*/  WARPGROUP.DEPBAR.LE gsb0, 0x0 ;  /* 0x00008000000079c5 */ /* 0x000fe40000010000 */
[----:B------:R-:W-:-:S06]  /*1bc0*/  WARPGROUP.ARRIVE ;  /* 0x00000000000079c5 */ /* 0x000fcc0000000000 */
[----:B------:R-:W-:Y:S01]  /*1bd0*/  HGMMA.64x16x16.F32.BF16 R40, gdesc[UR12], RZ, !UPT, gsb0 ;  /* 0x002000000c2879f0 */ /* 0x000fe2000c0018ff */
[----:B------:R-:W-:Y:S01]  /*1be0*/  UIADD3 UR14, UR4, 0x102, URZ ;  /* 0x00000102040e7890 */ /* 0x000fe2000fffe03f */
[----:B------:R-:W-:Y:S01]  /*1bf0*/  UMOV UR15, 0x40000040 ;  /* 0x40000040000f7882 */ /* 0x000fe20000000000 */
[----:B------:R-:W-:Y:S02]  /*1c00*/  WARPGROUP.DEPBAR.LE gsb0, 0x0 ;  /* 0x00008000000079c5 */ /* 0x000fe40000010000 */
[----:B------:R-:W-:-:S06]  /*1c10*/  WARPGROUP.ARRIVE ;  /* 0x00000000000079c5 */ /* 0x000fcc0000000000 */
[----:B------:R-:W-:Y:S01]  /*1c20*/  HGMMA.64x16x16.F32.BF16 R32, gdesc[UR8], RZ, !UPT, gsb0 ;  /* 0x00200000082079f0 */ /* 0x000fe2000c0018ff */
[----:B------:R-:W-:Y:S01]  /*1c30*/  UMOV UR8, UR16 ;  /* 0x0000001000087c82 */ /* 0x000fe20008000000 */
[----:B------:R-:W-:Y:S01]  /*1c40*/  UMOV UR9, UR17 ;  /* 0x0000001100097c82 */ /* 0x000fe20008000000 */
[----:B------:R-:W-:Y:S01]  /*1c50*/  UMOV UR10, UR7 ;  /* 0x00000007000a7c82 */ /* 0x000fe20008000000 */
[----:B------:R-:W-:Y:S01]  /*1c60*/  UMOV UR11, 0x40000040 ;  /* 0x40000040000b7882 */ /* 0x000fe20000000000 */
[----:B------:R-:W-:Y:S01]  /*1c70*/  UMOV UR16, UR6 ;  /* 0x0000000600107c82 */ /* 0x000fe20008000000 */
[----:B------:R-:W-:Y:S01]  /*1c80*/  UIADD3 UR6, UR4, 0x2, URZ ;  /* 0x0000000204067890 */ /* 0x000fe2000fffe03f */
[----:B------:R-:W-:Y:S01]  /*1c90*/  IMAD.U32 R10, RZ, RZ, UR16 ;  /* 0x00000010ff0a7e24 */ /* 0x000fe2000f8e00ff */
[----:B------:R-:W-:Y:S01]  /*1ca0*/  UMOV UR17, 0x40000040 ;  /* 0x4000004000117882 */ /* 0x000fe20000000000 */
[----:B------:R-:W-:Y:S01]  /*1cb0*/  UMOV UR12, UR16 ;  /* 0x00000010000c7c82 */ /* 0x000fe20008000000 */
[----:B------:R-:W-:Y:S01]  /*1cc0*/  UMOV UR13, UR17 ;  /* 0x00000011000d7c82 */ /* 0x000fe20008000000 */
[----:B------:R-:W-:Y:S01]  /*1cd0*/  UIADD3 UR7, UR4, 0x202, URZ ;  /* 0x0000020204077890 */ /* 0x000fe2000fffe03f */
[----:B------:R-:W-:Y:S01]  /*1ce0*/  IMAD.U32 R11, RZ, RZ, UR17 ;  /* 0x00000011ff0b7e24 */ /* 0x000fe2000f8e00ff */
[----:B------:R-:W-:Y:S01]  /*1cf0*/  UMOV UR18, UR6 ;  /* 0x0000000600127c82 */ /* 0x000fe20008000000 */
[----:B------:R-:W-:Y:S01]  /*1d00*/  UIADD3 UR6, UR4, 0x182, URZ ;  /* 0x0000018204067890 */ /* 0x000fe2000fffe03f */
[----:B------:R-:W-:-:S02]  /*1d10*/  WARPGROUP.DEPBAR.LE gsb0, 0x0 ;  /* 0x00008000000079c5 */ /* 0x000fc40000010000 */
        /* <DEDUP_REMOVED lines=9> */
[----:B------:R-:W-:Y:S02]  /*1db0*/  UMOV UR19, 0x40000040 ;  /* 0x4000004000137882 */ /* 0x000fe40000000000 */
        /* <DEDUP_REMOVED lines=66> */
[----:B------:R-:W-:Y:S02]  /*21e0*/  UIADD3 UR8, UR5, 0x6, URZ ;  /* 0x0000000605087890 */ /* 0x000fe4000fffe03f */
[----:B------:R-:W-:Y:S01]  /*21f0*/  UIADD3 UR10, UR4, 0x6, URZ ;  /* 0x00000006040a7890 */ /* 0x000fe2000fffe03f */
[----:B------:R-:W-:Y:S01]  /*2200*/  UMOV UR9, 0x40000040 ;  /* 0x4000004000097882 */ /* 0x000fe20000000000 */
[----:B------:R-:W-:Y:S01]  /*2210*/  UMOV UR11, 0x40000040 ;  /* 0x40000040000b7882 */ /* 0x000fe20000000000 */
        /* <DEDUP_REMOVED lines=23> */
[----:B01----:R-:W-:Y:S02]  /*2390*/  MOV R3, UR12 ;  /* 0x0000000c00037c02 */ /* 0x003fe40008000f00 */
[----:B------:R-:W-:Y:S01]  /*23a0*/  MOV R2, UR13 ;  /* 0x0000000d00027c02 */ /* 0x000fe20008000f00 */
[----:B------:R-:W-:-:S02]  /*23b0*/  WARPGROUP.DEPBAR.LE gsb0, 0x0 ;  /* 0x00008000000079c5 */ /* 0x000fc40000010000 */
        /* <DEDUP_REMOVED lines=30> */
[----:B------:R-:W-:Y:S02]  /*25a0*/  MOV R4, UR17 ;  /* 0x0000001100047c02 */ /* 0x000fe40008000f00 */
        /* <DEDUP_REMOVED lines=10> */
[----:B------:R-:W-:Y:S01]  /*2650*/  UMOV UR13, 0x40000040 ;  /* 0x40000040000d7882 */ /* 0x000fe20000000000 */
[----:B------:R-:W-:Y:S01]  /*2660*/  UMOV UR15, 0x40000040 ;  /* 0x40000040000f7882 */ /* 0x000fe20000000000 */
[----:B------:R-:W-:Y:S01]  /*2670*/  IMAD.U32 R7, RZ, RZ, UR13 ;  /* 0x0000000dff077e24 */ /* 0x000fe2000f8e00ff */
        /* <DEDUP_REMOVED lines=257> */
[----:B------:R-:W-:-:S07]  /*3690*/  UIADD3 UR5, UR5, 0xc06, URZ ;  /* 0x00000c0605057890 */ /* 0x000fce000fffe03f */
[----:B------:R-:W-:Y:S01]  /*36a0*/  UMOV UR12, UR5 ;  /* 0x00000005000c7c82 */ /* 0x000fe20008000000 */
[----:B------:R-:W-:Y:S01]  /*36b0*/  UIADD3 UR5, UR4, 0x786, URZ ;  /* 0x0000078604057890 */ /* 0x000fe2000fffe03f */
[----:B------:R-:W-:Y:S01]  /*36c0*/  IMAD.U32 R6, RZ, RZ, UR12 ;  /* 0x0000000cff067e24 */ /* 0x000fe2000f8e00ff */
[----:B------:R-:W-:-:S05]  /*36d0*/  UMOV UR16, UR12 ;  /* 0x0000000c00107c82 */ /* 0x000fca0008000000 */
        /* <DEDUP_REMOVED lines=40> */
[----:B------:R-:W-:-:S07]  /*3960*/  UIADD3 UR7, UR4, 0x806, URZ ;  /* 0x0000080604077890 */ /* 0x000fce000fffe03f */
        /* <DEDUP_REMOVED lines=11> */
[----:B------:R-:W-:Y:S01]  /*3a20*/  UMOV UR5, UR15 ;  /* 0x0000000f00057c82 */ /* 0x000fe20008000000 */
[----:B------:R-:W-:Y:S02]  /*3a30*/  R2UR UR13, R2 ;  /* 0x00000000020d72ca */ /* 0x000fe400000e0000 */
[----:B------:R-:W-:Y:S01]  /*3a40*/  R2UR UR12, R3 ;  /* 0x00000000030c72ca */ /* 0x000fe200000e0000 */
[----:B------:R-:W-:Y:S02]  /*3a50*/  WARPGROUP.DEPBAR.LE gsb0, 0x0 ;  /* 0x00008000000079c5 */ /* 0x000fe40000010000 */
[----:B------:R-:W-:-:S06]  /*3a60*/  WARPGROUP.ARRIVE ;  /* 0x00000000000079c5 */ /* 0x000fcc0000000000 */
[----:B------:R-:W-:Y:S01]  /*3a70*/  HGMMA.64x16x16.F32.BF16 R48, gdesc[UR16], R48, gsb0 ;  /* 0x00200000103079f0 */ /* 0x000fe20008001830 */
[----:B------:R-:W-:Y:S02]  /*3a80*/  R2UR UR17, R4 ;  /* 0x00000000041172ca */ /* 0x000fe400000e0000 */
[----:B------:R-:W-:Y:S01]  /*3a90*/  R2UR UR16, R5 ;  /* 0x00000000051072ca */ /* 0x000fe200000e0000 */
        /* <DEDUP_REMOVED lines=16> */
.L_x_201:
[----:B------:R-:W-:Y:S01]  /*3ba0*/  R2UR UR4, R152 ;  /* 0x00000000980472ca */ /* 0x000fe200000e0000 */
[----:B------:R-:W-:Y:S01]  /*3bb0*/  VIADD R2, R227, UR61 ;  /* 0x0000003de3027c36 */ /* 0x000fe20008000000 */
[----:B------:R-:W-:Y:S01]  /*3bc0*/  ULDC UR5, c[0x0][0x988] ;  /* 0x0002620000057ab9 */ /* 0x000fe20000000800 */
[----:B------:R-:W-:Y:S01]  /*3bd0*/  P2R R21, PR, RZ, 0x1 ;  /* 0x00000001ff157803 */ /* 0x000fe20000000000 */
[----:B------:R-:W-:Y:S01]  /*3be0*/  UISETP.GE.AND UP0, UPT, UR61, 0x51, UPT ;  /* 0x000000513d00788c */ /* 0x000fe2000bf06270 */
[----:B------:R-:W-:Y:S02]  /*3bf0*/  CS2R R150, SRZ ;  /* 0x0000000000967805 */ /* 0x000fe4000001ff00 */
[----:B------:R-:W-:Y:S02]  /*3c00*/  CS2R R148, SRZ ;  /* 0x0000000000947805 */ /* 0x000fe4000001ff00 */
[----:B------:R-:W-:Y:S02]  /*3c10*/  CS2R R146, SRZ ;  /* 0x0000000000927805 */ /* 0x000fe4000001ff00 */
[----:B------:R-:W-:-:S02]  /*3c20*/  CS2R R144, SRZ ;  /* 0x0000000000907805 */ /* 0x000fc4000001ff00 */
[----:B------:R-:W-:Y:S02]  /*3c30*/  CS2R R142, SRZ ;  /* 0x00000000008e7805 */ /* 0x000fe4000001ff00 */
[----:B------:R-:W-:Y:S02]  /*3c40*/  CS2R R140, SRZ ;  /* 0x00000000008c7805 */ /* 0x000fe4000001ff00 */
[----:B------:R-:W-:Y:S02]  /*3c50*/  CS2R R138, SRZ ;  /* 0x00000000008a7805 */ /* 0x000fe4000001ff00 */
[----:B------:R-:W-:Y:S01]  /*3c60*/  CS2R R136, SRZ ;  /* 0x0000000000887805 */ /* 0x000fe2000001ff00 */
[----:B------:R-:W-:Y:S01]  /*3c70*/  IMAD.U32 R3, RZ, RZ, UR4 ;  /* 0x00000004ff037e24 */ /* 0x000fe2000f8e00ff */
[----:B------:R-:W-:Y:S02]  /*3c80*/  CS2R R134, SRZ ;  /* 0x0000000000867805 */ /* 0x000fe4000001ff00 */
[----:B------:R-:W-:-:S02]  /*3c90*/  CS2R R132, SRZ ;  /* 0x0000000000847805 */ /* 0x000fc4000001ff00 */
[----:B------:R-:W-:Y:S01]  /*3ca0*/  CS2R R130, SRZ ;  /* 0x0000000000827805 */ /* 0x000fe2000001ff00 */
[----:B------:R-:W-:Y:S01]  /*3cb0*/  IMAD R2, R3, -0x50, R2 ;  /* 0xffffffb003027824 */ /* 0x000fe200078e0202 */
[----:B------:R-:W-:Y:S02]  /*3cc0*/  CS2R R128, SRZ ;  /* 0x0000000000807805 */ /* 0x000fe4000001ff00 */
[----:B------:R-:W-:Y:S02]  /*3cd0*/  CS2R R126, SRZ ;  /* 0x00000000007e7805 */ /* 0x000fe4000001ff00 */
[----:B------:R-:W-:Y:S02]  /*3ce0*/  CS2R R124, SRZ ;  /* 0x00000000007c7805 */ /* 0x000fe4000001ff00 */
[----:B------:R-:W-:Y:S02]  /*3cf0*/  CS2R R122, SRZ ;  /* 0x00000000007a7805 */ /* 0x000fe4000001ff00 */
[----:B------:R-:W-:-:S02]  /*3d00*/  ISETP.GT.AND P2, PT, R2, RZ, PT ;  /* 0x000000ff0200720c */ /* 0x000fc40003f44270 */
[----:B------:R-:W-:Y:S02]  /*3d10*/  CS2R R120, SRZ ;  /* 0x0000000000787805 */ /* 0x000fe4000001ff00 */
[C---:B------:R-:W-:Y:S02]  /*3d20*/  ISETP.GT.AND P1, PT, R2.reuse, 0x1, PT ;  /* 0x000000010200780c */ /* 0x040fe40003f24270 */
[----:B------:R-:W-:Y:S02]  /*3d30*/  CS2R R118, SRZ ;  /* 0x0000000000767805 */ /* 0x000fe4000001ff00 */
[----:B------:R-:W-:Y:S02]  /*3d40*/  ISETP.GT.AND P6, PT, R2, 0x8, PT ;  /* 0x000000080200780c */ /* 0x000fe40003fc4270 */
[----:B------:R-:W-:Y:S02]  /*3d50*/  CS2R R116, SRZ ;  /* 0x0000000000747805 */ /* 0x000fe4000001ff00 */
[----:B------:R-:W-:-:S02]  /*3d60*/  FSEL R56, R56, -INF , P2 ;  /* 0xff80000038387808 */ /* 0x000fc40001000000 */
[----:B------:R-:W-:Y:S02]  /*3d70*/  CS2R R114, SRZ ;  /* 0x0000000000727805 */ /* 0x000fe4000001ff00 */
[----:B------:R-:W-:Y:S02]  /*3d80*/  FSEL R57, R57, -INF , P1 ;  /* 0xff80000039397808 */ /* 0x000fe40000800000 */
[----:B------:R-:W-:Y:S02]  /*3d90*/  CS2R R112, SRZ ;  /* 0x0000000000707805 */ /* 0x000fe4000001ff00 */
[----:B------:R-:W-:Y:S02]  /*3da0*/  ISETP.GT.AND P5, PT, R2, 0x9, PT ;  /* 0x000000090200780c */ /* 0x000fe40003fa4270 */
[----:B------:R-:W-:Y:S02]  /*3db0*/  CS2R R110, SRZ ;  /* 0x00000000006e7805 */ /* 0x000fe4000001ff00 */
[----:B------:R-:W-:-:S02]  /*3dc0*/  FSEL R60, R60, -INF , P6 ;  /* 0xff8000003c3c7808 */ /* 0x000fc40003000000 */
[----:B------:R-:W-:Y:S02]  /*3dd0*/  CS2R R108, SRZ ;  /* 0x00000000006c7805 */ /* 0x000fe4000001ff00 */
[----:B------:R-:W-:Y:S02]  /*3de0*/  FMNMX.FTZ R3, R56, R57, !PT ;  /* 0x0000003938037209 */ /* 0x000fe40007810000 */
        /* <DEDUP_REMOVED lines=13> */
[----:B------:R-:W-:Y:S02]  /*3ec0*/  FSEL R58, R58, -INF , P2 ;  /* 0xff8000003a3a7808 */ /* 0x000fe40001000000 */
[----:B------:R-:W-:Y:S02]  /*3ed0*/  CS2R R92, SRZ ;  /* 0x00000000005c7805 */ /* 0x000fe4000001ff00 */
[----:B------:R-:W-:-:S02]  /*3ee0*/  ISETP.GT.AND P2, PT, R2, 0x18, PT ;  /* 0x000000180200780c */ /* 0x000fc40003f44270 */
[----:B------:R-:W-:Y:S02]  /*3ef0*/  CS2R R90, SRZ ;  /* 0x00000000005a7805 */ /* 0x000fe4000001ff00 */
[----:B------:R-:W-:Y:S02]  /*3f00*/  FSEL R49, R49, -INF , P3 ;  /* 0xff80000031317808 */ /* 0x000fe40001800000 */
[----:B------:R-:W-:Y:S02]  /*3f10*/  CS2R R88, SRZ ;  /* 0x0000000000587805 */ /* 0x000fe4000001ff00 */
[----:B------:R-:W-:Y:S02]  /*3f20*/  FMNMX.FTZ R4, R48, R3, !PT ;  /* 0x0000000330047209 */ /* 0x000fe40007810000 */
[----:B------:R-:W-:Y:S02]  /*3f30*/  CS2R R86, SRZ ;  /* 0x0000000000567805 */ /* 0x000fe4000001ff00 */
[----:B------:R-:W-:-:S02]  /*3f40*/  FSEL R59, R59, -INF , P1 ;  /* 0xff8000003b3b7808 */ /* 0x000fc40000800000 */
[----:B------:R-:W-:Y:S02]  /*3f50*/  CS2R R84, SRZ ;  /* 0x0000000000547805 */ /* 0x000fe4000001ff00 */
[----:B------:R-:W-:Y:S02]  /*3f60*/  ISETP.GT.AND P1, PT, R2, 0x19, PT ;  /* 0x000000190200780c */ /* 0x000fe40003f24270 */
[----:B------:R-:W-:Y:S02]  /*3f70*/  CS2R R82, SRZ ;  /* 0x0000000000527805 */ /* 0x000fe4000001ff00 */
[----:B------:R-:W-:Y:S02]  /*3f80*/  FSEL R52, R52, -INF , P2 ;  /* 0xff80000034347808 */ /* 0x000fe40001000000 */
[----:B------:R-:W-:Y:S02]  /*3f90*/  CS2R R80, SRZ ;  /* 0x0000000000507805 */ /* 0x000fe4000001ff00 */
[----:B------:R-:W-:-:S02]  /*3fa0*/  FMNMX.FTZ R3, R49, R4, !PT ;  /* 0x0000000431037209 */ /* 0x000fc40007810000 */
        /* <DEDUP_REMOVED lines=16> */
[----:B------:R-:W-:Y:S02]  /*40b0*/  FSEL R50, R50, -INF , P4 ;  /* 0xff80000032327808 */ /* 0x000fe40002000000 */
[----:B------:R-:W-:-:S02]  /*40c0*/  ISETP.GT.AND P4, PT, R2, 0x28, PT ;  /* 0x000000280200780c */ /* 0x000fc40003f84270 */
[----:B------:R-:W-:Y:S02]  /*40d0*/  FSEL R41, R41, -INF , P5 ;  /* 0xff80000029297808 */ /* 0x000fe40002800000 */
[----:B------:R-:W-:Y:S02]  /*40e0*/  FMNMX.FTZ R4, R40, R3, !PT ;  /* 0x0000000328047209 */ /* 0x000fe40007810000 */
[----:B------:R-:W-:Y:S02]  /*40f0*/  FSEL R51, R51, -INF , P3 ;  /* 0xff80000033337808 */ /* 0x000fe40001800000 */
[----:B------:R-:W-:Y:S02]  /*4100*/  ISETP.GT.AND P3, PT, R2, 0x29, PT ;  /* 0x000000290200780c */ /* 0x000fe40003f64270 */
[----:B------:R-:W-:Y:S02]  /*4110*/  FSEL R44, R44, -INF , P4 ;  /* 0xff8000002c2c7808 */ /* 0x000fe40002000000 */
[----:B------:R-:W-:-:S02]  /*4120*/  FMNMX.FTZ R3, R41, R4, !PT ;  /* 0x0000000429037209 */ /* 0x000fc40007810000 */
[----:B------:R-:W-:Y:S02]  /*4130*/  FSEL R54, R54, -INF , P2 ;  /* 0xff80000036367808 */ /* 0x000fe40001000000 */
[----:B------:R-:W-:Y:S02]  /*4140*/  ISETP.GT.AND P2, PT, R2, 0x30, PT ;  /* 0x000000300200780c */ /* 0x000fe40003f44270 */
[----:B------:R-:W-:Y:S02]  /*4150*/  FSEL R45, R45, -INF , P3 ;  /* 0xff8000002d2d7808 */ /* 0x000fe40001800000 */
        /* <DEDUP_REMOVED lines=30> */
[----:B------:R-:W-:Y:S02]  /*4340*/  FMNMX.FTZ R2, R28, R3, !PT ;  /* 0x000000031c027209 */ /* 0x000fe40007810000 */
[----:B------:R-:W-:Y:S02]  /*4350*/  FSEL R38, R38, -INF , P6 ;  /* 0xff80000026267808 */ /* 0x000fe40003000000 */
[----:B------:R-:W-:-:S02]  /*4360*/  FMNMX.FTZ R5, R29, R2, !PT ;  /* 0x000000021d057209 */ /* 0x000fc40007810000 */
[----:B------:R-:W-:Y:S02]  /*4370*/  FSEL R39, R39, -INF , P5 ;  /* 0xff80000027277808 */ /* 0x000fe40002800000 */
[----:B------:R-:W-:Y:S01]  /*4380*/  FSEL R26, R26, -INF , P4 ;  /* 0xff8000001a1a7808 */ /* 0x000fe20002000000 */
[----:B------:R-:W0:Y:S01]  /*4390*/  SHFL.BFLY PT, R2, R5, 0x2, 0x1f ;  /* 0x0c401f0005027f89 */ /* 0x000e2200000e0000 */
[----:B------:R-:W-:Y:S02]  /*43a0*/  FSEL R27, R27, -INF , P3 ;  /* 0xff8000001b1b7808 */ /* 0x000fe40001800000 */
[----:B------:R-:W-:Y:S02]  /*43b0*/  FSEL R30, R30, -INF , P2 ;  /* 0xff8000001e1e7808 */ /* 0x000fe40001000000 */
[----:B------:R-:W-:Y:S02]  /*43c0*/  FSEL R31, R31, -INF , P1 ;  /* 0xff8000001f1f7808 */ /* 0x000fe40000800000 */
[----:B0-----:R-:W-:-:S05]  /*43d0*/  FMNMX.FTZ R14, R5, R2, !PT ;  /* 0x00000002050e7209 */ /* 0x001fca0007810000 */
[----:B------:R-:W0:Y:S02]  /*43e0*/  SHFL.BFLY PT, R3, R14, 0x1, 0x1f ;  /* 0x0c201f000e037f89 */ /* 0x000e2400000e0000 */
[----:B0-----:R-:W-:Y:S02]  /*43f0*/  FMNMX.FTZ R4, R14, R3, !PT ;  /* 0x000000030e047209 */ /* 0x001fe40007810000 */
        /* <DEDUP_REMOVED lines=20> */
[----:B------:R-:W0:Y:S01]  /*4540*/  MUFU.EX2 R57, R57 ;  /* 0x0000003900397308 */ /* 0x000e220000000800 */
        /* <DEDUP_REMOVED lines=16> */
[----:B0-----:R-:W-:Y:S01]  /*4650*/  FADD.FTZ R21, R56, R57 ;  /* 0x0000003938157221 */ /* 0x001fe20000010000 */
[----:B------:R-:W-:Y:S01]  /*4660*/  FFMA.FTZ R20, R29, UR5, -R20 ;  /* 0x000000051d147c23 */ /* 0x000fe20008010814 */
[----:B------:R-:W-:-:S02]  /*4670*/  FMNMX.FTZ R3, R47, R2, !PT ;  /* 0x000000022f037209 */ /* 0x000fc40007810000 */
[----:B------:R-:W-:Y:S02]  /*4680*/  F2FP.BF16.F32.PACK_AB R208, R57, R56 ;  /* 0x0000003839d0723e */ /* 0x000fe400000010ff */
[----:B------:R-:W-:Y:S02]  /*4690*/  CS2R R56, SRZ ;  /* 0x0000000000387805 */ /* 0x000fe4000001ff00 */
[----:B------:R-:W-:Y:S01]  /*46a0*/  FMNMX.FTZ R2, R34, R3, !PT ;  /* 0x0000000322027209 */ /* 0x000fe20007810000 */
[----:B------:R-:W0:Y:S01]  /*46b0*/  MUFU.EX2 R48, R48 ;  /* 0x0000003000307308 */ /* 0x000e220000000800 */
[----:B-1----:R-:W-:Y:S02]  /*46c0*/  FADD.FTZ R14, R60, R21 ;  /* 0x000000153c0e7221 */ /* 0x002fe40000010000 */
[----:B------:R-:W-:-:S04]  /*46d0*/  FMNMX.FTZ R3, R35, R2, !PT ;  /* 0x0000000223037209 */ /* 0x000fc80007810000 */
[----:B------:R-:W-:Y:S01]  /*46e0*/  FMNMX.FTZ R2, R38, R3, !PT ;  /* 0x0000000326027209 */ /* 0x000fe20007810000 */
[----:B------:R-:W1:Y:S01]  /*46f0*/  MUFU.EX2 R49, R49 ;  /* 0x0000003100317308 */ /* 0x000e620000000800 */
[C---:B--2---:R-:W-:Y:S01]  /*4700*/  FADD.FTZ R21, R61.reuse, R14 ;  /* 0x0000000e3d157221 */ /* 0x044fe20000010000 */
[----:B------:R-:W-:Y:S02]  /*4710*/  F2FP.BF16.F32.PACK_AB R210, R61, R60 ;  /* 0x0000003c3dd2723e */ /* 0x000fe400000010ff */
[----:B------:R-:W-:Y:S02]  /*4720*/  CS2R R60, SRZ ;  /* 0x00000000003c7805 */ /* 0x000fe4000001ff00 */
[----:B------:R-:W-:-:S04]  /*4730*/  FMNMX.FTZ R3, R39, R2, !PT ;  /* 0x0000000227037209 */ /* 0x000fc80007810000 */
[----:B------:R-:W-:Y:S01]  /*4740*/  FMNMX.FTZ R2, R26, R3, !PT ;  /* 0x000000031a027209 */ /* 0x000fe20007810000 */
[----:B------:R-:W-:Y:S01]  /*4750*/  MUFU.EX2 R52, R52 ;  /* 0x0000003400347308 */ /* 0x000fe20000000800 */
[----:B0-----:R-:W-:Y:S02]  /*4760*/  FADD.FTZ R14, R48, R21 ;  /* 0x00000015300e7221 */ /* 0x001fe40000010000 */
[----:B------:R-:W-:-:S04]  /*4770*/  FMNMX.FTZ R3, R27, R2, !PT ;  /* 0x000000021b037209 */ /* 0x000fc80007810000 */
[----:B------:R-:W-:Y:S01]  /*4780*/  FMNMX.FTZ R2, R30, R3, !PT ;  /* 0x000000031e027209 */ /* 0x000fe20007810000 */
[----:B------:R-:W0:Y:S01]  /*4790*/  MUFU.EX2 R53, R53 ;  /* 0x0000003500357308 */ /* 0x000e220000000800 */
[C---:B-1----:R-:W-:Y:S01]  /*47a0*/  FADD.FTZ R29, R49.reuse, R14 ;  /* 0x0000000e311d7221 */ /* 0x042fe20000010000 */
[----:B------:R-:W-:Y:S02]  /*47b0*/  F2FP.BF16.F32.PACK_AB R204, R49, R48 ;  /* 0x0000003031cc723e */ /* 0x000fe400000010ff */
[----:B------:R-:W-:Y:S02]  /*47c0*/  CS2R R48, SRZ ;  /* 0x0000000000307805 */ /* 0x000fe4000001ff00 */
[----:B------:R-:W-:Y:S02]  /*47d0*/  FMNMX.FTZ R2, R31, R2, !PT ;  /* 0x000000021f027209 */ /* 0x000fe40007810000 */
[----:B------:R-:W-:Y:S03]  /*47e0*/  MUFU.EX2 R40, R40 ;  /* 0x0000002800287308 */ /* 0x000fe60000000800 */
[----:B------:R-:W1:Y:S05]  /*47f0*/  SHFL.BFLY PT, R3, R2, 0x2, 0x1f ;  /* 0x0c401f0002037f89 */ /* 0x000e6a00000e0000 */
[----:B------:R-:W2:Y:S01]  /*4800*/  MUFU.EX2 R41, R41 ;  /* 0x0000002900297308 */ /* 0x000ea20000000800 */
[----:B0-----:R-:W-:-:S07]  /*4810*/  F2FP.BF16.F32.PACK_AB R206, R53, R52 ;  /* 0x0000003435ce723e */ /* 0x001fce00000010ff */
[----:B------:R-:W-:Y:S08]  /*4820*/  MUFU.EX2 R44, R44 ;  /* 0x0000002c002c7308 */ /* 0x000ff00000000800 */
[----:B------:R-:W0:Y:S01]  /*4830*/  MUFU.EX2 R45, R45 ;  /* 0x0000002d002d7308 */ /* 0x000e220000000800 */
[----:B-1----:R-:W-:Y:S02]  /*4840*/  FMNMX.FTZ R5, R2, R3, !PT ;  /* 0x0000000302057209 */ /* 0x002fe40007810000 */
[----:B--2---:R-:W-:-:S03]  /*4850*/  F2FP.BF16.F32.PACK_AB R200, R41, R40 ;  /* 0x0000002829c8723e */ /* 0x004fc600000010ff */
[----:B------:R-:W1:Y:S02]  /*4860*/  SHFL.BFLY PT, R2, R5, 0x1, 0x1f ;  /* 0x0c201f0005027f89 */ /* 0x000e6400000e0000 */
[----:B------:R-:W-:Y:S08]  /*4870*/  MUFU.EX2 R32, R32 ;  /* 0x0000002000207308 */ /* 0x000ff00000000800 */
[----:B------:R-:W2:Y:S01]  /*4880*/  MUFU.EX2 R33, R33 ;  /* 0x0000002100217308 */ /* 0x000ea20000000800 */
[----:B0-----:R-:W-:-:S07]  /*4890*/  F2FP.BF16.F32.PACK_AB R202, R45, R44 ;  /* 0x0000002c2dca723e */ /* 0x001fce00000010ff */
[----:B------:R-:W-:Y:S01]  /*48a0*/  MUFU.EX2 R36, R36 ;  /* 0x0000002400247308 */ /* 0x000fe20000000800 */
[----:B-1----:R-:W-:-:S07]  /*48b0*/  FMNMX.FTZ R3, R5, R2, !PT ;  /* 0x0000000205037209 */ /* 0x002fce0007810000 */
[----:B------:R0:W-:Y:S01]  /*48c0*/  MUFU.EX2 R5, R20 ;  /* 0x0000001400057308 */ /* 0x0001e20000000800 */
[----:B--2---:R-:W-:Y:S01]  /*48d0*/  F2FP.BF16.F32.PACK_AB R196, R33, R32 ;  /* 0x0000002021c4723e */ /* 0x004fe200000010ff */
[C---:B------:R-:W-:Y:S01]  /*48e0*/  FMUL.FTZ R2, R3.reuse, UR5 ;  /* 0x0000000503027c20 */ /* 0x040fe20008410000 */
[----:B------:R-:W-:-:S04]  /*48f0*/  FSETP.NEU.FTZ.AND P1, PT, R3, -INF , PT ;  /* 0xff8000000300780b */ /* 0x000fc80003f3d000 */
[----:B------:R-:W-:Y:S01]  /*4900*/  FSEL R2, R2, RZ, P1 ;  /* 0x000000ff02027208 */ /* 0x000fe20000800000 */
[----:B0-----:R-:W-:Y:S01]  /*4910*/  FADD.FTZ R20, R52, R29 ;  /* 0x0000001d34147221 */ /* 0x001fe20000010000 */
[----:B------:R-:W-:Y:S01]  /*4920*/  ISETP.NE.AND P1, PT, R19, RZ, PT ;  /* 0x000000ff1300720c */ /* 0x000fe20003f25270 */
[----:B------:R-:W-:Y:S02]  /*4930*/  MUFU.EX2 R37, R37 ;  /* 0x0000002500257308 */ /* 0x000fe40000000800 */
        /* <DEDUP_REMOVED lines=13> */
[----:B------:R-:W-:Y:S01]  /*4a10*/  @P1 VIADD R0, R0, 0x38840 ;  /* 0x0003884000001836 */ /* 0x000fe20000000000 */
[----:B------:R-:W0:Y:S01]  /*4a20*/  MUFU.EX2 R59, R59 ;  /* 0x0000003b003b7308 */ /* 0x000e220000000800 */
[----:B------:R-:W-:Y:S01]  /*4a30*/  FADD.FTZ R20, R40, R29 ;  /* 0x0000001d28147221 */ /* 0x000fe20000010000 */
[--C-:B------:R-:W-:Y:S01]  /*4a40*/  FFMA.FTZ R47, R47, UR5, -R2.reuse ;  /* 0x000000052f2f7c23 */ /* 0x100fe20008010802 */
[----:B------:R-:W-:Y:S01]  /*4a50*/  FFMA.FTZ R34, R34, UR5, -R2 ;  /* 0x0000000522227c23 */ /* 0x000fe20008010802 */
[----:B------:R-:W-:Y:S01]  /*4a60*/  @P1 PRMT R0, R23, 0x654, R0 ;  /* 0x0000065417001816 */ /* 0x000fe20000000000 */
[----:B------:R-:W-:Y:S01]  /*4a70*/  FADD.FTZ R29, R41, R20 ;  /* 0x00000014291d7221 */ /* 0x000fe20000010000 */
[--C-:B------:R-:W-:Y:S01]  /*4a80*/  FFMA.FTZ R35, R35, UR5, -R2.reuse ;  /* 0x0000000523237c23 */ /* 0x100fe20008010802 */
[--C-:B------:R-:W-:Y:S01]  /*4a90*/  FFMA.FTZ R38, R38, UR5, -R2.reuse ;  /* 0x0000000526267c23 */ /* 0x100fe20008010802 */
[----:B------:R-:W1:Y:S01]  /*4aa0*/  MUFU.EX2 R62, R62 ;  /* 0x0000003e003e7308 */ /* 0x000e620000000800 */
[----:B------:R2:W-:Y:S01]  /*4ab0*/  @P1 SYNCS.ARRIVE.TRANS64.RED.A1T0 RZ, [R0+URZ], RZ ;  /* 0x000000ff00ff19a7 */ /* 0x0005e2000810043f */
[--C-:B------:R-:W-:Y:S01]  /*4ac0*/  FFMA.FTZ R39, R39, UR5, -R2.reuse ;  /* 0x0000000527277c23 */ /* 0x100fe20008010802 */
[--C-:B------:R-:W-:Y:S01]  /*4ad0*/  FFMA.FTZ R26, R26, UR5, -R2.reuse ;  /* 0x000000051a1a7c23 */ /* 0x100fe20008010802 */
[--C-:B------:R-:W-:Y:S01]  /*4ae0*/  FFMA.FTZ R27, R27, UR5, -R2.reuse ;  /* 0x000000051b1b7c23 */ /* 0x100fe20008010802 */
[--C-:B------:R-:W-:Y:S01]  /*4af0*/  FFMA.FTZ R30, R30, UR5, -R2.reuse ;  /* 0x000000051e1e7c23 */ /* 0x100fe20008010802 */
[----:B------:R-:W-:Y:S01]  /*4b00*/  FFMA.FTZ R2, R31, UR5, -R2 ;  /* 0x000000051f027c23 */ /* 0x000fe20008010802 */
[----:B------:R-:W-:Y:S01]  /*4b10*/  PLOP3.LUT P1, PT, PT, PT, UP0, 0x80, 0x0 ;  /* 0x000000000000781c */ /* 0x000fe20003f2f008 */
[----:B------:R-:W3:Y:S01]  /*4b20*/  MUFU.EX2 R63, R63 ;  /* 0x0000003f003f7308 */ /* 0x000ee20000000800 */
[----:B0-----:R-:W-:Y:S01]  /*4b30*/  FADD.FTZ R21, R58, R59 ;  /* 0x0000003b3a157221 */ /* 0x001fe20000010000 */
[----:B--2---:R-:W-:Y:S01]  /*4b40*/  FADD.FTZ R0, R44, R29 ;  /* 0x0000001d2c007221 */ /* 0x004fe20000010000 */
[----:B------:R-:W-:-:S02]  /*4b50*/  F2FP.BF16.F32.PACK_AB R198, R37, R36 ;  /* 0x0000002425c6723e */ /* 0x000fc400000010ff */
[----:B------:R-:W-:Y:S02]  /*4b60*/  CS2R R52, SRZ ;  /* 0x0000000000347805 */ /* 0x000fe4000001ff00 */
[----:B------:R-:W-:Y:S01]  /*4b70*/  F2FP.BF16.F32.PACK_AB R209, R59, R58 ;  /* 0x0000003a3bd1723e */ /* 0x000fe200000010ff */
[----:B------:R-:W-:Y:S01]  /*4b80*/  FADD.FTZ R29, R45, R0 ;  /* 0x000000002d1d7221 */ /* 0x000fe20000010000 */
[----:B------:R-:W-:Y:S01]  /*4b90*/  CS2R R58, SRZ ;  /* 0x00000000003a7805 */ /* 0x000fe2000001ff00 */
[----:B------:R-:W0:Y:S01]  /*4ba0*/  MUFU.EX2 R50, R50 ;  /* 0x0000003200327308 */ /* 0x000e220000000800 */
[----:B-1----:R-:W-:Y:S01]  /*4bb0*/  FADD.FTZ R14, R62, R21 ;  /* 0x000000153e0e7221 */ /* 0x002fe20000010000 */
[----:B------:R-:W-:Y:S02]  /*4bc0*/  CS2R R44, SRZ ;  /* 0x00000000002c7805 */ /* 0x000fe4000001ff00 */
[----:B------:R-:W-:-:S04]  /*4bd0*/  CS2R R40, SRZ ;  /* 0x0000000000287805 */ /* 0x000fc8000001ff00 */
[----:B------:R-:W1:Y:S01]  /*4be0*/  MUFU.EX2 R51, R51 ;  /* 0x0000003300337308 */ /* 0x000e620000000800 */
[C---:B---3--:R-:W-:Y:S01]  /*4bf0*/  FADD.FTZ R21, R63.reuse, R14 ;  /* 0x0000000e3f157221 */ /* 0x048fe20000010000 */
[----:B------:R-:W-:Y:S02]  /*4c00*/  F2FP.BF16.F32.PACK_AB R211, R63, R62 ;  /* 0x0000003e3fd3723e */ /* 0x000fe400000010ff */
[----:B------:R-:W-:-:S04]  /*4c10*/  CS2R R62, SRZ ;  /* 0x00000000003e7805 */ /* 0x000fc8000001ff00 */
[----:B------:R-:W2:Y:S01]  /*4c20*/  MUFU.EX2 R54, R54 ;  /* 0x0000003600367308 */ /* 0x000ea20000000800 */
[----:B0-----:R-:W-:-:S07]  /*4c30*/  FADD.FTZ R14, R50, R21 ;  /* 0x00000015320e7221 */ /* 0x001fce0000010000 */
[----:B------:R-:W0:Y:S01]  /*4c40*/  MUFU.EX2 R55, R55 ;  /* 0x0000003700377308 */ /* 0x000e220000000800 */
[C---:B-1----:R-:W-:Y:S01]  /*4c50*/  FADD.FTZ R21, R51.reuse, R14 ;  /* 0x0000000e33157221 */ /* 0x042fe20000010000 */
[----:B------:R-:W-:Y:S02]  /*4c60*/  F2FP.BF16.F32.PACK_AB R205, R51, R50 ;  /* 0x0000003233cd723e */ /* 0x000fe400000010ff */
[----:B------:R-:W-:-:S04]  /*4c70*/  CS2R R50, SRZ ;  /* 0x0000000000327805 */ /* 0x000fc8000001ff00 */
[----:B------:R-:W1:Y:S01]  /*4c80*/  MUFU.EX2 R42, R42 ;  /* 0x0000002a002a7308 */ /* 0x000e620000000800 */
[----:B--2---:R-:W-:-:S07]  /*4c90*/  FADD.FTZ R14, R54, R21 ;  /* 0x00000015360e7221 */ /* 0x004fce0000010000 */
[----:B------:R-:W2:Y:S01]  /*4ca0*/  MUFU.EX2 R43, R43 ;  /* 0x0000002b002b7308 */ /* 0x000ea20000000800 */
[C---:B0-----:R-:W-:Y:S01]  /*4cb0*/  FADD.FTZ R21, R55.reuse, R14 ;  /* 0x0000000e37157221 */ /* 0x041fe20000010000 */
[----:B------:R-:W-:Y:S01]  /*4cc0*/  FADD.FTZ R14, R32, R29 ;  /* 0x0000001d200e7221 */ /* 0x000fe20000010000 */
[----:B------:R-:W-:Y:S02]  /*4cd0*/  F2FP.BF16.F32.PACK_AB R207, R55, R54 ;  /* 0x0000003637cf723e */ /* 0x000fe400000010ff */
[----:B------:R-:W-:Y:S01]  /*4ce0*/  CS2R R54, SRZ ;  /* 0x0000000000367805 */ /* 0x000fe2000001ff00 */
[----:B------:R-:W-:Y:S01]  /*4cf0*/  FADD.FTZ R29, R33, R14 ;  /* 0x0000000e211d7221 */ /* 0x000fe20000010000 */
[----:B------:R-:W-:Y:S01]  /*4d00*/  CS2R R32, SRZ ;  /* 0x0000000000207805 */ /* 0x000fe2000001ff00 */
[----:B------:R-:W0:Y:S01]  /*4d10*/  MUFU.EX2 R46, R46 ;  /* 0x0000002e002e7308 */ /* 0x000e220000000800 */
[----:B-1----:R-:W-:Y:S01]  /*4d20*/  FADD.FTZ R0, R42, R21 ;  /* 0x000000152a007221 */ /* 0x002fe20000010000 */
[----:B------:R-:W-:-:S04]  /*4d30*/  FADD.FTZ R14, R36, R29 ;  /* 0x0000001d240e7221 */ /* 0x000fc80000010000 */
[----:B------:R-:W-:Y:S01]  /*4d40*/  FADD.FTZ R29, R37, R14 ;  /* 0x0000000e251d7221 */ /* 0x000fe20000010000 */
[----:B------:R-:W-:Y:S01]  /*4d50*/  CS2R R36, SRZ ;  /* 0x0000000000247805 */ /* 0x000fe2000001ff00 */
[----:B------:R-:W1:Y:S01]  /*4d60*/  MUFU.EX2 R47, R47 ;  /* 0x0000002f002f7308 */ /* 0x000e620000000800 */
[C---:B--2---:R-:W-:Y:S01]  /*4d70*/  FADD.FTZ R21, R43.reuse, R0 ;  /* 0x000000002b157221 */ /* 0x044fe20000010000 */
        /* <DEDUP_REMOVED lines=12> */
[----:B------:R-:W-:Y:S02]  /*4e40*/  F2FP.BF16.F32.PACK_AB R197, R35, R34 ;  /* 0x0000002223c5723e */ /* 0x000fe400000010ff */
[----:B------:R-:W-:-:S04]  /*4e50*/  CS2R R34, SRZ ;  /* 0x0000000000227805 */ /* 0x000fc8000001ff00 */
[----:B------:R-:W0:Y:S01]  /*4e60*/  MUFU.EX2 R25, R25 ;  /* 0x0000001900197308 */ /* 0x000e220000000800 */
[----:B-1----:R-:W-:-:S07]  /*4e70*/  FADD.FTZ R14, R24, R29 ;  /* 0x0000001d180e7221 */ /* 0x002fce0000010000 */
[----:B------:R-:W1:Y:S01]  /*4e80*/  MUFU.EX2 R39, R39 ;  /* 0x0000002700277308 */ /* 0x000e620000000800 */
[----:B--2---:R-:W-:-:S07]  /*4e90*/  FADD.FTZ R0, R38, R21 ;  /* 0x0000001526007221 */ /* 0x004fce0000010000 */
[----:B------:R-:W2:Y:S01]  /*4ea0*/  MUFU.EX2 R28, R28 ;  /* 0x0000001c001c7308 */ /* 0x000ea20000000800 */
[C---:B0-----:R-:W-:Y:S01]  /*4eb0*/  FADD.FTZ R29, R25.reuse, R14 ;  /* 0x0000000e191d7221 */ /* 0x041fe20000010000 */
[----:B------:R-:W-:Y:S02]  /*4ec0*/  F2FP.BF16.F32.PACK_AB R192, R25, R24 ;  /* 0x0000001819c0723e */ /* 0x000fe400000010ff */
[----:B------:R-:W-:-:S04]  /*4ed0*/  CS2R R24, SRZ ;  /* 0x0000000000187805 */ /* 0x000fc8000001ff00 */
[----:B------:R-:W0:Y:S01]  /*4ee0*/  MUFU.EX2 R26, R26 ;  /* 0x0000001a001a7308 */ /* 0x000e220000000800 */
[C---:B-1----:R-:W-:Y:S01]  /*4ef0*/  FADD.FTZ R21, R39.reuse, R0 ;  /* 0x0000000027157221 */ /* 0x042fe20000010000 */
[----:B------:R-:W-:Y:S02]  /*4f00*/  F2FP.BF16.F32.PACK_AB R199, R39, R38 ;  /* 0x0000002627c7723e */ /* 0x000fe400000010ff */
[----:B------:R-:W-:-:S04]  /*4f10*/  CS2R R38, SRZ ;  /* 0x0000000000267805 */ /* 0x000fc8000001ff00 */
[----:B------:R-:W1:Y:S01]  /*4f20*/  MUFU.EX2 R27, R27 ;  /* 0x0000001b001b7308 */ /* 0x000e620000000800 */
[----:B--2---:R-:W-:Y:S01]  /*4f30*/  FADD.FTZ R14, R28, R29 ;  /* 0x0000001d1c0e7221 */ /* 0x004fe20000010000 */
[C---:B------:R-:W-:Y:S02]  /*4f40*/  F2FP.BF16.F32.PACK_AB R194, R5.reuse, R28 ;  /* 0x0000001c05c2723e */ /* 0x040fe400000010ff */
[----:B------:R-:W-:Y:S01]  /*4f50*/  CS2R R28, SRZ ;  /* 0x00000000001c7805 */ /* 0x000fe2000001ff00 */
[----:B------:R-:W-:-:S03]  /*4f60*/  FADD.FTZ R14, R5, R14 ;  /* 0x0000000e050e7221 */ /* 0x000fc60000010000 */
[----:B------:R-:W2:Y:S01]  /*4f70*/  MUFU.EX2 R30, R30 ;  /* 0x0000001e001e7308 */ /* 0x000ea20000000800 */
[----:B0-----:R-:W-:-:S07]  /*4f80*/  FADD.FTZ R0, R26, R21 ;  /* 0x000000151a007221 */ /* 0x001fce0000010000 */
[----:B------:R0:W3:Y:S01]  /*4f90*/  MUFU.EX2 R195, R2 ;  /* 0x0000000200c37308 */ /* 0x0000e20000000800 */
[C---:B-1----:R-:W-:Y:S01]  /*4fa0*/  FADD.FTZ R5, R27.reuse, R0 ;  /* 0x000000001b057221 */ /* 0x042fe20000010000 */
[----:B------:R-:W-:Y:S02]  /*4fb0*/  F2FP.BF16.F32.PACK_AB R193, R27, R26 ;  /* 0x0000001a1bc1723e */ /* 0x000fe400000010ff */
[----:B------:R-:W-:Y:S01]  /*4fc0*/  CS2R R26, SRZ ;  /* 0x00000000001a7805 */ /* 0x000fe2000001ff00 */
[----:B--2---:R-:W-:Y:S01]  /*4fd0*/  FADD.FTZ R0, R30, R5 ;  /* 0x000000051e007221 */ /* 0x004fe20000010000 */
[----:B0-----:R-:W-:-:S03]  /*4fe0*/  IMAD.MOV.U32 R2, RZ, RZ, 0x3f800000 ;  /* 0x3f800000ff027424 */ /* 0x001fc600078e00ff */
[C---:B---3--:R-:W-:Y:S01]  /*4ff0*/  FADD.FTZ R5, R195.reuse, R0 ;  /* 0x00000000c3057221 */ /* 0x048fe20000010000 */
[----:B------:R-:W-:Y:S01]  /*5000*/  F2FP.BF16.F32.PACK_AB R195, R195, R30 ;  /* 0x0000001ec3c3723e */ /* 0x000fe200000010ff */
[----:B------:R-:W-:Y:S01]  /*5010*/  IMAD.MOV.U32 R0, RZ, RZ, 0x3f800000 ;  /* 0x3f800000ff007424 */ /* 0x000fe200078e00ff */
[----:B------:R-:W-:Y:S01]  /*5020*/  CS2R R30, SRZ ;  /* 0x00000000001e7805 */ /* 0x000fe2000001ff00 */
[----:B------:R-:W-:Y:S06]  /*5030*/  @!P1 BRA `(.L_x_202) ;  /* 0x0000003800c89947 */ /* 0x000fec0003800000 */
[----:B------:R-:W-:Y:S01]  /*5040*/  R2UR UR4, R152 ;  /* 0x00000000980472ca */ /* 0x000fe200000e0000 */
[----:B------:R-:W-:Y:S01]  /*5050*/  IMAD.MOV.U32 R232, RZ, RZ, R3 ;  /* 0x000000ffffe87224 */ /* 0x000fe200078e0003 */
[----:B------:R-:W-:Y:S01]  /*5060*/  UMOV UR61, UR60 ;  /* 0x0000003c003d7c82 */ /* 0x000fe20008000000 */
[----:B------:R-:W-:Y:S02]  /*5070*/  IMAD.MOV.U32 R21, RZ, RZ, R4 ;  /* 0x000000ffff157224 */ /* 0x000fe400078e0004 */
[----:B------:R-:W-:Y:S02]  /*5080*/  IMAD.MOV.U32 R0, RZ, RZ, 0x3f800000 ;  /* 0x3f800000ff007424 */ /* 0x000fe400078e00ff */
[----:B------:R-:W-:-:S06]  /*5090*/  IMAD.MOV.U32 R151, RZ, RZ, RZ ;  /* 0x000000ffff977224 */ /* 0x000fcc00078e00ff */
[----:B------:R-:W-:-:S06]  /*50a0*/  UIADD3 UR4, UR4, -0x2, URZ ;  /* 0xfffffffe04047890 */ /* 0x000fcc000fffe03f */
[----:B------:R-:W-:Y:S01]  /*50b0*/  IMAD.U32 R20, RZ, RZ, UR4 ;  /* 0x00000004ff147e24 */ /* 0x000fe2000f8e00ff */
[----:B------:R-:W-:-:S13]  /*50c0*/  R2UR UR4, R16 ;  /* 0x00000000100472ca */ /* 0x000fda00000e0000 */
[----:B------:R-:W-:-:S07]  /*50d0*/  IMAD.U32 R234, RZ, RZ, UR4 ;  /* 0x00000004ffea7e24 */ /* 0x000fce000f8e00ff */
.L_x_213:
        /* <DEDUP_REMOVED lines=9> */
.L_x_203:
        /* <DEDUP_REMOVED lines=12> */
.L_x_204:
[----:B-1----:R-:W-:Y:S05]  /*5230*/  @P1 BRA `(.L_x_205) ;  /* 0x00000000000c1947 */ /* 0x002fea0003800000 */
[----:B------:R-:W-:-:S13]  /*5240*/  R2UR UR4, R233 ;  /* 0x00000000e90472ca */ /* 0x000fda00000e0000 */
[----:B------:R-:W1:Y:S02]  /*5250*/  SYNCS.PHASECHK.TRANS64.TRYWAIT P1, [UR4+0x38830], R3 ;  /* 0x03883003ff0075a7 */ /* 0x000e640008020144 */
[----:B-1----:R-:W-:Y:S05]  /*5260*/  @!P1 BRA `(.L_x_206) ;  /* 0x000000c000f09947 */ /* 0x002fea0003800000 */
.L_x_205:
        /* <DEDUP_REMOVED lines=51> */
[----:B------:R-:W-:Y:S01]  /*55a0*/  UMOV UR7, 0x40000040 ;  /* 0x4000004000077882 */ /* 0x000fe20000000000 */
        /* <DEDUP_REMOVED lines=143> */
[----:B-1----:R-:W-:-:S06]  /*5ea0*/  WARPGROUP.ARRIVE ;  /* 0x00000000000079c5 */ /* 0x002fcc0000000000 */
        /* <DEDUP_REMOVED lines=421> */
[----:B------:R-:W-:-:S03]  /*7900*/  UIADD3 UR6, UR4, 0x906, URZ ;  /* 0x0000090604067890 */ /* 0x000fc6000fffe03f */
        /* <DEDUP_REMOVED lines=25> */
.L_x_207:
[----:B------:R-:W-:Y:S02]  /*7aa0*/  R2UR UR4, R4 ;  /* 0x00000000040472ca */ /* 0x000fe400000e0000 */
[----:B------:R-:W-:-:S11]  /*7ab0*/  R2UR UR5, R234 ;  /* 0x00000000ea0572ca */ /* 0x000fd600000e0000 */
[----:B------:R-:W-:Y:S02]  /*7ac0*/  ULEA UR4, UR61, UR4, 0x3 ;  /* 0x000000043d047291 */ /* 0x000fe4000f8e183f */
[----:B------:R-:W-:-:S05]  /*7ad0*/  IMAD.U32 R0, RZ, RZ, UR5 ;  /* 0x00000005ff007e24 */ /* 0x000fca000f8e00ff */
[----:B------:R-:W-:-:S04]  /*7ae0*/  SHF.L.U32 R0, R0, 0x1f, RZ ;  /* 0x0000001f00007819 */ /* 0x000fc800000006ff */
[----:B------:R1:W2:Y:S01]  /*7af0*/  SYNCS.PHASECHK.TRANS64.TRYWAIT P1, [UR4+0x38850], R0 ;  /* 0x03885000ff0075a7 */ /* 0x0002a20008020144 */
[----:B------:R-:W-:Y:S05]  /*7b00*/  @!P0 BRA `(.L_x_208) ;  /* 0x0000000000048947 */ /* 0x000fea0003800000 */
[----:B------:R-:W-:Y:S01]  /*7b10*/  BPT.TRAP 0x1 ;  /* 0x000000040000795c */ /* 0x000fe20000300000 */
.L_x_208:
[----:B--2---:R-:W-:Y:S05]  /*7b20*/  @P1 BRA `(.L_x_209) ;  /* 0x0000000000081947 */ /* 0x004fea0003800000 */
[----:B------:R-:W2:Y:S02]  /*7b30*/  SYNCS.PHASECHK.TRANS64.TRYWAIT P1, [UR4+0x38850], R0 ;  /* 0x03885000ff0075a7 */ /* 0x000ea40008020144 */
[----:B--2---:R-:W-:Y:S05]  /*7b40*/  @!P1 BRA `(.L_x_210) ;  /* 0x0000009800d49947 */ /* 0x004fea0003800000 */
.L_x_209:
[----:B------:R-:W-:Y:S01]  /*7b50*/  R2UR UR5, R4 ;  /* 0x00000000040572ca */ /* 0x000fe200000e0000 */
[----:B------:R-:W-:Y:S01]  /*7b60*/  WARPGROUP.ARRIVE ;  /* 0x00000000000079c5 */ /* 0x000fe20000000000 */
[----:B------:R-:W-:-:S11]  /*7b70*/  UMOV UR7, 0x40000040 ;  /* 0x4000004000077882 */ /* 0x000fd60000000000 */
[----:B------:R-:W-:-:S04]  /*7b80*/  UIADD3 UR5, UR5, 0x400, URZ ;  /* 0x0000040005057890 */ /* 0x000fc8000fffe03f */
[----:B------:R-:W-:-:S04]  /*7b90*/  USHF.R.U32.HI UR5, URZ, 0x4, UR5 ;  /* 0x000000043f057899 */ /* 0x000fc80008011605 */
[----:B------:R-:W-:-:S04]  /*7ba0*/  ULOP3.LUT UR5, UR5, 0x3fff, URZ, 0xc0, !UPT ;  /* 0x00003fff05057892 */ /* 0x000fc8000f8ec03f */
[----:B------:R-:W-:-:S04]  /*7bb0*/  ULOP3.LUT UR5, UR5, 0x2800000, URZ, 0xfc, !UPT ;  /* 0x0280000005057892 */ /* 0x000fc8000f8efc3f */
[----:B------:R-:W-:-:S07]  /*7bc0*/  UIMAD UR5, UR61, 0xa00, UR5 ;  /* 0x00000a003d0578a4 */ /* 0x000fce000f8e0205 */
[----:B------:R-:W-:Y:S02]  /*7bd0*/  UMOV UR6, UR5 ;  /* 0x0000000500067c82 */ /* 0x000fe40008000000 */
        /* <DEDUP_REMOVED lines=24> */
[----:B------:R-:W-:Y:S03]  /*7d60*/  HGMMA.64x256x16.F32.BF16 R24, R192, gdesc[UR4].tnspB, R24, gsb0 ;  /* 0x43e00004c0187df0 */ /* 0x000fe60008001818 */
[----:B------:R-:W-:Y:S02]  /*7d70*/  WARPGROUP.DEPBAR.LE gsb0, 0x0 ;  /* 0x00008000000079c5 */ /* 0x000fe40000010000 */
[----:B------:R-:W-:Y:S05]  /*7d80*/  @!P0 BRA `(.L_x_211) ;  /* 0x0000000000048947 */ /* 0x000fea0003800000 */
[----:B------:R-:W-:Y:S01]  /*7d90*/  BPT.TRAP 0x1 ;  /* 0x000000040000795c */ /* 0x000fe20000300000 */
.L_x_211:
[----:B01----:R-:W-:Y:S01]  /*7da0*/  FMNMX.FTZ R0, R184, R21, !PT ;  /* 0x00000015b8007209 */ /* 0x003fe20007810000 */
[----:B------:R-:W-:Y:S01]  /*7db0*/  ULDC UR5, c[0x0][0x988] ;  /* 0x0002620000057ab9 */ /* 0x000fe20000000800 */
[----:B------:R-:W-:Y:S02]  /*7dc0*/  FMNMX.FTZ R2, R186, R232, !PT ;  /* 0x000000e8ba027209 */ /* 0x000fe40007810000 */
[----:B------:R-:W-:Y:S02]  /*7dd0*/  FMNMX.FTZ R3, R185, R0, !PT ;  /* 0x00000000b9037209 */ /* 0x000fe40007810000 */
[----:B------:R-:W-:Y:S02]  /*7de0*/  FMNMX.FTZ R193, R187, R2, !PT ;  /* 0x00000002bbc17209 */ /* 0x000fe40007810000 */
[----:B------:R-:W-:Y:S02]  /*7df0*/  FMNMX.FTZ R0, R188, R3, !PT ;  /* 0x00000003bc007209 */ /* 0x000fe40007810000 */
[----:B------:R-:W-:-:S02]  /*7e00*/  FMNMX.FTZ R2, R190, R193, !PT ;  /* 0x000000c1be027209 */ /* 0x000fc40007810000 */
[----:B------:R-:W-:Y:S02]  /*7e10*/  FMNMX.FTZ R3, R189, R0, !PT ;  /* 0x00000000bd037209 */ /* 0x000fe40007810000 */
        /* <DEDUP_REMOVED lines=33> */
[----:B------:R-:W-:Y:S01]  /*8030*/  R2UR UR6, R233 ;  /* 0x00000000e90672ca */ /* 0x000fe200000e0000 */
[----:B------:R-:W0:Y:S01]  /*8040*/  SHFL.BFLY PT, R3, R0, 0x2, 0x1f ;  /* 0x0c401f0000037f89 */ /* 0x000e2200000e0000 */
[----:B------:R-:W-:-:S03]  /*8050*/  ISETP.NE.AND P1, PT, R19, RZ, PT ;  /* 0x000000ff1300720c */ /* 0x000fc60003f25270 */
[----:B------:R-:W1:Y:S01]  /*8060*/  SHFL.BFLY PT, R193, R2, 0x2, 0x1f ;  /* 0x0c401f0002c17f89 */ /* 0x000e6200000e0000 */
[----:B0-----:R-:W-:Y:S02]  /*8070*/  FMNMX.FTZ R192, R0, R3, !PT ;  /* 0x0000000300c07209 */ /* 0x001fe40007810000 */
[----:B-1----:R-:W-:-:S03]  /*8080*/  FMNMX.FTZ R194, R2, R193, !PT ;  /* 0x000000c102c27209 */ /* 0x002fc60007810000 */
[----:B------:R-:W0:Y:S04]  /*8090*/  SHFL.BFLY PT, R3, R192, 0x1, 0x1f ;  /* 0x0c201f00c0037f89 */ /* 0x000e2800000e0000 */
[----:B------:R-:W1:Y:S01]  /*80a0*/  SHFL.BFLY PT, R193, R194, 0x1, 0x1f ;  /* 0x0c201f00c2c17f89 */ /* 0x000e6200000e0000 */
[----:B0-----:R-:W-:Y:S02]  /*80b0*/  FMNMX.FTZ R4, R192, R3, !PT ;  /* 0x00000003c0047209 */ /* 0x001fe40007810000 */
[----:B-1----:R-:W-:-:S03]  /*80c0*/  FMNMX.FTZ R3, R194, R193, !PT ;  /* 0x000000c1c2037209 */ /* 0x002fc60007810000 */
[C---:B------:R-:W-:Y:S01]  /*80d0*/  FMUL.FTZ R193, R4.reuse, UR5 ;  /* 0x0000000504c17c20 */ /* 0x040fe20008410000 */
[----:B------:R-:W-:-:S03]  /*80e0*/  FADD.FTZ R21, -R4, R21 ;  /* 0x0000001504157221 */ /* 0x000fc60000010100 */
[--C-:B------:R-:W-:Y:S01]  /*80f0*/  FFMA.FTZ R192, R152, UR5, -R193.reuse ;  /* 0x0000000598c07c23 */ /* 0x100fe200080108c1 */
[C---:B------:R-:W-:Y:S01]  /*8100*/  FADD.FTZ R0, -R3.reuse, R232 ;  /* 0x000000e803007221 */ /* 0x040fe20000010100 */
[----:B------:R-:W-:Y:S01]  /*8110*/  FMUL.FTZ R152, R3, UR5 ;  /* 0x0000000503987c20 */ /* 0x000fe20008410000 */
[----:B------:R-:W-:Y:S01]  /*8120*/  FMUL.FTZ R195, R21, UR5 ;  /* 0x0000000515c37c20 */ /* 0x000fe20008410000 */
[--C-:B------:R-:W-:Y:S01]  /*8130*/  FFMA.FTZ R21, R184, UR5, -R193.reuse ;  /* 0x00000005b8157c23 */ /* 0x100fe200080108c1 */
[----:B------:R-:W-:Y:S01]  /*8140*/  FMUL.FTZ R0, R0, UR5 ;  /* 0x0000000500007c20 */ /* 0x000fe20008410000 */
        /* <DEDUP_REMOVED lines=8> */
[--C-:B------:R-:W-:Y:S01]  /*81d0*/  FFMA.FTZ R196, R160, UR5, -R193.reuse ;  /* 0x00000005a0c47c23 */ /* 0x100fe200080108c1 */
[--C-:B------:R-:W-:Y:S01]  /*81e0*/  FFMA.FTZ R160, R191, UR5, -R152.reuse ;  /* 0x00000005bfa07c23 */ /* 0x100fe20008010898 */
[--C-:B------:R-:W-:Y:S01]  /*81f0*/  FFMA.FTZ R204, R176, UR5, -R193.reuse ;  /* 0x00000005b0cc7c23 */ /* 0x100fe200080108c1 */
[--C-:B------:R-:W-:Y:S01]  /*8200*/  FFMA.FTZ R205, R178, UR5, -R152.reuse ;  /* 0x00000005b2cd7c23 */ /* 0x100fe20008010898 */
[----:B------:R-:W0:Y:S01]  /*8210*/  MUFU.EX2 R21, R21 ;  /* 0x0000001500157308 */ /* 0x000e220000000800 */
[--C-:B------:R-:W-:Y:S01]  /*8220*/  FFMA.FTZ R185, R177, UR5, -R193.reuse ;  /* 0x00000005b1b97c23 */ /* 0x100fe200080108c1 */
        /* <DEDUP_REMOVED lines=9> */
[----:B------:R-:W-:Y:S01]  /*82c0*/  FFMA.FTZ R200, R168, UR5, -R193 ;  /* 0x00000005a8c87c23 */ /* 0x000fe200080108c1 */
[--C-:B------:R-:W-:Y:S01]  /*82d0*/  FFMA.FTZ R168, R183, UR5, -R152.reuse ;  /* 0x00000005b7a87c23 */ /* 0x100fe20008010898 */
[--C-:B------:R-:W-:Y:S01]  /*82e0*/  FFMA.FTZ R203, R174, UR5, -R152.reuse ;  /* 0x00000005aecb7c23 */ /* 0x100fe20008010898 */
[--C-:B------:R-:W-:Y:S01]  /*82f0*/  FFMA.FTZ R201, R170, UR5, -R152.reuse ;  /* 0x00000005aac97c23 */ /* 0x100fe20008010898 */
[--C-:B------:R-:W-:Y:S01]  /*8300*/  FFMA.FTZ R197, R162, UR5, -R152.reuse ;  /* 0x00000005a2c57c23 */ /* 0x100fe20008010898 */
[----:B------:R-:W1:Y:S01]  /*8310*/  MUFU.EX2 R209, R209 ;  /* 0x000000d100d17308 */ /* 0x000e620000000800 */
[----:B0-----:R-:W-:Y:S01]  /*8320*/  FFMA.FTZ R165, R2, R14, R21 ;  /* 0x0000000e02a57223 */ /* 0x001fe20000010015 */
        /* <DEDUP_REMOVED lines=8> */
[----:B------:R-:W-:Y:S01]  /*83b0*/  FFMA.FTZ R157, R157, UR5, -R193 ;  /* 0x000000059d9d7c23 */ /* 0x000fe200080108c1 */
[--C-:B------:R-:W-:Y:S01]  /*83c0*/  FFMA.FTZ R193, R154, UR5, -R152.reuse ;  /* 0x000000059ac17c23 */ /* 0x100fe20008010898 */
[----:B------:R-:W-:-:S04]  /*83d0*/  FFMA.FTZ R195, R158, UR5, -R152 ;  /* 0x000000059ec37c23 */ /* 0x000fc80008010898 */
[----:B------:R-:W2:Y:S01]  /*83e0*/  MUFU.EX2 R156, R156 ;  /* 0x0000009c009c7308 */ /* 0x000ea20000000800 */
[----:B-1----:R-:W-:-:S07]  /*83f0*/  FFMA.FTZ R5, R0, R5, R209 ;  /* 0x0000000500057223 */ /* 0x002fce00000100d1 */
[----:B------:R-:W1:Y:S01]  /*8400*/  MUFU.EX2 R210, R210 ;  /* 0x000000d200d27308 */ /* 0x000e620000000800 */
[----:B0-----:R-:W-:-:S07]  /*8410*/  FADD.FTZ R165, R208, R165 ;  /* 0x000000a5d0a57221 */ /* 0x001fce0000010000 */
[----:B------:R-:W0:Y:S01]  /*8420*/  MUFU.EX2 R211, R211 ;  /* 0x000000d300d37308 */ /* 0x000e220000000800 */
[----:B--2---:R-:W-:-:S07]  /*8430*/  FADD.FTZ R14, R156, R5 ;  /* 0x000000059c0e7221 */ /* 0x004fce0000010000 */
[----:B------:R-:W2:Y:S01]  /*8440*/  MUFU.EX2 R189, R189 ;  /* 0x000000bd00bd7308 */ /* 0x000ea20000000800 */
[----:B-1----:R-:W-:-:S07]  /*8450*/  FADD.FTZ R174, R210, R165 ;  /* 0x000000a5d2ae7221 */ /* 0x002fce0000010000 */
        /* <DEDUP_REMOVED lines=11> */
[----:B-1----:R-:W-:Y:S01]  /*8510*/  FADD.FTZ R163, R185, R166 ;  /* 0x000000a6b9a37221 */ /* 0x002fe20000010000 */
[----:B------:R-:W-:-:S06]  /*8520*/  FFMA.FTZ R166, R167, UR5, -R152 ;  /* 0x00000005a7a67c23 */ /* 0x000fcc0008010898 */
        /* <DEDUP_REMOVED lines=15> */
[----:B--2---:R-:W-:Y:S01]  /*8620*/  FADD.FTZ R163, R177, R154 ;  /* 0x0000009ab1a37221 */ /* 0x004fe20000010000 */
[--C-:B------:R-:W-:Y:S01]  /*8630*/  FFMA.FTZ R154, R155, UR5, -R152.reuse ;  /* 0x000000059b9a7c23 */ /* 0x100fe20008010898 */
[----:B------:R-:W-:-:S05]  /*8640*/  FFMA.FTZ R152, R159, UR5, -R152 ;  /* 0x000000059f987c23 */ /* 0x000fca0008010898 */
[----:B------:R-:W2:Y:S01]  /*8650*/  MUFU.EX2 R203, R203 ;  /* 0x000000cb00cb7308 */ /* 0x000ea20000000800 */
[----:B-1----:R-:W-:-:S07]  /*8660*/  FADD.FTZ R14, R170, R5 ;  /* 0x00000005aa0e7221 */ /* 0x002fce0000010000 */
[----:B------:R-:W1:Y:S01]  /*8670*/  MUFU.EX2 R173, R173 ;  /* 0x000000ad00ad7308 */ /* 0x000e620000000800 */
[----:B0-----:R-:W-:Y:S01]  /*8680*/  FADD.FTZ R174, R202, R163 ;  /* 0x000000a3caae7221 */ /* 0x001fe20000010000 */
[----:B------:R-:W-:-:S06]  /*8690*/  IMAD.U32 R163, RZ, RZ, UR6 ;  /* 0x00000006ffa37e24 */ /* 0x000fcc000f8e00ff */
        /* <DEDUP_REMOVED lines=10> */
[----:B------:R-:W-:-:S05]  /*8740*/  @P1 VIADD R14, R163, 0x38840 ;  /* 0x00038840a30e1836 */ /* 0x000fca0000000000 */
[----:B------:R-:W-:Y:S01]  /*8750*/  @P1 PRMT R14, R23, 0x654, R14 ;  /* 0x00000654170e1816 */ /* 0x000fe2000000000e */
[----:B------:R-:W1:Y:S01]  /*8760*/  MUFU.EX2 R198, R198 ;  /* 0x000000c600c67308 */ /* 0x000e620000000800 */
[----:B0-----:R-:W-:Y:S02]  /*8770*/  FADD.FTZ R155, R169, R158 ;  /* 0x0000009ea99b7221 */ /* 0x001fe40000010000 */
[----:B------:R0:W-:Y:S05]  /*8780*/  @P1 SYNCS.ARRIVE.TRANS64.RED.A1T0 RZ, [R14+URZ], RZ ;  /* 0x000000ff0eff19a7 */ /* 0x0001ea000810043f */
[----:B------:R-:W3:Y:S01]  /*8790*/  MUFU.EX2 R199, R199 ;  /* 0x000000c700c77308 */ /* 0x000ee20000000800 */
[----:B--2---:R-:W-:-:S07]  /*87a0*/  FADD.FTZ R158, R162, R5 ;  /* 0x00000005a29e7221 */ /* 0x004fce0000010000 */
[----:B------:R-:W2:Y:S01]  /*87b0*/  MUFU.EX2 R161, R161 ;  /* 0x000000a100a17308 */ /* 0x000ea20000000800 */
[----:B-1----:R-:W-:-:S07]  /*87c0*/  FADD.FTZ R174, R198, R155 ;  /* 0x0000009bc6ae7221 */ /* 0x002fce0000010000 */
[----:B------:R-:W0:Y:S01]  /*87d0*/  MUFU.EX2 R166, R166 ;  /* 0x000000a600a67308 */ /* 0x000e220000000800 */
[----:B---3--:R-:W-:-:S07]  /*87e0*/  FADD.FTZ R5, R199, R158 ;  /* 0x0000009ec7057221 */ /* 0x008fce0000010000 */
[----:B------:R-:W1:Y:S01]  /*87f0*/  MUFU.EX2 R192, R192 ;  /* 0x000000c000c07308 */ /* 0x000e620000000800 */
[----:B--2---:R-:W-:-:S07]  /*8800*/  FADD.FTZ R155, R161, R174 ;  /* 0x000000aea19b7221 */ /* 0x004fce0000010000 */
[----:B------:R-:W2:Y:S01]  /*8810*/  MUFU.EX2 R193, R193 ;  /* 0x000000c100c17308 */ /* 0x000ea20000000800 */
[----:B0-----:R-:W-:-:S07]  /*8820*/  FADD.FTZ R14, R166, R5 ;  /* 0x00000005a60e7221 */ /* 0x001fce0000010000 */
[----:B------:R-:W0:Y:S01]  /*8830*/  MUFU.EX2 R153, R153 ;  /* 0x0000009900997308 */ /* 0x000e220000000800 */
[----:B-1----:R-:W-:-:S07]  /*8840*/  FADD.FTZ R158, R192, R155 ;  /* 0x0000009bc09e7221 */ /* 0x002fce0000010000 */
        /* <DEDUP_REMOVED lines=9> */
[----:B0-----:R-:W-:Y:S01]  /*88e0*/  FADD.FTZ R5, R195, R14 ;  /* 0x0000000ec3057221 */ /* 0x001fe20000010000 */
[----:B-1----:R-:W-:-:S03]  /*88f0*/  FADD.FTZ R14, R157, R158 ;  /* 0x0000009e9d0e7221 */ /* 0x002fc60000010000 */
[----:B--2---:R-:W-:Y:S01]  /*8900*/  FADD.FTZ R5, R152, R5 ;  /* 0x0000000598057221 */ /* 0x004fe20000010000 */
[----:B------:R-:W-:Y:S06]  /*8910*/  @!P0 BRA `(.L_x_212) ;  /* 0x0000000000048947 */ /* 0x000fec0003800000 */
[----:B------:R-:W-:Y:S01]  /*8920*/  BPT.TRAP 0x1 ;  /* 0x000000040000795c */ /* 0x000fe20000300000 */
.L_x_212:
[----:B------:R-:W-:Y:S01]  /*8930*/  ISETP.NE.AND P1, PT, R18, RZ, PT ;  /* 0x000000ff1200720c */ /* 0x000fe20003f25270 */
[----:B------:R-:W-:Y:S01]  /*8940*/  IMAD.U32 R155, RZ, RZ, UR4 ;  /* 0x00000004ff9b7e24 */ /* 0x000fe2000f8e00ff */
[----:B------:R-:W-:Y:S01]  /*8950*/  R2UR UR6, R20 ;  /* 0x00000000140672ca */ /* 0x000fe200000e0000 */
[----:B------:R-:W-:Y:S01]  /*8960*/  UMOV UR61, UR60 ;  /* 0x0000003c003d7c82 */ /* 0x000fe20008000000 */
[----:B------:R-:W-:Y:S01]  /*8970*/  F2FP.BF16.F32.PACK_AB R208, R208, R21 ;  /* 0x00000015d0d0723e */ /* 0x000fe200000010ff */
[----:B------:R-:W-:Y:S01]  /*8980*/  IMAD.MOV.U32 R232, RZ, RZ, R3 ;  /* 0x000000ffffe87224 */ /* 0x000fe200078e0003 */
[----:B------:R-:W-:Y:S01]  /*8990*/  F2FP.BF16.F32.PACK_AB R209, R156, R209 ;  /* 0x000000d19cd1723e */ /* 0x000fe200000010ff */
[----:B------:R-:W-:Y:S01]  /*89a0*/  IMAD.MOV.U32 R21, RZ, RZ, R4 ;  /* 0x000000ffff157224 */ /* 0x000fe200078e0004 */
[----:B------:R-:W-:Y:S02]  /*89b0*/  F2FP.BF16.F32.PACK_AB R210, R189, R210 ;  /* 0x000000d2bdd2723e */ /* 0x000fe400000010ff */
[----:B------:R-:W-:-:S02]  /*89c0*/  F2FP.BF16.F32.PACK_AB R211, R160, R211 ;  /* 0x000000d3a0d3723e */ /* 0x000fc400000010ff */
[----:B------:R-:W-:Y:S01]  /*89d0*/  F2FP.BF16.F32.PACK_AB R204, R185, R204 ;  /* 0x000000ccb9cc723e */ /* 0x000fe200000010ff */
[----:B------:R-:W-:Y:S01]  /*89e0*/  @P1 VIADD R155, R155, 0x38860 ;  /* 0x000388609b9b1836 */ /* 0x000fe20000000000 */
[----:B------:R-:W-:Y:S01]  /*89f0*/  F2FP.BF16.F32.PACK_AB R205, R164, R205 ;  /* 0x000000cda4cd723e */ /* 0x000fe200000010ff */
[----:B------:R-:W-:Y:S01]  /*8a00*/  UIADD3 UR4, UR6, -0x1, URZ ;  /* 0xffffffff06047890 */ /* 0x000fe2000fffe03f */
[----:B------:R-:W-:Y:S02]  /*8a10*/  F2FP.BF16.F32.PACK_AB R206, R181, R206 ;  /* 0x000000ceb5ce723e */ /* 0x000fe400000010ff */
[----:B------:R-:W-:Y:S02]  /*8a20*/  @P1 PRMT R155, R22, 0x654, R155 ;  /* 0x00000654169b1816 */ /* 0x000fe4000000009b */
[----:B------:R-:W-:Y:S01]  /*8a30*/  F2FP.BF16.F32.PACK_AB R207, R168, R207 ;  /* 0x000000cfa8cf723e */ /* 0x000fe200000010ff */
[----:B------:R-:W-:Y:S01]  /*8a40*/  IMAD.U32 R20, RZ, RZ, UR4 ;  /* 0x00000004ff147e24 */ /* 0x000fe2000f8e00ff */
[----:B------:R0:W-:Y:S01]  /*8a50*/  @P1 SYNCS.ARRIVE.TRANS64.RED.A1T0 RZ, [R155+URZ], RZ ;  /* 0x000000ff9bff19a7 */ /* 0x0001e2000810043f */
[----:B------:R-:W-:-:S02]  /*8a60*/  ISETP.LT.AND P1, PT, RZ, UR6, PT ;  /* 0x00000006ff007c0c */ /* 0x000fc4000bf21270 */
[----:B------:R-:W-:Y:S02]  /*8a70*/  R2UR UR6, R16 ;  /* 0x00000000100672ca */ /* 0x000fe400000e0000 */
[----:B------:R-:W-:Y:S02]  /*8a80*/  F2FP.BF16.F32.PACK_AB R200, R177, R200 ;  /* 0x000000c8b1c8723e */ /* 0x000fe400000010ff */
[----:B------:R-:W-:Y:S02]  /*8a90*/  F2FP.BF16.F32.PACK_AB R201, R170, R201 ;  /* 0x000000c9aac9723e */ /* 0x000fe400000010ff */
[----:B------:R-:W-:Y:S02]  /*8aa0*/  F2FP.BF16.F32.PACK_AB R202, R173, R202 ;  /* 0x000000caadca723e */ /* 0x000fe400000010ff */
[----:B------:R-:W-:Y:S02]  /*8ab0*/  F2FP.BF16.F32.PACK_AB R203, R172, R203 ;  /* 0x000000cbaccb723e */ /* 0x000fe400000010ff */
[----:B------:R-:W-:-:S02]  /*8ac0*/  F2FP.BF16.F32.PACK_AB R196, R169, R196 ;  /* 0x000000c4a9c4723e */ /* 0x000fc400000010ff */
[----:B------:R-:W-:Y:S01]  /*8ad0*/  F2FP.BF16.F32.PACK_AB R197, R162, R197 ;  /* 0x000000c5a2c5723e */ /* 0x000fe200000010ff */
[----:B------:R-:W-:Y:S01]  /*8ae0*/  IMAD.U32 R234, RZ, RZ, UR6 ;  /* 0x00000006ffea7e24 */ /* 0x000fe2000f8e00ff */
[----:B------:R-:W-:Y:S02]  /*8af0*/  F2FP.BF16.F32.PACK_AB R198, R161, R198 ;  /* 0x000000c6a1c6723e */ /* 0x000fe400000010ff */
[----:B------:R-:W-:Y:S02]  /*8b00*/  F2FP.BF16.F32.PACK_AB R199, R166, R199 ;  /* 0x000000c7a6c7723e */ /* 0x000fe400000010ff */
[----:B------:R-:W-:Y:S02]  /*8b10*/  F2FP.BF16.F32.PACK_AB R192, R153, R192 ;  /* 0x000000c099c0723e */ /* 0x000fe400000010ff */
[----:B------:R-:W-:Y:S02]  /*8b20*/  F2FP.BF16.F32.PACK_AB R193, R154, R193 ;  /* 0x000000c19ac1723e */ /* 0x000fe400000010ff */
[----:B------:R-:W-:-:S02]  /*8b30*/  F2FP.BF16.F32.PACK_AB R194, R157, R194 ;  /* 0x000000c29dc2723e */ /* 0x000fc400000010ff */
[----:B------:R-:W-:Y:S01]  /*8b40*/  F2FP.BF16.F32.PACK_AB R195, R152, R195 ;  /* 0x000000c398c3723e */ /* 0x000fe200000010ff */
[----:B0-----:R-:W-:Y:S06]  /*8b50*/  @P1 BRA `(.L_x_213) ;  /* 0xffffffc400601947 */ /* 0x001fec000383ffff */
.L_x_202:
        /* <DEDUP_REMOVED lines=131> */
.L_x_214:
        /* <DEDUP_REMOVED lines=10> */
.L_x_215:
[----:B-1----:R-:W-:Y:S05]  /*9430*/  @P1 BRA `(.L_x_216) ;  /* 0x0000000000081947 */ /* 0x002fea0003800000 */
[----:B------:R-:W1:Y:S02]  /*9440*/  SYNCS.PHASECHK.TRANS64.TRYWAIT P1, [UR9+0x38850], R0 ;  /* 0x03885000ff0075a7 */ /* 0x000e640008020149 */
[----:B-1----:R-:W-:Y:S05]  /*9450*/  @!P1 BRA `(.L_x_217) ;  /* 0x0000008000a89947 */ /* 0x002fea0003800000 */
.L_x_216:
[----:B------:R-:W-:Y:S01]  /*9460*/  UIADD3 UR6, UR4, 0x400, URZ ;  /* 0x0000040004067890 */ /* 0x000fe2000fffe03f */
[----:B------:R-:W-:Y:S01]  /*9470*/  WARPGROUP.ARRIVE ;  /* 0x00000000000079c5 */ /* 0x000fe20000000000 */
[----:B------:R-:W-:Y:S01]  /*9480*/  UMOV UR7, 0x40000040 ;  /* 0x4000004000077882 */ /* 0x000fe20000000000 */
[----:B-1----:R-:W1:Y:S01]  /*9490*/  SHFL.BFLY PT, R7, R14, 0x2, 0x1f ;  /* 0x0c401f000e077f89 */ /* 0x002e6200000e0000 */
[----:B------:R-:W-:Y:S01]  /*94a0*/  USHF.R.U32.HI UR6, URZ, 0x4, UR6 ;  /* 0x000000043f067899 */ /* 0x000fe20008011606 */
[----:B------:R-:W-:Y:S02]  /*94b0*/  IMAD.MOV.U32 R6, RZ, RZ, RZ ;  /* 0x000000ffff067224 */ /* 0x000fe400078e00ff */
[----:B0-----:R-:W0:Y:S01]  /*94c0*/  SHFL.BFLY PT, R0, R5, 0x2, 0x1f ;  /* 0x0c401f0005007f89 */ /* 0x001e2200000e0000 */
[----:B------:R-:W-:Y:S01]  /*94d0*/  ULOP3.LUT UR6, UR6, 0x3fff, URZ, 0xc0, !UPT ;  /* 0x00003fff06067892 */ /* 0x000fe2000f8ec03f */
[----:B------:R-:W-:-:S03]  /*94e0*/  IMAD.U32 R13, RZ, RZ, UR5 ;  /* 0x00000005ff0d7e24 */ /* 0x000fc6000f8e00ff */
[----:B------:R-:W-:-:S04]  /*94f0*/  ULOP3.LUT UR6, UR6, 0x2800000, URZ, 0xfc, !UPT ;  /* 0x0280000006067892 */ /* 0x000fc8000f8efc3f */
[----:B------:R-:W-:-:S07]  /*9500*/  UIMAD UR8, UR60, 0xa00, UR6 ;  /* 0x00000a003c0878a4 */ /* 0x000fce000f8e0206 */
[----:B------:R-:W-:Y:S02]  /*9510*/  UMOV UR6, UR8 ;  /* 0x0000000800067c82 */ /* 0x000fe40008000000 */
[----:B------:R-:W-:Y:S01]  /*9520*/  HGMMA.64x256x16.F32.BF16 R24, R208, gdesc[UR4].tnspB, R24, gsb0 ;  /* 0x43e00004d0187df0 */ /* 0x000fe20008001818 */
[----:B------:R-:W-:Y:S01]  /*9530*/  UIADD3 UR6, UR8, 0x80, URZ ;  /* 0x0000008008067890 */ /* 0x000fe2000fffe03f */
[----:B-1----:R-:W-:Y:S01]  /*9540*/  FADD.FTZ R7, R7, R14 ;  /* 0x0000000e07077221 */ /* 0x002fe20000010000 */
[----:B------:R-:W-:Y:S01]  /*9550*/  UMOV UR7, 0x40000040 ;  /* 0x4000004000077882 */ /* 0x000fe20000000000 */
[----:B0-----:R-:W-:Y:S01]  /*9560*/  FADD.FTZ R2, R0, R5 ;  /* 0x0000000500027221 */ /* 0x001fe20000010000 */
[----:B------:R-:W-:Y:S02]  /*9570*/  IMAD.MOV.U32 R5, RZ, RZ, RZ ;  /* 0x000000ffff057224 */ /* 0x000fe400078e00ff */
[----:B------:R-:W0:Y:S04]  /*9580*/  SHFL.BFLY PT, R0, R7, 0x1, 0x1f ;  /* 0x0c201f0007007f89 */ /* 0x000e2800000e0000 */
[----:B------:R-:W1:Y:S01]  /*9590*/  SHFL.BFLY PT, R9, R2, 0x1, 0x1f ;  /* 0x0c201f0002097f89 */ /* 0x000e6200000e0000 */
[----:B0-----:R-:W-:Y:S01]  /*95a0*/  FADD.FTZ R11, R7, R0 ;  /* 0x00000000070b7221 */ /* 0x001fe20000010000 */
[----:B------:R-:W-:-:S02]  /*95b0*/  IMAD.U32 R7, RZ, RZ, UR5 ;  /* 0x00000005ff077e24 */ /* 0x000fc4000f8e00ff */
[----:B------:R-:W-:Y:S02]  /*95c0*/  IMAD.MOV.U32 R0, RZ, RZ, -0x800000 ;  /* 0xff800000ff007424 */ /* 0x000fe400078e00ff */
[----:B-1----:R-:W-:Y:S01]  /*95d0*/  FADD.FTZ R12, R2, R9 ;  /* 0x00000009020c7221 */ /* 0x002fe20000010000 */
[----:B------:R-:W-:Y:S01]  /*95e0*/  FSETP.NE.FTZ.AND P1, PT, R11, RZ, PT ;  /* 0x000000ff0b00720b */ /* 0x000fe20003f35000 */
[----:B------:R-:W-:-:S03]  /*95f0*/  IMAD.MOV.U32 R2, RZ, RZ, -0x800000 ;  /* 0xff800000ff027424 */ /* 0x000fc600078e00ff */
[----:B------:R-:W-:-:S09]  /*9600*/  FSETP.NE.FTZ.AND P2, PT, R12, RZ, PT ;  /* 0x000000ff0c00720b */ /* 0x000fd20003f55000 */
[----:B------:R-:W0:Y:S01]  /*9610*/  @P1 MUFU.LG2 R8, R11 ;  /* 0x0000000b00081308 */ /* 0x000e220000000c00 */
[----:B------:R-:W-:-:S03]  /*9620*/  @P1 FMUL.FTZ R7, R7, 0.69314718246459960938 ;  /* 0x3f31721807071820 */ /* 0x000fc60000410000 */
[----:B------:R-:W-:-:S04]  /*9630*/  @P2 FMUL.FTZ R13, R13, 0.69314718246459960938 ;  /* 0x3f3172180d0d2820 */ /* 0x000fc80000410000 */
[----:B------:R-:W1:Y:S08]  /*9640*/  @P2 MUFU.LG2 R9, R12 ;  /* 0x0000000c00092308 */ /* 0x000e700000000c00 */
[----:B------:R2:W3:Y:S01]  /*9650*/  @P1 MUFU.RCP R6, R11 ;  /* 0x0000000b00061308 */ /* 0x0004e20000001000 */
[----:B0-----:R-:W-:-:S04]  /*9660*/  @P1 FMUL.FTZ R8, R8, 0.69314718246459960938 ;  /* 0x3f31721808081820 */ /* 0x001fc80000410000 */
[----:B------:R-:W-:-:S03]  /*9670*/  @P1 FFMA.FTZ R2, R7, R4, R8 ;  /* 0x0000000407021223 */ /* 0x000fc60000010008 */
[----:B------:R2:W0:Y:S01]  /*9680*/  @P2 MUFU.RCP R5, R12 ;  /* 0x0000000c00052308 */ /* 0x0004220000001000 */
[----:B-1----:R-:W-:-:S04]  /*9690*/  @P2 FMUL.FTZ R10, R9, 0.69314718246459960938 ;  /* 0x3f317218090a2820 */ /* 0x002fc80000410000 */
        /* <DEDUP_REMOVED lines=18> */
[----:B------:R-:W-:Y:S01]  /*97c0*/  UMOV UR7, 0x40000040 ;  /* 0x4000004000077882 */ /* 0x000fe20000000000 */
[----:B------:R-:W-:Y:S02]  /*97d0*/  WARPGROUP.DEPBAR.LE gsb0, 0x0 ;  /* 0x00008000000079c5 */ /* 0x000fe40000010000 */
[----:B------:R-:W-:-:S15]  /*97e0*/  WARPGROUP.ARRIVE ;  /* 0x00000000000079c5 */ /* 0x000fde0000000000 */
[----:B------:R-:W-:-:S08]  /*97f0*/  NOP ;  /* 0x0000000000007918 */ /* 0x000fd00000000000 */
[----:B------:R-:W-:Y:S03]  /*9800*/  HGMMA.64x256x16.F32.BF16 R24, R192, gdesc[UR4].tnspB, R24, gsb0 ;  /* 0x43e00004c0187df0 */ /* 0x000fe60008001818 */
[----:B------:R-:W-:Y:S02]  /*9810*/  WARPGROUP.DEPBAR.LE gsb0, 0x0 ;  /* 0x00008000000079c5 */ /* 0x000fe40000010000 */
[----:B0-23--:R-:W-:Y:S05]  /*9820*/  @!P0 BRA `(.L_x_218) ;  /* 0x0000000000048947 */ /* 0x00dfea0003800000 */
[----:B------:R-:W-:Y:S01]  /*9830*/  BPT.TRAP 0x1 ;  /* 0x000000040000795c */ /* 0x000fe20000300000 */
.L_x_218:
[----:B------:R-:W0:Y:S01]  /*9840*/  S2UR UR5, SR_SWINHI ;  /* 0x00000000000579c3 */ /* 0x000e220000002f00 */
[----:B------:R-:W-:Y:S01]  /*9850*/  ISETP.NE.AND P0, PT, R18, RZ, PT ;  /* 0x000000ff1200720c */ /* 0x000fe20003f05270 */
[----:B------:R-:W-:Y:S02]  /*9860*/  IMAD.U32 R7, RZ, RZ, UR9 ;  /* 0x00000009ff077e24 */ /* 0x000fe4000f8e00ff */
        /* <DEDUP_REMOVED lines=11> */
[----:B------:R-:W-:-:S02]  /*9920*/  @P0 VIADD R7, R7, 0x38860 ;  /* 0x0003886007070836 */ /* 0x000fc40000000000 */
[-C--:B------:R-:W-:Y:S01]  /*9930*/  FMUL.FTZ R185, R125, R6.reuse ;  /* 0x000000067db97220 */ /* 0x080fe20000410000 */
[----:B------:R-:W-:Y:S01]  /*9940*/  FMUL.FTZ R184, R129, R6 ;  /* 0x0000000681b87220 */ /* 0x000fe20000410000 */
[-C--:B------:R-:W-:Y:S01]  /*9950*/  FMUL.FTZ R27, R27, R5.reuse ;  /* 0x000000051b1b7220 */ /* 0x080fe20000410000 */
[-C--:B------:R-:W-:Y:S01]  /*9960*/  FMUL.FTZ R26, R26, R5.reuse ;  /* 0x000000051a1a7220 */ /* 0x080fe20000410000 */
[----:B------:R-:W-:Y:S01]  /*9970*/  @P0 PRMT R7, R22, 0x654, R7 ;  /* 0x0000065416070816 */ /* 0x000fe20000000007 */
[-C--:B------:R-:W-:Y:S01]  /*9980*/  FMUL.FTZ R3, R31, R5.reuse ;  /* 0x000000051f037220 */ /* 0x080fe20000410000 */
[-C--:B------:R-:W-:Y:S01]  /*9990*/  FMUL.FTZ R21, R30, R5.reuse ;  /* 0x000000051e157220 */ /* 0x080fe20000410000 */
[-C--:B------:R-:W-:Y:S01]  /*99a0*/  FMUL.FTZ R35, R35, R5.reuse ;  /* 0x0000000523237220 */ /* 0x080fe20000410000 */
[-C--:B------:R-:W-:Y:S01]  /*99b0*/  FMUL.FTZ R34, R34, R5.reuse ;  /* 0x0000000522227220 */ /* 0x080fe20000410000 */
[----:B------:R-:W-:Y:S01]  /*99c0*/  UMOV UR6, UR4 ;  /* 0x0000000400067c82 */ /* 0x000fe20008000000 */
[----:B0-----:R-:W-:Y:S01]  /*99d0*/  UMOV UR7, UR5 ;  /* 0x0000000500077c82 */ /* 0x001fe20008000000 */
[----:B------:R-:W-:Y:S01]  /*99e0*/  FMUL.FTZ R39, R39, R5 ;  /* 0x0000000527277220 */ /* 0x000fe20000410000 */
[----:B------:R-:W-:-:S02]  /*99f0*/  IMAD.U32 R164, RZ, RZ, UR6 ;  /* 0x00000006ffa47e24 */ /* 0x000fc4000f8e00ff */
[-C--:B------:R-:W-:Y:S01]  /*9a00*/  FMUL.FTZ R38, R38, R5.reuse ;  /* 0x0000000526267220 */ /* 0x080fe20000410000 */
[----:B------:R-:W-:Y:S02]  /*9a10*/  IMAD.U32 R165, RZ, RZ, UR7 ;  /* 0x00000007ffa57e24 */ /* 0x000fe4000f8e00ff */
[-C--:B------:R-:W-:Y:S01]  /*9a20*/  FMUL.FTZ R43, R43, R5.reuse ;  /* 0x000000052b2b7220 */ /* 0x080fe20000410000 */
[-C--:B------:R-:W-:Y:S01]  /*9a30*/  FMUL.FTZ R42, R42, R5.reuse ;  /* 0x000000052a2a7220 */ /* 0x080fe20000410000 */
[----:B------:R-:W-:Y:S01]  /*9a40*/  FMUL.FTZ R47, R47, R5 ;  /* 0x000000052f2f7220 */ /* 0x000fe20000410000 */
[----:B------:R-:W-:-:S04]  /*9a50*/  IMAD.WIDE R12, R226, 0x2, R164 ;  /* 0x00000002e20c7825 */ /* 0x000fc800078e02a4 */
[-C--:B------:R-:W-:Y:S01]  /*9a60*/  FMUL.FTZ R46, R46, R5.reuse ;  /* 0x000000052e2e7220 */ /* 0x080fe20000410000 */
[-C--:B------:R-:W-:Y:S01]  /*9a70*/  FMUL.FTZ R51, R51, R5.reuse ;  /* 0x0000000533337220 */ /* 0x080fe20000410000 */
[-C--:B------:R-:W-:Y:S01]  /*9a80*/  FMUL.FTZ R50, R50, R5.reuse ;  /* 0x0000000532327220 */ /* 0x080fe20000410000 */
[-C--:B------:R-:W-:Y:S01]  /*9a90*/  FMUL.FTZ R55, R55, R5.reuse ;  /* 0x0000000537377220 */ /* 0x080fe20000410000 */
[----:B------:R-:W-:Y:S01]  /*9aa0*/  IADD3 R11, P3, R12, 0xc060, RZ ;  /* 0x0000c0600c0b7810 */ /* 0x000fe20007f7e0ff */
[-C--:B------:R-:W-:Y:S01]  /*9ab0*/  FMUL.FTZ R54, R54, R5.reuse ;  /* 0x0000000536367220 */ /* 0x080fe20000410000 */
[-C--:B------:R-:W-:Y:S01]  /*9ac0*/  FMUL.FTZ R59, R59, R5.reuse ;  /* 0x000000053b3b7220 */ /* 0x080fe20000410000 */
[-C--:B------:R-:W-:Y:S01]  /*9ad0*/  FMUL.FTZ R58, R58, R5.reuse ;  /* 0x000000053a3a7220 */ /* 0x080fe20000410000 */
[----:B------:R-:W-:Y:S01]  /*9ae0*/  LOP3.LUT R4, R11, 0x380, RZ, 0xc0, !PT ;  /* 0x000003800b047812 */ /* 0x000fe200078ec0ff */
        /* <DEDUP_REMOVED lines=49> */
[----:B------:R0:W-:Y:S01]  /*9e00*/  @P0 SYNCS.ARRIVE.TRANS64.RED.A1T0 RZ, [R7+URZ], RZ ;  /* 0x000000ff07ff09a7 */ /* 0x0001e2000810043f */
[----:B------:R-:W-:Y:S01]  /*9e10*/  IMAD.X R5, RZ, RZ, R13, P3 ;  /* 0x000000ffff057224 */ /* 0x000fe200018e060d */
[----:B------:R-:W-:Y:S01]  /*9e20*/  SHF.R.U64 R4, R4, 0x3, RZ ;  /* 0x0000000304047819 */ /* 0x000fe200000012ff */
[----:B------:R-:W-:Y:S01]  /*9e30*/  IMAD R9, R220, 0x40, R17 ;  /* 0x00000040dc097824 */ /* 0x000fe200078e0211 */
[C---:B------:R-:W-:Y:S01]  /*9e40*/  IADD3 R115, P4, R12.reuse, 0xc040, RZ ;  /* 0x0000c0400c737810 */ /* 0x040fe20007f9e0ff */
[----:B------:R-:W-:Y:S01]  /*9e50*/  FMUL.FTZ R199, R53, R6 ;  /* 0x0000000635c77220 */ /* 0x000fe20000410000 */
[C---:B------:R-:W-:Y:S01]  /*9e60*/  IADD3 R111, P5, R12.reuse, 0xc020, RZ ;  /* 0x0000c0200c6f7810 */ /* 0x040fe20007fbe0ff */
[----:B------:R-:W-:Y:S01]  /*9e70*/  IMAD.WIDE R164, R9, 0x2, R164 ;  /* 0x0000000209a47825 */ /* 0x000fe200078e02a4 */
[----:B------:R-:W-:-:S03]  /*9e80*/  IADD3 R107, P6, R12, 0xc000, RZ ;  /* 0x0000c0000c6b7810 */ /* 0x000fc60007fde0ff */
[-C--:B------:R-:W-:Y:S01]  /*9e90*/  FMUL.FTZ R198, R57, R6.reuse ;  /* 0x0000000639c67220 */ /* 0x080fe20000410000 */
[C---:B------:R-:W-:Y:S01]  /*9ea0*/  IADD3 R69, P0, R12.reuse, 0x8060, RZ ;  /* 0x000080600c457810 */ /* 0x040fe20007f1e0ff */
[----:B------:R-:W-:Y:S01]  /*9eb0*/  FMUL.FTZ R197, R61, R6 ;  /* 0x000000063dc57220 */ /* 0x000fe20000410000 */
[C---:B------:R-:W-:Y:S01]  /*9ec0*/  IADD3 R31, P1, R12.reuse, 0x20, RZ ;  /* 0x000000200c1f7810 */ /* 0x040fe20007f3e0ff */
[--C-:B0-----:R-:W-:Y:S01]  /*9ed0*/  IMAD.X R7, RZ, RZ, R13.reuse, P4 ;  /* 0x000000ffff077224 */ /* 0x101fe200020e060d */
[C---:B------:R-:W-:Y:S01]  /*9ee0*/  IADD3 R56, P2, R12.reuse, 0x8040, RZ ;  /* 0x000080400c387810 */ /* 0x040fe20007f5e0ff */
[--C-:B------:R-:W-:Y:S01]  /*9ef0*/  IMAD.X R9, RZ, RZ, R13.reuse, P5 ;  /* 0x000000ffff097224 */ /* 0x100fe200028e060d */
[C---:B------:R-:W-:Y:S01]  /*9f00*/  IADD3 R65, P3, R12.reuse, 0x8020, RZ ;  /* 0x000080200c417810 */ /* 0x040fe20007f7e0ff */
[--C-:B------:R-:W-:Y:S01]  /*9f10*/  IMAD.X R135, RZ, RZ, R13.reuse, P0 ;  /* 0x000000ffff877224 */ /* 0x100fe200000e060d */
[----:B------:R-:W-:Y:S01]  /*9f20*/  LOP3.LUT R131, R12, 0x380, RZ, 0xc0, !PT ;  /* 0x000003800c837812 */ /* 0x000fe200078ec0ff */
[--C-:B------:R-:W-:Y:S01]  /*9f30*/  IMAD.X R139, RZ, RZ, R13.reuse, P1 ;  /* 0x000000ffff8b7224 */ /* 0x100fe200008e060d */
[----:B------:R-:W-:Y:S01]  /*9f40*/  LOP3.LUT R4, R4, R11, RZ, 0x3c, !PT ;  /* 0x0000000b04047212 */ /* 0x000fe200078e3cff */
[--C-:B------:R-:W-:Y:S01]  /*9f50*/  IMAD.X R11, RZ, RZ, R13.reuse, P6 ;  /* 0x000000ffff0b7224 */ /* 0x100fe200030e060d */
[C---:B------:R-:W-:Y:S01]  /*9f60*/  IADD3 R30, P4, R12.reuse, 0x8000, RZ ;  /* 0x000080000c1e7810 */ /* 0x040fe20007f9e0ff */
        /* <DEDUP_REMOVED lines=14> */
[----:B------:R-:W-:-:S02]  /*a050*/  IMAD.X R161, RZ, RZ, R13, P2 ;  /* 0x000000ffffa17224 */ /* 0x000fc400010e060d */
[----:B------:R-:W-:Y:S01]  /*a060*/  FMUL.FTZ R183, R52, R6 ;  /* 0x0000000634b77220 */ /* 0x000fe20000410000 */
[--C-:B------:R-:W-:Y:S01]  /*a070*/  IMAD.X R163, RZ, RZ, R13.reuse, P3 ;  /* 0x000000ffffa37224 */ /* 0x100fe200018e060d */
[----:B------:R-:W-:Y:S01]  /*a080*/  LOP3.LUT R130, R131, R12, RZ, 0x3c, !PT ;  /* 0x0000000c83827212 */ /* 0x000fe200078e3cff */
[----:B------:R-:W-:Y:S01]  /*a090*/  IMAD.MOV.U32 R131, RZ, RZ, R13 ;  /* 0x000000ffff837224 */ /* 0x000fe200078e000d */
[----:B------:R-:W-:Y:S01]  /*a0a0*/  LOP3.LUT R13, R56, 0x380, RZ, 0xc0, !PT ;  /* 0x00000380380d7812 */ /* 0x000fe200078ec0ff */
[-C--:B------:R-:W-:Y:S01]  /*a0b0*/  FMUL.FTZ R25, R25, R6.reuse ;  /* 0x0000000619197220 */ /* 0x080fe20000410000 */
[----:B------:R-:W-:Y:S01]  /*a0c0*/  LOP3.LUT R12, R31, 0x380, RZ, 0xc0, !PT ;  /* 0x000003801f0c7812 */ /* 0x000fe200078ec0ff */
[-C--:B------:R-:W-:Y:S01]  /*a0d0*/  FMUL.FTZ R24, R24, R6.reuse ;  /* 0x0000000618187220 */ /* 0x080fe20000410000 */
[----:B------:R-:W-:Y:S01]  /*a0e0*/  SHF.R.U64 R13, R13, 0x3, RZ ;  /* 0x000000030d0d7819 */ /* 0x000fe200000012ff */
[-C--:B------:R-:W-:Y:S01]  /*a0f0*/  FMUL.FTZ R29, R29, R6.reuse ;  /* 0x000000061d1d7220 */ /* 0x080fe20000410000 */
[----:B------:R-:W-:Y:S01]  /*a100*/  SHF.R.U64 R12, R12, 0x3, RZ ;  /* 0x000000030c0c7819 */ /* 0x000fe200000012ff */
[----:B------:R-:W-:Y:S01]  /*a110*/  FMUL.FTZ R28, R28, R6 ;  /* 0x000000061c1c7220 */ /* 0x000fe20000410000 */
[----:B------:R-:W-:Y:S01]  /*a120*/  LOP3.LUT R142, R13, R56, RZ, 0x3c, !PT ;  /* 0x000000380d8e7212 */ /* 0x000fe200078e3cff */
[-C--:B------:R-:W-:Y:S01]  /*a130*/  FMUL.FTZ R33, R33, R6.reuse ;  /* 0x0000000621217220 */ /* 0x080fe20000410000 */
[----:B------:R-:W-:Y:S01]  /*a140*/  LOP3.LUT R13, R30, 0x380, RZ, 0xc0, !PT ;  /* 0x000003801e0d7812 */ /* 0x000fe200078ec0ff */
[-C--:B------:R-:W-:Y:S01]  /*a150*/  FMUL.FTZ R32, R32, R6.reuse ;  /* 0x0000000620207220 */ /* 0x080fe20000410000 */
[----:B------:R-:W-:Y:S01]  /*a160*/  LOP3.LUT R138, R12, R31, RZ, 0x3c, !PT ;  /* 0x0000001f0c8a7212 */ /* 0x000fe200078e3cff */
[-C--:B------:R-:W-:Y:S01]  /*a170*/  FMUL.FTZ R36, R36, R6.reuse ;  /* 0x0000000624247220 */ /* 0x080fe20000410000 */
[----:B------:R-:W-:Y:S01]  /*a180*/  SHF.R.U64 R13, R13, 0x3, RZ ;  /* 0x000000030d0d7819 */ /* 0x000fe200000012ff */
[-C--:B------:R-:W-:Y:S01]  /*a190*/  FMUL.FTZ R41, R41, R6.reuse ;  /* 0x0000000629297220 */ /* 0x080fe20000410000 */
[----:B------:R-:W-:Y:S01]  /*a1a0*/  LOP3.LUT R12, R61, 0x380, RZ, 0xc0, !PT ;  /* 0x000003803d0c7812 */ /* 0x000fe200078ec0ff */
[----:B------:R-:W-:Y:S01]  /*a1b0*/  FMUL.FTZ R40, R40, R6 ;  /* 0x0000000628287220 */ /* 0x000fe20000410000 */
[----:B------:R-:W-:Y:S01]  /*a1c0*/  LOP3.LUT R150, R13, R30, RZ, 0x3c, !PT ;  /* 0x0000001e0d967212 */ /* 0x000fe200078e3cff */
[-C--:B------:R-:W-:Y:S01]  /*a1d0*/  FMUL.FTZ R44, R44, R6.reuse ;  /* 0x000000062c2c7220 */ /* 0x080fe20000410000 */
[----:B------:R-:W-:Y:S01]  /*a1e0*/  LOP3.LUT R30, R57, 0x380, RZ, 0xc0, !PT ;  /* 0x00000380391e7812 */ /* 0x000fe200078ec0ff */
[-C--:B------:R-:W-:Y:S01]  /*a1f0*/  FMUL.FTZ R49, R49, R6.reuse ;  /* 0x0000000631317220 */ /* 0x080fe20000410000 */
[----:B------:R-:W-:Y:S01]  /*a200*/  LOP3.LUT R52, R65, 0x380, RZ, 0xc0, !PT ;  /* 0x0000038041347812 */ /* 0x000fe200078ec0ff */
[-C--:B------:R-:W-:Y:S01]  /*a210*/  FMUL.FTZ R48, R48, R6.reuse ;  /* 0x0000000630307220 */ /* 0x080fe20000410000 */
[----:B------:R-:W-:Y:S01]  /*a220*/  SHF.R.U64 R12, R12, 0x3, RZ ;  /* 0x000000030c0c7819 */ /* 0x000fe200000012ff */
[-C--:B------:R-:W-:Y:S01]  /*a230*/  FMUL.FTZ R181, R60, R6.reuse ;  /* 0x000000063cb57220 */ /* 0x080fe20000410000 */
[----:B------:R-:W-:Y:S01]  /*a240*/  LOP3.LUT R13, R20, 0x380, RZ, 0xc0, !PT ;  /* 0x00000380140d7812 */ /* 0x000fe200078ec0ff */
[-C--:B------:R-:W-:Y:S01]  /*a250*/  FMUL.FTZ R180, R64, R6.reuse ;  /* 0x0000000640b47220 */ /* 0x080fe20000410000 */
[----:B------:R-:W-:Y:S01]  /*a260*/  SHF.R.U64 R30, R30, 0x3, RZ ;  /* 0x000000031e1e7819 */ /* 0x000fe200000012ff */
[-C--:B------:R-:W-:Y:S01]  /*a270*/  FMUL.FTZ R179, R68, R6.reuse ;  /* 0x0000000644b37220 */ /* 0x080fe20000410000 */
[----:B------:R-:W-:Y:S01]  /*a280*/  SHF.R.U64 R52, R52, 0x3, RZ ;  /* 0x0000000334347819 */ /* 0x000fe200000012ff */
[-C--:B------:R-:W-:Y:S01]  /*a290*/  FMUL.FTZ R73, R73, R6.reuse ;  /* 0x0000000649497220 */ /* 0x080fe20000410000 */
[----:B------:R-:W-:Y:S01]  /*a2a0*/  LOP3.LUT R152, R12, R61, RZ, 0x3c, !PT ;  /* 0x0000003d0c987212 */ /* 0x000fe200078e3cff */
[-C--:B------:R-:W-:Y:S01]  /*a2b0*/  FMUL.FTZ R72, R72, R6.reuse ;  /* 0x0000000648487220 */ /* 0x080fe20000410000 */
[----:B------:R-:W-:Y:S01]  /*a2c0*/  LOP3.LUT R12, R53, 0x380, RZ, 0xc0, !PT ;  /* 0x00000380350c7812 */ /* 0x000fe200078ec0ff */
[-C--:B------:R-:W-:Y:S01]  /*a2d0*/  FMUL.FTZ R76, R76, R6.reuse ;  /* 0x000000064c4c7220 */ /* 0x080fe20000410000 */
[----:B------:R-:W-:Y:S01]  /*a2e0*/  SHF.R.U64 R13, R13, 0x3, RZ ;  /* 0x000000030d0d7819 */ /* 0x000fe200000012ff */
[-C--:B------:R-:W-:Y:S01]  /*a2f0*/  FMUL.FTZ R81, R81, R6.reuse ;  /* 0x0000000651517220 */ /* 0x080fe20000410000 */
[----:B------:R-:W-:Y:S01]  /*a300*/  LOP3.LUT R156, R30, R57, RZ, 0x3c, !PT ;  /* 0x000000391e9c7212 */ /* 0x000fe200078e3cff */
[-C--:B------:R-:W-:Y:S01]  /*a310*/  FMUL.FTZ R80, R80, R6.reuse ;  /* 0x0000000650507220 */ /* 0x080fe20000410000 */
[----:B------:R-:W-:Y:S01]  /*a320*/  IADD3 R30, P3, R164, 0x1000, RZ ;  /* 0x00001000a41e7810 */ /* 0x000fe20007f7e0ff */
[-C--:B------:R-:W-:Y:S01]  /*a330*/  FMUL.FTZ R84, R84, R6.reuse ;  /* 0x0000000654547220 */ /* 0x080fe20000410000 */
[----:B------:R-:W-:Y:S01]  /*a340*/  LOP3.LUT R31, R14, 0x380, RZ, 0xc0, !PT ;  /* 0x000003800e1f7812 */ /* 0x000fe200078ec0ff */
[-C--:B------:R-:W-:Y:S01]  /*a350*/  FMUL.FTZ R89, R89, R6.reuse ;  /* 0x0000000659597220 */ /* 0x080fe20000410000 */
[----:B------:R-:W-:Y:S01]  /*a360*/  LOP3.LUT R146, R52, R65, RZ, 0x3c, !PT ;  /* 0x0000004134927212 */ /* 0x000fe200078e3cff */
[-C--:B------:R-:W-:Y:S01]  /*a370*/  FMUL.FTZ R88, R88, R6.reuse ;  /* 0x0000000658587220 */ /* 0x080fe20000410000 */
[----:B------:R-:W-:Y:S01]  /*a380*/  SHF.R.U64 R12, R12, 0x3, RZ ;  /* 0x000000030c0c7819 */ /* 0x000fe200000012ff */
[----:B------:R-:W-:Y:S01]  /*a390*/  FMUL.FTZ R92, R92, R6 ;  /* 0x000000065c5c7220 */ /* 0x000fe20000410000 */
[----:B------:R-:W-:Y:S01]  /*a3a0*/  LOP3.LUT R158, R13, R20, RZ, 0x3c, !PT ;  /* 0x000000140d9e7212 */ /* 0x000fe200078e3cff */
[-C--:B------:R-:W-:Y:S01]  /*a3b0*/  FMUL.FTZ R97, R97, R6.reuse ;  /* 0x0000000661617220 */ /* 0x080fe20000410000 */
[----:B------:R-:W-:Y:S01]  /*a3c0*/  LOP3.LUT R52, R15, 0x380, RZ, 0xc0, !PT ;  /* 0x000003800f347812 */ /* 0x000fe200078ec0ff */
[-C--:B------:R-:W-:Y:S01]  /*a3d0*/  FMUL.FTZ R96, R96, R6.reuse ;  /* 0x0000000660607220 */ /* 0x080fe20000410000 */
[----:B------:R-:W-:Y:S01]  /*a3e0*/  IADD3 R20, P4, R164, 0x2000, RZ ;  /* 0x00002000a4147810 */ /* 0x000fe20007f9e0ff */
[-C--:B------:R-:W-:Y:S01]  /*a3f0*/  FMUL.FTZ R100, R100, R6.reuse ;  /* 0x0000000664647220 */ /* 0x080fe20000410000 */
[----:B------:R-:W-:Y:S01]  /*a400*/  LOP3.LUT R13, R30, 0x380, RZ, 0xc0, !PT ;  /* 0x000003801e0d7812 */ /* 0x000fe200078ec0ff */
[-C--:B------:R-:W-:Y:S01]  /*a410*/  FMUL.FTZ R104, R104, R6.reuse ;  /* 0x0000000668687220 */ /* 0x080fe20000410000 */
[----:B------:R-:W-:Y:S01]  /*a420*/  SHF.R.U64 R31, R31, 0x3, RZ ;  /* 0x000000031f1f7819 */ /* 0x000fe200000012ff */
[-C--:B------:R-:W-:Y:S01]  /*a430*/  FMUL.FTZ R108, R108, R6.reuse ;  /* 0x000000066c6c7220 */ /* 0x080fe20000410000 */
[----:B------:R-:W-:Y:S01]  /*a440*/  LOP3.LUT R154, R12, R53, RZ, 0x3c, !PT ;  /* 0x000000350c9a7212 */ /* 0x000fe200078e3cff */
[-C--:B------:R-:W-:Y:S01]  /*a450*/  FMUL.FTZ R112, R112, R6.reuse ;  /* 0x0000000670707220 */ /* 0x080fe20000410000 */
[----:B------:R-:W-:Y:S01]  /*a460*/  SHF.R.U64 R52, R52, 0x3, RZ ;  /* 0x0000000334347819 */ /* 0x000fe200000012ff */
[-C--:B------:R-:W-:Y:S01]  /*a470*/  FMUL.FTZ R116, R116, R6.reuse ;  /* 0x0000000674747220 */ /* 0x080fe20000410000 */
[----:B------:R-:W-:Y:S01]  /*a480*/  LOP3.LUT R12, R20, 0x380, RZ, 0xc0, !PT ;  /* 0x00000380140c7812 */ /* 0x000fe200078ec0ff */
[-C--:B------:R-:W-:Y:S01]  /*a490*/  FMUL.FTZ R120, R120, R6.reuse ;  /* 0x0000000678787220 */ /* 0x080fe20000410000 */
[----:B------:R-:W-:Y:S01]  /*a4a0*/  SHF.R.U64 R13, R13, 0x3, RZ ;  /* 0x000000030d0d7819 */ /* 0x000fe200000012ff */
[----:B------:R-:W-:Y:S01]  /*a4b0*/  FMUL.FTZ R124, R124, R6 ;  /* 0x000000067c7c7220 */ /* 0x000fe20000410000 */
[----:B------:R-:W-:Y:S01]  /*a4c0*/  LOP3.LUT R162, R31, R14, RZ, 0x3c, !PT ;  /* 0x0000000e1fa27212 */ /* 0x000fe200078e3cff */
[-C--:B------:R-:W-:Y:S01]  /*a4d0*/  FMUL.FTZ R128, R128, R6.reuse ;  /* 0x0000000680807220 */ /* 0x080fe20000410000 */
[----:B------:R-:W-:Y:S01]  /*a4e0*/  IADD3 R31, P5, R164, 0x3000, RZ ;  /* 0x00003000a41f7810 */ /* 0x000fe20007fbe0ff */
        /* <DEDUP_REMOVED lines=17> */
[----:B------:R-:W-:Y:S01]  /*a600*/  LOP3.LUT R30, R30, R31, RZ, 0x3c, !PT ;  /* 0x0000001f1e1e7212 */ /* 0x000fe200078e3cff */
[--C-:B------:R-:W-:Y:S01]  /*a610*/  IMAD.X R31, RZ, RZ, R165.reuse, P5 ;  /* 0x000000ffff1f7224 */ /* 0x100fe200028e06a5 */
[----:B------:R-:W-:Y:S01]  /*a620*/  IADD3 R111, P2, R164, 0x7000, RZ ;  /* 0x00007000a46f7810 */ /* 0x000fe20007f5e0ff */
[----:B------:R-:W-:Y:S01]  /*a630*/  FMUL.FTZ R148, R148, R6 ;  /* 0x0000000694947220 */ /* 0x000fe20000410000 */
[----:B------:R-:W-:Y:S01]  /*a640*/  IADD3 R53, P5, R164, 0xa000, RZ ;  /* 0x0000a000a4357810 */ /* 0x000fe20007fbe0ff */
[----:B------:R-:W0:Y:S01]  /*a650*/  LDC R200, c[0x0][0xbe8] ;  /* 0x0002fa00ffc87b82 */ /* 0x000e220000000800 */
[----:B------:R-:W-:Y:S01]  /*a660*/  LOP3.LUT R6, R115, 0x380, RZ, 0xc0, !PT ;  /* 0x0000038073067812 */ /* 0x000fe200078ec0ff */
[--C-:B------:R-:W-:Y:S01]  /*a670*/  IMAD.X R13, RZ, RZ, R165.reuse, P3 ;  /* 0x000000ffff0d7224 */ /* 0x100fe200018e06a5 */
[----:B------:R-:W-:Y:S01]  /*a680*/  LOP3.LUT R14, R15, R20, RZ, 0x3c, !PT ;  /* 0x000000140f0e7212 */ /* 0x000fe200078e3cff */
[----:B------:R-:W-:Y:S01]  /*a690*/  ULDC UR10, c[0x0][0xc44] ;  /* 0x00031100000a7ab9 */ /* 0x000fe20000000800 */
[----:B------:R-:W-:Y:S01]  /*a6a0*/  LOP3.LUT R110, R111, 0x380, RZ, 0xc0, !PT ;  /* 0x000003806f6e7812 */ /* 0x000fe200078ec0ff */
[----:B------:R-:W-:Y:S01]  /*a6b0*/  ULDC.64 UR8, c[0x0][0xb90] ;  /* 0x0002e40000087ab9 */ /* 0x000fe20000000a00 */
[----:B------:R-:W-:Y:S01]  /*a6c0*/  LOP3.LUT R20, R53, 0x380, RZ, 0xc0, !PT ;  /* 0x0000038035147812 */ /* 0x000fe200078ec0ff */
[----:B------:R-:W-:Y:S01]  /*a6d0*/  IMAD.X R15, RZ, RZ, R165, P4 ;  /* 0x000000ffff0f7224 */ /* 0x000fe200020e06a5 */
[----:B------:R-:W-:-:S02]  /*a6e0*/  SHF.R.U64 R6, R6, 0x3, RZ ;  /* 0x0000000306067819 */ /* 0x000fc400000012ff */
[----:B------:R-:W-:Y:S02]  /*a6f0*/  SHF.R.U64 R110, R110, 0x3, RZ ;  /* 0x000000036e6e7819 */ /* 0x000fe400000012ff */
[----:B------:R-:W-:Y:S02]  /*a700*/  SHF.R.U64 R20, R20, 0x3, RZ ;  /* 0x0000000314147819 */ /* 0x000fe400000012ff */
[----:B------:R-:W-:Y:S02]  /*a710*/  LOP3.LUT R6, R6, R115, RZ, 0x3c, !PT ;  /* 0x0000007306067212 */ /* 0x000fe400078e3cff */
[----:B------:R-:W-:Y:S01]  /*a720*/  LOP3.LUT R110, R110, R111, RZ, 0x3c, !PT ;  /* 0x0000006f6e6e7212 */ /* 0x000fe200078e3cff */
[----:B------:R-:W-:Y:S01]  /*a730*/  IMAD.X R111, RZ, RZ, R165, P2 ;  /* 0x000000ffff6f7224 */ /* 0x000fe200010e06a5 */
[----:B------:R-:W-:Y:S02]  /*a740*/  IADD3 R115, P3, R164, 0x8000, RZ ;  /* 0x00008000a4737810 */ /* 0x000fe40007f7e0ff */
[----:B------:R-:W-:-:S02]  /*a750*/  LOP3.LUT R20, R20, R53, RZ, 0x3c, !PT ;  /* 0x0000003514147212 */ /* 0x000fc400078e3cff */
[----:B------:R-:W-:Y:S02]  /*a760*/  IADD3 R53, P2, R164, 0xe000, RZ ;  /* 0x0000e000a4357810 */ /* 0x000fe40007f5e0ff */
[----:B------:R-:W-:Y:S02]  /*a770*/  LOP3.LUT R114, R115, 0x380, RZ, 0xc0, !PT ;  /* 0x0000038073727812 */ /* 0x000fe400078ec0ff */
[----:B------:R-:W-:Y:S02]  /*a780*/  LOP3.LUT R52, R53, 0x380, RZ, 0xc0, !PT ;  /* 0x0000038035347812 */ /* 0x000fe400078ec0ff */
[----:B------:R-:W-:Y:S02]  /*a790*/  SHF.R.U64 R114, R114, 0x3, RZ ;  /* 0x0000000372727819 */ /* 0x000fe400000012ff */
[----:B------:R-:W-:Y:S02]  /*a7a0*/  SHF.R.U64 R52, R52, 0x3, RZ ;  /* 0x0000000334347819 */ /* 0x000fe400000012ff */
[----:B------:R-:W-:-:S02]  /*a7b0*/  F2FP.BF16.F32.PACK_AB R24, R25, R24 ;  /* 0x000000181918723e */ /* 0x000fc400000010ff */
[----:B------:R-:W-:Y:S01]  /*a7c0*/  LOP3.LUT R114, R114, R115, RZ, 0x3c, !PT ;  /* 0x0000007372727212 */ /* 0x000fe200078e3cff */
[--C-:B------:R-:W-:Y:S01]  /*a7d0*/  IMAD.X R115, RZ, RZ, R165.reuse, P3 ;  /* 0x000000ffff737224 */ /* 0x100fe200018e06a5 */
[----:B------:R-:W-:Y:S02]  /*a7e0*/  F2FP.BF16.F32.PACK_AB R25, R27, R26 ;  /* 0x0000001a1b19723e */ /* 0x000fe400000010ff */
[----:B------:R-:W-:Y:S01]  /*a7f0*/  LOP3.LUT R52, R52, R53, RZ, 0x3c, !PT ;  /* 0x0000003534347212 */ /* 0x000fe200078e3cff */
[--C-:B------:R-:W-:Y:S01]  /*a800*/  IMAD.X R53, RZ, RZ, R165.reuse, P2 ;  /* 0x000000ffff357224 */ /* 0x100fe200010e06a5 */
[----:B------:R-:W-:Y:S02]  /*a810*/  MOV R201, R130 ;  /* 0x0000008200c97202 */ /* 0x000fe40000000f00 */
[----:B------:R-:W-:Y:S02]  /*a820*/  F2FP.BF16.F32.PACK_AB R26, R29, R28 ;  /* 0x0000001c1d1a723e */ /* 0x000fe400000010ff */
[----:B------:R-:W-:Y:S01]  /*a830*/  F2FP.BF16.F32.PACK_AB R27, R3, R21 ;  /* 0x00000015031b723e */ /* 0x000fe200000010ff */
[----:B------:R-:W-:Y:S01]  /*a840*/  BAR.SYNC.DEFER_BLOCKING 0x1, 0x100 ;  /* 0x0044000000007b1d */ /* 0x000fe20000010000 */
[----:B------:R-:W-:Y:S01]  /*a850*/  IADD3 R130, P3, R164, 0xf000, RZ ;  /* 0x0000f000a4827810 */ /* 0x000fe20007f7e0ff */
[----:B------:R-:W-:Y:S01]  /*a860*/  IMAD.X R21, RZ, RZ, R165, P5 ;  /* 0x000000ffff157224 */ /* 0x000fe200028e06a5 */
[----:B0-----:R-:W-:-:S02]  /*a870*/  ISETP.NE.AND P2, PT, R200, 0x1, PT ;  /* 0x00000001c800780c */ /* 0x001fc40003f45270 */
[----:B------:R-:W-:Y:S01]  /*a880*/  LOP3.LUT R3, R130, 0x380, RZ, 0xc0, !PT ;  /* 0x0000038082037812 */ /* 0x000fe200078ec0ff */
[----:B------:R-:W-:Y:S01]  /*a890*/  IMAD.X R131, RZ, RZ, R165, P3 ;  /* 0x000000ffff837224 */ /* 0x000fe200018e06a5 */
[----:B------:R-:W-:Y:S02]  /*a8a0*/  R2UR UR14, R218 ;  /* 0x00000000da0e72ca */ /* 0x000fe400000e0000 */
[----:B------:R-:W-:Y:S02]  /*a8b0*/  SHF.R.U64 R3, R3, 0x3, RZ ;  /* 0x0000000303037819 */ /* 0x000fe400000012ff */
[----:B------:R-:W-:Y:S02]  /*a8c0*/  R2UR UR13, R219 ;  /* 0x00000000db0d72ca */ /* 0x000fe400000e0000 */
[----:B------:R-:W-:Y:S02]  /*a8d0*/  LOP3.LUT R130, R3, R130, RZ, 0x3c, !PT ;  /* 0x0000008203827212 */ /* 0x000fe400078e3cff */
[----:B------:R-:W-:-:S02]  /*a8e0*/  LOP3.LUT R60, R69, 0x380, RZ, 0xc0, !PT ;  /* 0x00000380453c7812 */ /* 0x000fc400078ec0ff */
[----:B------:R-:W-:Y:S02]  /*a8f0*/  MOV R3, R4 ;  /* 0x0000000400037202 */ /* 0x000fe40000000f00 */
[----:B------:R-:W0:Y:S01]  /*a900*/  @P2 LDC R4, c[0x0][0xbec] ;  /* 0x0002fb00ff042b82 */ /* 0x000e220000000800 */
[----:B------:R-:W-:Y:S01]  /*a910*/  R2UR UR12, R217 ;  /* 0x00000000d90c72ca */ /* 0x000fe200000e0000 */
[----:B------:R-:W-:Y:S01]  /*a920*/  UIADD3 UR5, -UR14, URZ, URZ ;  /* 0x0000003f0e057290 */ /* 0x000fe2000fffe13f */
[----:B------:R-:W-:Y:S01]  /*a930*/  SHF.R.U64 R60, R60, 0x3, RZ ;  /* 0x000000033c3c7819 */ /* 0x000fe200000012ff */
[----:B------:R1:W-:Y:S02]  /*a940*/  STSM.16.M88.4 [R201], R24 ;  /* 0x00000018c9007844 */ /* 0x0003e40000000200 */
[----:B------:R-:W-:Y:S01]  /*a950*/  UIMAD UR10, UR10, UR5, UR13 ;  /* 0x000000050a0a72a4 */ /* 0x000fe2000f8e020d */
[----:B------:R-:W-:Y:S01]  /*a960*/  LOP3.LUT R134, R60, R69, RZ, 0x3c, !PT ;  /* 0x000000453c867212 */ /* 0x000fe200078e3cff */
[----:B------:R-:W2:Y:S01]  /*a970*/  @P2 LDC R5, c[0x0][0xbf0] ;  /* 0x0002fc00ff052b82 */ /* 0x000ea20000000800 */
[----:B------:R-:W-:Y:S01]  /*a980*/  IADD3 R65, P0, R164, 0x5000, RZ ;  /* 0x00005000a4417810 */ /* 0x000fe20007f1e0ff */
[----:B------:R-:W-:Y:S01]  /*a990*/  USHF.R.S32.HI UR11, URZ, 0x1f, UR10 ;  /* 0x0000001f3f0b7899 */ /* 0x000fe2000801140a */
[----:B------:R-:W-:Y:S01]  /*a9a0*/  MOV R134, R134 ;  /* 0x0000008600867202 */ /* 0x000fe20000000f00 */
[----:B------:R-:W-:Y:S01]  /*a9b0*/  IMAD R135, RZ, RZ, -UR13 ;  /* 0x8000000dff877e24 */ /* 0x000fe2000f8e02ff */
[----:B------:R-:W-:Y:S01]  /*a9c0*/  F2FP.BF16.F32.PACK_AB R40, R41, R40 ;  /* 0x000000282928723e */ /* 0x000fe200000010ff */
[----:B------:R-:W-:Y:S01]  /*a9d0*/  UIMAD UR5, UR11, UR8, URZ ;  /* 0x000000080b0572a4 */ /* 0x000fe2000f8e023f */
[----:B------:R-:W-:Y:S01]  /*a9e0*/  F2FP.BF16.F32.PACK_AB R41, R43, R42 ;  /* 0x0000002a2b29723e */ /* 0x000fe200000010ff */
[----:B------:R-:W-:Y:S01]  /*a9f0*/  UIMAD.WIDE.U32 UR6, UR10, UR8, URZ ;  /* 0x000000080a0672a5 */ /* 0x000fe2000f8e003f */
[----:B------:R-:W-:Y:S01]  /*aa00*/  LOP3.LUT R64, R65, 0x380, RZ, 0xc0, !PT ;  /* 0x0000038041407812 */ /* 0x000fe200078ec0ff */
[----:B------:R-:W-:Y:S01]  /*aa10*/  UIMAD UR5, UR10, UR9, UR5 ;  /* 0x000000090a0572a4 */ /* 0x000fe2000f8e0205 */
[----:B------:R-:W-:-:S02]  /*aa20*/  F2FP.BF16.F32.PACK_AB R43, R47, R46 ;  /* 0x0000002e2f2b723e */ /* 0x000fc400000010ff */
[----:B-1----:R-:W-:Y:S01]  /*aa30*/  MOV R26, R6 ;  /* 0x00000006001a7202 */ /* 0x002fe20000000f00 */
[----:B------:R-:W1:Y:S01]  /*aa40*/  LDC.64 R24, c[0x0][0xb98] ;  /* 0x0002e600ff187b82 */ /* 0x000e620000000a00 */
[----:B------:R-:W-:Y:S01]  /*aa50*/  LOP3.LUT R10, R107, 0x380, RZ, 0xc0, !PT ;  /* 0x000003806b0a7812 */ /* 0x000fe200078ec0ff */
[----:B------:R-:W-:Y:S01]  /*aa60*/  IMAD.U32 R126, RZ, RZ, UR6 ;  /* 0x00000006ff7e7e24 */ /* 0x000fe2000f8e00ff */
[----:B------:R-:W-:Y:S01]  /*aa70*/  SHF.R.U64 R64, R64, 0x3, RZ ;  /* 0x0000000340407819 */ /* 0x000fe200000012ff */
[----:B------:R-:W-:Y:S01]  /*aa80*/  UIADD3 UR6, UR7, UR5, URZ ;  /* 0x0000000507067290 */ /* 0x000fe2000fffe03f */
[----:B------:R-:W-:Y:S01]  /*aa90*/  SHF.R.U64 R10, R10, 0x3, RZ ;  /* 0x000000030a0a7819 */ /* 0x000fe200000012ff */
[----:B------:R-:W-:Y:S01]  /*aaa0*/  IMAD.U32 R127, RZ, RZ, UR7 ;  /* 0x00000007ff7f7e24 */ /* 0x000fe2000f8e00ff */
[----:B------:R-:W-:Y:S01]  /*aab0*/  F2FP.BF16.F32.PACK_AB R32, R33, R32 ;  /* 0x000000202120723e */ /* 0x000fe200000010ff */
[----:B------:R-:W3:Y:S01]  /*aac0*/  LDC R6, c[0x0][0xc38] ;  /* 0x00030e00ff067b82 */ /* 0x000ee20000000800 */
[----:B------:R-:W-:Y:S01]  /*aad0*/  F2FP.BF16.F32.PACK_AB R33, R35, R34 ;  /* 0x000000222321723e */ /* 0x000fe200000010ff */
[----:B------:R-:W-:Y:S01]  /*aae0*/  IMAD.U32 R127, RZ, RZ, UR6 ;  /* 0x00000006ff7f7e24 */ /* 0x000fe2000f8e00ff */
[----:B------:R-:W-:Y:S01]  /*aaf0*/  LOP3.LUT R64, R64, R65, RZ, 0x3c, !PT ;  /* 0x0000004140407212 */ /* 0x000fe200078e3cff */
[----:B------:R-:W-:Y:S01]  /*ab00*/  IMAD.X R65, RZ, RZ, R165, P0 ;  /* 0x000000ffff417224 */ /* 0x000fe200000e06a5 */
[----:B------:R-:W-:Y:S01]  /*ab10*/  MOV R138, R138 ;  /* 0x0000008a008a7202 */ /* 0x000fe20000000f00 */
[----:B------:R-:W-:Y:S01]  /*ab20*/  ULDC.64 UR6, c[0x0][0xb88] ;  /* 0x0002e20000067ab9 */ /* 0x000fe20000000a00 */
[----:B------:R-:W-:Y:S01]  /*ab30*/  F2FP.BF16.F32.PACK_AB R34, R178, R36 ;  /* 0x00000024b222723e */ /* 0x000fe200000010ff */
[----:B------:R-:W-:Y:S01]  /*ab40*/  ULDC UR5, c[0x0][0xa88] ;  /* 0x0002a20000057ab9 */ /* 0x000fe20000000800 */
[----:B------:R-:W-:Y:S01]  /*ab50*/  F2FP.BF16.F32.PACK_AB R35, R39, R38 ;  /* 0x000000262723723e */ /* 0x000fe200000010ff */
[----:B------:R-:W-:Y:S01]  /*ab60*/  ULDC.64 UR8, c[0x0][0x208] ;  /* 0x0000820000087ab9 */ /* 0x000fe20000000a00 */
[----:B------:R-:W-:-:S02]  /*ab70*/  LOP3.LUT R10, R10, R107, RZ, 0x3c, !PT ;  /* 0x0000006b0a0a7212 */ /* 0x000fc400078e3cff */
[C---:B------:R-:W-:Y:S01]  /*ab80*/  IADD3 R107, P0, R164.reuse, 0xc000, RZ ;  /* 0x0000c000a46b7810 */ /* 0x040fe20007f1e0ff */
[----:B------:R1:W-:Y:S01]  /*ab90*/  STSM.16.M88.4 [R138], R32 ;  /* 0x000000208a007844 */ /* 0x0003e20000000200 */
[C---:B------:R-:W-:Y:S02]  /*aba0*/  IADD3 R57, P6, R164.reuse, 0x4000, RZ ;  /* 0x00004000a4397810 */ /* 0x040fe40007fde0ff */
[----:B------:R-:W-:Y:S02]  /*abb0*/  IADD3 R69, P1, R164, 0x6000, RZ ;  /* 0x00006000a4457810 */ /* 0x000fe40007f3e0ff */
[----:B------:R-:W-:Y:S02]  /*abc0*/  LOP3.LUT R106, R107, 0x380, RZ, 0xc0, !PT ;  /* 0x000003806b6a7812 */ /* 0x000fe400078ec0ff */
[----:B------:R-:W-:Y:S02]  /*abd0*/  LOP3.LUT R56, R57, 0x380, RZ, 0xc0, !PT ;  /* 0x0000038039387812 */ /* 0x000fe400078ec0ff */
[----:B------:R-:W-:Y:S01]  /*abe0*/  LOP3.LUT R68, R69, 0x380, RZ, 0xc0, !PT ;  /* 0x0000038045447812 */ /* 0x000fe200078ec0ff */
[----:B---3--:R-:W-:Y:S01]  /*abf0*/  IMAD R135, R6, R135, UR12 ;  /* 0x0000000c06877e24 */ /* 0x008fe2000f8e0287 */
[----:B------:R-:W-:Y:S01]  /*ac00*/  USHF.R.S32.HI UR12, URZ, 0x1f, UR14 ;  /* 0x0000001f3f0c7899 */ /* 0x000fe2000801140e */
[----:B------:R-:W-:-:S02]  /*ac10*/  F2FP.BF16.F32.PACK_AB R48, R49, R48 ;  /* 0x000000303130723e */ /* 0x000fc400000010ff */
[----:B------:R-:W-:Y:S01]  /*ac20*/  IMAD R47, R135, 0x80, R225 ;  /* 0x00000080872f7824 */ /* 0x000fe200078e02e1 */
[----:B------:R-:W-:Y:S02]  /*ac30*/  MOV R154, R154 ;  /* 0x0000009a009a7202 */ /* 0x000fe40000000f00 */
[----:B-1----:R-:W-:Y:S01]  /*ac40*/  IMAD R32, R24, UR12, RZ ;  /* 0x0000000c18207c24 */ /* 0x002fe2000f8e02ff */
[----:B------:R-:W-:Y:S01]  /*ac50*/  F2FP.BF16.F32.PACK_AB R42, R177, R44 ;  /* 0x0000002cb12a723e */ /* 0x000fe200000010ff */
[----:B0-----:R-:W-:Y:S01]  /*ac60*/  @P2 IMAD.HI.U32 R4, R47, R4, RZ ;  /* 0x000000042f042227 */ /* 0x001fe200078e00ff */
[----:B------:R-:W-:Y:S02]  /*ac70*/  F2FP.BF16.F32.PACK_AB R49, R51, R50 ;  /* 0x000000323331723e */ /* 0x000fe400000010ff */
[----:B------:R-:W-:Y:S01]  /*ac80*/  LOP3.LUT R29, R164, 0x380, RZ, 0xc0, !PT ;  /* 0x00000380a41d7812 */ /* 0x000fe200078ec0ff */
[----:B------:R-:W-:Y:S01]  /*ac90*/  IMAD.MOV.U32 R39, RZ, RZ, R47 ;  /* 0x000000ffff277224 */ /* 0x000fe200078e002f */
[----:B--2---:R-:W-:Y:S01]  /*aca0*/  @P2 SHF.R.U32.HI R39, RZ, R5, R4 ;  /* 0x00000005ff272219 */ /* 0x004fe20000011604 */
[----:B------:R-:W-:Y:S01]  /*acb0*/  IMAD R32, R25, UR14, R32 ;  /* 0x0000000e19207c24 */ /* 0x000fe2000f8e0220 */
[----:B------:R-:W-:Y:S01]  /*acc0*/  MOV R162, R162 ;  /* 0x000000a200a27202 */ /* 0x000fe20000000f00 */
[----:B------:R-:W-:Y:S01]  /*acd0*/  IMAD.WIDE.U32 R24, R24, UR14, R126 ;  /* 0x0000000e18187c25 */ /* 0x000fe2000f8e007e */
[----:B------:R-:W-:Y:S01]  /*ace0*/  F2FP.BF16.F32.PACK_AB R50, R199, R183 ;  /* 0x000000b7c732723e */ /* 0x000fe200000010ff */
[----:B------:R-:W-:Y:S01]  /*acf0*/  STSM.16.M88.4 [R154], R40 ;  /* 0x000000289a007844 */ /* 0x000fe20000000200 */
[----:B------:R-:W-:Y:S01]  /*ad00*/  F2FP.BF16.F32.PACK_AB R51, R55, R54 ;  /* 0x000000363733723e */ /* 0x000fe200000010ff */
[----:B------:R-:W-:Y:S01]  /*ad10*/  IMAD.MOV R33, RZ, RZ, -R39 ;  /* 0x000000ffff217224 */ /* 0x000fe200078e0a27 */
[----:B------:R-:W-:-:S02]  /*ad20*/  SHF.R.U64 R106, R106, 0x3, RZ ;  /* 0x000000036a6a7819 */ /* 0x000fc400000012ff */
[----:B------:R-:W-:Y:S01]  /*ad30*/  MOV R160, R160 ;  /* 0x000000a000a07202 */ /* 0x000fe20000000f00 */
[----:B------:R-:W-:Y:S01]  /*ad40*/  IMAD R33, R200, R33, R47 ;  /* 0x00000021c8217224 */ /* 0x000fe200078e022f */
[----:B------:R-:W-:Y:S01]  /*ad50*/  F2FP.BF16.F32.PACK_AB R4, R198, R182 ;  /* 0x000000b6c604723e */ /* 0x000fe200000010ff */
[----:B------:R-:W-:Y:S01]  /*ad60*/  STSM.16.M88.4 [R162], R48 ;  /* 0x00000030a2007844 */ /* 0x000fe20000000200 */
[----:B------:R-:W-:Y:S02]  /*ad70*/  F2FP.BF16.F32.PACK_AB R5, R59, R58 ;  /* 0x0000003a3b05723e */ /* 0x000fe400000010ff */
[----:B------:R-:W-:Y:S02]  /*ad80*/  F2FP.BF16.F32.PACK_AB R6, R197, R181 ;  /* 0x000000b5c506723e */ /* 0x000fe400000010ff */
[----:B------:R-:W-:Y:S02]  /*ad90*/  F2FP.BF16.F32.PACK_AB R7, R63, R62 ;  /* 0x0000003e3f07723e */ /* 0x000fe400000010ff */
[----:B------:R-:W-:-:S02]  /*ada0*/  SHF.R.U64 R56, R56, 0x3, RZ ;  /* 0x0000000338387819 */ /* 0x000fc400000012ff */
[----:B------:R-:W-:Y:S01]  /*adb0*/  SHF.R.U64 R68, R68, 0x3, RZ ;  /* 0x0000000344447819 */ /* 0x000fe200000012ff */
[----:B------:R0:W-:Y:S01]  /*adc0*/  STSM.16.M88.4 [R160], R4 ;  /* 0x00000004a0007844 */ /* 0x0001e20000000200 */
[----:B------:R-:W-:Y:S02]  /*add0*/  SHF.R.U64 R29, R29, 0x3, RZ ;  /* 0x000000031d1d7819 */ /* 0x000fe400000012ff */
[----:B------:R-:W-:Y:S01]  /*ade0*/  LOP3.LUT R106, R106, R107, RZ, 0x3c, !PT ;  /* 0x0000006b6a6a7212 */ /* 0x000fe200078e3cff */
[--C-:B------:R-:W-:Y:S01]  /*adf0*/  IMAD.X R107, RZ, RZ, R165.reuse, P0 ;  /* 0x000000ffff6b7224 */ /* 0x100fe200000e06a5 */
[----:B------:R-:W-:Y:S01]  /*ae00*/  LOP3.LUT R56, R56, R57, RZ, 0x3c, !PT ;  /* 0x0000003938387212 */ /* 0x000fe200078e3cff */
[--C-:B------:R-:W-:Y:S01]  /*ae10*/  IMAD.X R57, RZ, RZ, R165.reuse, P6 ;  /* 0x000000ffff397224 */ /* 0x100fe200030e06a5 */
[----:B------:R-:W-:Y:S01]  /*ae20*/  LOP3.LUT R68, R68, R69, RZ, 0x3c, !PT ;  /* 0x0000004544447212 */ /* 0x000fe200078e3cff */
[----:B------:R-:W-:Y:S01]  /*ae30*/  IMAD.X R69, RZ, RZ, R165, P1 ;  /* 0x000000ffff457224 */ /* 0x000fe200008e06a5 */
[----:B------:R-:W-:-:S02]  /*ae40*/  IADD3 R123, P4, R164, 0x9000, RZ ;  /* 0x00009000a47b7810 */ /* 0x000fc40007f9e0ff */
[C---:B------:R-:W-:Y:S02]  /*ae50*/  IADD3 R61, P6, R164.reuse, 0xb000, RZ ;  /* 0x0000b000a43d7810 */ /* 0x040fe40007fde0ff */
[----:B------:R-:W-:Y:S02]  /*ae60*/  IADD3 R119, P1, R164, 0xd000, RZ ;  /* 0x0000d000a4777810 */ /* 0x000fe40007f3e0ff */
[----:B------:R-:W-:Y:S01]  /*ae70*/  LOP3.LUT R28, R29, R164, RZ, 0x3c, !PT ;  /* 0x000000a41d1c7212 */ /* 0x000fe200078e3cff */
[----:B------:R-:W-:Y:S01]  /*ae80*/  IMAD.MOV.U32 R29, RZ, RZ, R165 ;  /* 0x000000ffff1d7224 */ /* 0x000fe200078e00a5 */
[----:B0-----:R-:W-:Y:S02]  /*ae90*/  SHF.R.S32.HI R5, RZ, 0x1f, R39 ;  /* 0x0000001fff057819 */ /* 0x001fe40000011427 */
[----:B------:R-:W-:Y:S02]  /*aea0*/  SHF.R.S32.HI R6, RZ, 0x1f, R33 ;  /* 0x0000001fff067819 */ /* 0x000fe40000011421 */
[----:B------:R-:W-:Y:S01]  /*aeb0*/  IADD3 R4, P0, R39, R24, RZ ;  /* 0x0000001827047210 */ /* 0x000fe20007f1e0ff */
[----:B------:R-:W-:Y:S01]  /*aec0*/  IMAD R24, R200, UR5, RZ ;  /* 0x00000005c8187c24 */ /* 0x000fe2000f8e02ff */
[----:B------:R-:W-:Y:S01]  /*aed0*/  MOV R27, R8 ;  /* 0x00000008001b7202 */ /* 0x000fe20000000f00 */
[----:B------:R-:W-:Y:S01]  /*aee0*/  IMAD R6, R6, UR6, RZ ;  /* 0x0000000606067c24 */ /* 0x000fe2000f8e02ff */
[----:B------:R-:W-:-:S02]  /*aef0*/  MOV R164, R10 ;  /* 0x0000000a00a47202 */ /* 0x000fc40000000f00 */
[----:B------:R-:W-:Y:S02]  /*af00*/  MOV R158, R158 ;  /* 0x0000009e009e7202 */ /* 0x000fe40000000f00 */
[----:B------:R-:W-:Y:S02]  /*af10*/  F2FP.BF16.F32.PACK_AB R8, R196, R180 ;  /* 0x000000b4c408723e */ /* 0x000fe400000010ff */
[----:B------:R-:W-:Y:S02]  /*af20*/  F2FP.BF16.F32.PACK_AB R9, R67, R66 ;  /* 0x000000424309723e */ /* 0x000fe400000010ff */
[----:B------:R-:W-:Y:S02]  /*af30*/  F2FP.BF16.F32.PACK_AB R10, R195, R179 ;  /* 0x000000b3c30a723e */ /* 0x000fe400000010ff */
[----:B------:R-:W-:Y:S02]  /*af40*/  F2FP.BF16.F32.PACK_AB R11, R71, R70 ;  /* 0x00000046470b723e */ /* 0x000fe400000010ff */
[----:B------:R-:W-:-:S02]  /*af50*/  IADD3.X R5, R5, R25, R32, P0, !PT ;  /* 0x0000001905057210 */ /* 0x000fc400007fe420 */
[----:B------:R-:W-:Y:S01]  /*af60*/  LOP3.LUT R118, R119, 0x380, RZ, 0xc0, !PT ;  /* 0x0000038077767812 */ /* 0x000fe200078ec0ff */
[----:B------:R0:W-:Y:S01]  /*af70*/  STSM.16.M88.4 [R158], R8 ;  /* 0x000000089e007844 */ /* 0x0001e20000000200 */
[----:B------:R-:W-:Y:S01]  /*af80*/  F2FP.BF16.F32.PACK_AB R72, R73, R72 ;  /* 0x000000484948723e */ /* 0x000fe200000010ff */
[----:B------:R-:W-:Y:S01]  /*af90*/  IMAD.WIDE.U32 R4, R33, UR6, R4 ;  /* 0x0000000621047c25 */ /* 0x000fe2000f8e0004 */
[----:B------:R-:W-:Y:S02]  /*afa0*/  SHF.R.U64 R118, R118, 0x3, RZ ;  /* 0x0000000376767819 */ /* 0x000fe400000012ff */
[----:B------:R-:W-:Y:S02]  /*afb0*/  F2FP.BF16.F32.PACK_AB R73, R75, R74 ;  /* 0x0000004a4b49723e */ /* 0x000fe400000010ff */
[----:B------:R-:W-:Y:S02]  /*afc0*/  F2FP.BF16.F32.PACK_AB R80, R81, R80 ;  /* 0x000000505150723e */ /* 0x000fe400000010ff */
[----:B------:R-:W-:-:S02]  /*afd0*/  MOV R156, R156 ;  /* 0x0000009c009c7202 */ /* 0x000fc40000000f00 */
[----:B------:R-:W-:Y:S02]  /*afe0*/  F2FP.BF16.F32.PACK_AB R74, R194, R76 ;  /* 0x0000004cc24a723e */ /* 0x000fe400000010ff */
[----:B------:R-:W-:Y:S02]  /*aff0*/  F2FP.BF16.F32.PACK_AB R75, R79, R78 ;  /* 0x0000004e4f4b723e */ /* 0x000fe400000010ff */
[----:B------:R-:W-:Y:S01]  /*b000*/  F2FP.BF16.F32.PACK_AB R81, R83, R82 ;  /* 0x000000525351723e */ /* 0x000fe200000010ff */
[----:B0-----:R-:W-:Y:S01]  /*b010*/  IMAD R9, R33, UR7, R6 ;  /* 0x0000000721097c24 */ /* 0x001fe2000f8e0206 */
[----:B------:R-:W-:Y:S01]  /*b020*/  ULDC.64 UR6, c[0x0][0xb50] ;  /* 0x0002d40000067ab9 */ /* 0x000fe20000000a00 */
[----:B------:R-:W-:Y:S01]  /*b030*/  IMAD R11, R135, 0x80, R224 ;  /* 0x00000080870b7824 */ /* 0x000fe200078e02e0 */
[----:B------:R-:W-:Y:S01]  /*b040*/  F2FP.BF16.F32.PACK_AB R88, R89, R88 ;  /* 0x000000585958723e */ /* 0x000fe200000010ff */
[----:B------:R-:W-:Y:S01]  /*b050*/  IMAD.IADD R5, R5, 0x1, R9 ;  /* 0x0000000105057824 */ /* 0x000fe200078e0209 */
[----:B------:R-:W-:Y:S01]  /*b060*/  LOP3.LUT P0, RZ, R222, 0x3, RZ, 0xc0, !PT ;  /* 0x00000003deff7812 */ /* 0x000fe2000780c0ff */
[----:B------:R-:W-:Y:S01]  /*b070*/  VIADD R7, R11, 0x8 ;  /* 0x000000080b077836 */ /* 0x000fe20000000000 */
[----:B------:R-:W-:Y:S01]  /*b080*/  MOV R152, R152 ;  /* 0x0000009800987202 */ /* 0x000fe20000000f00 */
[----:B------:R-:W-:Y:S01]  /*b090*/  STSM.16.M88.4 [R156], R72 ;  /* 0x000000489c007844 */ /* 0x000fe20000000200 */
[----:B------:R-:W-:-:S02]  /*b0a0*/  F2FP.BF16.F32.PACK_AB R82, R193, R84 ;  /* 0x00000054c152723e */ /* 0x000fc400000010ff */
[----:B------:R-:W-:Y:S02]  /*b0b0*/  F2FP.BF16.F32.PACK_AB R83, R87, R86 ;  /* 0x000000565753723e */ /* 0x000fe400000010ff */
[----:B------:R-:W-:Y:S02]  /*b0c0*/  F2FP.BF16.F32.PACK_AB R89, R91, R90 ;  /* 0x0000005a5b59723e */ /* 0x000fe400000010ff */
[----:B------:R-:W-:Y:S01]  /*b0d0*/  F2FP.BF16.F32.PACK_AB R96, R97, R96 ;  /* 0x000000606160723e */ /* 0x000fe200000010ff */
[----:B------:R-:W-:Y:S01]  /*b0e0*/  STSM.16.M88.4 [R152], R80 ;  /* 0x0000005098007844 */ /* 0x000fe20000000200 */
[----:B------:R-:W-:Y:S02]  /*b0f0*/  LEA R8, P3, R4, UR6, 0x2 ;  /* 0x0000000604087c11 */ /* 0x000fe4000f8610ff */
[----:B------:R-:W-:Y:S01]  /*b100*/  LOP3.LUT R118, R118, R119, RZ, 0x3c, !PT ;  /* 0x0000007776767212 */ /* 0x000fe200078e3cff */
[----:B------:R-:W-:Y:S01]  /*b110*/  IMAD.X R119, RZ, RZ, R165, P1 ;  /* 0x000000ffff777224 */ /* 0x000fe200008e06a5 */
[----:B------:R-:W-:Y:S01]  /*b120*/  MOV R150, R150 ;  /* 0x0000009600967202 */ /* 0x000fe20000000f00 */
[----:B------:R-:W-:Y:S01]  /*b130*/  SHFL.IDX PT, R44, R8, RZ, 0x1c1f ;  /* 0x001c1fff082c7589 */ /* 0x000fe200000e0000 */
[----:B------:R-:W-:-:S02]  /*b140*/  F2FP.BF16.F32.PACK_AB R90, R192, R92 ;  /* 0x0000005cc05a723e */ /* 0x000fc400000010ff */
[----:B------:R-:W-:Y:S01]  /*b150*/  F2FP.BF16.F32.PACK_AB R91, R95, R94 ;  /* 0x0000005e5f5b723e */ /* 0x000fe200000010ff */
[----:B------:R-:W-:Y:S01]  /*b160*/  SHFL.IDX PT, R46, R8, 0x1, 0x1c1f ;  /* 0x003c1f00082e7f89 */ /* 0x000fe200000e0000 */
[----:B------:R-:W-:Y:S02]  /*b170*/  F2FP.BF16.F32.PACK_AB R97, R99, R98 ;  /* 0x000000626361723e */ /* 0x000fe400000010ff */
[----:B------:R-:W-:Y:S01]  /*b180*/  MOV R146, R146 ;  /* 0x0000009200927202 */ /* 0x000fe20000000f00 */
[----:B------:R-:W-:Y:S01]  /*b190*/  STSM.16.M88.4 [R150], R88 ;  /* 0x0000005896007844 */ /* 0x000fe20000000200 */
[----:B------:R-:W-:Y:S02]  /*b1a0*/  F2FP.BF16.F32.PACK_AB R98, R191, R100 ;  /* 0x00000064bf62723e */ /* 0x000fe400000010ff */
[----:B------:R-:W-:Y:S02]  /*b1b0*/  F2FP.BF16.F32.PACK_AB R99, R103, R102 ;  /* 0x000000666763723e */ /* 0x000fe400000010ff */
[----:B------:R-:W-:-:S02]  /*b1c0*/  MOV R142, R142 ;  /* 0x0000008e008e7202 */ /* 0x000fc40000000f00 */
[----:B------:R-:W-:Y:S01]  /*b1d0*/  F2FP.BF16.F32.PACK_AB R36, R190, R104 ;  /* 0x00000068be24723e */ /* 0x000fe200000010ff */
[----:B------:R-:W-:Y:S01]  /*b1e0*/  STSM.16.M88.4 [R146], R96 ;  /* 0x0000006092007844 */ /* 0x000fe20000000200 */
[----:B------:R-:W-:Y:S02]  /*b1f0*/  F2FP.BF16.F32.PACK_AB R37, R37, R45 ;  /* 0x0000002d2525723e */ /* 0x000fe400000010ff */
[----:B------:R-:W-:Y:S02]  /*b200*/  F2FP.BF16.F32.PACK_AB R38, R189, R108 ;  /* 0x0000006cbd26723e */ /* 0x000fe400000010ff */
[----:B------:R-:W-:Y:S02]  /*b210*/  F2FP.BF16.F32.PACK_AB R39, R77, R85 ;  /* 0x000000554d27723e */ /* 0x000fe400000010ff */
[-C--:B------:R-:W-:Y:S02]  /*b220*/  ISETP.GE.OR P1, PT, R11, R24.reuse, P0 ;  /* 0x000000180b00720c */ /* 0x080fe40000726670 */
[----:B------:R-:W-:Y:S01]  /*b230*/  ISETP.GE.OR P0, PT, R7, R24, P0 ;  /* 0x000000180700720c */ /* 0x000fe20000706670 */
[----:B------:R-:W-:Y:S01]  /*b240*/  STSM.16.M88.4 [R142], R36 ;  /* 0x000000248e007844 */ /* 0x000fe20000000200 */
[----:B------:R-:W-:-:S02]  /*b250*/  LEA.HI.X R9, R4, UR7, R5, 0x2, P3 ;  /* 0x0000000704097c11 */ /* 0x000fc400098f1405 */
[----:B------:R-:W-:Y:S02]  /*b260*/  F2FP.BF16.F32.PACK_AB R92, R188, R112 ;  /* 0x00000070bc5c723e */ /* 0x000fe400000010ff */
[----:B------:R-:W-:Y:S01]  /*b270*/  F2FP.BF16.F32.PACK_AB R93, R93, R101 ;  /* 0x000000655d5d723e */ /* 0x000fe200000010ff */
[----:B------:R-:W0:Y:S01]  /*b280*/  SHFL.IDX PT, R45, R9, RZ, 0x1c1f ;  /* 0x001c1fff092d7589 */ /* 0x000e2200000e0000 */
[----:B------:R-:W-:Y:S02]  /*b290*/  F2FP.BF16.F32.PACK_AB R94, R187, R116 ;  /* 0x00000074bb5e723e */ /* 0x000fe400000010ff */
[----:B------:R-:W-:Y:S01]  /*b2a0*/  F2FP.BF16.F32.PACK_AB R95, R105, R109 ;  /* 0x0000006d695f723e */ /* 0x000fe200000010ff */
[----:B------:R-:W1:Y:S01]  /*b2b0*/  SHFL.IDX PT, R47, R9, 0x1, 0x1c1f ;  /* 0x003c1f00092f7f89 */ /* 0x000e6200000e0000 */
[----:B------:R-:W-:Y:S02]  /*b2c0*/  F2FP.BF16.F32.PACK_AB R4, R186, R120 ;  /* 0x00000078ba04723e */ /* 0x000fe400000010ff */
[----:B------:R-:W-:Y:S01]  /*b2d0*/  F2FP.BF16.F32.PACK_AB R5, R113, R117 ;  /* 0x000000757105723e */ /* 0x000fe200000010ff */
[----:B------:R-:W-:Y:S01]  /*b2e0*/  STSM.16.M88.4 [R134], R92 ;  /* 0x0000005c86007844 */ /* 0x000fe20000000200 */
[----:B------:R-:W-:-:S02]  /*b2f0*/  F2FP.BF16.F32.PACK_AB R6, R185, R124 ;  /* 0x0000007cb906723e */ /* 0x000fc400000010ff */
[----:B------:R-:W-:Y:S02]  /*b300*/  F2FP.BF16.F32.PACK_AB R7, R121, R125 ;  /* 0x0000007d7907723e */ /* 0x000fe400000010ff */
[----:B------:R-:W-:Y:S02]  /*b310*/  F2FP.BF16.F32.PACK_AB R184, R184, R128 ;  /* 0x00000080b8b8723e */ /* 0x000fe400000010ff */
[----:B------:R-:W-:Y:S01]  /*b320*/  F2FP.BF16.F32.PACK_AB R185, R129, R166 ;  /* 0x000000a681b9723e */ /* 0x000fe200000010ff */
[----:B------:R-:W-:Y:S01]  /*b330*/  STSM.16.M88.4 [R164], R4 ;  /* 0x00000004a4007844 */ /* 0x000fe20000000200 */
[----:B------:R-:W-:Y:S02]  /*b340*/  F2FP.BF16.F32.PACK_AB R186, R133, R132 ;  /* 0x0000008485ba723e */ /* 0x000fe400000010ff */
[----:B------:R-:W-:Y:S02]  /*b350*/  F2FP.BF16.F32.PACK_AB R187, R167, R168 ;  /* 0x000000a8a7bb723e */ /* 0x000fe400000010ff */
[----:B------:R-:W-:-:S02]  /*b360*/  F2FP.BF16.F32.PACK_AB R169, R169, R170 ;  /* 0x000000aaa9a9723e */ /* 0x000fc400000010ff */
[----:B------:R-:W-:Y:S01]  /*b370*/  F2FP.BF16.F32.PACK_AB R168, R137, R136 ;  /* 0x0000008889a8723e */ /* 0x000fe200000010ff */
[----:B------:R-:W-:Y:S01]  /*b380*/  STSM.16.M88.4 [R27], R184 ;  /* 0x000000b81b007844 */ /* 0x000fe20000000200 */
[----:B------:R-:W-:Y:S02]  /*b390*/  F2FP.BF16.F32.PACK_AB R170, R141, R140 ;  /* 0x0000008c8daa723e */ /* 0x000fe400000010ff */
[----:B------:R-:W-:Y:S02]  /*b3a0*/  F2FP.BF16.F32.PACK_AB R171, R171, R172 ;  /* 0x000000acabab723e */ /* 0x000fe400000010ff */
[----:B------:R-:W-:Y:S02]  /*b3b0*/  F2FP.BF16.F32.PACK_AB R173, R173, R174 ;  /* 0x000000aeadad723e */ /* 0x000fe400000010ff */
[----:B------:R-:W-:Y:S01]  /*b3c0*/  F2FP.BF16.F32.PACK_AB R172, R145, R144 ;  /* 0x0000009091ac723e */ /* 0x000fe200000010ff */
[----:B------:R-:W-:Y:S01]  /*b3d0*/  STSM.16.M88.4 [R26], R168 ;  /* 0x000000a81a007844 */ /* 0x000fe20000000200 */
[----:B------:R-:W-:-:S02]  /*b3e0*/  F2FP.BF16.F32.PACK_AB R174, R149, R148 ;  /* 0x0000009495ae723e */ /* 0x000fc400000010ff */
[----:B------:R-:W-:Y:S02]  /*b3f0*/  F2FP.BF16.F32.PACK_AB R175, R175, R176 ;  /* 0x000000b0afaf723e */ /* 0x000fe400000010ff */
[----:B------:R-:W-:Y:S02]  /*b400*/  LOP3.LUT R122, R123, 0x380, RZ, 0xc0, !PT ;  /* 0x000003807b7a7812 */ /* 0x000fe400078ec0ff */
[----:B------:R-:W-:Y:S01]  /*b410*/  LOP3.LUT R60, R61, 0x380, RZ, 0xc0, !PT ;  /* 0x000003803d3c7812 */ /* 0x000fe200078ec0ff */
[----:B------:R2:W-:Y:S01]  /*b420*/  STSM.16.M88.4 [R3], R172 ;  /* 0x000000ac03007844 */ /* 0x0005e20000000200 */
[----:B------:R-:W-:Y:S02]  /*b430*/  SHF.R.U64 R122, R122, 0x3, RZ ;  /* 0x000000037a7a7819 */ /* 0x000fe400000012ff */
[----:B------:R-:W-:Y:S01]  /*b440*/  SHF.R.U64 R60, R60, 0x3, RZ ;  /* 0x000000033c3c7819 */ /* 0x000fe200000012ff */
[----:B------:R-:W-:Y:S01]  /*b450*/  BAR.SYNC.DEFER_BLOCKING 0x1, 0x100 ;  /* 0x0044000000007b1d */ /* 0x000fe20000010000 */
[----:B------:R-:W-:Y:S01]  /*b460*/  LOP3.LUT R122, R122, R123, RZ, 0x3c, !PT ;  /* 0x0000007b7a7a7212 */ /* 0x000fe200078e3cff */
[--C-:B------:R-:W-:Y:S01]  /*b470*/  IMAD.X R123, RZ, RZ, R165.reuse, P4 ;  /* 0x000000ffff7b7224 */ /* 0x100fe200020e06a5 */
[----:B------:R-:W-:Y:S01]  /*b480*/  LOP3.LUT R60, R60, R61, RZ, 0x3c, !PT ;  /* 0x0000003d3c3c7212 */ /* 0x000fe200078e3cff */
[----:B------:R-:W-:-:S04]  /*b490*/  IMAD.X R61, RZ, RZ, R165, P6 ;  /* 0x000000ffff3d7224 */ /* 0x000fc800030e06a5 */
[----:B--2---:R-:W2:Y:S01]  /*b4a0*/  @P2 LDC R3, c[0x0][0xbec] ;  /* 0x0002fb00ff032b82 */ /* 0x004ea20000000800 */
[----:B0-----:R-:W-:Y:S04]  /*b4b0*/  @!P1 ST.E desc[UR8][R44.64], R2 ;  /* 0x000000022c009985 */ /* 0x001fe8000c101908 */
[----:B-1----:R0:W-:Y:S04]  /*b4c0*/  @!P0 ST.E desc[UR8][R46.64], R0 ;  /* 0x000000002e008985 */ /* 0x0021e8000c101908 */
[----:B------:R1:W5:Y:S04]  /*b4d0*/  LD.E.128 R32, desc[UR8][R12.64] ;  /* 0x000000080c207980 */ /* 0x000368000c101d00 */
[----:B------:R3:W5:Y:S01]  /*b4e0*/  LD.E.128 R36, desc[UR8][R14.64] ;  /* 0x000000080e247980 */ /* 0x000762000c101d00 */
[----:B0-----:R-:W-:-:S03]  /*b4f0*/  IMAD R0, R215, 0x20, R220 ;  /* 0x00000020d7007824 */ /* 0x001fc600078e02dc */
[----:B------:R0:W5:Y:S01]  /*b500*/  LD.E.128 R8, desc[UR8][R28.64] ;  /* 0x000000081c087980 */ /* 0x000162000c101d00 */
[----:B-1----:R-:W1:Y:S03]  /*b510*/  @P2 LDC R13, c[0x0][0xbf0] ;  /* 0x0002fc00ff0d2b82 */ /* 0x002e660000000800 */
[----:B------:R0:W5:Y:S04]  /*b520*/  LD.E.128 R40, desc[UR8][R30.64] ;  /* 0x000000081e287980 */ /* 0x000168000c101d00 */
[----:B------:R-:W5:Y:S01]  /*b530*/  LD.E.128 R56, desc[UR8][R56.64] ;  /* 0x0000000838387980 */ /* 0x000f62000c101d00 */
[----:B---3--:R-:W3:Y:S03]  /*b540*/  LDC.64 R14, c[0x0][0xae0] ;  /* 0x0002b800ff0e7b82 */ /* 0x008ee60000000a00 */
[----:B------:R-:W5:Y:S01]  /*b550*/  LD.E.128 R64, desc[UR8][R64.64] ;  /* 0x0000000840407980 */ /* 0x000f62000c101d00 */
[----:B------:R-:W-:-:S03]  /*b560*/  IMAD R12, R135, 0x80, R0 ;  /* 0x00000080870c7824 */ /* 0x000fc600078e0200 */
[----:B------:R-:W5:Y:S04]  /*b570*/  LD.E.128 R68, desc[UR8][R68.64] ;  /* 0x0000000844447980 */ /* 0x000f68000c101d00 */
[----:B------:R-:W5:Y:S04]  /*b580*/  LD.E.128 R108, desc[UR8][R110.64] ;  /* 0x000000086e6c7980 */ /* 0x000f68000c101d00 */
[----:B------:R-:W5:Y:S04]  /*b590*/  LD.E.128 R112, desc[UR8][R114.64] ;  /* 0x0000000872707980 */ /* 0x000f68000c101d00 */
[----:B------:R-:W5:Y:S04]  /*b5a0*/  LD.E.128 R120, desc[UR8][R122.64] ;  /* 0x000000087a787980 */ /* 0x000f68000c101d00 */
[----:B------:R0:W5:Y:S04]  /*b5b0*/  LD.E.128 R4, desc[UR8][R20.64] ;  /* 0x0000000814047980 */ /* 0x000168000c101d00 */
[----:B------:R-:W5:Y:S04]  /*b5c0*/  LD.E.128 R60, desc[UR8][R60.64] ;  /* 0x000000083c3c7980 */ /* 0x000f68000c101d00 */
[----:B------:R-:W5:Y:S04]  /*b5d0*/  LD.E.128 R104, desc[UR8][R106.64] ;  /* 0x000000086a687980 */ /* 0x000f68000c101d00 */
[----:B------:R-:W5:Y:S04]  /*b5e0*/  LD.E.128 R116, desc[UR8][R118.64] ;  /* 0x0000000876747980 */ /* 0x000f68000c101d00 */
[----:B------:R-:W5:Y:S04]  /*b5f0*/  LD.E.128 R52, desc[UR8][R52.64] ;  /* 0x0000000834347980 */ /* 0x000f68000c101d00 */
[----:B------:R-:W5:Y:S01]  /*b600*/  LD.E.128 R128, desc[UR8][R130.64] ;  /* 0x0000000882807980 */ /* 0x000f62000c101d00 */
[----:B------:R-:W-:-:S02]  /*b610*/  ULDC.64 UR8, c[0x0][0xae8] ;  /* 0x0002ba0000087ab9 */ /* 0x000fc40000000a00 */
[----:B------:R-:W-:Y:S01]  /*b620*/  UIMAD UR5, UR11, UR8, URZ ;  /* 0x000000080b0572a4 */ /* 0x000fe2000f8e023f */
[----:B--2---:R-:W-:Y:S01]  /*b630*/  @P2 IMAD.HI.U32 R2, R12, R3, RZ ;  /* 0x000000030c022227 */ /* 0x004fe200078e00ff */
[----:B------:R-:W-:Y:S01]  /*b640*/  UIMAD.WIDE.U32 UR6, UR10, UR8, URZ ;  /* 0x000000080a0672a5 */ /* 0x000fe2000f8e003f */
[----:B------:R-:W-:Y:S01]  /*b650*/  R2UR UR13, R216 ;  /* 0x00000000d80d72ca */ /* 0x000fe200000e0000 */
[----:B------:R-:W-:Y:S01]  /*b660*/  UIMAD UR5, UR10, UR9, UR5 ;  /* 0x000000090a0572a4 */ /* 0x000fe2000f8e0205 */
[----:B------:R-:W-:Y:S01]  /*b670*/  IMAD.MOV.U32 R0, RZ, RZ, R12 ;  /* 0x000000ffff007224 */ /* 0x000fe200078e000c */
[----:B------:R-:W-:Y:S01]  /*b680*/  @!PT LDS RZ, [RZ] ;  /* 0x00000000fffff984 */ /* 0x000fe20000000800 */
[----:B------:R-:W-:Y:S01]  /*b690*/  @!PT LDS RZ, [RZ] ;  /* 0x00000000fffff984 */ /* 0x000fe20000000800 */
[----:B------:R-:W-:Y:S01]  /*b6a0*/  @!PT LDS RZ, [RZ] ;  /* 0x00000000fffff984 */ /* 0x000fe20000000800 */
[----:B------:R-:W-:Y:S01]  /*b6b0*/  @!PT LDS RZ, [RZ] ;  /* 0x00000000fffff984 */ /* 0x000fe20000000800 */
[----:B------:R2:W-:Y:S06]  /*b6c0*/  MEMBAR.ALL.CTA ;  /* 0x0000000000007992 */ /* 0x0005ec0000008000 */
[----:B--2---:R-:W2:Y:S01]  /*b6d0*/  FENCE.VIEW.ASYNC.S ;  /* 0x00000000000073c6 */ /* 0x004ea20000000000 */
[----:B------:R-:W-:Y:S01]  /*b6e0*/  ULDC.64 UR8, c[0x0][0xaf0] ;  /* 0x0002bc0000087ab9 */ /* 0x000fe20000000a00 */
[----:B------:R-:W-:Y:S01]  /*b6f0*/  UIADD3 UR7, UR7, UR5, URZ ;  /* 0x0000000507077290 */ /* 0x000fe2000fffe03f */
[----:B-1----:R-:W-:Y:S01]  /*b700*/  @P2 SHF.R.U32.HI R0, RZ, R13, R2 ;  /* 0x0000000dff002219 */ /* 0x002fe20000011602 */
[----:B------:R-:W-:-:S02]  /*b710*/  UIMAD UR5, UR12, UR8, URZ ;  /* 0x000000080c0572a4 */ /* 0x000fc4000f8e023f */
[----:B------:R-:W-:Y:S01]  /*b720*/  UIMAD.WIDE.U32 UR6, UR14, UR8, UR6 ;  /* 0x000000080e0672a5 */ /* 0x000fe2000f8e0006 */
[--C-:B------:R-:W-:Y:S01]  /*b730*/  SHF.R.S32.HI R3, RZ, 0x1f, R0.reuse ;  /* 0x0000001fff037819 */ /* 0x100fe20000011400 */
[----:B------:R-:W-:Y:S01]  /*b740*/  UIMAD UR5, UR14, UR9, UR5 ;  /* 0x000000090e0572a4 */ /* 0x000fe2000f8e0205 */
[----:B------:R-:W-:Y:S01]  /*b750*/  IMAD.MOV R13, RZ, RZ, -R0 ;  /* 0x000000ffff0d7224 */ /* 0x000fe200078e0a00 */
[----:B------:R-:W-:Y:S01]  /*b760*/  R2UR UR12, R16 ;  /* 0x00000000100c72ca */ /* 0x000fe200000e0000 */
[----:B------:R-:W-:Y:S01]  /*b770*/  ULDC.64 UR8, c[0x0][0xad8] ;  /* 0x0002b60000087ab9 */ /* 0x000fe20000000a00 */
[----:B------:R-:W-:Y:S01]  /*b780*/  UIADD3 UR7, UR7, UR5, URZ ;  /* 0x0000000507077290 */ /* 0x000fe2000fffe03f */
[-C--:B---3--:R-:W-:Y:S01]  /*b790*/  IMAD R3, R3, R14.reuse, RZ ;  /* 0x0000000e03037224 */ /* 0x088fe200078e02ff */
[----:B------:R-:W-:Y:S01]  /*b7a0*/  UIADD3 UR60, UR60, 0x1, URZ ;  /* 0x000000013c3c7890 */ /* 0x000fe2000fffe03f */
[----:B------:R-:W-:Y:S01]  /*b7b0*/  IMAD R13, R200, R13, R12 ;  /* 0x0000000dc80d7224 */ /* 0x000fe200078e020c */
[----:B------:R-:W-:Y:S01]  /*b7c0*/  UIADD3 UR4, UR4, 0x38820, URZ ;  /* 0x0003882004047890 */ /* 0x000fe2000fffe03f */
[C---:B------:R-:W-:Y:S01]  /*b7d0*/  IMAD R15, R0.reuse, R15, R3 ;  /* 0x0000000f000f7224 */ /* 0x040fe200078e0203 */
[----:B------:R-:W-:Y:S01]  /*b7e0*/  ULDC.64 UR10, c[0x0][0xa80] ;  /* 0x0002a000000a7ab9 */ /* 0x000fe20000000a00 */
[----:B------:R-:W-:Y:S01]  /*b7f0*/  IMAD.WIDE.U32 R2, R0, R14, UR6 ;  /* 0x0000000600027e25 */ /* 0x000fe2000f8e000e */
[----:B------:R-:W-:-:S03]  /*b800*/  SHF.R.S32.HI R0, RZ, 0x1f, R13 ;  /* 0x0000001fff007819 */ /* 0x000fc6000001140d */
[----:B------:R-:W-:Y:S02]  /*b810*/  IMAD.IADD R3, R3, 0x1, R15 ;  /* 0x0000000103037824 */ /* 0x000fe400078e020f */
[----:B------:R-:W-:Y:S02]  /*b820*/  IMAD R0, R0, UR8, RZ ;  /* 0x0000000800007c24 */ /* 0x000fe4000f8e02ff */
[----:B------:R-:W-:Y:S01]  /*b830*/  IMAD R135, R135, 0x80, R220 ;  /* 0x0000008087877824 */ /* 0x000fe200078e02dc */
[----:B------:R-:W-:Y:S01]  /*b840*/  ULDC UR5, c[0x0][0xc] ;  /* 0x0000030000057ab9 */ /* 0x000fe20000000800 */
[C---:B------:R-:W-:Y:S01]  /*b850*/  IMAD R15, R13.reuse, UR9, R0 ;  /* 0x000000090d0f7c24 */ /* 0x040fe2000f8e0200 */
[----:B------:R-:W-:Y:S01]  /*b860*/  UISETP.NE.AND UP0, UPT, UR60, 0x2, UPT ;  /* 0x000000023c00788c */ /* 0x000fe2000bf05270 */
[----:B------:R-:W-:Y:S01]  /*b870*/  IMAD.WIDE.U32 R2, R13, UR8, R2 ;  /* 0x000000080d027c25 */ /* 0x000fe2000f8e0002 */
[----:B------:R-:W-:Y:S01]  /*b880*/  UMOV UR6, 0x1 ;  /* 0x0000000100067882 */ /* 0x000fe20000000000 */
[----:B------:R-:W-:Y:S01]  /*b890*/  UIADD3 UR13, UR5, UR13, URZ ;  /* 0x0000000d050d7290 */ /* 0x000fe2000fffe03f */
[----:B------:R-:W-:Y:S01]  /*b8a0*/  ISETP.GE.AND P2, PT, R135, R24, PT ;  /* 0x000000188700720c */ /* 0x000fe20003f46270 */
[----:B------:R-:W-:Y:S01]  /*b8b0*/  UPRMT UR5, URZ, 0x654, UR4 ;  /* 0x000006543f057896 */ /* 0x000fe20008000004 */
[----:B------:R-:W-:Y:S01]  /*b8c0*/  IMAD.IADD R15, R3, 0x1, R15 ;  /* 0x00000001030f7824 */ /* 0x000fe200078e020f */
[----:B------:R-:W-:Y:S01]  /*b8d0*/  UPRMT UR4, UR6, 0x654, UR4 ;  /* 0x0000065406047896 */ /* 0x000fe20008000004 */
[----:B------:R-:W-:Y:S01]  /*b8e0*/  LEA R0, P0, R2, UR10, 0x1 ;  /* 0x0000000a02007c11 */ /* 0x000fe2000f8008ff */
[----:B------:R-:W-:Y:S01]  /*b8f0*/  USEL UR6, URZ, 0x1, UP0 ;  /* 0x000000013f067887 */ /* 0x000fe20008000000 */
[----:B------:R-:W-:-:S02]  /*b900*/  VIADD R13, R135, 0x20 ;  /* 0x00000020870d7836 */ /* 0x000fc40000000000 */
[----:B------:R-:W-:Y:S01]  /*b910*/  LEA.HI.X R25, R2, UR11, R15, 0x1, P0 ;  /* 0x0000000b02197c11 */ /* 0x000fe200080f0c0f */
[----:B------:R-:W-:Y:S01]  /*b920*/  ULOP3.LUT UR12, UR12, UR6, URZ, 0x3c, !UPT ;  /* 0x000000060c0c7292 */ /* 0x000fe2000f8e3c3f */
[----:B------:R-:W-:Y:S01]  /*b930*/  VIADD R3, R135, 0x40 ;  /* 0x0000004087037836 */ /* 0x000fe20000000000 */
[-C--:B------:R-:W-:Y:S01]  /*b940*/  ISETP.GE.AND P1, PT, R13, R24.reuse, PT ;  /* 0x000000180d00720c */ /* 0x080fe20003f26270 */
[----:B--2---:R-:W-:Y:S01]  /*b950*/  SYNCS.ARRIVE.TRANS64.RED.A1T0 RZ, [UR5], RZ ;  /* 0x000000ffffff79a7 */ /* 0x004fe20008100405 */
[----:B------:R-:W-:Y:S01]  /*b960*/  IMAD.U32 R216, RZ, RZ, UR13 ;  /* 0x0000000dffd87e24 */ /* 0x000fe2000f8e00ff */
[----:B------:R-:W-:Y:S01]  /*b970*/  USEL UR60, UR60, URZ, UP0 ;  /* 0x0000003f3c3c7287 */ /* 0x000fe20008000000 */
[----:B------:R0:W1:Y:S01]  /*b980*/  SHFL.IDX PT, R12, R0, RZ, 0x181f ;  /* 0x00181fff000c7589 */ /* 0x00006200000e0000 */
[----:B------:R-:W-:Y:S01]  /*b990*/  IMAD.U32 R16, RZ, RZ, UR12 ;  /* 0x0000000cff107e24 */ /* 0x000fe2000f8e00ff */
[----:B------:R-:W-:Y:S02]  /*b9a0*/  BSSY B0, `(.L_x_219) ;  /* 0x0000016000007945 */ /* 0x000fe40003800000 */
[----:B------:R0:W2:Y:S01]  /*b9b0*/  SHFL.IDX PT, R13, R25, RZ, 0x181f ;  /* 0x00181fff190d7589 */ /* 0x0000a200000e0000 */
[----:B------:R-:W-:Y:S01]  /*b9c0*/  SYNCS.ARRIVE.TRANS64.RED.A1T0 RZ, [UR4], RZ ;  /* 0x000000ffffff79a7 */ /* 0x000fe20008100404 */
[----:B------:R-:W-:Y:S01]  /*b9d0*/  ISETP.GE.AND P0, PT, R3, R24, PT ;  /* 0x000000180300720c */ /* 0x000fe20003f06270 */
[----:B------:R-:W-:-:S12]  /*b9e0*/  @P2 BRA `(.L_x_220) ;  /* 0x0000000000442947 */ /* 0x000fd80003800000 */
[----:B------:R-:W-:Y:S01]  /*b9f0*/  ULDC UR4, c[0x0][0xac8] ;  /* 0x0002b20000047ab9 */ /* 0x000fe20000000800 */
[----:B------:R-:W-:Y:S01]  /*ba00*/  ULDC.64 UR6, c[0x0][0x208] ;  /* 0x0000820000067ab9 */ /* 0x000fe20000000a00 */
[----:B------:R-:W-:Y:S02]  /*ba10*/  ISETP.GE.AND P4, PT, R214, UR4, PT ;  /* 0x00000004d6007c0c */ /* 0x000fe4000bf86270 */
[----:B------:R-:W-:Y:S02]  /*ba20*/  ISETP.GE.AND P3, PT, R213, UR4, PT ;  /* 0x00000004d5007c0c */ /* 0x000fe4000bf66270 */
[----:B------:R-:W-:Y:S02]  /*ba30*/  ISETP.GE.AND P2, PT, R212, UR4, PT ;  /* 0x00000004d4007c0c */ /* 0x000fe4000bf46270 */
[----:B------:R-:W-:-:S07]  /*ba40*/  ISETP.GE.AND P5, PT, R17, UR4, PT ;  /* 0x0000000411007c0c */ /* 0x000fce000bfa6270 */
[----:B-1----:R-:W-:-:S04]  /*ba50*/  @!P4 LEA R14, P6, R214, R12, 0x1 ;  /* 0x0000000cd60ec211 */ /* 0x002fc800078c08ff */
[----:B--2---:R-:W-:Y:S02]  /*ba60*/  @!P4 LEA.HI.X R15, R214, R13, R231, 0x1, P6 ;  /* 0x0000000dd60fc211 */ /* 0x004fe400030f0ce7 */
[----:B0-----:R-:W-:Y:S01]  /*ba70*/  @!P3 LEA R20, P6, R213, R12, 0x1 ;  /* 0x0000000cd514b211 */ /* 0x001fe200078c08ff */
        /* <DEDUP_REMOVED lines=8> */
.L_x_220:
[----:B------:R-:W-:Y:S05]  /*bb00*/  BSYNC B0 ;  /* 0x0000000000007941 */ /* 0x000fea0003800000 */
.L_x_219:
[----:B---3-5:R3:W4:Y:S01]  /*bb10*/  SHFL.IDX PT, R9, R25, 0x1, 0x181f ;  /* 0x00381f0019097f89 */ /* 0x02872200000e0000 */
        /* <DEDUP_REMOVED lines=10> */
[-C--:B-1----:R-:W-:Y:S02]  /*bbc0*/  @!P2 LEA R12, P5, R213, R8.reuse, 0x1 ;  /* 0x00000008d50ca211 */ /* 0x082fe400078a08ff */
[-C--:B----4-:R-:W-:Y:S02]  /*bbd0*/  @!P3 LEA.HI.X R11, R214, R9.reuse, R231, 0x1, P6 ;  /* 0x00000009d60bb211 */ /* 0x090fe400030f0ce7 */
[C---:B------:R-:W-:Y:S01]  /*bbe0*/  @!P1 LEA R14, P6, R212.reuse, R8, 0x1 ;  /* 0x00000008d40e9211 */ /* 0x040fe200078c08ff */
[----:B------:R-:W-:Y:S01]  /*bbf0*/  @!P4 IMAD.WIDE R2, R17, 0x2, R8 ;  /* 0x000000021102c825 */ /* 0x000fe200078e0208 */
[-C--:B--2---:R-:W-:Y:S02]  /*bc00*/  @!P2 LEA.HI.X R13, R213, R9.reuse, R230, 0x1, P5 ;  /* 0x00000009d50da211 */ /* 0x084fe400028f0ce6 */
[----:B------:R-:W-:-:S02]  /*bc10*/  @!P1 LEA.HI.X R15, R212, R9, R229, 0x1, P6 ;  /* 0x00000009d40f9211 */ /* 0x000fc400030f0ce5 */
[----:B------:R0:W-:Y:S04]  /*bc20*/  @!P4 ST.E.128 desc[UR6][R2.64], R32 ;  /* 0x000000200200c985 */ /* 0x0001e8000c101d06 */
[----:B------:R0:W-:Y:S04]  /*bc30*/  @!P3 ST.E.128 desc[UR6][R10.64], R64 ;  /* 0x000000400a00b985 */ /* 0x0001e8000c101d06 */
[----:B------:R0:W-:Y:S04]  /*bc40*/  @!P2 ST.E.128 desc[UR6][R12.64], R120 ;  /* 0x000000780c00a985 */ /* 0x0001e8000c101d06 */
[----:B------:R0:W-:Y:S02]  /*bc50*/  @!P1 ST.E.128 desc[UR6][R14.64], R116 ;  /* 0x000000740e009985 */ /* 0x0001e4000c101d06 */
.L_x_222:
[----:B------:R-:W-:Y:S05]  /*bc60*/  BSYNC B0 ;  /* 0x0000000000007941 */ /* 0x000fea0003800000 */
.L_x_221:
[----:B----4-:R4:W1:Y:S01]  /*bc70*/  SHFL.IDX PT, R9, R25, 0x2, 0x181f ;  /* 0x00581f0019097f89 */ /* 0x01086200000e0000 */
[----:B------:R-:W-:Y:S03]  /*bc80*/  BSSY B0, `(.L_x_223) ;  /* 0x0000014000007945 */ /* 0x000fe60003800000 */
[----:B0-----:R4:W0:Y:S01]  /*bc90*/  SHFL.IDX PT, R8, R0, 0x2, 0x181f ;  /* 0x00581f0000087f89 */ /* 0x00182200000e0000 */
        /* <DEDUP_REMOVED lines=8> */
[-C--:B-1----:R-:W-:Y:S02]  /*bd20*/  @!P5 LEA R12, P1, R213, R8.reuse, 0x1 ;  /* 0x00000008d50cd211 */ /* 0x082fe400078208ff */
[----:B------:R-:W-:Y:S02]  /*bd30*/  @!P6 LEA R14, P2, R212, R8, 0x1 ;  /* 0x00000008d40ee211 */ /* 0x000fe400078408ff */
[----:B------:R-:W-:Y:S01]  /*bd40*/  @!P3 IMAD.WIDE R2, R17, 0x2, R8 ;  /* 0x000000021102b825 */ /* 0x000fe200078e0208 */
[-C--:B------:R-:W-:Y:S02]  /*bd50*/  @!P4 LEA.HI.X R11, R214, R9.reuse, R231, 0x1, P0 ;  /* 0x00000009d60bc211 */ /* 0x080fe400000f0ce7 */
[-C--:B--2---:R-:W-:Y:S02]  /*bd60*/  @!P5 LEA.HI.X R13, R213, R9.reuse, R230, 0x1, P1 ;  /* 0x00000009d50dd211 */ /* 0x084fe400008f0ce6 */
[----:B------:R-:W-:Y:S01]  /*bd70*/  @!P6 LEA.HI.X R15, R212, R9, R229, 0x1, P2 ;  /* 0x00000009d40fe211 */ /* 0x000fe200010f0ce5 */
[----:B------:R0:W-:Y:S04]  /*bd80*/  @!P3 ST.E.128 desc[UR6][R2.64], R36 ;  /* 0x000000240200b985 */ /* 0x0001e8000c101d06 */
[----:B------:R0:W-:Y:S04]  /*bd90*/  @!P4 ST.E.128 desc[UR6][R10.64], R68 ;  /* 0x000000440a00c985 */ /* 0x0001e8000c101d06 */
[----:B------:R0:W-:Y:S04]  /*bda0*/  @!P5 ST.E.128 desc[UR6][R12.64], R4 ;  /* 0x000000040c00d985 */ /* 0x0001e8000c101d06 */
[----:B------:R0:W-:Y:S02]  /*bdb0*/  @!P6 ST.E.128 desc[UR6][R14.64], R52 ;  /* 0x000000340e00e985 */ /* 0x0001e4000c101d06 */
.L_x_224:
[----:B------:R-:W-:Y:S05]  /*bdc0*/  BSYNC B0 ;  /* 0x0000000000007941 */ /* 0x000fea0003800000 */
.L_x_223:
        /* <DEDUP_REMOVED lines=20> */
[-C--:B-1----:R-:W-:Y:S02]  /*bf10*/  @!P5 LEA.HI.X R9, R213, R5.reuse, R230, 0x1, P1 ;  /* 0x00000005d509d211 */ /* 0x082fe400008f0ce6 */
[----:B------:R-:W-:Y:S01]  /*bf20*/  @!P6 LEA.HI.X R11, R212, R5, R229, 0x1, P2 ;  /* 0x00000005d40be211 */ /* 0x000fe200010f0ce5 */
[----:B------:R0:W-:Y:S04]  /*bf30*/  @!P3 ST.E.128 desc[UR6][R2.64], R40 ;  /* 0x000000280200b985 */ /* 0x0001e8000c101d06 */
[----:B------:R0:W-:Y:S04]  /*bf40*/  @!P4 ST.E.128 desc[UR6][R6.64], R108 ;  /* 0x0000006c0600c985 */ /* 0x0001e8000c101d06 */
[----:B------:R0:W-:Y:S04]  /*bf50*/  @!P5 ST.E.128 desc[UR6][R8.64], R60 ;  /* 0x0000003c0800d985 */ /* 0x0001e8000c101d06 */
[----:B------:R0:W-:Y:S02]  /*bf60*/  @!P6 ST.E.128 desc[UR6][R10.64], R128 ;  /* 0x000000800a00e985 */ /* 0x0001e4000c101d06 */
.L_x_226:
[----:B------:R-:W-:Y:S05]  /*bf70*/  BSYNC B0 ;  /* 0x0000000000007941 */ /* 0x000fea0003800000 */
.L_x_225:
[----:B0--34-:R-:W0:Y:S01]  /*bf80*/  LDC R0, c[0x0][0xc34] ;  /* 0x00030d00ff007b82 */ /* 0x019e220000000800 */
[----:B------:R-:W-:-:S13]  /*bf90*/  R2UR UR4, R216 ;  /* 0x00000000d80472ca */ /* 0x000fda00000e0000 */
[----:B0-----:R-:W-:-:S13]  /*bfa0*/  ISETP.LE.AND P0, PT, R0, UR4, PT ;  /* 0x0000000400007c0c */ /* 0x001fda000bf03270 */
[----:B------:R-:W-:Y:S05]  /*bfb0*/  @!P0 BRA `(.L_x_227) ;  /* 0xffffff5000d48947 */ /* 0x000fea000383ffff */
[----:B------:R-:W-:Y:S05]  /*bfc0*/  EXIT ;  /* 0x000000000000794d */ /* 0x000fea0003800000 */
.L_x_193:
[----:B------:R-:W-:-:S08]  /*bfd0*/  NOP ;  /* 0x0000000000007918 */ /* 0x000fd00000000000 */
[----:B0-----:R-:W0:-:S00]  /*bfe0*/  USETMAXREG.DEALLOC.CTAPOOL 0x18 ;  /* 0x00000018000079c8 */ /* 0x001e0000080e0500 */
[----:B------:R-:W1:Y:S01]  /*bff0*/  S2UR UR4, SR_CTAID.X ;  /* 0x00000000000479c3 */ /* 0x000e620000002500 */
[----:B0-----:R-:W-:Y:S02]  /*c000*/  IMAD.MOV.U32 R2, RZ, RZ, 0x1 ;  /* 0x00000001ff027424 */ /* 0x001fe400078e00ff */
[----:B------:R-:W-:-:S05]  /*c010*/  IMAD.MOV.U32 R19, RZ, RZ, RZ ;  /* 0x000000ffff137224 */ /* 0x000fca00078e00ff */
[----:B------:R-:W1:Y:S02]  /*c020*/  LDC R3, c[0x0][0xc34] ;  /* 0x00030d00ff037b82 */ /* 0x000e640000000800 */
[----:B-1----:R-:W-:Y:S01]  /*c030*/  ISETP.LE.AND P0, PT, R3, UR4, PT ;  /* 0x0000000403007c0c */ /* 0x002fe2000bf03270 */
[----:B------:R-:W-:-:S05]  /*c040*/  IMAD.MOV.U32 R3, RZ, RZ, 0x1 ;  /* 0x00000001ff037424 */ /* 0x000fca00078e00ff */
[----:B------:R0:W-:Y:S07]  /*c050*/  STL [R1], R3 ;  /* 0x0000000301007387 */ /* 0x0001ee0000100800 */
[----:B------:R-:W-:Y:S05]  /*c060*/  @P0 BRA `(.L_x_228) ;  /* 0x0000005000640947 */ /* 0x000fea0003800000 */
[----:B------:R-:W2:Y:S01]  /*c070*/  LDL R4, [R1+0x30] ;  /* 0x0000300001047983 */ /* 0x000ea20000100800 */
[----:B------:R-:W1:Y:S01]  /*c080*/  S2UR UR4, SR_CgaCtaId ;  /* 0x00000000000479c3 */ /* 0x000e620000008800 */
[C---:B------:R-:W-:Y:S01]  /*c090*/  IMAD.SHL.U32 R2, R0.reuse, 0x8, RZ ;  /* 0x0000000800027824 */ /* 0x040fe200078e00ff */
[C---:B------:R-:W-:Y:S01]  /*c0a0*/  LOP3.LUT R5, R0.reuse, 0x7f, RZ, 0xc0, !PT ;  /* 0x0000007f00057812 */ /* 0x040fe200078ec0ff */
[----:B------:R-:W-:Y:S01]  /*c0b0*/  UMOV UR36, 0x400 ;  /* 0x0000040000247882 */ /* 0x000fe20000000000 */
[----:B------:R-:W-:Y:S01]  /*c0c0*/  LOP3.LUT P0, RZ, R0, 0x1f, RZ, 0xc0, !PT ;  /* 0x0000001f00ff7812 */ /* 0x000fe2000780c0ff */
[----:B------:R-:W-:Y:S01]  /*c0d0*/  IMAD.MOV.U32 R19, RZ, RZ, RZ ;  /* 0x000000ffff137224 */ /* 0x000fe200078e00ff */
[----:B0-----:R-:W-:Y:S01]  /*c0e0*/  LOP3.LUT R3, R2, 0x1f8, RZ, 0xc0, !PT ;  /* 0x000001f802037812 */ /* 0x001fe200078ec0ff */
[----:B------:R-:W-:Y:S01]  /*c0f0*/  ULDC.64 UR38, c[0x0][0x198] ;  /* 0x0000660000267ab9 */ /* 0x000fe20000000a00 */
[C---:B------:R-:W-:Y:S01]  /*c100*/  ISETP.NE.AND P1, PT, R5.reuse, RZ, PT ;  /* 0x000000ff0500720c */ /* 0x040fe20003f25270 */
[----:B------:R-:W-:Y:S01]  /*c110*/  ULDC UR40, c[0x0][0xc] ;  /* 0x0000030000287ab9 */ /* 0x000fe20000000800 */
[----:B------:R-:W-:-:S02]  /*c120*/  ISETP.NE.OR P0, PT, R5, RZ, !P0 ;  /* 0x000000ff0500720c */ /* 0x000fc40004705670 */
[----:B------:R-:W-:Y:S02]  /*c130*/  LOP3.LUT R18, R18, 0xfffffffe, RZ, 0xc0, !PT ;  /* 0xfffffffe12127812 */ /* 0x000fe400078ec0ff */
[----:B------:R-:W-:-:S07]  /*c140*/  LOP3.LUT R2, R2, 0x38, RZ, 0xc0, !PT ;  /* 0x0000003802027812 */ /* 0x000fce00078ec0ff */
[----:B------:R-:W-:Y:S01]  /*c150*/  @P1 LOP3.LUT R18, R18, 0x1, RZ, 0xfc, !PT ;  /* 0x0000000112121812 */ /* 0x000fe200078efcff */
[----:B-1----:R-:W-:-:S03]  /*c160*/  ULEA UR36, UR4, UR36, 0x18 ;  /* 0x0000002404247291 */ /* 0x002fc6000f8ec03f */
[----:B------:R-:W-:-:S04]  /*c170*/  LOP3.LUT R18, R18, 0xfffffffd, RZ, 0xc0, !PT ;  /* 0xfffffffd12127812 */ /* 0x000fc800078ec0ff */
[----:B------:R-:W-:Y:S02]  /*c180*/  @P0 LOP3.LUT R18, R18, 0x2, RZ, 0xfc, !PT ;  /* 0x0000000212120812 */ /* 0x000fe400078efcff */
[----:B--2---:R-:W-:Y:S02]  /*c190*/  R2UR UR5, R4 ;  /* 0x00000000040572ca */ /* 0x004fe400000e0000 */
[----:B------:R-:W-:Y:S01]  /*c1a0*/  LOP3.LUT R4, R3, 0x38, R0, 0x78, !PT ;  /* 0x0000003803047812 */ /* 0x000fe200078e7800 */
[----:B------:R-:W-:Y:S02]  /*c1b0*/  IMAD.SHL.U32 R3, R5, 0x8, RZ ;  /* 0x0000000805037824 */ /* 0x000fe400078e00ff */
[----:B------:R-:W-:-:S03]  /*c1c0*/  IMAD.SHL.U32 R0, R0, 0x10, RZ ;  /* 0x0000001000007824 */ /* 0x000fc600078e00ff */
[----:B------:R-:W-:Y:S02]  /*c1d0*/  LOP3.LUT R3, R4, 0x200, R3, 0xf8, !PT ;  /* 0x0000020004037812 */ /* 0x000fe400078ef803 */
[----:B------:R-:W-:-:S03]  /*c1e0*/  SHF.R.U32.HI R4, RZ, 0x3, R5 ;  /* 0x00000003ff047819 */ /* 0x000fc60000011605 */
[----:B------:R-:W-:Y:S01]  /*c1f0*/  ULOP3.LUT UR37, UR5, 0x2, URZ, 0xfc, !UPT ;  /* 0x0000000205257892 */ /* 0x000fe2000f8efc3f */
[----:B------:R-:W0:Y:S01]  /*c200*/  S2UR UR5, SR_CTAID.X ;  /* 0x00000000000579c3 */ /* 0x000e220000002500 */
[----:B------:R-:W-:Y:S02]  /*c210*/  LOP3.LUT R4, R4, 0x70, R0, 0xf8, !PT ;  /* 0x0000007004047812 */ /* 0x000fe400078ef800 */
[----:B------:R-:W-:Y:S02]  /*c220*/  LEA R0, R3, UR36, 0x1 ;  /* 0x0000002403007c11 */ /* 0x000fe4000f8e08ff */
[----:B------:R-:W-:-:S03]  /*c230*/  LOP3.LUT R4, R2, 0x40, RZ, 0xfc, !PT ;  /* 0x0000004002047812 */ /* 0x000fc600078efcff */
[----:B------:R1:W-:Y:S02]  /*c240*/  STL [R1+0x10], R0 ;  /* 0x0000100001007387 */ /* 0x0003e40000100800 */
[----:B-1----:R-:W-:Y:S02]  /*c250*/  IMAD.MOV.U32 R0, RZ, RZ, 0x1 ;  /* 0x00000001ff007424 */ /* 0x002fe400078e00ff */
[----:B0-----:R-:W-:-:S05]  /*c260*/  IMAD.U32 R3, RZ, RZ, UR5 ;  /* 0x00000005ff037e24 */ /* 0x001fca000f8e00ff */
[----:B------:R0:W-:Y:S04]  /*c270*/  STL [R1+0x24], R3 ;  /* 0x0000240301007387 */ /* 0x0001e80000100800 */
[----:B------:R-:W-:Y:S04]  /*c280*/  STL [R1+0x2c], RZ ;  /* 0x00002cff01007387 */ /* 0x000fe80000100800 */
[----:B------:R1:W-:Y:S01]  /*c290*/  STL [R1], R0 ;  /* 0x0000000001007387 */ /* 0x0003e20000100800 */
[C---:B0-----:R-:W-:Y:S02]  /*c2a0*/  LOP3.LUT R3, R2.reuse, 0x80, RZ, 0xfc, !PT ;  /* 0x0000008002037812 */ /* 0x041fe400078efcff */
[----:B-1----:R-:W-:-:S07]  /*c2b0*/  LOP3.LUT R0, R2, 0xc0, RZ, 0xfc, !PT ;  /* 0x000000c002007812 */ /* 0x002fce00078efcff */
.L_x_323:
[----:B------:R-:W2:Y:S01]  /*c2c0*/  LDL R2, [R1+0x24] ;  /* 0x0000240001027983 */ /* 0x000ea20000100800 */
[----:B0-----:R-:W0:Y:S01]  /*c2d0*/  LDC R0, c[0x0][0xc38] ;  /* 0x00030e00ff007b82 */ /* 0x001e220000000800 */
[----:B------:R-:W-:Y:S05]  /*c2e0*/  YIELD ;  /* 0x0000000000007946 */ /* 0x000fea0003800000 */
[----:B------:R-:W-:Y:S02]  /*c2f0*/  ULDC.64 UR4, c[0x0][0x418] ;  /* 0x0001060000047ab9 */ /* 0x000fe40000000a00 */
[----:B------:R-:W1:Y:S01]  /*c300*/  LDC R16, c[0x0][0xc44] ;  /* 0x00031100ff107b82 */ /* 0x000e620000000800 */
[----:B------:R-:W-:-:S03]  /*c310*/  UISETP.NE.U32.AND UP0, UPT, UR4, URZ, UPT ;  /* 0x0000003f0400728c */ /* 0x000fc6000bf05070 */
[----:B------:R-:W-:Y:S01]  /*c320*/  ULDC UR4, c[0x0][0x424] ;  /* 0x0001090000047ab9 */ /* 0x000fe20000000800 */
[----:B------:R-:W-:-:S04]  /*c330*/  UISETP.NE.AND.EX UP0, UPT, UR5, URZ, UPT, UP0 ;  /* 0x0000003f0500728c */ /* 0x000fc8000bf05300 */
[----:B------:R-:W-:Y:S01]  /*c340*/  USEL UR4, UR4, 0x1, UP0 ;  /* 0x0000000104047887 */ /* 0x000fe20008000000 */
[----:B0-----:R-:W-:Y:S02]  /*c350*/  ISETP.NE.AND P0, PT, R0, 0x1, PT ;  /* 0x000000010000780c */ /* 0x001fe40003f05270 */
[----:B-1----:R-:W-:-:S11]  /*c360*/  ISETP.NE.AND P1, PT, R16, 0x1, PT ;  /* 0x000000011000780c */ /* 0x002fd60003f25270 */
[----:B------:R-:W2:Y:S08]  /*c370*/  @P0 LDC R0, c[0x0][0xc3c] ;  /* 0x00030f00ff000b82 */ /* 0x000eb00000000800 */
[----:B------:R-:W0:Y:S01]  /*c380*/  @P0 LDC R3, c[0x0][0xc40] ;  /* 0x00031000ff030b82 */ /* 0x000e220000000800 */
[----:B--2---:R-:W-:-:S04]  /*c390*/  @P0 IMAD.HI.U32 R0, R2, R0, RZ ;  /* 0x0000000002000227 */ /* 0x004fc800078e00ff */
[----:B------:R-:W-:Y:S01]  /*c3a0*/  IMAD.MOV.U32 R4, RZ, RZ, R2 ;  /* 0x000000ffff047224 */ /* 0x000fe200078e0002 */
[----:B0-----:R-:W-:Y:S02]  /*c3b0*/  @P0 SHF.R.U32.HI R4, RZ, R3, R0 ;  /* 0x00000003ff040219 */ /* 0x001fe40000011600 */
[----:B------:R-:W0:Y:S03]  /*c3c0*/  @P1 LDC.64 R2, c[0x0][0xc48] ;  /* 0x00031200ff021b82 */ /* 0x000e260000000a00 */
[----:B------:R-:W-:Y:S01]  /*c3d0*/  IMAD.MOV.U32 R5, RZ, RZ, R4 ;  /* 0x000000ffff057224 */ /* 0x000fe200078e0004 */
[----:B------:R-:W-:Y:S04]  /*c3e0*/  STL [R1+0x1c], R4 ;  /* 0x00001c0401007387 */ /* 0x000fe80000100800 */
[----:B------:R-:W1:Y:S01]  /*c3f0*/  LDC R0, c[0x0][0x2f0] ;  /* 0x0000bc00ff007b82 */ /* 0x000e620000000800 */
[----:B0-----:R-:W-:-:S05]  /*c400*/  @P1 IMAD.HI.U32 R2, R4, R2, RZ ;  /* 0x0000000204021227 */ /* 0x001fca00078e00ff */
[----:B------:R-:W-:Y:S01]  /*c410*/  @P1 SHF.R.U32.HI R5, RZ, R3, R2 ;  /* 0x00000003ff051219 */ /* 0x000fe20000011602 */
[----:B-1----:R-:W-:Y:S01]  /*c420*/  IMAD R0, R0, UR4, RZ ;  /* 0x0000000400007c24 */ /* 0x002fe2000f8e02ff */
[----:B------:R-:W-:-:S03]  /*c430*/  UIADD3 UR4, UR36, 0x24400, URZ ;  /* 0x0002440024047890 */ /* 0x000fc6000fffe03f */
[----:B------:R-:W-:Y:S01]  /*c440*/  STL [R1+0x14], R5 ;  /* 0x0000140501007387 */ /* 0x000fe20000100800 */
[----:B------:R-:W-:Y:S01]  /*c450*/  IMAD.MOV R3, RZ, RZ, -R5 ;  /* 0x000000ffff037224 */ /* 0x000fe200078e0a05 */
[----:B------:R-:W-:Y:S02]  /*c460*/  ULOP3.LUT UP0, URZ, UR4, 0x3ff, URZ, 0xc0, !UPT ;  /* 0x000003ff043f7892 */ /* 0x000fe4000f80c03f */
[----:B------:R0:W-:Y:S01]  /*c470*/  STL [R1+0x28], R0 ;  /* 0x0000280001007387 */ /* 0x0001e20000100800 */
[----:B------:R-:W-:-:S03]  /*c480*/  IMAD R16, R16, R3, R4 ;  /* 0x0000000310107224 */ /* 0x000fc600078e0204 */
[----:B------:R-:W-:Y:S01]  /*c490*/  PLOP3.LUT P0, PT, PT, PT, UP0, 0x80, 0x0 ;  /* 0x000000000000781c */ /* 0x000fe20003f0f008 */
[----:B0-----:R-:W-:-:S04]  /*c4a0*/  VIADD R0, R0, 0x4f ;  /* 0x0000004f00007836 */ /* 0x001fc80000000000 */
[----:B------:R-:W-:-:S05]  /*c4b0*/  IMAD.HI R0, R0, 0x66666667, RZ ;  /* 0x6666666700007827 */ /* 0x000fca00078e02ff */
[----:B------:R-:W-:-:S04]  /*c4c0*/  SHF.R.U32.HI R2, RZ, 0x1f, R0 ;  /* 0x0000001fff027819 */ /* 0x000fc80000011600 */
[----:B------:R-:W-:-:S05]  /*c4d0*/  LEA.HI.SX32 R0, R0, R2, 0x1b ;  /* 0x0000000200007211 */ /* 0x000fca00078fdaff */
[----:B------:R0:W-:Y:S01]  /*c4e0*/  STL [R1+0x20], R0 ;  /* 0x0000200001007387 */ /* 0x0001e20000100800 */
[----:B------:R-:W-:Y:S05]  /*c4f0*/  @!P0 BRA `(.L_x_229) ;  /* 0x0000000000408947 */ /* 0x000fea0003800000 */
[----:B------:R-:W-:Y:S01]  /*c500*/  MOV R2, 0x0 ;  /* 0x0000000000027802 */ /* 0x000fe20000000f00 */
[----:B------:R-:W-:Y:S01]  /*c510*/  ULDC.64 UR6, c[0x4][0xa8] ;  /* 0x01002a0000067ab9 */ /* 0x000fe20000000a00 */
[----:B------:R-:W-:Y:S01]  /*c520*/  ULDC.64 UR8, c[0x4][0xb0] ;  /* 0x01002c0000087ab9 */ /* 0x000fe20000000a00 */
[----:B------:R-:W-:Y:S01]  /*c530*/  ULDC.64 UR4, c[0x4][0x8] ;  /* 0x0100020000047ab9 */ /* 0x000fe20000000a00 */
[----:B------:R-:W-:Y:S02]  /*c540*/  IMAD.U32 R4, RZ, RZ, UR6 ;  /* 0x00000006ff047e24 */ /* 0x000fe4000f8e00ff */
[----:B------:R-:W1:Y:S01]  /*c550*/  LDC.64 R2, c[0x4][R2] ;  /* 0x0100000002027b82 */ /* 0x000e620000000a00 */
        /* <DEDUP_REMOVED lines=9> */
[----:B01----:R-:W-:Y:S05]  /*c5f0*/  CALL.ABS.NOINC R2 ;  /* 0x0000000002007343 */ /* 0x003fea0003c00000 */
.L_x_229:
        /* <DEDUP_REMOVED lines=8> */
[----:B------:R1:W2:Y:S01]  /*c680*/  LDC.64 R2, c[0x4][R17] ;  /* 0x0100000011027b82 */ /* 0x0002a20000000a00 */
        /* <DEDUP_REMOVED lines=8> */
[----:B-1----:R-:W-:-:S07]  /*c710*/  IMAD.MOV.U32 R13, RZ, RZ, RZ ;  /* 0x000000ffff0d7224 */ /* 0x002fce00078e00ff */
[----:B------:R-:W-:-:S07]  /*c720*/  LEPC R20, `(.L_x_231) ;  /* 0x000000001014794e */ /* 0x000fce0000000000 */
[----:B0-2---:R-:W-:Y:S05]  /*c730*/  CALL.ABS.NOINC R2 ;  /* 0x0000000002007343 */ /* 0x005fea0003c00000 */
.L_x_231:
        /* <DEDUP_REMOVED lines=15> */
.L_x_230:
[----:B------:R-:W2:Y:S01]  /*c830*/  LDL R2, [R1+0x20] ;  /* 0x0000200001027983 */ /* 0x000ea20000100800 */
[----:B------:R-:W-:-:S03]  /*c840*/  ULDC.64 UR4, c[0x0][0x9f8] ;  /* 0x00027e0000047ab9 */ /* 0x000fc60000000a00 */
[----:B0-----:R-:W3:Y:S01]  /*c850*/  LDL R0, [R1+0x14] ;  /* 0x0000140001007983 */ /* 0x001ee20000100800 */
[----:B------:R-:W-:Y:S01]  /*c860*/  ISETP.NE.U32.AND P0, PT, RZ, UR4, PT ;  /* 0x00000004ff007c0c */ /* 0x000fe2000bf05070 */
[----:B------:R-:W-:-:S03]  /*c870*/  ULDC.64 UR6, c[0x0][0x208] ;  /* 0x0000820000067ab9 */ /* 0x000fc60000000a00 */
[----:B------:R-:W-:Y:S01]  /*c880*/  ISETP.NE.AND.EX P0, PT, RZ, UR5, PT, P0 ;  /* 0x00000005ff007c0c */ /* 0x000fe2000bf05300 */
[----:B--2---:R-:W-:-:S12]  /*c890*/  IMAD.MOV.U32 R17, RZ, RZ, R2 ;  /* 0x000000ffff117224 */ /* 0x004fd800078e0002 */
[----:B------:R-:W3:Y:S02]  /*c8a0*/  @P0 LDC.64 R2, c[0x0][0x9f8] ;  /* 0x00027e00ff020b82 */ /* 0x000ee40000000a00 */
[----:B---3--:R-:W-:-:S05]  /*c8b0*/  @P0 IMAD.WIDE R2, R0, 0x4, R2 ;  /* 0x0000000400020825 */ /* 0x008fca00078e0202 */
[----:B------:R0:W2:Y:S01]  /*c8c0*/  @P0 LDG.E R0, desc[UR6][R2.64] ;  /* 0x0000000602000981 */ /* 0x0000a2000c1e1900 */
[----:B------:R-:W-:Y:S01]  /*c8d0*/  VIADD R9, R17, 0xffffffff ;  /* 0xffffffff11097836 */ /* 0x000fe20000000000 */
[----:B------:R-:W-:Y:S01]  /*c8e0*/  UMOV UR4, 0xffffffff ;  /* 0xffffffff00047882 */ /* 0x000fe20000000000 */
[----:B------:R-:W-:-:S03]  /*c8f0*/  LOP3.LUT R18, R18, 0xfffffffb, RZ, 0xc0, !PT ;  /* 0xfffffffb12127812 */ /* 0x000fc600078ec0ff */
[----:B------:R1:W-:Y:S01]  /*c900*/  STL [R1+0x18], R9 ;  /* 0x0000180901007387 */ /* 0x0003e20000100800 */
[----:B0-----:R-:W0:Y:S02]  /*c910*/  LDC.64 R2, c[0x0][0x418] ;  /* 0x00010600ff027b82 */ /* 0x001e240000000a00 */
[----:B0-----:R-:W-:-:S04]  /*c920*/  ISETP.NE.U32.AND P0, PT, R2, RZ, PT ;  /* 0x000000ff0200720c */ /* 0x001fc80003f05070 */
[----:B------:R-:W-:-:S13]  /*c930*/  ISETP.NE.AND.EX P1, PT, R3, RZ, PT, P0 ;  /* 0x000000ff0300720c */ /* 0x000fda0003f25300 */
[----:B------:R-:W-:Y:S02]  /*c940*/  @P1 LOP3.LUT R18, R18, 0x4, RZ, 0xfc, !PT ;  /* 0x0000000412121812 */ /* 0x000fe400078efcff */
[----:B--2---:R-:W-:Y:S01]  /*c950*/  SHF.R.S32.HI R8, RZ, 0x1f, R0 ;  /* 0x0000001fff087819 */ /* 0x004fe20000011400 */
[----:B------:R1:W-:Y:S01]  /*c960*/  STL [R1+0x8], R0 ;  /* 0x0000080001007387 */ /* 0x0003e20000100800 */
[----:B------:R-:W-:-:S03]  /*c970*/  SEL R17, R0, RZ, !P1 ;  /* 0x000000ff00117207 */ /* 0x000fc60004800000 */
[----:B------:R1:W-:Y:S01]  /*c980*/  STL [R1+0xc], R8 ;  /* 0x00000c0801007387 */ /* 0x0003e20000100800 */
[----:B------:R-:W-:Y:S05]  /*c990*/  BRA.DIV UR4, `(.L_x_232) ;  /* 0x0000004e04707947 */ /* 0x000fea000b800000 */
[----:B------:R-:W0:Y:S02]  /*c9a0*/  S2R R4, SR_TID.X ;  /* 0x0000000000047919 */ /* 0x000e240000002100 */
[----:B0-----:R-:W-:-:S04]  /*c9b0*/  SHF.R.U32.HI R4, RZ, 0x5, R4 ;  /* 0x00000005ff047819 */ /* 0x001fc80000011604 */
[----:B------:R-:W-:-:S05]  /*c9c0*/  LOP3.LUT R4, R4, 0x3, RZ, 0xc0, !PT ;  /* 0x0000000304047812 */ /* 0x000fca00078ec0ff */
[----:B------:R0:W2:Y:S02]  /*c9d0*/  SHFL.IDX PT, R14, R4, RZ, 0x1f ;  /* 0x00001fff040e7589 */ /* 0x0000a400000e0000 */
.L_x_339:
[----:B--2---:R-:W-:Y:S02]  /*c9e0*/  ISETP.NE.AND P0, PT, R14, RZ, PT ;  /* 0x000000ff0e00720c */ /* 0x004fe40003f05270 */
[----:B------:R-:W-:Y:S02]  /*c9f0*/  PLOP3.LUT P2, PT, PT, PT, PT, 0x8, 0x0 ;  /* 0x000000000000781c */ /* 0x000fe40003f4e170 */
[----:B------:R-:W-:-:S11]  /*ca00*/  LOP3.LUT R18, R18, 0xfffffff7, RZ, 0xc0, !PT ;  /* 0xfffffff712127812 */ /* 0x000fd600078ec0ff */
[----:B------:R-:W-:Y:S01]  /*ca10*/  @P2 LOP3.LUT R18, R18, 0x8, RZ, 0xfc, !PT ;  /* 0x0000000812122812 */ /* 0x000fe200078efcff */
[----:B------:R-:W-:Y:S06]  /*ca20*/  @P0 BRA `(.L_x_233) ;  /* 0x0000000400600947 */ /* 0x000fec0003800000 */
[----:B------:R-:W-:-:S03]  /*ca30*/  UMOV UR4, 0xffffffff ;  /* 0xffffffff00047882 */ /* 0x000fc60000000000 */
[----:B------:R-:W-:Y:S05]  /*ca40*/  BRA.DIV UR4, `(.L_x_234) ;  /* 0x0000004e04787947 */ /* 0x000fea000b800000 */
[----:B------:R-:W-:-:S13]  /*ca50*/  ELECT P6, URZ, PT ;  /* 0x00000000003f782f */ /* 0x000fda00038c0000 */
.L_x_342:
[----:B------:R-:W-:Y:S05]  /*ca60*/  @!P6 BRA `(.L_x_233) ;  /* 0x000000040050e947 */ /* 0x000fea0003800000 */
[----:B------:R2:W-:Y:S01]  /*ca70*/  STL [R1+0x4], R9 ;  /* 0x0000040901007387 */ /* 0x0005e20000100800 */
[----:B------:R-:W-:Y:S05]  /*ca80*/  @!P1 BRA `(.L_x_235) ;  /* 0x00000000004c9947 */ /* 0x000fea0003800000 */
[----:B------:R-:W3:Y:S01]  /*ca90*/  LDC R7, c[0x0][0x43c] ;  /* 0x00010f00ff077b82 */ /* 0x000ee20000000800 */
[----:B------:R-:W-:Y:S01]  /*caa0*/  ULDC.64 UR4, c[0x0][0x428] ;  /* 0x00010a0000047ab9 */ /* 0x000fe20000000a00 */
[----:B------:R-:W-:Y:S01]  /*cab0*/  ULDC.64 UR6, c[0x0][0x208] ;  /* 0x0000820000067ab9 */ /* 0x000fe20000000a00 */
[----:B---3--:R-:W-:-:S13]  /*cac0*/  ISETP.NE.AND P0, PT, R7, 0x1, PT ;  /* 0x000000010700780c */ /* 0x008fda0003f05270 */
[----:B0-----:R-:W0:Y:S02]  /*cad0*/  @P0 LDC.64 R4, c[0x0][0x440] ;  /* 0x00011000ff040b82 */ /* 0x001e240000000a00 */
[----:B0-----:R-:W-:-:S04]  /*cae0*/  @P0 IMAD.HI.U32 R6, R9, R4, RZ ;  /* 0x0000000409060227 */ /* 0x001fc800078e00ff */
[----:B------:R-:W-:Y:S01]  /*caf0*/  IMAD.MOV.U32 R4, RZ, RZ, R9 ;  /* 0x000000ffff047224 */ /* 0x000fe200078e0009 */
[----:B------:R-:W-:-:S05]  /*cb00*/  @P0 SHF.R.U32.HI R4, RZ, R5, R6 ;  /* 0x00000005ff040219 */ /* 0x000fca0000011606 */
[----:B------:R-:W-:-:S04]  /*cb10*/  IMAD.MOV R5, RZ, RZ, -R4 ;  /* 0x000000ffff057224 */ /* 0x000fc800078e0a04 */
[----:B------:R-:W-:Y:S01]  /*cb20*/  IMAD R6, R7, R5, R9 ;  /* 0x0000000507067224 */ /* 0x000fe200078e0209 */
[----:B------:R-:W-:-:S04]  /*cb30*/  SHF.R.S32.HI R5, RZ, 0x1f, R4 ;  /* 0x0000001fff057819 */ /* 0x000fc80000011404 */
[----:B------:R0:W-:Y:S01]  /*cb40*/  STL [R1+0x4], R6 ;  /* 0x0000040601007387 */ /* 0x0001e20000100800 */
[----:B------:R-:W-:-:S03]  /*cb50*/  IMAD.WIDE.U32 R4, R0, UR4, R4 ;  /* 0x0000000400047c25 */ /* 0x000fc6000f8e0004 */
[----:B------:R-:W-:Y:S01]  /*cb60*/  LEA R2, P0, R4, R2, 0x2 ;  /* 0x0000000204027211 */ /* 0x000fe200078010ff */
[----:B0-----:R-:W-:-:S04]  /*cb70*/  IMAD R6, R8, UR4, RZ ;  /* 0x0000000408067c24 */ /* 0x001fc8000f8e02ff */
[----:B-1----:R-:W-:-:S04]  /*cb80*/  IMAD R0, R0, UR5, R6 ;  /* 0x0000000500007c24 */ /* 0x002fc8000f8e0206 */
[----:B------:R-:W-:-:S05]  /*cb90*/  IMAD.IADD R0, R5, 0x1, R0 ;  /* 0x0000000105007824 */ /* 0x000fca00078e0200 */
[----:B------:R-:W-:-:S05]  /*cba0*/  LEA.HI.X R3, R4, R3, R0, 0x2, P0 ;  /* 0x0000000304037211 */ /* 0x000fca00000f1400 */
[----:B------:R3:W5:Y:S02]  /*cbb0*/  LDG.E R0, desc[UR6][R2.64] ;  /* 0x0000000602007981 */ /* 0x000764000c1e1900 */
.L_x_235:
[----:B---3--:R-:W3:Y:S01]  /*cbc0*/  LDL R3, [R1] ;  /* 0x0000000001037983 */ /* 0x008ee20000100800 */
[----:B------:R-:W-:Y:S02]  /*cbd0*/  LEA R2, R19, UR36, 0x3 ;  /* 0x0000002413027c11 */ /* 0x000fe4000f8e18ff */
[----:B---3--:R-:W-:-:S04]  /*cbe0*/  SHF.L.U32 R3, R3, 0x1f, RZ ;  /* 0x0000001f03037819 */ /* 0x008fc800000006ff */
[----:B------:R-:W3:Y:S02]  /*cbf0*/  SYNCS.PHASECHK.TRANS64.TRYWAIT P0, [R2+URZ+0x38840], R3 ;  /* 0x03884003020075a7 */ /* 0x000ee4000800017f */
[----:B---3--:R-:W-:Y:S05]  /*cc00*/  @!P0 BRA `(.L_x_236) ;  /* 0x0000004c00288947 */ /* 0x008fea0003800000 */
.L_x_343:
[----:B0-----:R-:W0:Y:S01]  /*cc10*/  S2R R4, SR_TID.X ;  /* 0x0000000000047919 */ /* 0x001e220000002100 */
[----:B------:R-:W-:-:S04]  /*cc20*/  UPRMT UR4, UR37, 0x9910, URZ ;  /* 0x0000991025047896 */ /* 0x000fc8000800003f */
[----:B------:R-:W-:Y:S01]  /*cc30*/  UISETP.NE.AND UP0, UPT, UR4, 0x2, UPT ;  /* 0x000000020400788c */ /* 0x000fe2000bf05270 */
[----:B0-----:R-:W-:-:S04]  /*cc40*/  LOP3.LUT R4, R4, 0x7f, RZ, 0xc0, !PT ;  /* 0x0000007f04047812 */ /* 0x001fc800078ec0ff */
[----:B------:R-:W-:-:S13]  /*cc50*/  ISETP.NE.AND P0, PT, R4, RZ, PT ;  /* 0x000000ff0400720c */ /* 0x000fda0003f05270 */
[----:B---3--:R-:W-:-:S04]  /*cc60*/  @!P0 IMAD.MOV.U32 R3, RZ, RZ, 0xa000 ;  /* 0x0000a000ff038424 */ /* 0x008fc800078e00ff */
[----:B------:R0:W-:Y:S01]  /*cc70*/  @!P0 SYNCS.ARRIVE.TRANS64 RZ, [R2+URZ+0x38830], R3 ;  /* 0x0388300302ff89a7 */ /* 0x0001e2000800003f */
[----:B------:R-:W-:-:S13]  /*cc80*/  PLOP3.LUT P0, PT, PT, PT, UP0, 0x80, 0x0 ;  /* 0x000000000000781c */ /* 0x000fda0003f0f008 */
[----:B0-----:R-:W-:Y:S05]  /*cc90*/  @P0 BRA `(.L_x_237) ;  /* 0x0000000000040947 */ /* 0x001fea0003800000 */
[----:B------:R-:W-:Y:S01]  /*cca0*/  BPT.TRAP 0x1 ;  /* 0x000000040000795c */ /* 0x000fe20000300000 */
.L_x_237:
[----:B------:R-:W-:-:S13]  /*ccb0*/  LOP3.LUT P0, RZ, R18, 0x2, RZ, 0xc0, !PT ;  /* 0x0000000212ff7812 */ /* 0x000fda000780c0ff */
[----:B------:R-:W-:Y:S05]  /*ccc0*/  @P0 BRA `(.L_x_238) ;  /* 0x0000000000040947 */ /* 0x000fea0003800000 */
[----:B------:R-:W-:Y:S01]  /*ccd0*/  BPT.TRAP 0x1 ;  /* 0x000000040000795c */ /* 0x000fe20000300000 */
.L_x_238:
[----:B------:R-:W3:Y:S01]  /*cce0*/  LDL R4, [R1+0x4] ;  /* 0x0000040001047983 */ /* 0x000ee20000100800 */
[----:B------:R-:W-:Y:S01]  /*ccf0*/  R2UR UR9, R2 ;  /* 0x00000000020972ca */ /* 0x000fe200000e0000 */
[----:B------:R-:W-:Y:S01]  /*cd00*/  UIADD3 UR4, UP0, UR38, 0x370, URZ ;  /* 0x0000037026047890 */ /* 0x000fe2000ff1e03f */
[----:B------:R-:W-:Y:S01]  /*cd10*/  R2UR UR12, R16 ;  /* 0x00000000100c72ca */ /* 0x000fe200000e0000 */
[----:B------:R-:W0:Y:S01]  /*cd20*/  S2R R5, SR_CgaCtaId ;  /* 0x0000000000057919 */ /* 0x000e220000008800 */
[----:B-----5:R-:W-:Y:S01]  /*cd30*/  R2UR UR13, R0 ;  /* 0x00000000000d72ca */ /* 0x020fe200000e0000 */
[----:B------:R-:W-:Y:S01]  /*cd40*/  UMOV UR10, URZ ;  /* 0x0000003f000a7c82 */ /* 0x000fe20008000000 */
[----:B------:R-:W-:Y:S01]  /*cd50*/  UMOV UR19, 0x30000 ;  /* 0x0003000000137882 */ /* 0x000fe20000000000 */
[----:B------:R-:W4:Y:S01]  /*cd60*/  S2R R3, SR_CgaCtaId ;  /* 0x0000000000037919 */ /* 0x000f220000008800 */
[----:B------:R-:W-:Y:S01]  /*cd70*/  UMOV UR6, 0x0 ;  /* 0x0000000000067882 */ /* 0x000fe20000000000 */
[----:B------:R-:W-:Y:S01]  /*cd80*/  UMOV UR7, 0x14f00000 ;  /* 0x14f0000000077882 */ /* 0x000fe20000000000 */
[----:B------:R-:W-:Y:S01]  /*cd90*/  UMOV UR16, 0x40 ;  /* 0x0000004000107882 */ /* 0x000fe20000000000 */
[----:B------:R-:W-:Y:S01]  /*cda0*/  PLOP3.LUT P0, PT, PT, PT, PT, 0x80, 0x0 ;  /* 0x000000000000781c */ /* 0x000fe20003f0f070 */
[----:B------:R-:W-:Y:S01]  /*cdb0*/  IMAD.MOV.U32 R17, RZ, RZ, R0 ;  /* 0x000000ffff117224 */ /* 0x000fe200078e0000 */
[----:B------:R-:W-:Y:S01]  /*cdc0*/  UIADD3 UR9, UR9, 0x38830, URZ ;  /* 0x0003883009097890 */ /* 0x000fe2000fffe03f */
[----:B------:R-:W-:-:S10]  /*cdd0*/  LOP3.LUT R18, R18, 0xfffffff7, RZ, 0xc0, !PT ;  /* 0xfffffff712127812 */ /* 0x000fd400078ec0ff */
[----:B------:R-:W-:Y:S02]  /*cde0*/  @P0 LOP3.LUT R18, R18, 0x8, RZ, 0xfc, !PT ;  /* 0x0000000812120812 */ /* 0x000fe400078efcff */
[----:B0-----:R-:W-:Y:S02]  /*cdf0*/  LOP3.LUT R5, R5, 0x1, RZ, 0xc0, !PT ;  /* 0x0000000105057812 */ /* 0x001fe400078ec0ff */
[----:B----4-:R-:W-:-:S03]  /*ce00*/  LOP3.LUT R3, R3, 0x1, RZ, 0xc0, !PT ;  /* 0x0000000103037812 */ /* 0x010fc600078ec0ff */
[----:B------:R-:W-:-:S04]  /*ce10*/  IMAD R5, R5, 0xa00, RZ ;  /* 0x00000a0005057824 */ /* 0x000fc800078e02ff */
[----:B------:R-:W-:Y:S02]  /*ce20*/  IMAD R2, R19, 0x5000, R5 ;  /* 0x0000500013027824 */ /* 0x000fe400078e0205 */
[----:B------:R-:W-:-:S03]  /*ce30*/  IMAD R3, R3, 0x28, RZ ;  /* 0x0000002803037824 */ /* 0x000fc600078e02ff */
[----:B------:R-:W-:Y:S02]  /*ce40*/  R2UR UR5, R2 ;  /* 0x00000000020572ca */ /* 0x000fe400000e0000 */
[----:B------:R-:W-:-:S11]  /*ce50*/  R2UR UR8, R3 ;  /* 0x00000000030872ca */ /* 0x000fd600000e0000 */
[----:B------:R-:W-:Y:S02]  /*ce60*/  ULEA UR14, UR5, UR36, 0x1 ;  /* 0x00000024050e7291 */ /* 0x000fe4000f8e083f */
[----:B------:R-:W-:Y:S02]  /*ce70*/  UIADD3.X UR5, URZ, UR39, URZ, UP0, !UPT ;  /* 0x000000273f057290 */ /* 0x000fe400087fe43f */
[----:B------:R-:W-:Y:S02]  /*ce80*/  UIADD3 UR15, UR14, 0x26c00, URZ ;  /* 0x00026c000e0f7890 */ /* 0x000fe4000fffe03f */
[----:B------:R-:W-:Y:S02]  /*ce90*/  UIADD3 UR17, UR14, 0x29400, URZ ;  /* 0x000294000e117890 */ /* 0x000fe4000fffe03f */
[----:B------:R-:W-:Y:S01]  /*cea0*/  UIADD3 UR18, UR14, 0x2bc00, URZ ;  /* 0x0002bc000e127890 */ /* 0x000fe2000fffe03f */
[----:B---3--:R-:W-:-:S13]  /*ceb0*/  R2UR UR11, R4 ;  /* 0x00000000040b72ca */ /* 0x008fda00000e0000 */
[----:B------:R-:W-:Y:S02]  /*cec0*/  UIMAD UR11, UR11, 0x50, UR8 ;  /* 0x000000500b0b78a4 */ /* 0x000fe4000f8e0208 */
[----:B------:R-:W-:-:S03]  /*ced0*/  UIADD3 UR8, UR14, 0x24400, URZ ;  /* 0x000244000e087890 */ /* 0x000fc6000fffe03f */
[----:B------:R-:W-:-:S06]  /*cee0*/  UMOV UR14, 0x80 ;  /* 0x00000080000e7882 */ /* 0x000fcc0000000000 */
[----:B------:R0:W-:Y:S02]  /*cef0*/  UTMALDG.4D.MULTICAST [UR8], [UR4], UR19, desc[UR6] ;  /* 0x00000608040073b4 */ /* 0x0001e40008019813 */
[----:B0-----:R-:W-:Y:S01]  /*cf00*/  UMOV UR8, UR15 ;  /* 0x0000000f00087c82 */ /* 0x001fe20008000000 */
[----:B------:R-:W-:Y:S02]  /*cf10*/  UMOV UR10, UR16 ;  /* 0x00000010000a7c82 */ /* 0x000fe40008000000 */
[----:B------:R0:W-:Y:S02]  /*cf20*/  UTMALDG.4D.MULTICAST [UR8], [UR4], UR19, desc[UR6] ;  /* 0x00000608040073b4 */ /* 0x0001e40008019813 */
[----:B0-----:R-:W-:Y:S01]  /*cf30*/  UMOV UR8, UR17 ;  /* 0x0000001100087c82 */ /* 0x001fe20008000000 */
[----:B------:R-:W-:Y:S01]  /*cf40*/  UMOV UR10, UR14 ;  /* 0x0000000e000a7c82 */ /* 0x000fe20008000000 */
[----:B------:R-:W-:Y:S01]  /*cf50*/  UMOV UR14, 0xc0 ;  /* 0x000000c0000e7882 */ /* 0x000fe20000000000 */
[----:B------:R0:W-:Y:S02]  /*cf60*/  UTMALDG.4D.MULTICAST [UR8], [UR4], UR19, desc[UR6] ;  /* 0x00000608040073b4 */ /* 0x0001e40008019813 */
[----:B0-----:R-:W-:Y:S01]  /*cf70*/  UMOV UR8, UR18 ;  /* 0x0000001200087c82 */ /* 0x001fe20008000000 */
[----:B------:R-:W-:-:S02]  /*cf80*/  UMOV UR10, UR14 ;  /* 0x0000000e000a7c82 */ /* 0x000fc40008000000 */
[----:B------:R3:W-:Y:S02]  /*cf90*/  UTMALDG.4D.MULTICAST [UR8], [UR4], UR19, desc[UR6] ;  /* 0x00000608040073b4 */ /* 0x0007e40008019813 */
[----:B---3--:R-:W-:Y:S01]  /*cfa0*/  NOP ;  /* 0x0000000000007918 */ /* 0x008fe20000000000 */
.L_x_233:
        /* <DEDUP_REMOVED lines=10> */
[----:B0-----:R-:W-:Y:S02]  /*d050*/  IMAD.U32 R4, RZ, RZ, UR6 ;  /* 0x00000006ff047e24 */ /* 0x001fe4000f8e00ff */
[----:B------:R-:W0:Y:S01]  /*d060*/  LDC.64 R2, c[0x4][R2] ;  /* 0x0100000002027b82 */ /* 0x000e220000000a00 */
[----:B------:R-:W-:Y:S02]  /*d070*/  IMAD.U32 R5, RZ, RZ, UR7 ;  /* 0x00000007ff057e24 */ /* 0x000fe4000f8e00ff */
[----:B------:R-:W-:Y:S02]  /*d080*/  IMAD.U32 R6, RZ, RZ, UR8 ;  /* 0x00000008ff067e24 */ /* 0x000fe4000f8e00ff */
[----:B------:R-:W-:-:S02]  /*d090*/  IMAD.U32 R7, RZ, RZ, UR9 ;  /* 0x00000009ff077e24 */ /* 0x000fc4000f8e00ff */
[----:B------:R-:W-:Y:S02]  /*d0a0*/  IMAD.U32 R10, RZ, RZ, UR4 ;  /* 0x00000004ff0a7e24 */ /* 0x000fe4000f8e00ff */
[----:B------:R-:W-:Y:S02]  /*d0b0*/  IMAD.U32 R11, RZ, RZ, UR5 ;  /* 0x00000005ff0b7e24 */ /* 0x000fe4000f8e00ff */
[----:B-1----:R-:W-:Y:S02]  /*d0c0*/  IMAD.MOV.U32 R8, RZ, RZ, 0x70 ;  /* 0x00000070ff087424 */ /* 0x002fe400078e00ff */
[----:B------:R-:W-:Y:S02]  /*d0d0*/  IMAD.MOV.U32 R12, RZ, RZ, 0x1 ;  /* 0x00000001ff0c7424 */ /* 0x000fe400078e00ff */
[----:B------:R-:W-:-:S07]  /*d0e0*/  IMAD.MOV.U32 R13, RZ, RZ, RZ ;  /* 0x000000ffff0d7224 */ /* 0x000fce00078e00ff */
[----:B------:R-:W-:-:S07]  /*d0f0*/  LEPC R20, `(.L_x_239) ;  /* 0x000000001014794e */ /* 0x000fce0000000000 */
[----:B0-2---:R-:W-:Y:S05]  /*d100*/  CALL.ABS.NOINC R2 ;  /* 0x0000000002007343 */ /* 0x005fea0003c00000 */
.L_x_239:
[----:B0-----:R-:W3:Y:S01]  /*d110*/  LDL.LU R4, [R1+0x14] ;  /* 0x0000140001047983 */ /* 0x001ee20000300800 */
[----:B-1----:R-:W-:Y:S01]  /*d120*/  SHF.R.S32.HI R0, RZ, 0x1f, R16 ;  /* 0x0000001fff007819 */ /* 0x002fe20000011410 */
[----:B------:R-:W-:Y:S01]  /*d130*/  ULDC.64 UR4, c[0x0][0x2d8] ;  /* 0x0000b60000047ab9 */ /* 0x000fe20000000a00 */
[----:B------:R-:W0:Y:S01]  /*d140*/  LDC R8, c[0x0][0x448] ;  /* 0x00011200ff087b82 */ /* 0x000e220000000800 */
[----:B------:R-:W4:Y:S04]  /*d150*/  LDL.LU R7, [R1+0x1c] ;  /* 0x00001c0001077983 */ /* 0x000f280000300800 */
[----:B------:R-:W5:Y:S01]  /*d160*/  LDL R5, [R1+0x24] ;  /* 0x0000240001057983 */ /* 0x000f620000100800 */
[----:B------:R-:W-:Y:S02]  /*d170*/  IMAD R0, R0, UR4, RZ ;  /* 0x0000000400007c24 */ /* 0x000fe4000f8e02ff */
[C---:B------:R-:W-:Y:S01]  /*d180*/  IMAD.WIDE.U32 R2, R16.reuse, UR4, RZ ;  /* 0x0000000410027c25 */ /* 0x040fe2000f8e00ff */
[----:B------:R-:W1:Y:S03]  /*d190*/  S2R R10, SR_TID.X ;  /* 0x00000000000a7919 */ /* 0x000e660000002100 */
[----:B------:R-:W-:Y:S01]  /*d1a0*/  IMAD R0, R16, UR5, R0 ;  /* 0x0000000510007c24 */ /* 0x000fe2000f8e0200 */
[----:B------:R-:W-:-:S03]  /*d1b0*/  ULDC.64 UR4, c[0x0][0x2e0] ;  /* 0x0000b80000047ab9 */ /* 0x000fc60000000a00 */
[----:B------:R-:W-:Y:S01]  /*d1c0*/  IMAD.IADD R3, R3, 0x1, R0 ;  /* 0x0000000103037824 */ /* 0x000fe200078e0200 */
[----:B0-----:R-:W-:-:S13]  /*d1d0*/  ISETP.NE.AND P0, PT, R8, 0x1, PT ;  /* 0x000000010800780c */ /* 0x001fda0003f05270 */
[----:B------:R-:W0:Y:S01]  /*d1e0*/  @P0 LDC R6, c[0x0][0x44c] ;  /* 0x00011300ff060b82 */ /* 0x000e220000000800 */
[----:B-1----:R-:W-:-:S05]  /*d1f0*/  IMAD.SHL.U32 R10, R10, 0x8, RZ ;  /* 0x000000080a0a7824 */ /* 0x002fca00078e00ff */
[----:B------:R-:W-:-:S04]  /*d200*/  LOP3.LUT R10, R10, 0x38, RZ, 0xc0, !PT ;  /* 0x000000380a0a7812 */ /* 0x000fc800078ec0ff */
[C---:B------:R-:W-:Y:S02]  /*d210*/  LOP3.LUT R12, R10.reuse, 0x40, RZ, 0xfc, !PT ;  /* 0x000000400a0c7812 */ /* 0x040fe400078efcff */
[C---:B------:R-:W-:Y:S02]  /*d220*/  LOP3.LUT R11, R10.reuse, 0x80, RZ, 0xfc, !PT ;  /* 0x000000800a0b7812 */ /* 0x040fe400078efcff */
[----:B------:R-:W-:Y:S02]  /*d230*/  LOP3.LUT R10, R10, 0xc0, RZ, 0xfc, !PT ;  /* 0x000000c00a0a7812 */ /* 0x000fe400078efcff */
[----:B---3--:R-:W-:Y:S01]  /*d240*/  SHF.R.S32.HI R0, RZ, 0x1f, R4 ;  /* 0x0000001fff007819 */ /* 0x008fe20000011404 */
[----:B------:R-:W-:-:S04]  /*d250*/  IMAD.WIDE.U32 R2, R4, UR4, R2 ;  /* 0x0000000404027c25 */ /* 0x000fc8000f8e0002 */
[----:B------:R-:W-:Y:S01]  /*d260*/  IMAD R0, R0, UR4, RZ ;  /* 0x0000000400007c24 */ /* 0x000fe2000f8e02ff */
[----:B------:R-:W-:-:S03]  /*d270*/  ULDC UR4, c[0x0][0xc38] ;  /* 0x00030e0000047ab9 */ /* 0x000fc60000000800 */
[----:B------:R-:W-:Y:S02]  /*d280*/  IMAD R0, R4, UR5, R0 ;  /* 0x0000000504007c24 */ /* 0x000fe4000f8e0200 */
[----:B------:R-:W1:Y:S02]  /*d290*/  S2R R4, SR_TID.X ;  /* 0x0000000000047919 */ /* 0x000e640000002100 */
[----:B------:R-:W-:Y:S02]  /*d2a0*/  IMAD.IADD R3, R3, 0x1, R0 ;  /* 0x0000000103037824 */ /* 0x000fe400078e0200 */
[----:B----4-:R-:W-:Y:S02]  /*d2b0*/  IMAD.MOV R0, RZ, RZ, -R7 ;  /* 0x000000ffff007224 */ /* 0x010fe400078e0a07 */
[----:B------:R-:W3:Y:S02]  /*d2c0*/  @P0 LDC R7, c[0x0][0x450] ;  /* 0x00011400ff070b82 */ /* 0x000ee40000000800 */
[----:B-----5:R-:W-:Y:S01]  /*d2d0*/  IMAD R0, R0, UR4, R5 ;  /* 0x0000000400007c24 */ /* 0x020fe2000f8e0205 */
[----:B------:R-:W-:-:S03]  /*d2e0*/  ULDC.64 UR4, c[0x0][0x2d0] ;  /* 0x0000b40000047ab9 */ /* 0x000fc60000000a00 */
[----:B------:R-:W-:Y:S01]  /*d2f0*/  IMAD.SHL.U32 R5, R0, 0x80, RZ ;  /* 0x0000008000057824 */ /* 0x000fe200078e00ff */
[----:B-1----:R-:W-:-:S04]  /*d300*/  LOP3.LUT R4, R4, 0x7f, RZ, 0xc0, !PT ;  /* 0x0000007f04047812 */ /* 0x002fc800078ec0ff */
[----:B--2---:R-:W-:Y:S02]  /*d310*/  SHF.R.U32.HI R9, RZ, 0x3, R4 ;  /* 0x00000003ff097819 */ /* 0x004fe40000011604 */
[----:B------:R-:W1:Y:S02]  /*d320*/  S2R R4, SR_TID.X ;  /* 0x0000000000047919 */ /* 0x000e640000002100 */
[----:B-1----:R-:W-:-:S05]  /*d330*/  IMAD.SHL.U32 R4, R4, 0x10, RZ ;  /* 0x0000001004047824 */ /* 0x002fca00078e00ff */
[----:B------:R-:W-:Y:S02]  /*d340*/  LOP3.LUT R4, R9, 0x70, R4, 0xf8, !PT ;  /* 0x0000007009047812 */ /* 0x000fe400078ef804 */
[----:B------:R-:W1:Y:S02]  /*d350*/  S2R R9, SR_TID.X ;  /* 0x0000000000097919 */ /* 0x000e640000002100 */
[----:B------:R-:W-:-:S05]  /*d360*/  LOP3.LUT R0, R4, R5, RZ, 0xfc, !PT ;  /* 0x0000000504007212 */ /* 0x000fca00078efcff */
[----:B0-----:R-:W-:-:S04]  /*d370*/  @P0 IMAD.HI.U32 R6, R0, R6, RZ ;  /* 0x0000000600060227 */ /* 0x001fc800078e00ff */
[----:B------:R-:W-:Y:S01]  /*d380*/  IMAD.MOV.U32 R4, RZ, RZ, R0 ;  /* 0x000000ffff047224 */ /* 0x000fe200078e0000 */
[----:B---3--:R-:W-:-:S05]  /*d390*/  @P0 SHF.R.U32.HI R4, RZ, R7, R6 ;  /* 0x00000007ff040219 */ /* 0x008fca0000011606 */
[----:B------:R-:W-:Y:S02]  /*d3a0*/  IMAD.MOV R6, RZ, RZ, -R4 ;  /* 0x000000ffff067224 */ /* 0x000fe400078e0a04 */
[----:B------:R-:W-:-:S04]  /*d3b0*/  IMAD.WIDE.U32 R2, R4, UR4, R2 ;  /* 0x0000000404027c25 */ /* 0x000fc8000f8e0002 */
[----:B------:R-:W-:Y:S01]  /*d3c0*/  IMAD R0, R8, R6, R0 ;  /* 0x0000000608007224 */ /* 0x000fe200078e0200 */
[----:B------:R-:W-:-:S05]  /*d3d0*/  SHF.R.S32.HI R6, RZ, 0x1f, R4 ;  /* 0x0000001fff067819 */ /* 0x000fca0000011404 */
[----:B------:R-:W-:Y:S02]  /*d3e0*/  IMAD R6, R6, UR4, RZ ;  /* 0x0000000406067c24 */ /* 0x000fe4000f8e02ff */
[----:B-1----:R-:W-:Y:S02]  /*d3f0*/  IMAD.SHL.U32 R9, R9, 0x8, RZ ;  /* 0x0000000809097824 */ /* 0x002fe400078e00ff */
[----:B------:R-:W-:Y:S01]  /*d400*/  IMAD R6, R4, UR5, R6 ;  /* 0x0000000504067c24 */ /* 0x000fe2000f8e0206 */
[----:B------:R-:W-:Y:S01]  /*d410*/  SHF.R.S32.HI R4, RZ, 0x1f, R0 ;  /* 0x0000001fff047819 */ /* 0x000fe20000011400 */
[----:B------:R-:W-:Y:S01]  /*d420*/  ULDC.64 UR4, c[0x0][0x2c8] ;  /* 0x0000b20000047ab9 */ /* 0x000fe20000000a00 */
[----:B------:R-:W-:Y:S01]  /*d430*/  LOP3.LUT R9, R9, 0x38, RZ, 0xc0, !PT ;  /* 0x0000003809097812 */ /* 0x000fe200078ec0ff */
[----:B------:R-:W-:Y:S02]  /*d440*/  IMAD.IADD R3, R3, 0x1, R6 ;  /* 0x0000000103037824 */ /* 0x000fe400078e0206 */
[----:B------:R-:W-:-:S02]  /*d450*/  IMAD R4, R4, UR4, RZ ;  /* 0x0000000404047c24 */ /* 0x000fc4000f8e02ff */
[----:B------:R-:W-:-:S04]  /*d460*/  IMAD.WIDE.U32 R2, R0, UR4, R2 ;  /* 0x0000000400027c25 */ /* 0x000fc8000f8e0002 */
[----:B------:R-:W-:Y:S01]  /*d470*/  IMAD R4, R0, UR5, R4 ;  /* 0x0000000500047c24 */ /* 0x000fe2000f8e0204 */
[----:B------:R-:W-:-:S03]  /*d480*/  ULDC.64 UR4, c[0x0][0x280] ;  /* 0x0000a00000047ab9 */ /* 0x000fc60000000a00 */
[----:B------:R-:W-:Y:S01]  /*d490*/  IMAD.IADD R3, R3, 0x1, R4 ;  /* 0x0000000103037824 */ /* 0x000fe200078e0204 */
[C---:B------:R-:W-:Y:S01]  /*d4a0*/  LEA R4, P0, R2.reuse, UR4, 0x1 ;  /* 0x0000000402047c11 */ /* 0x040fe2000f8008ff */
[----:B------:R-:W-:Y:S02]  /*d4b0*/  ULDC UR4, c[0x0][0x2b8] ;  /* 0x0000ae0000047ab9 */ /* 0x000fe40000000800 */
[----:B------:R-:W-:Y:S02]  /*d4c0*/  ISETP.GE.AND P4, PT, R9, UR4, PT ;  /* 0x0000000409007c0c */ /* 0x000fe4000bf86270 */
[----:B------:R-:W-:Y:S01]  /*d4d0*/  LEA.HI.X R3, R2, UR5, R3, 0x1, P0 ;  /* 0x0000000502037c11 */ /* 0x000fe200080f0c03 */
[----:B------:R-:W-:Y:S01]  /*d4e0*/  UMOV UR5, 0xffffffff ;  /* 0xffffffff00057882 */ /* 0x000fe20000000000 */
[----:B------:R-:W-:Y:S02]  /*d4f0*/  ISETP.GE.AND P3, PT, R12, UR4, PT ;  /* 0x000000040c007c0c */ /* 0x000fe4000bf66270 */
[----:B------:R-:W-:-:S02]  /*d500*/  ISETP.GE.AND P0, PT, R11, UR4, PT ;  /* 0x000000040b007c0c */ /* 0x000fc4000bf06270 */
[----:B------:R-:W-:Y:S01]  /*d510*/  ISETP.GE.AND P1, PT, R10, UR4, PT ;  /* 0x000000040a007c0c */ /* 0x000fe2000bf26270 */
[----:B------:R-:W-:-:S12]  /*d520*/  BRA.DIV UR5, `(.L_x_240) ;  /* 0x0000004205f47947 */ /* 0x000fd8000b800000 */
[----:B------:R-:W2:Y:S01]  /*d530*/  LDL R10, [R1+0x10] ;  /* 0x00001000010a7983 */ /* 0x000ea20000100800 */
[----:B------:R-:W-:Y:S01]  /*d540*/  ULDC UR4, c[0x0][0x288] ;  /* 0x0000a20000047ab9 */ /* 0x000fe20000000800 */
[----:B------:R-:W0:Y:S02]  /*d550*/  S2R R6, SR_TID.X ;  /* 0x0000000000067919 */ /* 0x000e240000002100 */
[----:B------:R-:W1:Y:S01]  /*d560*/  SHFL.IDX PT, R7, R4, RZ, 0x181f ;  /* 0x00181fff04077589 */ /* 0x000e6200000e0000 */
[----:B------:R-:W-:Y:S01]  /*d570*/  IMAD R2, R8, UR4, RZ ;  /* 0x0000000408027c24 */ /* 0x000fe2000f8e02ff */
[----:B0-----:R-:W-:-:S04]  /*d580*/  LOP3.LUT R6, R6, 0x7f, RZ, 0xc0, !PT ;  /* 0x0000007f06067812 */ /* 0x001fc800078ec0ff */
[----:B------:R-:W-:Y:S02]  /*d590*/  SHF.R.U32.HI R11, RZ, 0x3, R6 ;  /* 0x00000003ff0b7819 */ /* 0x000fe40000011606 */
[----:B------:R-:W0:Y:S03]  /*d5a0*/  SHFL.IDX PT, R6, R3, RZ, 0x181f ;  /* 0x00181fff03067589 */ /* 0x000e2600000e0000 */
[----:B------:R-:W-:-:S05]  /*d5b0*/  IMAD.IADD R0, R11, 0x1, R5 ;  /* 0x000000010b007824 */ /* 0x000fca00078e0205 */
[----:B------:R-:W-:-:S13]  /*d5c0*/  ISETP.GE.AND P2, PT, R0, R2, PT ;  /* 0x000000020000720c */ /* 0x000fda0003f46270 */
[----:B-1----:R-:W-:-:S05]  /*d5d0*/  @!P2 LEA R7, P5, R9, R7, 0x1 ;  /* 0x000000070907a211 */ /* 0x002fca00078a08ff */
[----:B0-----:R-:W-:-:S05]  /*d5e0*/  @!P2 IMAD.X R6, RZ, RZ, R6, P5 ;  /* 0x000000ffff06a224 */ /* 0x001fca00028e0606 */
[----:B------:R-:W-:-:S04]  /*d5f0*/  @!P2 LOP3.LUT R7, R7, R6, RZ, 0x3c, !PT ;  /* 0x000000060707a212 */ /* 0x000fc800078e3cff */
[----:B------:R-:W-:Y:S01]  /*d600*/  @!P2 LOP3.LUT R6, R7, R6, RZ, 0x3c, !PT ;  /* 0x000000060706a212 */ /* 0x000fe200078e3cff */
[----:B------:R-:W-:-:S03]  /*d610*/  ULDC.64 UR6, c[0x0][0x208] ;  /* 0x0000820000067ab9 */ /* 0x000fc60000000a00 */
[----:B------:R-:W-:Y:S01]  /*d620*/  @!P2 LOP3.LUT R7, R7, R6, RZ, 0x3c, !PT ;  /* 0x000000060707a212 */ /* 0x000fe200078e3cff */
[----:B------:R-:W-:-:S04]  /*d630*/  VIADD R5, R0, 0x10 ;  /* 0x0000001000057836 */ /* 0x000fc80000000000 */
[----:B------:R-:W-:Y:S01]  /*d640*/  @!PT LDS RZ, [RZ] ;  /* 0x00000000fffff984 */ /* 0x000fe20000000800 */
[----:B--2---:R-:W-:Y:S04]  /*d650*/  @!P2 LDGSTS.E.BYPASS.LTC128B.128 [R10+0x14400], desc[UR6][R6.64], !P4 ;  /* 0x14400000060aafae */ /* 0x004fe8000e101d46 */
[----:B------:R-:W-:Y:S04]  /*d660*/  @!P2 LDGSTS.E.BYPASS.LTC128B.128 [R10+0x18400], desc[UR6][R6.64+0x80], !P3 ;  /* 0x18400080060aafae */ /* 0x000fe8000d901d46 */
[----:B------:R-:W-:Y:S04]  /*d670*/  @!P2 LDGSTS.E.BYPASS.LTC128B.128 [R10+0x1c400], desc[UR6][R6.64+0x100], !P0 ;  /* 0x1c400100060aafae */ /* 0x000fe8000c101d46 */
[----:B------:R0:W-:Y:S01]  /*d680*/  @!P2 LDGSTS.E.BYPASS.LTC128B.128 [R10+0x20400], desc[UR6][R6.64+0x180], !P1 ;  /* 0x20400180060aafae */ /* 0x0001e2000c901d46 */
[----:B------:R-:W-:-:S03]  /*d690*/  ISETP.GE.AND P2, PT, R5, R2, PT ;  /* 0x000000020500720c */ /* 0x000fc60003f46270 */
[----:B0-----:R-:W0:Y:S04]  /*d6a0*/  SHFL.IDX PT, R7, R4, 0x1, 0x181f ;  /* 0x00381f0004077f89 */ /* 0x001e2800000e0000 */
[----:B------:R-:W1:Y:S06]  /*d6b0*/  SHFL.IDX PT, R6, R3, 0x1, 0x181f ;  /* 0x00381f0003067f89 */ /* 0x000e6c00000e0000 */
[----:B0-----:R-:W-:-:S05]  /*d6c0*/  @!P2 LEA R7, P5, R9, R7, 0x1 ;  /* 0x000000070907a211 */ /* 0x001fca00078a08ff */
[----:B-1----:R-:W-:-:S05]  /*d6d0*/  @!P2 IMAD.X R6, RZ, RZ, R6, P5 ;  /* 0x000000ffff06a224 */ /* 0x002fca00028e0606 */
[----:B------:R-:W-:-:S04]  /*d6e0*/  @!P2 LOP3.LUT R7, R7, R6, RZ, 0x3c, !PT ;  /* 0x000000060707a212 */ /* 0x000fc800078e3cff */
[----:B------:R-:W-:-:S04]  /*d6f0*/  @!P2 LOP3.LUT R6, R7, R6, RZ, 0x3c, !PT ;  /* 0x000000060706a212 */ /* 0x000fc800078e3cff */
[----:B------:R-:W-:-:S05]  /*d700*/  @!P2 LOP3.LUT R7, R7, R6, RZ, 0x3c, !PT ;  /* 0x000000060707a212 */ /* 0x000fca00078e3cff */
[----:B------:R-:W-:Y:S04]  /*d710*/  @!P2 LDGSTS.E.BYPASS.LTC128B.128 [R10+0x14c00], desc[UR6][R6.64], !P4 ;  /* 0x14c00000060aafae */ /* 0x000fe8000e101d46 */
[----:B------:R-:W-:Y:S04]  /*d720*/  @!P2 LDGSTS.E.BYPASS.LTC128B.128 [R10+0x18c00], desc[UR6][R6.64+0x80], !P3 ;  /* 0x18c00080060aafae */ /* 0x000fe8000d901d46 */
[----:B------:R-:W-:Y:S04]  /*d730*/  @!P2 LDGSTS.E.BYPASS.LTC128B.128 [R10+0x1cc00], desc[UR6][R6.64+0x100], !P0 ;  /* 0x1cc00100060aafae */ /* 0x000fe8000c101d46 */
[----:B------:R0:W-:Y:S01]  /*d740*/  @!P2 LDGSTS.E.BYPASS.LTC128B.128 [R10+0x20c00], desc[UR6][R6.64+0x180], !P1 ;  /* 0x20c00180060aafae */ /* 0x0001e2000c901d46 */
[----:B------:R-:W-:-:S03]  /*d750*/  VIADD R5, R0, 0x20 ;  /* 0x0000002000057836 */ /* 0x000fc60000000000 */
[----:B0-----:R-:W0:Y:S04]  /*d760*/  SHFL.IDX PT, R7, R4, 0x2, 0x181f ;  /* 0x00581f0004077f89 */ /* 0x001e2800000e0000 */
[----:B------:R-:W1:Y:S01]  /*d770*/  SHFL.IDX PT, R6, R3, 0x2, 0x181f ;  /* 0x00581f0003067f89 */ /* 0x000e6200000e0000 */
[----:B------:R-:W-:-:S13]  /*d780*/  ISETP.GE.AND P2, PT, R5, R2, PT ;  /* 0x000000020500720c */ /* 0x000fda0003f46270 */
        /* <DEDUP_REMOVED lines=56> */
[----:B------:R-:W-:Y:S01]  /*db10*/  @!P2 LOP3.LUT R7, R7, R6, RZ, 0x3c, !PT ;  /* 0x000000060707a212 */ /* 0x000fe200078e3cff */
[----:B------:R0:W1:Y:S04]  /*db20*/  SHFL.IDX PT, R5, R3, 0x7, 0x181f ;  /* 0x00f81f0003057f89 */ /* 0x00006800000e0000 */
[----:B------:R0:W-:Y:S04]  /*db30*/  @!P2 LDGSTS.E.BYPASS.LTC128B.128 [R10+0x17400], desc[UR6][R6.64], !P4 ;  /* 0x17400000060aafae */ /* 0x0001e8000e101d46 */
[----:B------:R0:W-:Y:S04]  /*db40*/  @!P2 LDGSTS.E.BYPASS.LTC128B.128 [R10+0x1b400], desc[UR6][R6.64+0x80], !P3 ;  /* 0x1b400080060aafae */ /* 0x0001e8000d901d46 */
[----:B------:R0:W-:Y:S04]  /*db50*/  @!P2 LDGSTS.E.BYPASS.LTC128B.128 [R10+0x1f400], desc[UR6][R6.64+0x100], !P0 ;  /* 0x1f400100060aafae */ /* 0x0001e8000c101d46 */
[----:B------:R0:W-:Y:S04]  /*db60*/  @!P2 LDGSTS.E.BYPASS.LTC128B.128 [R10+0x23400], desc[UR6][R6.64+0x180], !P1 ;  /* 0x23400180060aafae */ /* 0x0001e8000c901d46 */
[----:B------:R0:W2:Y:S02]  /*db70*/  SHFL.IDX PT, R3, R4, 0x7, 0x181f ;  /* 0x00f81f0004037f89 */ /* 0x0000a400000e0000 */
.L_x_360:
[----:B------:R-:W-:Y:S01]  /*db80*/  VIADD R0, R0, 0x70 ;  /* 0x0000007000007836 */ /* 0x000fe20000000000 */
[----:B------:R-:W-:Y:S04]  /*db90*/  BSSY B0, `(.L_x_241) ;  /* 0x000000e000007945 */ /* 0x000fe80003800000 */
[----:B------:R-:W-:-:S13]  /*dba0*/  ISETP.GE.AND P2, PT, R0, R2, PT ;  /* 0x000000020000720c */ /* 0x000fda0003f46270 */
[----:B------:R-:W-:Y:S05]  /*dbb0*/  @P2 BRA `(.L_x_242) ;  /* 0x00000000002c2947 */ /* 0x000fea0003800000 */
[----:B0-----:R-:W3:Y:S01]  /*dbc0*/  LDL R4, [R1+0x10] ;  /* 0x0000100001047983 */ /* 0x001ee20000100800 */
[----:B--2---:R-:W-:Y:S01]  /*dbd0*/  LEA R2, P2, R9, R3, 0x1 ;  /* 0x0000000309027211 */ /* 0x004fe200078408ff */
[----:B------:R-:W-:-:S04]  /*dbe0*/  ULDC.64 UR4, c[0x0][0x208] ;  /* 0x0000820000047ab9 */ /* 0x000fc80000000a00 */
[----:B-1----:R-:W-:-:S05]  /*dbf0*/  IMAD.X R3, RZ, RZ, R5, P2 ;  /* 0x000000ffff037224 */ /* 0x002fca00010e0605 */
[----:B------:R-:W-:Y:S01]  /*dc00*/  @!PT LDS RZ, [RZ] ;  /* 0x00000000fffff984 */ /* 0x000fe20000000800 */
[----:B------:R-:W-:Y:S01]  /*dc10*/  @!PT LDS RZ, [RZ] ;  /* 0x00000000fffff984 */ /* 0x000fe20000000800 */
[----:B------:R-:W-:Y:S01]  /*dc20*/  @!PT LDS RZ, [RZ] ;  /* 0x00000000fffff984 */ /* 0x000fe20000000800 */
[----:B---3--:R3:W-:Y:S04]  /*dc30*/  LDGSTS.E.BYPASS.LTC128B.128 [R4+0x17c00], desc[UR4][R2.64], !P4 ;  /* 0x17c0000002047fae */ /* 0x0087e8000e101d44 */
[----:B------:R3:W-:Y:S04]  /*dc40*/  LDGSTS.E.BYPASS.LTC128B.128 [R4+0x1bc00], desc[UR4][R2.64+0x80], !P3 ;  /* 0x1bc0008002047fae */ /* 0x0007e8000d901d44 */
[----:B------:R3:W-:Y:S04]  /*dc50*/  LDGSTS.E.BYPASS.LTC128B.128 [R4+0x1fc00], desc[UR4][R2.64+0x100], !P0 ;  /* 0x1fc0010002047fae */ /* 0x0007e8000c101d44 */
[----:B------:R3:W-:Y:S02]  /*dc60*/  LDGSTS.E.BYPASS.LTC128B.128 [R4+0x23c00], desc[UR4][R2.64+0x180], !P1 ;  /* 0x23c0018002047fae */ /* 0x0007e4000c901d44 */
.L_x_242:
[----:B------:R-:W-:Y:S05]  /*dc70*/  BSYNC B0 ;  /* 0x0000000000007941 */ /* 0x000fea0003800000 */
.L_x_241:
        /* <DEDUP_REMOVED lines=10> */
[----:B------:R-:W4:Y:S01]  /*dd20*/  SYNCS.PHASECHK.TRANS64.TRYWAIT P0, [UR36+0x38820], R0 ;  /* 0x03882000ff0075a7 */ /* 0x000f220008000164 */
[----:B---3--:R-:W-:Y:S02]  /*dd30*/  ISETP.GE.AND P1, PT, R2, 0x51, PT ;  /* 0x000000510200780c */ /* 0x008fe40003f26270 */
[----:B----4-:R-:W-:Y:S11]  /*dd40*/  @!P0 BRA `(.L_x_244) ;  /* 0x0000004800148947 */ /* 0x010ff60003800000 */
.L_x_361:
[----:B------:R-:W-:Y:S05]  /*dd50*/  BSYNC B0 ;  /* 0x0000000000007941 */ /* 0x000fea0003800000 */
.L_x_243:
[----:B------:R-:W-:Y:S05]  /*dd60*/  @!P1 BRA `(.L_x_245) ;  /* 0x0000002c00449947 */ /* 0x000fea0003800000 */
[----:B---3--:R-:W3:Y:S01]  /*dd70*/  LDL R2, [R1+0x20] ;  /* 0x0000200001027983 */ /* 0x008ee20000100800 */
[----:B------:R-:W-:Y:S02]  /*dd80*/  IMAD.MOV.U32 R0, RZ, RZ, 0x1 ;  /* 0x00000001ff007424 */ /* 0x000fe400078e00ff */
[----:B---3--:R-:W-:-:S05]  /*dd90*/  IMAD.MOV R9, RZ, RZ, -R2 ;  /* 0x000000ffff097224 */ /* 0x008fca00078e0a02 */
[----:B------:R-:W-:-:S05]  /*dda0*/  VIADDMNMX R9, R9, R0, 0xffffffff, !PT ;  /* 0xffffffff09097446 */ /* 0x000fca0007800100 */
[----:B------:R-:W-:-:S05]  /*ddb0*/  IMAD.IADD R0, R2, 0x1, R9 ;  /* 0x0000000102007824 */ /* 0x000fca00078e0209 */
[----:B------:R-:W-:-:S04]  /*ddc0*/  LOP3.LUT R0, R0, 0x1, RZ, 0xc0, !PT ;  /* 0x0000000100007812 */ /* 0x000fc800078ec0ff */
[----:B------:R-:W-:Y:S01]  /*ddd0*/  ISETP.NE.U32.AND P0, PT, R0, 0x1, PT ;  /* 0x000000010000780c */ /* 0x000fe20003f05070 */
[----:B------:R-:W-:-:S12]  /*dde0*/  VIADD R0, R2, 0xfffffffe ;  /* 0xfffffffe02007836 */ /* 0x000fd80000000000 */
[----:B------:R-:W-:Y:S05]  /*ddf0*/  @P0 BRA `(.L_x_246) ;  /* 0x0000000c00b40947 */ /* 0x000fea0003800000 */
[----:B------:R-:W3:Y:S01]  /*de00*/  LDL R2, [R1] ;  /* 0x0000000001027983 */ /* 0x000ee20000100800 */
[----:B------:R-:W-:Y:S01]  /*de10*/  LOP3.LUT P2, RZ, R18, 0x8, RZ, 0xc0, !PT ;  /* 0x0000000812ff7812 */ /* 0x000fe2000784c0ff */
[----:B0-----:R-:W-:Y:S01]  /*de20*/  VIADD R4, R19, 0x1 ;  /* 0x0000000113047836 */ /* 0x001fe20000000000 */
[----:B------:R-:W-:Y:S04]  /*de30*/  BSSY B0, `(.L_x_247) ;  /* 0x00000e5000007945 */ /* 0x000fe80003800000 */
[----:B------:R-:W-:-:S04]  /*de40*/  ISETP.NE.AND P0, PT, R4, 0x2, PT ;  /* 0x000000020400780c */ /* 0x000fc80003f05270 */
[----:B------:R-:W-:Y:S02]  /*de50*/  SEL R8, RZ, 0x1, P0 ;  /* 0x00000001ff087807 */ /* 0x000fe40000000000 */
[----:B------:R-:W-:Y:S02]  /*de60*/  SEL R4, R4, RZ, P0 ;  /* 0x000000ff04047207 */ /* 0x000fe40000000000 */
[----:B---3--:R-:W-:Y:S01]  /*de70*/  LOP3.LUT R8, R2, R8, RZ, 0x3c, !PT ;  /* 0x0000000802087212 */ /* 0x008fe200078e3cff */
[----:B------:R-:W-:Y:S06]  /*de80*/  @!P2 BRA `(.L_x_248) ;  /* 0x0000000c007ca947 */ /* 0x000fec0003800000 */
[----:B------:R-:W-:Y:S01]  /*de90*/  LOP3.LUT P2, RZ, R18, 0x4, RZ, 0xc0, !PT ;  /* 0x0000000412ff7812 */ /* 0x000fe2000784c0ff */
[----:B------:R-:W-:-:S12]  /*dea0*/  IMAD.MOV.U32 R6, RZ, RZ, R17 ;  /* 0x000000ffff067224 */ /* 0x000fd800078e0011 */
[----:B------:R-:W-:Y:S05]  /*deb0*/  @!P2 BRA `(.L_x_249) ;  /* 0x000000000054a947 */ /* 0x000fea0003800000 */
[----:B------:R-:W3:Y:S01]  /*dec0*/  LDL R10, [R1+0xc] ;  /* 0x00000c00010a7983 */ /* 0x000ee20000100800 */
[----:B------:R-:W0:Y:S01]  /*ded0*/  LDC R6, c[0x0][0x43c] ;  /* 0x00010f00ff067b82 */ /* 0x000e220000000800 */
[----:B------:R-:W-:Y:S02]  /*dee0*/  ULDC.64 UR4, c[0x0][0x428] ;  /* 0x00010a0000047ab9 */ /* 0x000fe40000000a00 */
[----:B------:R-:W4:Y:S01]  /*def0*/  LDL R7, [R1+0x8] ;  /* 0x0000080001077983 */ /* 0x000f220000100800 */
[----:B------:R-:W-:Y:S01]  /*df00*/  ULDC.64 UR6, c[0x0][0x208] ;  /* 0x0000820000067ab9 */ /* 0x000fe20000000a00 */
[----:B0-----:R-:W-:-:S13]  /*df10*/  ISETP.NE.AND P0, PT, R6, 0x1, PT ;  /* 0x000000010600780c */ /* 0x001fda0003f05270 */
[----:B--2---:R-:W1:Y:S02]  /*df20*/  @P0 LDC.64 R2, c[0x0][0x440] ;  /* 0x00011000ff020b82 */ /* 0x004e640000000a00 */
[----:B-1----:R-:W-:-:S04]  /*df30*/  @P0 IMAD.HI.U32 R5, R0, R2, RZ ;  /* 0x0000000200050227 */ /* 0x002fc800078e00ff */
[----:B------:R-:W-:Y:S01]  /*df40*/  IMAD.MOV.U32 R2, RZ, RZ, R0 ;  /* 0x000000ffff027224 */ /* 0x000fe200078e0000 */
[----:B------:R-:W-:-:S05]  /*df50*/  @P0 SHF.R.U32.HI R2, RZ, R3, R5 ;  /* 0x00000003ff020219 */ /* 0x000fca0000011605 */
[----:B------:R-:W-:-:S04]  /*df60*/  IMAD.MOV R3, RZ, RZ, -R2 ;  /* 0x000000ffff037224 */ /* 0x000fc800078e0a02 */
[----:B------:R-:W-:Y:S01]  /*df70*/  IMAD R0, R6, R3, R0 ;  /* 0x0000000306007224 */ /* 0x000fe200078e0200 */
[----:B------:R-:W-:Y:S01]  /*df80*/  SHF.R.S32.HI R3, RZ, 0x1f, R2 ;  /* 0x0000001fff037819 */ /* 0x000fe20000011402 */
[----:B---3--:R-:W-:-:S04]  /*df90*/  IMAD R5, R10, UR4, RZ ;  /* 0x000000040a057c24 */ /* 0x008fc8000f8e02ff */
[C---:B----4-:R-:W-:Y:S02]  /*dfa0*/  IMAD R5, R7.reuse, UR5, R5 ;  /* 0x0000000507057c24 */ /* 0x050fe4000f8e0205 */
[----:B------:R-:W-:Y:S01]  /*dfb0*/  IMAD.WIDE.U32 R2, R7, UR4, R2 ;  /* 0x0000000407027c25 */ /* 0x000fe2000f8e0002 */
[----:B------:R-:W-:-:S03]  /*dfc0*/  ULDC.64 UR4, c[0x0][0x418] ;  /* 0x0001060000047ab9 */ /* 0x000fc60000000a00 */
[----:B------:R-:W-:Y:S01]  /*dfd0*/  IMAD.IADD R3, R5, 0x1, R3 ;  /* 0x0000000105037824 */ /* 0x000fe200078e0203 */
[----:B------:R-:W-:-:S04]  /*dfe0*/  LEA R6, P0, R2, UR4, 0x2 ;  /* 0x0000000402067c11 */ /* 0x000fc8000f8010ff */
[----:B------:R-:W-:-:S05]  /*dff0*/  LEA.HI.X R7, R2, UR5, R3, 0x2, P0 ;  /* 0x0000000502077c11 */ /* 0x000fca00080f1403 */
[----:B------:R0:W5:Y:S04]  /*e000*/  LDG.E R6, desc[UR6][R6.64] ;  /* 0x0000000606067981 */ /* 0x000168000c1e1900 */
.L_x_249:
[----:B--2---:R-:W-:Y:S01]  /*e010*/  LEA R3, R4, UR36, 0x3 ;  /* 0x0000002404037c11 */ /* 0x004fe2000f8e18ff */
[----:B------:R-:W-:Y:S01]  /*e020*/  BSSY B1, `(.L_x_250) ;  /* 0x0000004000017945 */ /* 0x000fe20003800000 */
[----:B------:R-:W-:-:S04]  /*e030*/  SHF.L.U32 R2, R8, 0x1f, RZ ;  /* 0x0000001f08027819 */ /* 0x000fc800000006ff */
[----:B------:R-:W2:Y:S02]  /*e040*/  SYNCS.PHASECHK.TRANS64.TRYWAIT P0, [R3+URZ+0x38840], R2 ;  /* 0x03884002030075a7 */ /* 0x000ea4000800017f */
[----:B--2---:R-:W-:Y:S05]  /*e050*/  @!P0 BRA `(.L_x_251) ;  /* 0x0000004400688947 */ /* 0x004fea0003800000 */
.L_x_362:
[----:B------:R-:W-:Y:S05]  /*e060*/  BSYNC B1 ;  /* 0x0000000000017941 */ /* 0x000fea0003800000 */
.L_x_250:
[----:B-1----:R-:W1:Y:S01]  /*e070*/  S2R R5, SR_TID.X ;  /* 0x0000000000057919 */ /* 0x002e620000002100 */
[----:B------:R-:W-:Y:S01]  /*e080*/  UPRMT UR4, UR37, 0x9910, URZ ;  /* 0x0000991025047896 */ /* 0x000fe2000800003f */
[----:B-1----:R-:W-:-:S04]  /*e090*/  LOP3.LUT R5, R5, 0x7f, RZ, 0xc0, !PT ;  /* 0x0000007f05057812 */ /* 0x002fc800078ec0ff */
[----:B------:R-:W-:-:S13]  /*e0a0*/  ISETP.NE.AND P0, PT, R5, RZ, PT ;  /* 0x000000ff0500720c */ /* 0x000fda0003f05270 */
[----:B--2---:R-:W-:-:S04]  /*e0b0*/  @!P0 IMAD.MOV.U32 R2, RZ, RZ, 0xa000 ;  /* 0x0000a000ff028424 */ /* 0x004fc800078e00ff */
[----:B------:R1:W-:Y:S02]  /*e0c0*/  @!P0 SYNCS.ARRIVE.TRANS64 RZ, [R3+URZ+0x38830], R2 ;  /* 0x0388300203ff89a7 */ /* 0x0003e4000800003f */
[----:B-1----:R-:W-:-:S05]  /*e0d0*/  IMAD.U32 R2, RZ, RZ, UR4 ;  /* 0x00000004ff027e24 */ /* 0x002fca000f8e00ff */
[----:B------:R-:W-:-:S13]  /*e0e0*/  ISETP.NE.AND P1, PT, R2, 0x2, PT ;  /* 0x000000020200780c */ /* 0x000fda0003f25270 */
[----:B------:R-:W-:Y:S05]  /*e0f0*/  @P1 BRA `(.L_x_252) ;  /* 0x0000000000041947 */ /* 0x000fea0003800000 */
[----:B------:R-:W-:Y:S01]  /*e100*/  BPT.TRAP 0x1 ;  /* 0x000000040000795c */ /* 0x000fe20000300000 */
.L_x_252:
[----:B------:R-:W-:Y:S01]  /*e110*/  LOP3.LUT P0, RZ, R18, 0x2, RZ, 0xc0, !PT ;  /* 0x0000000212ff7812 */ /* 0x000fe2000780c0ff */
[----:B------:R-:W-:-:S12]  /*e120*/  BSSY B1, `(.L_x_253) ;  /* 0x0000003000017945 */ /* 0x000fd80003800000 */
[----:B------:R-:W-:Y:S05]  /*e130*/  @P0 BRA `(.L_x_254) ;  /* 0x0000000000040947 */ /* 0x000fea0003800000 */
[----:B------:R-:W-:Y:S01]  /*e140*/  BPT.TRAP 0x1 ;  /* 0x000000040000795c */ /* 0x000fe20000300000 */
.L_x_254:
[----:B------:R-:W-:Y:S05]  /*e150*/  BSYNC B1 ;  /* 0x0000000000017941 */ /* 0x000fea0003800000 */
.L_x_253:
[----:B------:R-:W1:Y:S01]  /*e160*/  S2R R2, SR_CgaCtaId ;  /* 0x0000000000027919 */ /* 0x000e620000008800 */
[----:B------:R-:W-:Y:S01]  /*e170*/  IMAD.MOV.U32 R10, RZ, RZ, RZ ;  /* 0x000000ffff0a7224 */ /* 0x000fe200078e00ff */
[----:B------:R-:W-:Y:S01]  /*e180*/  UIADD3 UR4, UP0, UR38, 0x370, URZ ;  /* 0x0000037026047890 */ /* 0x000fe2000ff1e03f */
[----:B------:R-:W-:Y:S01]  /*e190*/  PLOP3.LUT P0, PT, PT, PT, PT, 0x80, 0x0 ;  /* 0x000000000000781c */ /* 0x000fe20003f0f070 */
[----:B------:R-:W-:Y:S01]  /*e1a0*/  VIADD R3, R3, 0x38830 ;  /* 0x0003883003037836 */ /* 0x000fe20000000000 */
[----:B------:R-:W-:Y:S01]  /*e1b0*/  UMOV UR6, 0x30000 ;  /* 0x0003000000067882 */ /* 0x000fe20000000000 */
[----:B------:R-:W-:Y:S01]  /*e1c0*/  R2UR UR10, R10 ;  /* 0x000000000a0a72ca */ /* 0x000fe200000e0000 */
[----:B------:R-:W-:Y:S01]  /*e1d0*/  UIADD3.X UR5, URZ, UR39, URZ, UP0, !UPT ;  /* 0x000000273f057290 */ /* 0x000fe200087fe43f */
[----:B------:R-:W-:Y:S01]  /*e1e0*/  UMOV UR14, 0x0 ;  /* 0x00000000000e7882 */ /* 0x000fe20000000000 */
[----:B------:R-:W-:Y:S01]  /*e1f0*/  UMOV UR15, 0x14f00000 ;  /* 0x14f00000000f7882 */ /* 0x000fe20000000000 */
[----:B-1----:R-:W-:-:S05]  /*e200*/  LOP3.LUT R2, R2, 0x1, RZ, 0xc0, !PT ;  /* 0x0000000102027812 */ /* 0x002fca00078ec0ff */
[----:B------:R-:W-:-:S04]  /*e210*/  IMAD R2, R2, 0xa00, RZ ;  /* 0x00000a0002027824 */ /* 0x000fc800078e02ff */
[----:B------:R-:W-:Y:S02]  /*e220*/  IMAD R5, R4, 0x5000, R2 ;  /* 0x0000500004057824 */ /* 0x000fe400078e0202 */
[----:B------:R-:W1:Y:S03]  /*e230*/  S2R R2, SR_CgaCtaId ;  /* 0x0000000000027919 */ /* 0x000e660000008800 */
[----:B------:R-:W-:-:S05]  /*e240*/  LEA R5, R5, UR36, 0x1 ;  /* 0x0000002405057c11 */ /* 0x000fca000f8e08ff */
[----:B0-----:R-:W-:Y:S01]  /*e250*/  VIADD R7, R5, 0x24400 ;  /* 0x0002440005077836 */ /* 0x001fe20000000000 */
[----:B-1----:R-:W-:-:S05]  /*e260*/  LOP3.LUT R2, R2, 0x1, RZ, 0xc0, !PT ;  /* 0x0000000102027812 */ /* 0x002fca00078ec0ff */
[----:B------:R-:W-:-:S04]  /*e270*/  IMAD R2, R2, 0x28, RZ ;  /* 0x0000002802027824 */ /* 0x000fc800078e02ff */
[----:B------:R-:W-:-:S07]  /*e280*/  IMAD R2, R0, 0x50, R2 ;  /* 0x0000005000027824 */ /* 0x000fce00078e0202 */
.L_x_255:
        /* <DEDUP_REMOVED lines=8> */
[----:B------:R0:W-:Y:S02]  /*e310*/  UTMALDG.4D.MULTICAST [UR8], [UR4], UR6, desc[UR14] ;  /* 0x00000e08040073b4 */ /* 0x0001e40008019806 */
[----:B0-----:R-:W-:Y:S05]  /*e320*/  @P0 BRA.U.ANY `(.L_x_255) ;  /* 0xfffffffd00d80947 */ /* 0x001fea000393ffff */
[----:B------:R-:W-:Y:S01]  /*e330*/  IMAD.MOV.U32 R13, RZ, RZ, 0x40 ;  /* 0x00000040ff0d7424 */ /* 0x000fe200078e00ff */
[----:B------:R-:W-:Y:S01]  /*e340*/  PLOP3.LUT P0, PT, PT, PT, PT, 0x80, 0x0 ;  /* 0x000000000000781c */ /* 0x000fe20003f0f070 */
[----:B------:R-:W-:Y:S01]  /*e350*/  VIADD R7, R5, 0x26c00 ;  /* 0x00026c0005077836 */ /* 0x000fe20000000000 */
[----:B------:R-:W-:Y:S01]  /*e360*/  UMOV UR6, 0x30000 ;  /* 0x0003000000067882 */ /* 0x000fe20000000000 */
[----:B------:R-:W-:Y:S01]  /*e370*/  UMOV UR14, 0x0 ;  /* 0x00000000000e7882 */ /* 0x000fe20000000000 */
[----:B------:R-:W-:Y:S01]  /*e380*/  R2UR UR10, R13 ;  /* 0x000000000d0a72ca */ /* 0x000fe200000e0000 */
[----:B------:R-:W-:-:S14]  /*e390*/  UMOV UR15, 0x14f00000 ;  /* 0x14f00000000f7882 */ /* 0x000fdc0000000000 */
.L_x_256:
        /* <DEDUP_REMOVED lines=17> */
.L_x_257:
        /* <DEDUP_REMOVED lines=17> */
.L_x_258:
        /* <DEDUP_REMOVED lines=10> */
[----:B------:R-:W2:Y:S01]  /*e660*/  LDL.LU R7, [R1] ;  /* 0x0000000001077983 */ /* 0x000ea20000300800 */
[----:B------:R-:W-:Y:S01]  /*e670*/  LEA R2, R19, UR36, 0x3 ;  /* 0x0000002413027c11 */ /* 0x000fe2000f8e18ff */
[----:B------:R-:W-:Y:S01]  /*e680*/  BSSY B1, `(.L_x_259) ;  /* 0x0000004000017945 */ /* 0x000fe20003800000 */
[----:B--2---:R-:W-:-:S04]  /*e690*/  SHF.L.U32 R3, R7, 0x1f, RZ ;  /* 0x0000001f07037819 */ /* 0x004fc800000006ff */
[----:B------:R-:W0:Y:S02]  /*e6a0*/  SYNCS.PHASECHK.TRANS64.TRYWAIT P0, [R2+URZ+0x38860], R3 ;  /* 0x03886003020075a7 */ /* 0x000e24000800017f */
[----:B0-----:R-:W-:Y:S05]  /*e6b0*/  @!P0 BRA `(.L_x_260) ;  /* 0x0000003c00e48947 */ /* 0x001fea0003800000 */
.L_x_363:
[----:B------:R-:W-:Y:S05]  /*e6c0*/  BSYNC B1 ;  /* 0x0000000000017941 */ /* 0x000fea0003800000 */
.L_x_259:
[----:B------:R-:W1:Y:S02]  /*e6d0*/  S2R R5, SR_TID.X ;  /* 0x0000000000057919 */ /* 0x000e640000002100 */
[----:B-1----:R-:W-:-:S04]  /*e6e0*/  LOP3.LUT R5, R5, 0x7f, RZ, 0xc0, !PT ;  /* 0x0000007f05057812 */ /* 0x002fc800078ec0ff */
[----:B------:R-:W-:-:S13]  /*e6f0*/  ISETP.NE.AND P0, PT, R5, RZ, PT ;  /* 0x000000ff0500720c */ /* 0x000fda0003f05270 */
[----:B0-----:R-:W-:-:S04]  /*e700*/  @!P0 IMAD.MOV.U32 R3, RZ, RZ, 0xa000 ;  /* 0x0000a000ff038424 */ /* 0x001fc800078e00ff */
[----:B------:R0:W-:Y:S01]  /*e710*/  @!P0 SYNCS.ARRIVE.TRANS64 RZ, [R2+URZ+0x38850], R3 ;  /* 0x0388500302ff89a7 */ /* 0x0001e2000800003f */
[----:B------:R-:W-:Y:S05]  /*e720*/  @P1 BRA `(.L_x_261) ;  /* 0x0000000000041947 */ /* 0x000fea0003800000 */
[----:B------:R-:W-:Y:S01]  /*e730*/  BPT.TRAP 0x1 ;  /* 0x000000040000795c */ /* 0x000fe20000300000 */
.L_x_261:
[----:B------:R-:W-:Y:S01]  /*e740*/  LOP3.LUT P0, RZ, R18, 0x2, RZ, 0xc0, !PT ;  /* 0x0000000212ff7812 */ /* 0x000fe2000780c0ff */
[----:B------:R-:W-:-:S12]  /*e750*/  BSSY B1, `(.L_x_262) ;  /* 0x0000003000017945 */ /* 0x000fd80003800000 */
[----:B------:R-:W-:Y:S05]  /*e760*/  @P0 BRA `(.L_x_263) ;  /* 0x0000000000040947 */ /* 0x000fea0003800000 */
[----:B------:R-:W-:Y:S01]  /*e770*/  BPT.TRAP 0x1 ;  /* 0x000000040000795c */ /* 0x000fe20000300000 */
.L_x_263:
[----:B------:R-:W-:Y:S05]  /*e780*/  BSYNC B1 ;  /* 0x0000000000017941 */ /* 0x000fea0003800000 */
.L_x_262:
[----:B------:R-:W2:Y:S01]  /*e790*/  LDL.LU R5, [R1+0x4] ;  /* 0x0000040001057983 */ /* 0x000ea20000300800 */
[----:B0-----:R-:W0:Y:S01]  /*e7a0*/  S2R R3, SR_CgaCtaId ;  /* 0x0000000000037919 */ /* 0x001e220000008800 */
[----:B------:R-:W1:Y:S01]  /*e7b0*/  S2R R7, SR_CgaCtaId ;  /* 0x0000000000077919 */ /* 0x000e620000008800 */
[----:B------:R-:W-:Y:S01]  /*e7c0*/  R2UR UR10, R10 ;  /* 0x000000000a0a72ca */ /* 0x000fe200000e0000 */
[----:B------:R-:W-:Y:S01]  /*e7d0*/  UIADD3 UR4, UP0, UR38, 0x470, URZ ;  /* 0x0000047026047890 */ /* 0x000fe2000ff1e03f */
[----:B------:R-:W-:Y:S01]  /*e7e0*/  PLOP3.LUT P0, PT, PT, PT, PT, 0x80, 0x0 ;  /* 0x000000000000781c */ /* 0x000fe20003f0f070 */
[----:B------:R-:W-:Y:S01]  /*e7f0*/  VIADD R2, R2, 0x38850 ;  /* 0x0003885002027836 */ /* 0x000fe20000000000 */
[----:B------:R-:W-:Y:S01]  /*e800*/  UMOV UR6, 0x30000 ;  /* 0x0003000000067882 */ /* 0x000fe20000000000 */
[----:B------:R-:W-:Y:S01]  /*e810*/  UIADD3.X UR5, URZ, UR39, URZ, UP0, !UPT ;  /* 0x000000273f057290 */ /* 0x000fe200087fe43f */
[----:B0-----:R-:W-:-:S05]  /*e820*/  LOP3.LUT R3, R3, 0x1, RZ, 0xc0, !PT ;  /* 0x0000000103037812 */ /* 0x001fca00078ec0ff */
[----:B------:R-:W-:Y:S01]  /*e830*/  IMAD R3, R3, 0xa00, RZ ;  /* 0x00000a0003037824 */ /* 0x000fe200078e02ff */
[----:B-1----:R-:W-:-:S03]  /*e840*/  LOP3.LUT R7, R7, 0x1, RZ, 0xc0, !PT ;  /* 0x0000000107077812 */ /* 0x002fc600078ec0ff */
[----:B------:R-:W-:Y:S02]  /*e850*/  IMAD R3, R19, 0x5000, R3 ;  /* 0x0000500013037824 */ /* 0x000fe400078e0203 */
[----:B------:R-:W-:-:S03]  /*e860*/  IMAD R7, R7, 0x28, RZ ;  /* 0x0000002807077824 */ /* 0x000fc600078e02ff */
[----:B------:R-:W-:Y:S01]  /*e870*/  LEA R3, R3, UR36, 0x1 ;  /* 0x0000002403037c11 */ /* 0x000fe2000f8e08ff */
[----:B------:R-:W-:Y:S01]  /*e880*/  UMOV UR14, 0x0 ;  /* 0x00000000000e7882 */ /* 0x000fe20000000000 */
[----:B------:R-:W-:Y:S01]  /*e890*/  UMOV UR15, 0x14f00000 ;  /* 0x14f00000000f7882 */ /* 0x000fe20000000000 */
[----:B--2---:R-:W-:Y:S02]  /*e8a0*/  IMAD R5, R5, 0x50, R7 ;  /* 0x0000005005057824 */ /* 0x004fe400078e0207 */
[----:B------:R-:W-:-:S07]  /*e8b0*/  VIADD R7, R3, 0x400 ;  /* 0x0000040003077836 */ /* 0x000fce0000000000 */
.L_x_264:
        /* <DEDUP_REMOVED lines=10> */
[----:B------:R-:W-:Y:S01]  /*e960*/  R2UR UR10, R13 ;  /* 0x000000000d0a72ca */ /* 0x000fe200000e0000 */
[----:B------:R-:W-:Y:S01]  /*e970*/  VIADD R7, R3, 0x2c00 ;  /* 0x00002c0003077836 */ /* 0x000fe20000000000 */
[----:B------:R-:W-:Y:S01]  /*e980*/  PLOP3.LUT P0, PT, PT, PT, PT, 0x80, 0x0 ;  /* 0x000000000000781c */ /* 0x000fe20003f0f070 */
[----:B------:R-:W-:Y:S01]  /*e990*/  UMOV UR6, 0x30000 ;  /* 0x0003000000067882 */ /* 0x000fe20000000000 */
[----:B------:R-:W-:Y:S01]  /*e9a0*/  UMOV UR14, 0x0 ;  /* 0x00000000000e7882 */ /* 0x000fe20000000000 */
[----:B------:R-:W-:-:S10]  /*e9b0*/  UMOV UR15, 0x14f00000 ;  /* 0x14f00000000f7882 */ /* 0x000fd40000000000 */
.L_x_265:
        /* <DEDUP_REMOVED lines=16> */
.L_x_266:
        /* <DEDUP_REMOVED lines=16> */
.L_x_267:
        /* <DEDUP_REMOVED lines=10> */
[----:B------:R0:W-:Y:S01]  /*ec60*/  STL [R1+0x4], R0 ;  /* 0x0000040001007387 */ /* 0x0001e20000100800 */
[----:B------:R-:W-:-:S07]  /*ec70*/  IMAD.MOV.U32 R17, RZ, RZ, R6 ;  /* 0x000000ffff117224 */ /* 0x000fce00078e0006 */
.L_x_248:
[----:B------:R-:W-:Y:S05]  /*ec80*/  BSYNC B0 ;  /* 0x0000000000007941 */ /* 0x000fea0003800000 */
.L_x_247:
[----:B0-----:R-:W3:Y:S01]  /*ec90*/  LDL.LU R0, [R1+0x20] ;  /* 0x0000200001007983 */ /* 0x001ee20000300800 */
[----:B------:R-:W-:-:S03]  /*eca0*/  IMAD.MOV.U32 R19, RZ, RZ, R4 ;  /* 0x000000ffff137224 */ /* 0x000fc600078e0004 */
[----:B------:R4:W-:Y:S02]  /*ecb0*/  STL [R1], R8 ;  /* 0x0000000801007387 */ /* 0x0009e40000100800 */
[----:B---34-:R-:W-:-:S07]  /*ecc0*/  VIADD R0, R0, 0xfffffffd ;  /* 0xfffffffd00007836 */ /* 0x018fce0000000000 */
.L_x_246:
[----:B------:R-:W3:Y:S01]  /*ecd0*/  LDL.LU R2, [R1+0x18] ;  /* 0x0000180001027983 */ /* 0x000ee20000300800 */
[----:B------:R-:W-:Y:S01]  /*ece0*/  IMAD.MOV R9, RZ, RZ, -R9 ;  /* 0x000000ffff097224 */ /* 0x000fe200078e0a09 */
[----:B------:R-:W-:Y:S04]  /*ecf0*/  BSSY B0, `(.L_x_245) ;  /* 0x00001d8000007945 */ /* 0x000fe80003800000 */
[----:B---3--:R-:W-:-:S13]  /*ed00*/  ISETP.NE.AND P0, PT, R2, R9, PT ;  /* 0x000000090200720c */ /* 0x008fda0003f05270 */
[----:B------:R-:W-:Y:S05]  /*ed10*/  @!P0 BRA `(.L_x_268) ;  /* 0x0000001c00548947 */ /* 0x000fea0003800000 */
[----:B0-----:R-:W-:-:S07]  /*ed20*/  IMAD.MOV.U32 R6, RZ, RZ, R17 ;  /* 0x000000ffff067224 */ /* 0x001fce00078e0011 */
.L_x_311:
[----:B---3--:R-:W3:Y:S01]  /*ed30*/  LDL R2, [R1] ;  /* 0x0000000001027983 */ /* 0x008ee20000100800 */
[----:B------:R-:W-:Y:S01]  /*ed40*/  LOP3.LUT P1, RZ, R18, 0x8, RZ, 0xc0, !PT ;  /* 0x0000000812ff7812 */ /* 0x000fe2000782c0ff */
[----:B------:R-:W-:Y:S01]  /*ed50*/  VIADD R4, R19, 0x1 ;  /* 0x0000000113047836 */ /* 0x000fe20000000000 */
[----:B------:R-:W-:Y:S04]  /*ed60*/  BSSY B1, `(.L_x_269) ;  /* 0x00000e5000017945 */ /* 0x000fe80003800000 */
[----:B------:R-:W-:-:S04]  /*ed70*/  ISETP.NE.AND P0, PT, R4, 0x2, PT ;  /* 0x000000020400780c */ /* 0x000fc80003f05270 */
[----:B-1----:R-:W-:Y:S02]  /*ed80*/  SEL R5, RZ, 0x1, P0 ;  /* 0x00000001ff057807 */ /* 0x002fe40000000000 */
[----:B------:R-:W-:Y:S02]  /*ed90*/  SEL R4, R4, RZ, P0 ;  /* 0x000000ff04047207 */ /* 0x000fe40000000000 */
[----:B---3--:R-:W-:Y:S01]  /*eda0*/  LOP3.LUT R5, R2, R5, RZ, 0x3c, !PT ;  /* 0x0000000502057212 */ /* 0x008fe200078e3cff */
[----:B0-----:R-:W-:Y:S06]  /*edb0*/  @!P1 BRA `(.L_x_270) ;  /* 0x0000000c007c9947 */ /* 0x001fec0003800000 */
        /* <DEDUP_REMOVED lines=9> */
[----:B--2---:R-:W0:Y:S02]  /*ee50*/  @P0 LDC.64 R2, c[0x0][0x440] ;  /* 0x00011000ff020b82 */ /* 0x004e240000000a00 */
[----:B0-----:R-:W-:-:S04]  /*ee60*/  @P0 IMAD.HI.U32 R6, R0, R2, RZ ;  /* 0x0000000200060227 */ /* 0x001fc800078e00ff */
        /* <DEDUP_REMOVED lines=13> */
.L_x_271:
[----:B--2---:R-:W-:Y:S01]  /*ef40*/  LEA R3, R4, UR36, 0x3 ;  /* 0x0000002404037c11 */ /* 0x004fe2000f8e18ff */
[----:B------:R-:W-:Y:S01]  /*ef50*/  BSSY B2, `(.L_x_272) ;  /* 0x0000004000027945 */ /* 0x000fe20003800000 */
[----:B------:R-:W-:-:S04]  /*ef60*/  SHF.L.U32 R2, R5, 0x1f, RZ ;  /* 0x0000001f05027819 */ /* 0x000fc800000006ff */
[----:B------:R-:W1:Y:S02]  /*ef70*/  SYNCS.PHASECHK.TRANS64.TRYWAIT P0, [R3+URZ+0x38840], R2 ;  /* 0x03884002030075a7 */ /* 0x000e64000800017f */
[----:B-1----:R-:W-:Y:S05]  /*ef80*/  @!P0 BRA `(.L_x_273) ;  /* 0x0000003400c48947 */ /* 0x002fea0003800000 */
.L_x_364:
[----:B------:R-:W-:Y:S05]  /*ef90*/  BSYNC B2 ;  /* 0x0000000000027941 */ /* 0x000fea0003800000 */
.L_x_272:
[----:B0-----:R-:W0:Y:S01]  /*efa0*/  S2R R7, SR_TID.X ;  /* 0x0000000000077919 */ /* 0x001e220000002100 */
[----:B------:R-:W-:Y:S01]  /*efb0*/  UPRMT UR4, UR37, 0x9910, URZ ;  /* 0x0000991025047896 */ /* 0x000fe2000800003f */
[----:B0-----:R-:W-:-:S04]  /*efc0*/  LOP3.LUT R7, R7, 0x7f, RZ, 0xc0, !PT ;  /* 0x0000007f07077812 */ /* 0x001fc800078ec0ff */
[----:B------:R-:W-:-:S13]  /*efd0*/  ISETP.NE.AND P0, PT, R7, RZ, PT ;  /* 0x000000ff0700720c */ /* 0x000fda0003f05270 */
[----:B-1----:R-:W-:-:S04]  /*efe0*/  @!P0 IMAD.MOV.U32 R2, RZ, RZ, 0xa000 ;  /* 0x0000a000ff028424 */ /* 0x002fc800078e00ff */
[----:B------:R0:W-:Y:S02]  /*eff0*/  @!P0 SYNCS.ARRIVE.TRANS64 RZ, [R3+URZ+0x38830], R2 ;  /* 0x0388300203ff89a7 */ /* 0x0001e4000800003f */
[----:B0-----:R-:W-:-:S05]  /*f000*/  IMAD.U32 R2, RZ, RZ, UR4 ;  /* 0x00000004ff027e24 */ /* 0x001fca000f8e00ff */
[----:B------:R-:W-:-:S13]  /*f010*/  ISETP.NE.AND P1, PT, R2, 0x2, PT ;  /* 0x000000020200780c */ /* 0x000fda0003f25270 */
[----:B------:R-:W-:Y:S05]  /*f020*/  @P1 BRA `(.L_x_274) ;  /* 0x0000000000041947 */ /* 0x000fea0003800000 */
[----:B------:R-:W-:Y:S01]  /*f030*/  BPT.TRAP 0x1 ;  /* 0x000000040000795c */ /* 0x000fe20000300000 */
.L_x_274:
[----:B------:R-:W-:Y:S01]  /*f040*/  LOP3.LUT P0, RZ, R18, 0x2, RZ, 0xc0, !PT ;  /* 0x0000000212ff7812 */ /* 0x000fe2000780c0ff */
[----:B------:R-:W-:-:S12]  /*f050*/  BSSY B2, `(.L_x_275) ;  /* 0x0000003000027945 */ /* 0x000fd80003800000 */
[----:B------:R-:W-:Y:S05]  /*f060*/  @P0 BRA `(.L_x_276) ;  /* 0x0000000000040947 */ /* 0x000fea0003800000 */
[----:B------:R-:W-:Y:S01]  /*f070*/  BPT.TRAP 0x1 ;  /* 0x000000040000795c */ /* 0x000fe20000300000 */
.L_x_276:
[----:B------:R-:W-:Y:S05]  /*f080*/  BSYNC B2 ;  /* 0x0000000000027941 */ /* 0x000fea0003800000 */
.L_x_275:
[----:B------:R-:W0:Y:S01]  /*f090*/  S2R R2, SR_CgaCtaId ;  /* 0x0000000000027919 */ /* 0x000e220000008800 */
        /* <DEDUP_REMOVED lines=9> */
[----:B0-----:R-:W-:-:S05]  /*f130*/  LOP3.LUT R2, R2, 0x1, RZ, 0xc0, !PT ;  /* 0x0000000102027812 */ /* 0x001fca00078ec0ff */
[----:B------:R-:W-:-:S04]  /*f140*/  IMAD R2, R2, 0xa00, RZ ;  /* 0x00000a0002027824 */ /* 0x000fc800078e02ff */
[----:B------:R-:W-:Y:S02]  /*f150*/  IMAD R7, R4, 0x5000, R2 ;  /* 0x0000500004077824 */ /* 0x000fe400078e0202 */
[----:B------:R-:W0:Y:S03]  /*f160*/  S2R R2, SR_CgaCtaId ;  /* 0x0000000000027919 */ /* 0x000e260000008800 */
[----:B------:R-:W-:-:S05]  /*f170*/  LEA R7, R7, UR36, 0x1 ;  /* 0x0000002407077c11 */ /* 0x000fca000f8e08ff */
[----:B------:R-:W-:Y:S01]  /*f180*/  VIADD R9, R7, 0x24400 ;  /* 0x0002440007097836 */ /* 0x000fe20000000000 */
[----:B0-----:R-:W-:-:S05]  /*f190*/  LOP3.LUT R2, R2, 0x1, RZ, 0xc0, !PT ;  /* 0x0000000102027812 */ /* 0x001fca00078ec0ff */
[----:B------:R-:W-:-:S04]  /*f1a0*/  IMAD R2, R2, 0x28, RZ ;  /* 0x0000002802027824 */ /* 0x000fc800078e02ff */
[----:B------:R-:W-:-:S07]  /*f1b0*/  IMAD R2, R8, 0x50, R2 ;  /* 0x0000005008027824 */ /* 0x000fce00078e0202 */
.L_x_277:
        /* <DEDUP_REMOVED lines=17> */
.L_x_278:
        /* <DEDUP_REMOVED lines=17> */
.L_x_279:
        /* <DEDUP_REMOVED lines=17> */
.L_x_280:
        /* <DEDUP_REMOVED lines=16> */
.L_x_365:
[----:B------:R-:W-:Y:S05]  /*f5f0*/  BSYNC B2 ;  /* 0x0000000000027941 */ /* 0x000fea0003800000 */
.L_x_281:
[----:B------:R-:W1:Y:S02]  /*f600*/  S2R R7, SR_TID.X ;  /* 0x0000000000077919 */ /* 0x000e640000002100 */
[----:B-1----:R-:W-:-:S04]  /*f610*/  LOP3.LUT R7, R7, 0x7f, RZ, 0xc0, !PT ;  /* 0x0000007f07077812 */ /* 0x002fc800078ec0ff */
[----:B------:R-:W-:-:S13]  /*f620*/  ISETP.NE.AND P0, PT, R7, RZ, PT ;  /* 0x000000ff0700720c */ /* 0x000fda0003f05270 */
[----:B0-----:R-:W-:-:S04]  /*f630*/  @!P0 IMAD.MOV.U32 R3, RZ, RZ, 0xa000 ;  /* 0x0000a000ff038424 */ /* 0x001fc800078e00ff */
[----:B------:R0:W-:Y:S01]  /*f640*/  @!P0 SYNCS.ARRIVE.TRANS64 RZ, [R2+URZ+0x38850], R3 ;  /* 0x0388500302ff89a7 */ /* 0x0001e2000800003f */
[----:B------:R-:W-:Y:S05]  /*f650*/  @P1 BRA `(.L_x_283) ;  /* 0x0000000000041947 */ /* 0x000fea0003800000 */
[----:B------:R-:W-:Y:S01]  /*f660*/  BPT.TRAP 0x1 ;  /* 0x000000040000795c */ /* 0x000fe20000300000 */
.L_x_283:
[----:B------:R-:W-:Y:S01]  /*f670*/  LOP3.LUT P0, RZ, R18, 0x2, RZ, 0xc0, !PT ;  /* 0x0000000212ff7812 */ /* 0x000fe2000780c0ff */
[----:B------:R-:W-:-:S12]  /*f680*/  BSSY B2, `(.L_x_284) ;  /* 0x0000003000027945 */ /* 0x000fd80003800000 */
[----:B------:R-:W-:Y:S05]  /*f690*/  @P0 BRA `(.L_x_285) ;  /* 0x0000000000040947 */ /* 0x000fea0003800000 */
[----:B------:R-:W-:Y:S01]  /*f6a0*/  BPT.TRAP 0x1 ;  /* 0x000000040000795c */ /* 0x000fe20000300000 */
.L_x_285:
[----:B------:R-:W-:Y:S05]  /*f6b0*/  BSYNC B2 ;  /* 0x0000000000027941 */ /* 0x000fea0003800000 */
.L_x_284:
        /* <DEDUP_REMOVED lines=19> */
.L_x_286:
        /* <DEDUP_REMOVED lines=16> */
.L_x_287:
        /* <DEDUP_REMOVED lines=16> */
.L_x_288:
        /* <DEDUP_REMOVED lines=16> */
.L_x_289:
        /* <DEDUP_REMOVED lines=12> */
.L_x_270:
[----:B------:R-:W-:Y:S05]  /*fbb0*/  BSYNC B1 ;  /* 0x0000000000017941 */ /* 0x000fea0003800000 */
.L_x_269:
[----:B------:R-:W-:Y:S01]  /*fbc0*/  VIADD R19, R4, 0x1 ;  /* 0x0000000104137836 */ /* 0x000fe20000000000 */
[----:B------:R-:W-:Y:S01]  /*fbd0*/  LOP3.LUT P1, RZ, R18, 0x8, RZ, 0xc0, !PT ;  /* 0x0000000812ff7812 */ /* 0x000fe2000782c0ff */
[----:B------:R-:W-:Y:S03]  /*fbe0*/  BSSY B1, `(.L_x_290) ;  /* 0x00000e5000017945 */ /* 0x000fe60003800000 */
[----:B------:R-:W-:-:S04]  /*fbf0*/  ISETP.NE.AND P0, PT, R19, 0x2, PT ;  /* 0x000000021300780c */ /* 0x000fc80003f05270 */
[----:B------:R-:W-:Y:S02]  /*fc00*/  SEL R2, RZ, 0x1, P0 ;  /* 0x00000001ff027807 */ /* 0x000fe40000000000 */
[----:B------:R-:W-:Y:S02]  /*fc10*/  SEL R19, R19, RZ, P0 ;  /* 0x000000ff13137207 */ /* 0x000fe40000000000 */
[----:B------:R-:W-:-:S05]  /*fc20*/  LOP3.LUT R9, R5, R2, RZ, 0x3c, !PT ;  /* 0x0000000205097212 */ /* 0x000fca00078e3cff */
[----:B------:R1:W-:Y:S01]  /*fc30*/  STL [R1], R9 ;  /* 0x0000000901007387 */ /* 0x0003e20000100800 */
[----:B------:R-:W-:Y:S05]  /*fc40*/  @!P1 BRA `(.L_x_291) ;  /* 0x0000000c00789947 */ /* 0x000fea0003800000 */
[----:B------:R-:W-:Y:S01]  /*fc50*/  LOP3.LUT P1, RZ, R18, 0x4, RZ, 0xc0, !PT ;  /* 0x0000000412ff7812 */ /* 0x000fe2000782c0ff */
[----:B0-----:R-:W-:-:S12]  /*fc60*/  VIADD R8, R0, 0xffffffff ;  /* 0xffffffff00087836 */ /* 0x001fd80000000000 */
        /* <DEDUP_REMOVED lines=22> */
.L_x_292:
[----:B--2---:R-:W-:Y:S01]  /*fdd0*/  LEA R3, R19, UR36, 0x3 ;  /* 0x0000002413037c11 */ /* 0x004fe2000f8e18ff */
[----:B------:R-:W-:Y:S01]  /*fde0*/  BSSY B2, `(.L_x_293) ;  /* 0x0000004000027945 */ /* 0x000fe20003800000 */
[----:B------:R-:W-:-:S04]  /*fdf0*/  SHF.L.U32 R2, R9, 0x1f, RZ ;  /* 0x0000001f09027819 */ /* 0x000fc800000006ff */
[----:B------:R-:W2:Y:S02]  /*fe00*/  SYNCS.PHASECHK.TRANS64.TRYWAIT P0, [R3+URZ+0x38840], R2 ;  /* 0x03884002030075a7 */ /* 0x000ea4000800017f */
[----:B--2---:R-:W-:Y:S05]  /*fe10*/  @!P0 BRA `(.L_x_294) ;  /* 0x0000002800488947 */ /* 0x004fea0003800000 */
.L_x_366:
[----:B------:R-:W-:Y:S05]  /*fe20*/  BSYNC B2 ;  /* 0x0000000000027941 */ /* 0x000fea0003800000 */
.L_x_293:
[----:B0-----:R-:W0:Y:S01]  /*fe30*/  S2R R7, SR_TID.X ;  /* 0x0000000000077919 */ /* 0x001e220000002100 */
[----:B------:R-:W-:Y:S01]  /*fe40*/  UPRMT UR4, UR37, 0x9910, URZ ;  /* 0x0000991025047896 */ /* 0x000fe2000800003f */
[----:B0-----:R-:W-:-:S04]  /*fe50*/  LOP3.LUT R7, R7, 0x7f, RZ, 0xc0, !PT ;  /* 0x0000007f07077812 */ /* 0x001fc800078ec0ff */
[----:B------:R-:W-:-:S13]  /*fe60*/  ISETP.NE.AND P0, PT, R7, RZ, PT ;  /* 0x000000ff0700720c */ /* 0x000fda0003f05270 */
[----:B--2---:R-:W-:-:S04]  /*fe70*/  @!P0 IMAD.MOV.U32 R2, RZ, RZ, 0xa000 ;  /* 0x0000a000ff028424 */ /* 0x004fc800078e00ff */
[----:B------:R0:W-:Y:S02]  /*fe80*/  @!P0 SYNCS.ARRIVE.TRANS64 RZ, [R3+URZ+0x38830], R2 ;  /* 0x0388300203ff89a7 */ /* 0x0001e4000800003f */
[----:B0-----:R-:W-:-:S05]  /*fe90*/  IMAD.U32 R2, RZ, RZ, UR4 ;  /* 0x00000004ff027e24 */ /* 0x001fca000f8e00ff */
[----:B------:R-:W-:-:S13]  /*fea0*/  ISETP.NE.AND P1, PT, R2, 0x2, PT ;  /* 0x000000020200780c */ /* 0x000fda0003f25270 */
[----:B------:R-:W-:Y:S05]  /*feb0*/  @P1 BRA `(.L_x_295) ;  /* 0x0000000000041947 */ /* 0x000fea0003800000 */
[----:B------:R-:W-:Y:S01]  /*fec0*/  BPT.TRAP 0x1 ;  /* 0x000000040000795c */ /* 0x000fe20000300000 */
.L_x_295:
[----:B------:R-:W-:Y:S01]  /*fed0*/  LOP3.LUT P0, RZ, R18, 0x2, RZ, 0xc0, !PT ;  /* 0x0000000212ff7812 */ /* 0x000fe2000780c0ff */
[----:B------:R-:W-:-:S12]  /*fee0*/  BSSY B2, `(.L_x_296) ;  /* 0x0000003000027945 */ /* 0x000fd80003800000 */
[----:B------:R-:W-:Y:S05]  /*fef0*/  @P0 BRA `(.L_x_297) ;  /* 0x0000000000040947 */ /* 0x000fea0003800000 */
[----:B------:R-:W-:Y:S01]  /*ff00*/  BPT.TRAP 0x1 ;  /* 0x000000040000795c */ /* 0x000fe20000300000 */
.L_x_297:
[----:B------:R-:W-:Y:S05]  /*ff10*/  BSYNC B2 ;  /* 0x0000000000027941 */ /* 0x000fea0003800000 */
.L_x_296:
        /* <DEDUP_REMOVED lines=15> */
[----:B-1----:R-:W-:Y:S01]  /*10010*/  VIADD R9, R7, 0x24400 ;  /* 0x0002440007097836 */ /* 0x002fe20000000000 */
[----:B0-----:R-:W-:-:S05]  /*10020*/  LOP3.LUT R2, R2, 0x1, RZ, 0xc0, !PT ;  /* 0x0000000102027812 */ /* 0x001fca00078ec0ff */
[----:B------:R-:W-:-:S04]  /*10030*/  IMAD R2, R2, 0x28, RZ ;  /* 0x0000002802027824 */ /* 0x000fc800078e02ff */
[----:B------:R-:W-:-:S07]  /*10040*/  IMAD R2, R8, 0x50, R2 ;  /* 0x0000005008027824 */ /* 0x000fce00078e0202 */
.L_x_298:
        /* <DEDUP_REMOVED lines=17> */
.L_x_299:
        /* <DEDUP_REMOVED lines=17> */
.L_x_300:
        /* <DEDUP_REMOVED lines=17> */
.L_x_301:
        /* <DEDUP_REMOVED lines=10> */
[----:B------:R-:W-:Y:S01]  /*10420*/  SHF.L.U32 R5, R5, 0x1f, RZ ;  /* 0x0000001f05057819 */ /* 0x000fe200000006ff */
[----:B------:R-:W-:Y:S01]  /*10430*/  BSSY B2, `(.L_x_302) ;  /* 0x0000004000027945 */ /* 0x000fe20003800000 */
[----:B------:R-:W-:-:S04]  /*10440*/  LEA R2, R4, UR36, 0x3 ;  /* 0x0000002404027c11 */ /* 0x000fc8000f8e18ff */
[----:B------:R-:W0:Y:S02]  /*10450*/  SYNCS.PHASECHK.TRANS64.TRYWAIT P0, [R2+URZ+0x38860], R5 ;  /* 0x03886005020075a7 */ /* 0x000e24000800017f */
[----:B0-----:R-:W-:Y:S05]  /*10460*/  @!P0 BRA `(.L_x_303) ;  /* 0x0000002000c88947 */ /* 0x001fea0003800000 */
.L_x_367:
[----:B------:R-:W-:Y:S05]  /*10470*/  BSYNC B2 ;  /* 0x0000000000027941 */ /* 0x000fea0003800000 */
.L_x_302:
[----:B------:R-:W1:Y:S02]  /*10480*/  S2R R3, SR_TID.X ;  /* 0x0000000000037919 */ /* 0x000e640000002100 */
[----:B-1----:R-:W-:-:S04]  /*10490*/  LOP3.LUT R3, R3, 0x7f, RZ, 0xc0, !PT ;  /* 0x0000007f03037812 */ /* 0x002fc800078ec0ff */
[----:B------:R-:W-:-:S13]  /*104a0*/  ISETP.NE.AND P0, PT, R3, RZ, PT ;  /* 0x000000ff0300720c */ /* 0x000fda0003f05270 */
[----:B------:R-:W-:-:S04]  /*104b0*/  @!P0 IMAD.MOV.U32 R3, RZ, RZ, 0xa000 ;  /* 0x0000a000ff038424 */ /* 0x000fc800078e00ff */
[----:B------:R1:W-:Y:S01]  /*104c0*/  @!P0 SYNCS.ARRIVE.TRANS64 RZ, [R2+URZ+0x38850], R3 ;  /* 0x0388500302ff89a7 */ /* 0x0003e2000800003f */
[----:B------:R-:W-:Y:S05]  /*104d0*/  @P1 BRA `(.L_x_304) ;  /* 0x0000000000041947 */ /* 0x000fea0003800000 */
[----:B------:R-:W-:Y:S01]  /*104e0*/  BPT.TRAP 0x1 ;  /* 0x000000040000795c */ /* 0x000fe20000300000 */
.L_x_304:
[----:B------:R-:W-:Y:S01]  /*104f0*/  LOP3.LUT P0, RZ, R18, 0x2, RZ, 0xc0, !PT ;  /* 0x0000000212ff7812 */ /* 0x000fe2000780c0ff */
[----:B------:R-:W-:-:S12]  /*10500*/  BSSY B2, `(.L_x_305) ;  /* 0x0000003000027945 */ /* 0x000fd80003800000 */
[----:B------:R-:W-:Y:S05]  /*10510*/  @P0 BRA `(.L_x_306) ;  /* 0x0000000000040947 */ /* 0x000fea0003800000 */
[----:B------:R-:W-:Y:S01]  /*10520*/  BPT.TRAP 0x1 ;  /* 0x000000040000795c */ /* 0x000fe20000300000 */
.L_x_306:
[----:B------:R-:W-:Y:S05]  /*10530*/  BSYNC B2 ;  /* 0x0000000000027941 */ /* 0x000fea0003800000 */
.L_x_305:
[----:B0-----:R-:W2:Y:S01]  /*10540*/  LDL.LU R5, [R1+0x4] ;  /* 0x0000040001057983 */ /* 0x001ea20000300800 */
[----:B-1----:R-:W0:Y:S01]  /*10550*/  S2R R3, SR_CgaCtaId ;  /* 0x0000000000037919 */ /* 0x002e220000008800 */
        /* <DEDUP_REMOVED lines=17> */
.L_x_307:
        /* <DEDUP_REMOVED lines=16> */
.L_x_308:
        /* <DEDUP_REMOVED lines=16> */
.L_x_309:
        /* <DEDUP_REMOVED lines=16> */
.L_x_310:
        /* <DEDUP_REMOVED lines=12> */
.L_x_291:
[----:B------:R-:W-:Y:S05]  /*10a30*/  BSYNC B1 ;  /* 0x0000000000017941 */ /* 0x000fea0003800000 */
.L_x_290:
[C---:B------:R-:W-:Y:S01]  /*10a40*/  ISETP.GT.AND P0, PT, R0.reuse, 0x1, PT ;  /* 0x000000010000780c */ /* 0x040fe20003f04270 */
[----:B------:R-:W-:-:S12]  /*10a50*/  VIADD R0, R0, 0xfffffffe ;  /* 0xfffffffe00007836 */ /* 0x000fd80000000000 */
[----:B------:R-:W-:Y:S05]  /*10a60*/  @P0 BRA `(.L_x_311) ;  /* 0xffffffe000b00947 */ /* 0x000fea000383ffff */
.L_x_268:
[----:B------:R-:W-:Y:S05]  /*10a70*/  BSYNC B0 ;  /* 0x0000000000007941 */ /* 0x000fea0003800000 */
.L_x_245:
[----:B------:R-:W-:Y:S01]  /*10a80*/  LOP3.LUT P0, RZ, R18, 0x8, RZ, 0xc0, !PT ;  /* 0x0000000812ff7812 */ /* 0x000fe2000780c0ff */
[----:B------:R-:W-:-:S12]  /*10a90*/  BSSY B0, `(.L_x_312) ;  /* 0x0000065000007945 */ /* 0x000fd80003800000 */
[----:B------:R-:W-:Y:S05]  /*10aa0*/  @!P0 BRA `(.L_x_313) ;  /* 0x00000004008c8947 */ /* 0x000fea0003800000 */
[----:B---3--:R-:W3:Y:S01]  /*10ab0*/  LDL R2, [R1] ;  /* 0x0000000001027983 */ /* 0x008ee20000100800 */
[----:B------:R-:W-:Y:S01]  /*10ac0*/  LEA R0, R19, UR36, 0x3 ;  /* 0x0000002413007c11 */ /* 0x000fe2000f8e18ff */
[----:B------:R-:W-:Y:S01]  /*10ad0*/  BSSY B1, `(.L_x_314) ;  /* 0x0000004000017945 */ /* 0x000fe20003800000 */
[----:B---3--:R-:W-:-:S04]  /*10ae0*/  SHF.L.U32 R2, R2, 0x1f, RZ ;  /* 0x0000001f02027819 */ /* 0x008fc800000006ff */
[----:B------:R-:W3:Y:S02]  /*10af0*/  SYNCS.PHASECHK.TRANS64.TRYWAIT P0, [R0+URZ+0x38860], R2 ;  /* 0x03886002000075a7 */ /* 0x000ee4000800017f */
[----:B---3--:R-:W-:Y:S05]  /*10b00*/  @!P0 BRA `(.L_x_315) ;  /* 0x0000001c00348947 */ /* 0x008fea0003800000 */
.L_x_368:
[----:B------:R-:W-:Y:S05]  /*10b10*/  BSYNC B1 ;  /* 0x0000000000017941 */ /* 0x000fea0003800000 */
.L_x_314:
[----:B0-2---:R-:W0:Y:S01]  /*10b20*/  S2R R3, SR_TID.X ;  /* 0x0000000000037919 */ /* 0x005e220000002100 */
        /* <DEDUP_REMOVED lines=9> */
.L_x_316:
[----:B------:R-:W-:Y:S01]  /*10bc0*/  LOP3.LUT P0, RZ, R18, 0x2, RZ, 0xc0, !PT ;  /* 0x0000000212ff7812 */ /* 0x000fe2000780c0ff */
[----:B------:R-:W-:-:S12]  /*10bd0*/  BSSY B1, `(.L_x_317) ;  /* 0x0000003000017945 */ /* 0x000fd80003800000 */
[----:B------:R-:W-:Y:S05]  /*10be0*/  @P0 BRA `(.L_x_318) ;  /* 0x0000000000040947 */ /* 0x000fea0003800000 */
[----:B------:R-:W-:Y:S01]  /*10bf0*/  BPT.TRAP 0x1 ;  /* 0x000000040000795c */ /* 0x000fe20000300000 */
.L_x_318:
[----:B------:R-:W-:Y:S05]  /*10c00*/  BSYNC B1 ;  /* 0x0000000000017941 */ /* 0x000fea0003800000 */
.L_x_317:
[----:B------:R-:W2:Y:S01]  /*10c10*/  LDL R3, [R1+0x4] ;  /* 0x0000040001037983 */ /* 0x000ea20000100800 */
[----:B------:R-:W0:Y:S01]  /*10c20*/  S2R R2, SR_CgaCtaId ;  /* 0x0000000000027919 */ /* 0x000e220000008800 */
[----:B------:R-:W3:Y:S01]  /*10c30*/  S2R R4, SR_CgaCtaId ;  /* 0x0000000000047919 */ /* 0x000ee20000008800 */
[----:B------:R-:W-:Y:S01]  /*10c40*/  UIADD3 UR4, UP0, UR38, 0x470, URZ ;  /* 0x0000047026047890 */ /* 0x000fe2000ff1e03f */
[----:B------:R-:W-:Y:S01]  /*10c50*/  PLOP3.LUT P0, PT, PT, PT, PT, 0x80, 0x0 ;  /* 0x000000000000781c */ /* 0x000fe20003f0f070 */
[----:B------:R-:W-:Y:S01]  /*10c60*/  VIADD R0, R0, 0x38850 ;  /* 0x0003885000007836 */ /* 0x000fe20000000000 */
[----:B------:R-:W-:Y:S01]  /*10c70*/  UMOV UR6, 0x30000 ;  /* 0x0003000000067882 */ /* 0x000fe20000000000 */
[----:B------:R-:W-:Y:S01]  /*10c80*/  UIADD3.X UR5, URZ, UR39, URZ, UP0, !UPT ;  /* 0x000000273f057290 */ /* 0x000fe200087fe43f */
[----:B0-----:R-:W-:Y:S02]  /*10c90*/  LOP3.LUT R2, R2, 0x1, RZ, 0xc0, !PT ;  /* 0x0000000102027812 */ /* 0x001fe400078ec0ff */
[----:B---3--:R-:W-:-:S03]  /*10ca0*/  LOP3.LUT R4, R4, 0x1, RZ, 0xc0, !PT ;  /* 0x0000000104047812 */ /* 0x008fc600078ec0ff */
[----:B------:R-:W-:-:S04]  /*10cb0*/  IMAD R2, R2, 0xa00, RZ ;  /* 0x00000a0002027824 */ /* 0x000fc800078e02ff */
[----:B------:R-:W-:Y:S02]  /*10cc0*/  IMAD R2, R19, 0x5000, R2 ;  /* 0x0000500013027824 */ /* 0x000fe400078e0202 */
[----:B------:R-:W-:-:S03]  /*10cd0*/  IMAD R4, R4, 0x28, RZ ;  /* 0x0000002804047824 */ /* 0x000fc600078e02ff */
[----:B------:R-:W-:Y:S01]  /*10ce0*/  LEA R2, R2, UR36, 0x1 ;  /* 0x0000002402027c11 */ /* 0x000fe2000f8e08ff */
[----:B------:R-:W-:Y:S01]  /*10cf0*/  UMOV UR14, 0x0 ;  /* 0x00000000000e7882 */ /* 0x000fe20000000000 */
[----:B------:R-:W-:Y:S01]  /*10d00*/  UMOV UR15, 0x14f00000 ;  /* 0x14f00000000f7882 */ /* 0x000fe20000000000 */
[----:B------:R-:W-:Y:S01]  /*10d10*/  UMOV UR10, URZ ;  /* 0x0000003f000a7c82 */ /* 0x000fe20008000000 */
[----:B--2---:R-:W-:Y:S02]  /*10d20*/  IMAD R3, R3, 0x50, R4 ;  /* 0x0000005003037824 */ /* 0x004fe400078e0204 */
[----:B------:R-:W-:-:S07]  /*10d30*/  VIADD R4, R2, 0x400 ;  /* 0x0000040002047836 */ /* 0x000fce0000000000 */
.L_x_319:
        /* <DEDUP_REMOVED lines=10> */
[----:B------:R-:W-:Y:S01]  /*10de0*/  PLOP3.LUT P0, PT, PT, PT, PT, 0x80, 0x0 ;  /* 0x000000000000781c */ /* 0x000fe20003f0f070 */
[----:B------:R-:W-:Y:S01]  /*10df0*/  VIADD R4, R2, 0x2c00 ;  /* 0x00002c0002047836 */ /* 0x000fe20000000000 */
[----:B------:R-:W-:Y:S01]  /*10e00*/  UMOV UR6, 0x30000 ;  /* 0x0003000000067882 */ /* 0x000fe20000000000 */
[----:B------:R-:W-:Y:S01]  /*10e10*/  UMOV UR14, 0x0 ;  /* 0x00000000000e7882 */ /* 0x000fe20000000000 */
[----:B------:R-:W-:Y:S01]  /*10e20*/  UMOV UR15, 0x14f00000 ;  /* 0x14f00000000f7882 */ /* 0x000fe20000000000 */
[----:B------:R-:W-:-:S08]  /*10e30*/  UMOV UR10, 0x40 ;  /* 0x00000040000a7882 */ /* 0x000fd00000000000 */
.L_x_320:
        /* <DEDUP_REMOVED lines=16> */
.L_x_321:
        /* <DEDUP_REMOVED lines=16> */
.L_x_322:
        /* <DEDUP_REMOVED lines=9> */
[----:B----4-:R-:W-:Y:S05]  /*110d0*/  @P0 BRA.U.ANY `(.L_x_322) ;  /* 0xfffffffd00d80947 */ /* 0x010fea000393ffff */
.L_x_313:
[----:B------:R-:W-:Y:S05]  /*110e0*/  BSYNC B0 ;  /* 0x0000000000007941 */ /* 0x000fea0003800000 */
.L_x_312:
[----:B0-----:R-:W4:Y:S01]  /*110f0*/  LDL.LU R6, [R1+0x24] ;  /* 0x0000240001067983 */ /* 0x001f220000300800 */
[----:B------:R-:W-:Y:S01]  /*11100*/  VIADD R19, R19, 0x1 ;  /* 0x0000000113137836 */ /* 0x000fe20000000000 */
[----:B------:R-:W-:Y:S02]  /*11110*/  ULDC UR4, c[0x0][0xc34] ;  /* 0x00030d0000047ab9 */ /* 0x000fe40000000800 */
[----:B-1----:R-:W5:Y:S04]  /*11120*/  LDL.LU R5, [R1] ;  /* 0x0000000001057983 */ /* 0x002f680000300800 */
[----:B------:R-:W2:Y:S01]  /*11130*/  LDL.LU R4, [R1+0x2c] ;  /* 0x00002c0001047983 */ /* 0x000ea20000300800 */
[----:B------:R-:W-:-:S04]  /*11140*/  ISETP.NE.AND P0, PT, R19, 0x2, PT ;  /* 0x000000021300780c */ /* 0x000fc80003f05270 */
[----:B---3--:R-:W-:Y:S02]  /*11150*/  SEL R0, RZ, 0x1, P0 ;  /* 0x00000001ff007807 */ /* 0x008fe40000000000 */
[----:B------:R-:W-:Y:S01]  /*11160*/  SEL R19, R19, RZ, P0 ;  /* 0x000000ff13137207 */ /* 0x000fe20000000000 */
[----:B----4-:R-:W-:Y:S01]  /*11170*/  VIADD R6, R6, UR40 ;  /* 0x0000002806067c36 */ /* 0x010fe20008000000 */
[----:B-----5:R-:W-:-:S04]  /*11180*/  LOP3.LUT R5, R5, R0, RZ, 0x3c, !PT ;  /* 0x0000000005057212 */ /* 0x020fc800078e3cff */
[----:B------:R0:W-:Y:S01]  /*11190*/  STL [R1+0x24], R6 ;  /* 0x0000240601007387 */ /* 0x0001e20000100800 */
[----:B------:R-:W-:Y:S01]  /*111a0*/  ISETP.GE.AND P1, PT, R6, UR4, PT ;  /* 0x0000000406007c0c */ /* 0x000fe2000bf26270 */
[----:B--2---:R-:W-:-:S05]  /*111b0*/  VIADD R4, R4, 0x1 ;  /* 0x0000000104047836 */ /* 0x004fca0000000000 */
[----:B------:R0:W-:Y:S04]  /*111c0*/  STL [R1+0x2c], R4 ;  /* 0x00002c0401007387 */ /* 0x0001e80000100800 */
[----:B------:R0:W-:Y:S03]  /*111d0*/  STL [R1], R5 ;  /* 0x0000000501007387 */ /* 0x0001e60000100800 */
[----:B------:R-:W-:Y:S05]  /*111e0*/  @!P1 BRA `(.L_x_323) ;  /* 0xffffffb000349947 */ /* 0x000fea000383ffff */
[----:B------:R-:W-:-:S07]  /*111f0*/  LOP3.LUT R2, R4, 0x1, RZ, 0xc, !PT ;  /* 0x0000000104027812 */ /* 0x000fce00078e0cff */
.L_x_228:
[----:B0-----:R-:W0:Y:S01]  /*11200*/  S2R R3, SR_CgaCtaId ;  /* 0x0000000000037919 */ /* 0x001e220000008800 */
[----:B------:R-:W-:Y:S01]  /*11210*/  MOV R0, 0x400 ;  /* 0x0000040000007802 */ /* 0x000fe20000000f00 */
[----:B------:R-:W-:Y:S03]  /*11220*/  BSSY B0, `(.L_x_324) ;  /* 0x0000005000007945 */ /* 0x000fe60003800000 */
[----:B0-----:R-:W-:Y:S02]  /*11230*/  LEA R0, R3, R0, 0x18 ;  /* 0x0000000003007211 */ /* 0x001fe400078ec0ff */
[----:B------:R-:W-:-:S04]  /*11240*/  SHF.L.U32 R3, R2, 0x1f, RZ ;  /* 0x0000001f02037819 */ /* 0x000fc800000006ff */
[----:B------:R-:W0:Y:S02]  /*11250*/  SYNCS.PHASECHK.TRANS64.TRYWAIT P0, [R0+URZ+0x38820], R3 ;  /* 0x03882003000075a7 */ /* 0x000e24000800017f */
[----:B0-----:R-:W-:Y:S05]  /*11260*/  @!P0 BRA `(.L_x_325) ;  /* 0x0000001400708947 */ /* 0x001fea0003800000 */
.L_x_369:
[----:B------:R-:W-:Y:S05]  /*11270*/  BSYNC B0 ;  /* 0x0000000000007941 */ /* 0x000fea0003800000 */
.L_x_324:
[----:B------:R-:W-:-:S03]  /*11280*/  UMOV UR4, 0xffffffff ;  /* 0xffffffff00047882 */ /* 0x000fc60000000000 */
[----:B------:R-:W-:Y:S05]  /*11290*/  BRA.DIV UR4, `(.L_x_326) ;  /* 0x0000001604787947 */ /* 0x000fea000b800000 */
[----:B------:R-:W1:Y:S02]  /*112a0*/  S2R R2, SR_TID.X ;  /* 0x0000000000027919 */ /* 0x000e640000002100 */
[----:B-1----:R-:W-:-:S04]  /*112b0*/  SHF.R.U32.HI R2, RZ, 0x5, R2 ;  /* 0x00000005ff027819 */ /* 0x002fc80000011602 */
[----:B------:R-:W-:-:S05]  /*112c0*/  LOP3.LUT R2, R2, 0x3, RZ, 0xc0, !PT ;  /* 0x0000000302027812 */ /* 0x000fca00078ec0ff */
[----:B------:R1:W2:Y:S02]  /*112d0*/  SHFL.IDX PT, R14, R2, RZ, 0x1f ;  /* 0x00001fff020e7589 */ /* 0x0002a400000e0000 */
.L_x_372:
[----:B--2---:R-:W-:Y:S01]  /*112e0*/  ISETP.NE.AND P0, PT, R14, RZ, PT ;  /* 0x000000ff0e00720c */ /* 0x004fe20003f05270 */
[----:B------:R-:W-:-:S12]  /*112f0*/  BSSY B0, `(.L_x_327) ;  /* 0x0000027000007945 */ /* 0x000fd80003800000 */
[----:B------:R-:W-:Y:S05]  /*11300*/  @P0 BRA `(.L_x_328) ;  /* 0x0000000000940947 */ /* 0x000fea0003800000 */
[----:B------:R-:W-:-:S03]  /*11310*/  UMOV UR4, 0xffffffff ;  /* 0xffffffff00047882 */ /* 0x000fc60000000000 */
[----:B------:R-:W-:Y:S05]  /*11320*/  BRA.DIV UR4, `(.L_x_329) ;  /* 0x0000001604887947 */ /* 0x000fea000b800000 */
[----:B------:R-:W-:-:S13]  /*11330*/  ELECT P6, URZ, PT ;  /* 0x00000000003f782f */ /* 0x000fda00038c0000 */
.L_x_375:
        /* <DEDUP_REMOVED lines=8> */
.L_x_330:
[----:B------:R-:W2:Y:S01]  /*113c0*/  LDL.LU R7, [R1] ;  /* 0x0000000001077983 */ /* 0x000ea20000300800 */
[----:B------:R-:W-:Y:S02]  /*113d0*/  VIADD R2, R0, 0x38840 ;  /* 0x0003884000027836 */ /* 0x000fe40000000000 */
[C---:B0-----:R-:W-:Y:S02]  /*113e0*/  VIADD R3, R19.reuse, 0x1 ;  /* 0x0000000113037836 */ /* 0x041fe40000000000 */
[----:B------:R-:W-:-:S03]  /*113f0*/  IMAD R6, R19, 0x8, R2 ;  /* 0x0000000813067824 */ /* 0x000fc600078e0202 */
[----:B------:R-:W-:-:S04]  /*11400*/  ISETP.NE.AND P1, PT, R3, 0x2, PT ;  /* 0x000000020300780c */ /* 0x000fc80003f25270 */
[----:B------:R-:W-:Y:S02]  /*11410*/  SEL R4, RZ, 0x1, P1 ;  /* 0x00000001ff047807 */ /* 0x000fe40000800000 */
[----:B------:R-:W-:Y:S02]  /*11420*/  SEL R3, R3, RZ, P1 ;  /* 0x000000ff03037207 */ /* 0x000fe40000800000 */
[C---:B--2---:R-:W-:Y:S02]  /*11430*/  SHF.L.U32 R5, R7.reuse, 0x1f, RZ ;  /* 0x0000001f07057819 */ /* 0x044fe400000006ff */
[----:B------:R-:W-:Y:S01]  /*11440*/  LOP3.LUT R4, R7, R4, RZ, 0x3c, !PT ;  /* 0x0000000407047212 */ /* 0x000fe200078e3cff */
[----:B------:R-:W-:Y:S01]  /*11450*/  IMAD R7, R3, 0x8, R2 ;  /* 0x0000000803077824 */ /* 0x000fe200078e0202 */
[----:B------:R-:W0:Y:S02]  /*11460*/  SYNCS.PHASECHK.TRANS64.TRYWAIT P0, [R6+URZ], R5 ;  /* 0x00000005060075a7 */ /* 0x000e24000800017f */
[----:B------:R-:W-:Y:S01]  /*11470*/  SHF.L.U32 R2, R4, 0x1f, RZ ;  /* 0x0000001f04027819 */ /* 0x000fe200000006ff */
[----:B0-----:R-:W-:Y:S06]  /*11480*/  @!P0 BRA `(.L_x_331) ;  /* 0x0000001400508947 */ /* 0x001fec0003800000 */
.L_x_376:
[----:B------:R-:W1:Y:S02]  /*11490*/  SYNCS.PHASECHK.TRANS64.TRYWAIT P0, [R7+URZ], R2 ;  /* 0x00000002070075a7 */ /* 0x000e64000800017f */
[----:B-1----:R-:W-:Y:S05]  /*114a0*/  @!P0 BRA `(.L_x_332) ;  /* 0x00000014005c8947 */ /* 0x002fea0003800000 */
.L_x_377:
[----:B------:R-:W-:Y:S05]  /*114b0*/  @!P2 BRA `(.L_x_333) ;  /* 0x000000000004a947 */ /* 0x000fea0003800000 */
[----:B------:R-:W-:Y:S01]  /*114c0*/  BPT.TRAP 0x1 ;  /* 0x000000040000795c */ /* 0x000fe20000300000 */
.L_x_333:
[----:B------:R-:W-:-:S04]  /*114d0*/  VIADD R0, R0, 0x38860 ;  /* 0x0003886000007836 */ /* 0x000fc80000000000 */
[----:B------:R-:W-:-:S04]  /*114e0*/  IMAD R4, R19, 0x8, R0 ;  /* 0x0000000813047824 */ /* 0x000fc800078e0200 */
[----:B------:R-:W2:Y:S02]  /*114f0*/  SYNCS.PHASECHK.TRANS64.TRYWAIT P0, [R4+URZ], R5 ;  /* 0x00000005040075a7 */ /* 0x000ea4000800017f */
[----:B--2---:R-:W-:Y:S05]  /*11500*/  @!P0 BRA `(.L_x_334) ;  /* 0x0000001400588947 */ /* 0x004fea0003800000 */
.L_x_378:
[----:B------:R-:W-:-:S07]  /*11510*/  IMAD R3, R3, 0x8, R0 ;  /* 0x0000000803037824 */ /* 0x000fce00078e0200 */
.L_x_335:
[----:B---3--:R3:W4:Y:S02]  /*11520*/  SYNCS.PHASECHK.TRANS64.TRYWAIT P0, [R3+URZ], R2 ;  /* 0x00000002030075a7 */ /* 0x008724000800017f */
[----:B----4-:R-:W-:Y:S05]  /*11530*/  @!P0 NANOSLEEP.SYNCS 0x989680 ;  /* 0x009896800000895d */ /* 0x010fea0003900000 */
[----:B------:R-:W4:Y:S02]  /*11540*/  @!P0 SYNCS.PHASECHK.TRANS64 P0, [R3+URZ], R2 ;  /* 0x00000002030085a7 */ /* 0x000f24000800007f */
[----:B----4-:R-:W-:Y:S05]  /*11550*/  @!P0 BRA `(.L_x_335) ;  /* 0xfffffffc00f08947 */ /* 0x010fea000383ffff */
.L_x_328:
[----:B------:R-:W-:Y:S05]  /*11560*/  BSYNC B0 ;  /* 0x0000000000007941 */ /* 0x000fea0003800000 */
.L_x_327:
[----:B------:R-:W-:Y:S05]  /*11570*/  EXIT ;  /* 0x000000000000794d */ /* 0x000fea0003800000 */
.L_x_196:
[----:B0-----:R-:W-:-:S04]  /*11580*/  IMAD.U32 R3, RZ, RZ, UR36 ;  /* 0x00000024ff037e24 */ /* 0x001fc8000f8e00ff */
[----:B------:R0:W1:Y:S03]  /*11590*/  SYNCS.PHASECHK.TRANS64.TRYWAIT P1, [R3+URZ+0x38800], R0 ;  /* 0x03880000030075a7 */ /* 0x000066000802017f */
[----:B-1----:R-:W-:Y:S05]  /*115a0*/  @!P1 NANOSLEEP.SYNCS 0x989680 ;  /* 0x009896800000995d */ /* 0x002fea0003900000 */
[----:B------:R-:W1:Y:S02]  /*115b0*/  @!P1 SYNCS.PHASECHK.TRANS64 P1, [R3+URZ+0x38800], R0 ;  /* 0x03880000030095a7 */ /* 0x000e64000802007f */
[----:B-1----:R-:W-:Y:S05]  /*115c0*/  @!P1 BRA `(.L_x_196) ;  /* 0xfffffffc00ec9947 */ /* 0x002fea000383ffff */
[----:B------:R-:W-:Y:S05]  /*115d0*/  BRA `(.L_x_336) ;  /* 0xffffff0000647947 */ /* 0x000fea000383ffff */
.L_x_200:
[----:B-1----:R1:W2:Y:S02]  /*115e0*/  SYNCS.PHASECHK.TRANS64.TRYWAIT P1, [R0+URZ+0x38830], R3 ;  /* 0x03883003000075a7 */ /* 0x0022a4000802017f */
[----:B--2---:R-:W-:Y:S05]  /*115f0*/  @!P1 NANOSLEEP.SYNCS 0x989680 ;  /* 0x009896800000995d */ /* 0x004fea0003900000 */
[----:B------:R-:W2:Y:S02]  /*11600*/  @!P1 SYNCS.PHASECHK.TRANS64 P1, [R0+URZ+0x38830], R3 ;  /* 0x03883003000095a7 */ /* 0x000ea4000802007f */
[----:B--2---:R-:W-:Y:S05]  /*11610*/  @!P1 BRA `(.L_x_200) ;  /* 0xfffffffc00f09947 */ /* 0x004fea000383ffff */
[----:B------:R-:W-:Y:S05]  /*11620*/  BRA `(.L_x_199) ;  /* 0xffffff0000847947 */ /* 0x000fea000383ffff */
.L_x_206:
[----:B------:R-:W-:-:S13]  /*11630*/  R2UR UR4, R233 ;  /* 0x00000000e90472ca */ /* 0x000fda00000e0000 */
[----:B-1----:R-:W-:-:S04]  /*11640*/  IMAD.U32 R152, RZ, RZ, UR4 ;  /* 0x00000004ff987e24 */ /* 0x002fc8000f8e00ff */
[----:B------:R1:W2:Y:S03]  /*11650*/  SYNCS.PHASECHK.TRANS64.TRYWAIT P1, [R152+URZ+0x38830], R3 ;  /* 0x03883003980075a7 */ /* 0x0002a6000802017f */
[----:B--2---:R-:W-:Y:S05]  /*11660*/  @!P1 NANOSLEEP.SYNCS 0x989680 ;  /* 0x009896800000995d */ /* 0x004fea0003900000 */
[----:B------:R-:W2:Y:S02]  /*11670*/  @!P1 SYNCS.PHASECHK.TRANS64 P1, [R152+URZ+0x38830], R3 ;  /* 0x03883003980095a7 */ /* 0x000ea4000802007f */
[----:B--2---:R-:W-:Y:S05]  /*11680*/  @!P1 BRA `(.L_x_206) ;  /* 0xfffffffc00e89947 */ /* 0x004fea000383ffff */
[----:B------:R-:W-:Y:S05]  /*11690*/  BRA `(.L_x_205) ;  /* 0xffffff3800f47947 */ /* 0x000fea000383ffff */
.L_x_210:
[----:B0-----:R-:W-:-:S04]  /*116a0*/  IMAD.U32 R3, RZ, RZ, UR4 ;  /* 0x00000004ff037e24 */ /* 0x001fc8000f8e00ff */
[----:B------:R0:W2:Y:S03]  /*116b0*/  SYNCS.PHASECHK.TRANS64.TRYWAIT P1, [R3+URZ+0x38850], R0 ;  /* 0x03885000030075a7 */ /* 0x0000a6000802017f */
[----:B--2---:R-:W-:Y:S05]  /*116c0*/  @!P1 NANOSLEEP.SYNCS 0x989680 ;  /* 0x009896800000995d */ /* 0x004fea0003900000 */
[----:B------:R-:W2:Y:S02]  /*116d0*/  @!P1 SYNCS.PHASECHK.TRANS64 P1, [R3+URZ+0x38850], R0 ;  /* 0x03885000030095a7 */ /* 0x000ea4000802007f */
[----:B--2---:R-:W-:Y:S05]  /*116e0*/  @!P1 BRA `(.L_x_210) ;  /* 0xfffffffc00ec9947 */ /* 0x004fea000383ffff */
[----:B------:R-:W-:Y:S05]  /*116f0*/  BRA `(.L_x_209) ;  /* 0xffffff6400147947 */ /* 0x000fea000383ffff */
.L_x_217:
[----:B-1----:R-:W-:-:S04]  /*11700*/  IMAD.U32 R7, RZ, RZ, UR9 ;  /* 0x00000009ff077e24 */ /* 0x002fc8000f8e00ff */
[----:B------:R1:W2:Y:S03]  /*11710*/  SYNCS.PHASECHK.TRANS64.TRYWAIT P1, [R7+URZ+0x38850], R0 ;  /* 0x03885000070075a7 */ /* 0x0002a6000802017f */
[----:B--2---:R-:W-:Y:S05]  /*11720*/  @!P1 NANOSLEEP.SYNCS 0x989680 ;  /* 0x009896800000995d */ /* 0x004fea0003900000 */
[----:B------:R-:W2:Y:S02]  /*11730*/  @!P1 SYNCS.PHASECHK.TRANS64 P1, [R7+URZ+0x38850], R0 ;  /* 0x03885000070095a7 */ /* 0x000ea4000802007f */
[----:B--2---:R-:W-:Y:S05]  /*11740*/  @!P1 BRA `(.L_x_217) ;  /* 0xfffffffc00ec9947 */ /* 0x004fea000383ffff */
[----:B------:R-:W-:Y:S05]  /*11750*/  BRA `(.L_x_216) ;  /* 0xffffff7c00407947 */ /* 0x000fea000383ffff */
.L_x_232:
[----:B------:R-:W0:Y:S01]  /*11760*/  S2R R5, SR_TID.X ;  /* 0x0000000000057919 */ /* 0x000e220000002100 */
[----:B------:R-:W-:Y:S01]  /*11770*/  BSSY B0, `(.L_x_337) ;  /* 0x000000a000007945 */ /* 0x000fe20003800000 */
[----:B------:R-:W-:Y:S02]  /*11780*/  IMAD.MOV.U32 R12, RZ, RZ, RZ ;  /* 0x000000ffff0c7224 */ /* 0x000fe400078e00ff */
[----:B------:R-:W-:Y:S02]  /*11790*/  IMAD.MOV.U32 R11, RZ, RZ, 0x1f ;  /* 0x0000001fff0b7424 */ /* 0x000fe400078e00ff */
[----:B------:R-:W-:Y:S01]  /*117a0*/  IMAD.MOV.U32 R15, RZ, RZ, -0x1 ;  /* 0xffffffffff0f7424 */ /* 0x000fe200078e00ff */
[----:B0-----:R-:W-:-:S04]  /*117b0*/  SHF.R.U32.HI R5, RZ, 0x5, R5 ;  /* 0x00000005ff057819 */ /* 0x001fc80000011605 */
[----:B------:R-:W-:-:S05]  /*117c0*/  LOP3.LUT R5, R5, 0x3, RZ, 0xc0, !PT ;  /* 0x0000000305057812 */ /* 0x000fca00078ec0ff */
[----:B------:R-:W-:-:S07]  /*117d0*/  IMAD.MOV.U32 R13, RZ, RZ, R5 ;  /* 0x000000ffff0d7224 */ /* 0x000fce00078e0005 */
[----:B-1----:R-:W-:Y:S05]  /*117e0*/  WARPSYNC.COLLECTIVE R15, `(.L_x_338) ;  /* 0x000000000f087348 */ /* 0x002fea0003c00000 */
[----:B------:R0:W2:Y:S02]  /*117f0*/  SHFL.IDX P6, R14, R13, R12, R11 ;  /* 0x0000000c0d0e7389 */ /* 0x0000a400000c000b */
[----:B012---:R-:W-:Y:S01]  /*11800*/  ENDCOLLECTIVE ;  /* 0x000000000000791b */ /* 0x007fe20003800000 */
.L_x_338:
[----:B------:R-:W-:Y:S05]  /*11810*/  BSYNC B0 ;  /* 0x0000000000007941 */ /* 0x000fea0003800000 */
.L_x_337:
[----:B------:R-:W-:Y:S05]  /*11820*/  BRA `(.L_x_339) ;  /* 0xffffffb0006c7947 */ /* 0x000fea000383ffff */
.L_x_234:
[----:B------:R-:W-:Y:S01]  /*11830*/  BSSY B0, `(.L_x_340) ;  /* 0x0000006000007945 */ /* 0x000fe20003800000 */
[----:B------:R-:W-:-:S07]  /*11840*/  IMAD.MOV.U32 R15, RZ, RZ, -0x1 ;  /* 0xffffffffff0f7424 */ /* 0x000fce00078e00ff */
[----:B01----:R-:W-:Y:S05]  /*11850*/  WARPSYNC.COLLECTIVE R15, `(.L_x_341) ;  /* 0x000000000f0c7348 */ /* 0x003fea0003c00000 */
[----:B------:R-:W-:Y:S02]  /*11860*/  ELECT P6, UR62, PT ;  /* 0x00000000003e782f */ /* 0x000fe400038c0000 */
[----:B------:R-:W-:Y:S01]  /*11870*/  MOV R14, UR62 ;  /* 0x0000003e000e7c02 */ /* 0x000fe20008000f00 */
[----:B01----:R-:W-:Y:S10]  /*11880*/  ENDCOLLECTIVE ;  /* 0x000000000000791b */ /* 0x003ff40003800000 */
.L_x_341:
[----:B------:R-:W-:Y:S05]  /*11890*/  BSYNC B0 ;  /* 0x0000000000007941 */ /* 0x000fea0003800000 */
.L_x_340:
[----:B------:R-:W-:Y:S05]  /*118a0*/  BRA `(.L_x_342) ;  /* 0xffffffb0006c7947 */ /* 0x000fea000383ffff */
.L_x_236:
[----:B---3--:R3:W4:Y:S02]  /*118b0*/  SYNCS.PHASECHK.TRANS64.TRYWAIT P0, [R2+URZ+0x38840], R3 ;  /* 0x03884003020075a7 */ /* 0x008724000800017f */
[----:B----4-:R-:W-:Y:S05]  /*118c0*/  @!P0 NANOSLEEP.SYNCS 0x989680 ;  /* 0x009896800000895d */ /* 0x010fea0003900000 */
[----:B------:R-:W4:Y:S02]  /*118d0*/  @!P0 SYNCS.PHASECHK.TRANS64 P0, [R2+URZ+0x38840], R3 ;  /* 0x03884003020085a7 */ /* 0x000f24000800007f */
[----:B----4-:R-:W-:Y:S05]  /*118e0*/  @!P0 BRA `(.L_x_236) ;  /* 0xfffffffc00f08947 */ /* 0x010fea000383ffff */
[----:B------:R-:W-:Y:S05]  /*118f0*/  BRA `(.L_x_343) ;  /* 0xffffffb000c47947 */ /* 0x000fea000383ffff */
.L_x_240:
[----:B------:R0:W5:Y:S01]  /*11900*/  LDL R10, [R1+0x10] ;  /* 0x00001000010a7983 */ /* 0x0001620000100800 */
[----:B------:R-:W-:Y:S02]  /*11910*/  IMAD.MOV.U32 R13, RZ, RZ, R3 ;  /* 0x000000ffff0d7224 */ /* 0x000fe400078e0003 */
[----:B------:R-:W-:Y:S01]  /*11920*/  IMAD.MOV.U32 R12, RZ, RZ, RZ ;  /* 0x000000ffff0c7224 */ /* 0x000fe200078e00ff */
[----:B------:R-:W1:Y:S01]  /*11930*/  S2R R7, SR_TID.X ;  /* 0x0000000000077919 */ /* 0x000e620000002100 */
[----:B------:R-:W-:Y:S02]  /*11940*/  IMAD.MOV.U32 R11, RZ, RZ, 0x181f ;  /* 0x0000181fff0b7424 */ /* 0x000fe400078e00ff */
[----:B------:R-:W-:-:S07]  /*11950*/  IMAD.MOV.U32 R15, RZ, RZ, -0x1 ;  /* 0xffffffffff0f7424 */ /* 0x000fce00078e00ff */
[----:B01---5:R-:W-:Y:S05]  /*11960*/  WARPSYNC.COLLECTIVE R15, `(.L_x_344) ;  /* 0x000000000f087348 */ /* 0x023fea0003c00000 */
[----:B------:R2:W3:Y:S02]  /*11970*/  SHFL.IDX P6, R14, R13, R12, R11 ;  /* 0x0000000c0d0e7389 */ /* 0x0004e400000c000b */
[----:B0123-5:R-:W-:Y:S01]  /*11980*/  ENDCOLLECTIVE ;  /* 0x000000000000791b */ /* 0x02ffe20003800000 */
.L_x_344:
[----:B------:R-:W-:Y:S02]  /*11990*/  IMAD.MOV.U32 R13, RZ, RZ, R4 ;  /* 0x000000ffff0d7224 */ /* 0x000fe400078e0004 */
[----:B------:R-:W-:Y:S01]  /*119a0*/  IMAD.MOV.U32 R6, RZ, RZ, R14 ;  /* 0x000000ffff067224 */ /* 0x000fe200078e000e */
[----:B------:R-:W-:-:S07]  /*119b0*/  LOP3.LUT R7, R7, 0x7f, RZ, 0xc0, !PT ;  /* 0x0000007f07077812 */ /* 0x000fce00078ec0ff */
[----:B------:R-:W-:Y:S05]  /*119c0*/  WARPSYNC.COLLECTIVE R15, `(.L_x_345) ;  /* 0x000000000f087348 */ /* 0x000fea0003c00000 */
[----:B------:R0:W1:Y:S02]  /*119d0*/  SHFL.IDX P6, R14, R13, R12, R11 ;  /* 0x0000000c0d0e7389 */ /* 0x00006400000c000b */
[----:B01----:R-:W-:Y:S01]  /*119e0*/  ENDCOLLECTIVE ;  /* 0x000000000000791b */ /* 0x003fe20003800000 */
.L_x_345:
[----:B------:R-:W-:Y:S01]  /*119f0*/  ULDC UR4, c[0x0][0x288] ;  /* 0x0000a20000047ab9 */ /* 0x000fe20000000800 */
[----:B------:R-:W-:Y:S01]  /*11a00*/  ULDC.64 UR6, c[0x0][0x208] ;  /* 0x0000820000067ab9 */ /* 0x000fe20000000a00 */
[----:B------:R-:W-:Y:S01]  /*11a10*/  SHF.R.U32.HI R0, RZ, 0x3, R7 ;  /* 0x00000003ff007819 */ /* 0x000fe20000011607 */
[----:B------:R-:W-:-:S04]  /*11a20*/  IMAD R2, R8, UR4, RZ ;  /* 0x0000000408027c24 */ /* 0x000fc8000f8e02ff */
        /* <DEDUP_REMOVED lines=8> */
[----:B------:R-:W-:-:S04]  /*11ab0*/  @!P2 LOP3.LUT R7, R7, R6, RZ, 0x3c, !PT ;  /* 0x000000060707a212 */ /* 0x000fc800078e3cff */
[----:B------:R-:W-:-:S04]  /*11ac0*/  @!P2 LOP3.LUT R6, R7, R6, RZ, 0x3c, !PT ;  /* 0x000000060706a212 */ /* 0x000fc800078e3cff */
[----:B------:R-:W-:-:S05]  /*11ad0*/  @!P2 LOP3.LUT R7, R7, R6, RZ, 0x3c, !PT ;  /* 0x000000060707a212 */ /* 0x000fca00078e3cff */
[----:B------:R-:W-:Y:S01]  /*11ae0*/  @!PT LDS RZ, [RZ] ;  /* 0x00000000fffff984 */ /* 0x000fe20000000800 */
[----:B------:R-:W-:Y:S01]  /*11af0*/  @!PT LDS RZ, [RZ] ;  /* 0x00000000fffff984 */ /* 0x000fe20000000800 */
[----:B------:R-:W-:Y:S01]  /*11b00*/  @!PT LDS RZ, [RZ] ;  /* 0x00000000fffff984 */ /* 0x000fe20000000800 */
[----:B------:R0:W-:Y:S04]  /*11b10*/  @!P2 LDGSTS.E.BYPASS.LTC128B.128 [R10+0x14400], desc[UR6][R6.64], !P4 ;  /* 0x14400000060aafae */ /* 0x0001e8000e101d46 */
[----:B------:R0:W-:Y:S04]  /*11b20*/  @!P2 LDGSTS.E.BYPASS.LTC128B.128 [R10+0x18400], desc[UR6][R6.64+0x80], !P3 ;  /* 0x18400080060aafae */ /* 0x0001e8000d901d46 */
[----:B------:R0:W-:Y:S04]  /*11b30*/  @!P2 LDGSTS.E.BYPASS.LTC128B.128 [R10+0x1c400], desc[UR6][R6.64+0x100], !P0 ;  /* 0x1c400100060aafae */ /* 0x0001e8000c101d46 */
[----:B------:R0:W-:Y:S01]  /*11b40*/  @!P2 LDGSTS.E.BYPASS.LTC128B.128 [R10+0x20400], desc[UR6][R6.64+0x180], !P1 ;  /* 0x20400180060aafae */ /* 0x0001e2000c901d46 */
[----:B------:R-:W-:Y:S01]  /*11b50*/  ISETP.GE.AND P2, PT, R5, R2, PT ;  /* 0x000000020500720c */ /* 0x000fe20003f46270 */
[----:B------:R-:W-:-:S12]  /*11b60*/  VIADD R5, R0, 0x20 ;  /* 0x0000002000057836 */ /* 0x000fd80000000000 */
[----:B0-----:R-:W-:Y:S05]  /*11b70*/  WARPSYNC.COLLECTIVE R15, `(.L_x_346) ;  /* 0x000000000f087348 */ /* 0x001fea0003c00000 */
[----:B------:R1:W2:Y:S02]  /*11b80*/  SHFL.IDX P6, R14, R13, R12, R11 ;  /* 0x0000000c0d0e7389 */ /* 0x0002a400000c000b */
[----:B012---:R-:W-:Y:S01]  /*11b90*/  ENDCOLLECTIVE ;  /* 0x000000000000791b */ /* 0x007fe20003800000 */
.L_x_346:
[----:B------:R-:W-:Y:S02]  /*11ba0*/  IMAD.MOV.U32 R13, RZ, RZ, R4 ;  /* 0x000000ffff0d7224 */ /* 0x000fe400078e0004 */
[----:B------:R-:W-:-:S07]  /*11bb0*/  IMAD.MOV.U32 R6, RZ, RZ, R14 ;  /* 0x000000ffff067224 */ /* 0x000fce00078e000e */
[----:B------:R-:W-:Y:S05]  /*11bc0*/  WARPSYNC.COLLECTIVE R15, `(.L_x_347) ;  /* 0x000000000f087348 */ /* 0x000fea0003c00000 */
[----:B------:R0:W1:Y:S02]  /*11bd0*/  SHFL.IDX P6, R14, R13, R12, R11 ;  /* 0x0000000c0d0e7389 */ /* 0x00006400000c000b */
[----:B01----:R-:W-:Y:S01]  /*11be0*/  ENDCOLLECTIVE ;  /* 0x000000000000791b */ /* 0x003fe20003800000 */
.L_x_347:
[----:B------:R-:W-:Y:S01]  /*11bf0*/  ULDC.64 UR4, c[0x0][0x208] ;  /* 0x0000820000047ab9 */ /* 0x000fe20000000a00 */
[----:B------:R-:W-:Y:S02]  /*11c00*/  IMAD.MOV.U32 R13, RZ, RZ, R3 ;  /* 0x000000ffff0d7224 */ /* 0x000fe400078e0003 */
[----:B------:R-:W-:Y:S02]  /*11c10*/  IMAD.MOV.U32 R12, RZ, RZ, 0x2 ;  /* 0x00000002ff0c7424 */ /* 0x000fe400078e00ff */
[----:B------:R-:W-:-:S05]  /*11c20*/  IMAD.MOV.U32 R7, RZ, RZ, R14 ;  /* 0x000000ffff077224 */ /* 0x000fca00078e000e */
        /* <DEDUP_REMOVED lines=17> */
.L_x_348:
[----:B------:R-:W-:Y:S02]  /*11d40*/  IMAD.MOV.U32 R13, RZ, RZ, R4 ;  /* 0x000000ffff0d7224 */ /* 0x000fe400078e0004 */
[----:B------:R-:W-:-:S07]  /*11d50*/  IMAD.MOV.U32 R6, RZ, RZ, R14 ;  /* 0x000000ffff067224 */ /* 0x000fce00078e000e */
[----:B------:R-:W-:Y:S05]  /*11d60*/  WARPSYNC.COLLECTIVE R15, `(.L_x_349) ;  /* 0x000000000f087348 */ /* 0x000fea0003c00000 */
[----:B------:R0:W1:Y:S02]  /*11d70*/  SHFL.IDX P6, R14, R13, R12, R11 ;  /* 0x0000000c0d0e7389 */ /* 0x00006400000c000b */
[----:B01----:R-:W-:Y:S01]  /*11d80*/  ENDCOLLECTIVE ;  /* 0x000000000000791b */ /* 0x003fe20003800000 */
.L_x_349:
        /* <DEDUP_REMOVED lines=21> */
.L_x_350:
[----:B------:R-:W-:Y:S02]  /*11ee0*/  IMAD.MOV.U32 R13, RZ, RZ, R4 ;  /* 0x000000ffff0d7224 */ /* 0x000fe400078e0004 */
[----:B------:R-:W-:-:S07]  /*11ef0*/  IMAD.MOV.U32 R6, RZ, RZ, R14 ;  /* 0x000000ffff067224 */ /* 0x000fce00078e000e */
[----:B------:R-:W-:Y:S05]  /*11f00*/  WARPSYNC.COLLECTIVE R15, `(.L_x_351) ;  /* 0x000000000f087348 */ /* 0x000fea0003c00000 */
[----:B------:R0:W1:Y:S02]  /*11f10*/  SHFL.IDX P6, R14, R13, R12, R11 ;  /* 0x0000000c0d0e7389 */ /* 0x00006400000c000b */
[----:B01----:R-:W-:Y:S01]  /*11f20*/  ENDCOLLECTIVE ;  /* 0x000000000000791b */ /* 0x003fe20003800000 */
.L_x_351:
        /* <DEDUP_REMOVED lines=21> */
.L_x_352:
[----:B------:R-:W-:Y:S02]  /*12080*/  IMAD.MOV.U32 R13, RZ, RZ, R4 ;  /* 0x000000ffff0d7224 */ /* 0x000fe400078e0004 */
[----:B------:R-:W-:-:S07]  /*12090*/  IMAD.MOV.U32 R6, RZ, RZ, R14 ;  /* 0x000000ffff067224 */ /* 0x000fce00078e000e */
[----:B------:R-:W-:Y:S05]  /*120a0*/  WARPSYNC.COLLECTIVE R15, `(.L_x_353) ;  /* 0x000000000f087348 */ /* 0x000fea0003c00000 */
[----:B------:R0:W1:Y:S02]  /*120b0*/  SHFL.IDX P6, R14, R13, R12, R11 ;  /* 0x0000000c0d0e7389 */ /* 0x00006400000c000b */
[----:B01----:R-:W-:Y:S01]  /*120c0*/  ENDCOLLECTIVE ;  /* 0x000000000000791b */ /* 0x003fe20003800000 */
.L_x_353:
        /* <DEDUP_REMOVED lines=21> */
.L_x_354:
[----:B------:R-:W-:Y:S02]  /*12220*/  IMAD.MOV.U32 R13, RZ, RZ, R4 ;  /* 0x000000ffff0d7224 */ /* 0x000fe400078e0004 */
[----:B------:R-:W-:-:S07]  /*12230*/  IMAD.MOV.U32 R6, RZ, RZ, R14 ;  /* 0x000000ffff067224 */ /* 0x000fce00078e000e */
[----:B------:R-:W-:Y:S05]  /*12240*/  WARPSYNC.COLLECTIVE R15, `(.L_x_355) ;  /* 0x000000000f087348 */ /* 0x000fea0003c00000 */
[----:B------:R0:W1:Y:S02]  /*12250*/  SHFL.IDX P6, R14, R13, R12, R11 ;  /* 0x0000000c0d0e7389 */ /* 0x00006400000c000b */
[----:B01----:R-:W-:Y:S01]  /*12260*/  ENDCOLLECTIVE ;  /* 0x000000000000791b */ /* 0x003fe20003800000 */
.L_x_355:
        /* <DEDUP_REMOVED lines=20> */
.L_x_356:
[----:B------:R-:W-:Y:S02]  /*123b0*/  IMAD.MOV.U32 R13, RZ, RZ, R4 ;  /* 0x000000ffff0d7224 */ /* 0x000fe400078e0004 */
[----:B------:R-:W-:-:S07]  /*123c0*/  IMAD.MOV.U32 R6, RZ, RZ, R14 ;  /* 0x000000ffff067224 */ /* 0x000fce00078e000e */
[----:B------:R-:W-:Y:S05]  /*123d0*/  WARPSYNC.COLLECTIVE R15, `(.L_x_357) ;  /* 0x000000000f087348 */ /* 0x000fea0003c00000 */
[----:B------:R0:W1:Y:S02]  /*123e0*/  SHFL.IDX P6, R14, R13, R12, R11 ;  /* 0x0000000c0d0e7389 */ /* 0x00006400000c000b */
[----:B01----:R-:W-:Y:S01]  /*123f0*/  ENDCOLLECTIVE ;  /* 0x000000000000791b */ /* 0x003fe20003800000 */
.L_x_357:
        /* <DEDUP_REMOVED lines=19> */
.L_x_358:
[----:B------:R-:W-:Y:S02]  /*12530*/  IMAD.MOV.U32 R13, RZ, RZ, R4 ;  /* 0x000000ffff0d7224 */ /* 0x000fe400078e0004 */
[----:B------:R-:W-:-:S07]  /*12540*/  IMAD.MOV.U32 R5, RZ, RZ, R14 ;  /* 0x000000ffff057224 */ /* 0x000fce00078e000e */
[----:B------:R-:W-:Y:S05]  /*12550*/  WARPSYNC.COLLECTIVE R15, `(.L_x_359) ;  /* 0x000000000f087348 */ /* 0x000fea0003c00000 */
[----:B------:R0:W1:Y:S02]  /*12560*/  SHFL.IDX P6, R14, R13, R12, R11 ;  /* 0x0000000c0d0e7389 */ /* 0x00006400000c000b */
[----:B01----:R-:W-:Y:S01]  /*12570*/  ENDCOLLECTIVE ;  /* 0x000000000000791b */ /* 0x003fe20003800000 */
.L_x_359:
[----:B------:R-:W-:Y:S01]  /*12580*/  IMAD.MOV.U32 R3, RZ, RZ, R14 ;  /* 0x000000ffff037224 */ /* 0x000fe200078e000e */
[----:B------:R-:W-:Y:S06]  /*12590*/  BRA `(.L_x_360) ;  /* 0xffffffb400787947 */ /* 0x000fec000383ffff */
.L_x_244:
[----:B---3--:R-:W-:-:S04]  /*125a0*/  IMAD.U32 R2, RZ, RZ, UR36 ;  /* 0x00000024ff027e24 */ /* 0x008fc8000f8e00ff */
[----:B------:R3:W4:Y:S03]  /*125b0*/  SYNCS.PHASECHK.TRANS64.TRYWAIT P0, [R2+URZ+0x38820], R0 ;  /* 0x03882000020075a7 */ /* 0x000726000800017f */
[----:B----4-:R-:W-:Y:S05]  /*125c0*/  @!P0 NANOSLEEP.SYNCS 0x989680 ;  /* 0x009896800000895d */ /* 0x010fea0003900000 */
[----:B------:R-:W4:Y:S02]  /*125d0*/  @!P0 SYNCS.PHASECHK.TRANS64 P0, [R2+URZ+0x38820], R0 ;  /* 0x03882000020085a7 */ /* 0x000f24000800007f */
[----:B----4-:R-:W-:Y:S05]  /*125e0*/  @!P0 BRA `(.L_x_244) ;  /* 0xfffffffc00ec8947 */ /* 0x010fea000383ffff */
[----:B------:R-:W-:Y:S05]  /*125f0*/  BRA `(.L_x_361) ;  /* 0xffffffb400d47947 */ /* 0x000fea000383ffff */
.L_x_251:
[----:B--2---:R2:W3:Y:S02]  /*12600*/  SYNCS.PHASECHK.TRANS64.TRYWAIT P0, [R3+URZ+0x38840], R2 ;  /* 0x03884002030075a7 */ /* 0x0044e4000800017f */
[----:B---3--:R-:W-:Y:S05]  /*12610*/  @!P0 NANOSLEEP.SYNCS 0x989680 ;  /* 0x009896800000895d */ /* 0x008fea0003900000 */
[----:B------:R-:W3:Y:S02]  /*12620*/  @!P0 SYNCS.PHASECHK.TRANS64 P0, [R3+URZ+0x38840], R2 ;  /* 0x03884002030085a7 */ /* 0x000ee4000800007f */
[----:B---3--:R-:W-:Y:S05]  /*12630*/  @!P0 BRA `(.L_x_251) ;  /* 0xfffffffc00f08947 */ /* 0x008fea000383ffff */
[----:B------:R-:W-:Y:S05]  /*12640*/  BRA `(.L_x_362) ;  /* 0xffffffb800847947 */ /* 0x000fea000383ffff */
.L_x_260:
[----:B0-----:R0:W1:Y:S02]  /*12650*/  SYNCS.PHASECHK.TRANS64.TRYWAIT P0, [R2+URZ+0x38860], R3 ;  /* 0x03886003020075a7 */ /* 0x001064000800017f */
[----:B-1----:R-:W-:Y:S05]  /*12660*/  @!P0 NANOSLEEP.SYNCS 0x989680 ;  /* 0x009896800000895d */ /* 0x002fea0003900000 */
[----:B------:R-:W1:Y:S02]  /*12670*/  @!P0 SYNCS.PHASECHK.TRANS64 P0, [R2+URZ+0x38860], R3 ;  /* 0x03886003020085a7 */ /* 0x000e64000800007f */
[----:B-1----:R-:W-:Y:S05]  /*12680*/  @!P0 BRA `(.L_x_260) ;  /* 0xfffffffc00f08947 */ /* 0x002fea000383ffff */
[----:B------:R-:W-:Y:S05]  /*12690*/  BRA `(.L_x_363) ;  /* 0xffffffc000087947 */ /* 0x000fea000383ffff */
.L_x_273:
[----:B-1----:R1:W2:Y:S02]  /*126a0*/  SYNCS.PHASECHK.TRANS64.TRYWAIT P0, [R3+URZ+0x38840], R2 ;  /* 0x03884002030075a7 */ /* 0x0022a4000800017f */
[----:B--2---:R-:W-:Y:S05]  /*126b0*/  @!P0 NANOSLEEP.SYNCS 0x989680 ;  /* 0x009896800000895d */ /* 0x004fea0003900000 */
[----:B------:R-:W2:Y:S02]  /*126c0*/  @!P0 SYNCS.PHASECHK.TRANS64 P0, [R3+URZ+0x38840], R2 ;  /* 0x03884002030085a7 */ /* 0x000ea4000800007f */
[----:B--2---:R-:W-:Y:S05]  /*126d0*/  @!P0 BRA `(.L_x_273) ;  /* 0xfffffffc00f08947 */ /* 0x004fea000383ffff */
[----:B------:R-:W-:Y:S05]  /*126e0*/  BRA `(.L_x_364) ;  /* 0xffffffc800287947 */ /* 0x000fea000383ffff */
.L_x_282:
[----:B0-----:R0:W1:Y:S02]  /*126f0*/  SYNCS.PHASECHK.TRANS64.TRYWAIT P0, [R2+URZ+0x38860], R3 ;  /* 0x03886003020075a7 */ /* 0x001064000800017f */
[----:B-1----:R-:W-:Y:S05]  /*12700*/  @!P0 NANOSLEEP.SYNCS 0x989680 ;  /* 0x009896800000895d */ /* 0x002fea0003900000 */
[----:B------:R-:W1:Y:S02]  /*12710*/  @!P0 SYNCS.PHASECHK.TRANS64 P0, [R2+URZ+0x38860], R3 ;  /* 0x03886003020085a7 */ /* 0x000e64000800007f */
[----:B-1----:R-:W-:Y:S05]  /*12720*/  @!P0 BRA `(.L_x_282) ;  /* 0xfffffffc00f08947 */ /* 0x002fea000383ffff */
[----:B------:R-:W-:Y:S05]  /*12730*/  BRA `(.L_x_365) ;  /* 0xffffffcc00ac7947 */ /* 0x000fea000383ffff */
.L_x_294:
[----:B--2---:R2:W3:Y:S02]  /*12740*/  SYNCS.PHASECHK.TRANS64.TRYWAIT P0, [R3+URZ+0x38840], R2 ;  /* 0x03884002030075a7 */ /* 0x0044e4000800017f */
[----:B---3--:R-:W-:Y:S05]  /*12750*/  @!P0 NANOSLEEP.SYNCS 0x989680 ;  /* 0x009896800000895d */ /* 0x008fea0003900000 */
[----:B------:R-:W3:Y:S02]  /*12760*/  @!P0 SYNCS.PHASECHK.TRANS64 P0, [R3+URZ+0x38840], R2 ;  /* 0x03884002030085a7 */ /* 0x000ee4000800007f */
[----:B---3--:R-:W-:Y:S05]  /*12770*/  @!P0 BRA `(.L_x_294) ;  /* 0xfffffffc00f08947 */ /* 0x008fea000383ffff */
[----:B------:R-:W-:Y:S05]  /*12780*/  BRA `(.L_x_366) ;  /* 0xffffffd400a47947 */ /* 0x000fea000383ffff */
.L_x_303:
[----:B0-----:R0:W1:Y:S02]  /*12790*/  SYNCS.PHASECHK.TRANS64.TRYWAIT P0, [R2+URZ+0x38860], R5 ;  /* 0x03886005020075a7 */ /* 0x001064000800017f */
[----:B-1----:R-:W-:Y:S05]  /*127a0*/  @!P0 NANOSLEEP.SYNCS 0x989680 ;  /* 0x009896800000895d */ /* 0x002fea0003900000 */
[----:B------:R-:W1:Y:S02]  /*127b0*/  @!P0 SYNCS.PHASECHK.TRANS64 P0, [R2+URZ+0x38860], R5 ;  /* 0x03886005020085a7 */ /* 0x000e64000800007f */
[----:B-1----:R-:W-:Y:S05]  /*127c0*/  @!P0 BRA `(.L_x_303) ;  /* 0xfffffffc00f08947 */ /* 0x002fea000383ffff */
[----:B------:R-:W-:Y:S05]  /*127d0*/  BRA `(.L_x_367) ;  /* 0xffffffdc00247947 */ /* 0x000fea000383ffff */
.L_x_315:
[----:B---3--:R3:W4:Y:S02]  /*127e0*/  SYNCS.PHASECHK.TRANS64.TRYWAIT P0, [R0+URZ+0x38860], R2 ;  /* 0x03886002000075a7 */ /* 0x008724000800017f */
[----:B----4-:R-:W-:Y:S05]  /*127f0*/  @!P0 NANOSLEEP.SYNCS 0x989680 ;  /* 0x009896800000895d */ /* 0x010fea0003900000 */
[----:B------:R-:W4:Y:S02]  /*12800*/  @!P0 SYNCS.PHASECHK.TRANS64 P0, [R0+URZ+0x38860], R2 ;  /* 0x03886002000085a7 */ /* 0x000f24000800007f */
[----:B----4-:R-:W-:Y:S05]  /*12810*/  @!P0 BRA `(.L_x_315) ;  /* 0xfffffffc00f08947 */ /* 0x010fea000383ffff */
[----:B------:R-:W-:Y:S05]  /*12820*/  BRA `(.L_x_368) ;  /* 0xffffffe000b87947 */ /* 0x000fea000383ffff */
.L_x_325:
[----:B0-----:R0:W1:Y:S02]  /*12830*/  SYNCS.PHASECHK.TRANS64.TRYWAIT P0, [R0+URZ+0x38820], R3 ;  /* 0x03882003000075a7 */ /* 0x001064000800017f */
[----:B-1----:R-:W-:Y:S05]  /*12840*/  @!P0 NANOSLEEP.SYNCS 0x989680 ;  /* 0x009896800000895d */ /* 0x002fea0003900000 */
[----:B------:R-:W1:Y:S02]  /*12850*/  @!P0 SYNCS.PHASECHK.TRANS64 P0, [R0+URZ+0x38820], R3 ;  /* 0x03882003000085a7 */ /* 0x000e64000800007f */
[----:B-1----:R-:W-:Y:S05]  /*12860*/  @!P0 BRA `(.L_x_325) ;  /* 0xfffffffc00f08947 */ /* 0x002fea000383ffff */
[----:B------:R-:W-:Y:S05]  /*12870*/  BRA `(.L_x_369) ;  /* 0xffffffe8007c7947 */ /* 0x000fea000383ffff */
.L_x_326:
        /* <DEDUP_REMOVED lines=11> */
.L_x_371:
[----:B------:R-:W-:Y:S05]  /*12930*/  BSYNC B0 ;  /* 0x0000000000007941 */ /* 0x000fea0003800000 */
.L_x_370:
[----:B------:R-:W-:Y:S05]  /*12940*/  BRA `(.L_x_372) ;  /* 0xffffffe800647947 */ /* 0x000fea000383ffff */
.L_x_329:
[----:B------:R-:W-:Y:S01]  /*12950*/  BSSY B1, `(.L_x_373) ;  /* 0x0000006000017945 */ /* 0x000fe20003800000 */
[----:B------:R-:W-:-:S07]  /*12960*/  IMAD.MOV.U32 R15, RZ, RZ, -0x1 ;  /* 0xffffffffff0f7424 */ /* 0x000fce00078e00ff */
[----:B01----:R-:W-:Y:S05]  /*12970*/  WARPSYNC.COLLECTIVE R15, `(.L_x_374) ;  /* 0x000000000f0c7348 */ /* 0x003fea0003c00000 */
[----:B------:R-:W-:Y:S02]  /*12980*/  ELECT P6, UR62, PT ;  /* 0x00000000003e782f */ /* 0x000fe400038c0000 */
[----:B------:R-:W-:Y:S01]  /*12990*/  MOV R14, UR62 ;  /* 0x0000003e000e7c02 */ /* 0x000fe20008000f00 */
[----:B01----:R-:W-:Y:S10]  /*129a0*/  ENDCOLLECTIVE ;  /* 0x000000000000791b */ /* 0x003ff40003800000 */
.L_x_374:
[----:B------:R-:W-:Y:S05]  /*129b0*/  BSYNC B1 ;  /* 0x0000000000017941 */ /* 0x000fea0003800000 */
.L_x_373:
[----:B------:R-:W-:Y:S05]  /*129c0*/  BRA `(.L_x_375) ;  /* 0xffffffe8005c7947 */ /* 0x000fea000383ffff */
.L_x_331:
[----:B0-----:R0:W1:Y:S02]  /*129d0*/  SYNCS.PHASECHK.TRANS64.TRYWAIT P0, [R6+URZ], R5 ;  /* 0x00000005060075a7 */ /* 0x001064000800017f */
[----:B-1----:R-:W-:Y:S05]  /*129e0*/  @!P0 NANOSLEEP.SYNCS 0x989680 ;  /* 0x009896800000895d */ /* 0x002fea0003900000 */
[----:B------:R-:W1:Y:S02]  /*129f0*/  @!P0 SYNCS.PHASECHK.TRANS64 P0, [R6+URZ], R5 ;  /* 0x00000005060085a7 */ /* 0x000e64000800007f */
[----:B-1----:R-:W-:Y:S05]  /*12a00*/  @!P0 BRA `(.L_x_331) ;  /* 0xfffffffc00f08947 */ /* 0x002fea000383ffff */
[----:B------:R-:W-:Y:S05]  /*12a10*/  BRA `(.L_x_376) ;  /* 0xffffffe8009c7947 */ /* 0x000fea000383ffff */
.L_x_332:
[----:B-1----:R1:W2:Y:S02]  /*12a20*/  SYNCS.PHASECHK.TRANS64.TRYWAIT P0, [R7+URZ], R2 ;  /* 0x00000002070075a7 */ /* 0x0022a4000800017f */
[----:B--2---:R-:W-:Y:S05]  /*12a30*/  @!P0 NANOSLEEP.SYNCS 0x989680 ;  /* 0x009896800000895d */ /* 0x004fea0003900000 */
[----:B------:R-:W2:Y:S02]  /*12a40*/  @!P0 SYNCS.PHASECHK.TRANS64 P0, [R7+URZ], R2 ;  /* 0x00000002070085a7 */ /* 0x000ea4000800007f */
[----:B--2---:R-:W-:Y:S05]  /*12a50*/  @!P0 BRA `(.L_x_332) ;  /* 0xfffffffc00f08947 */ /* 0x004fea000383ffff */
[----:B------:R-:W-:Y:S05]  /*12a60*/  BRA `(.L_x_377) ;  /* 0xffffffe800907947 */ /* 0x000fea000383ffff */
.L_x_334:
[----:B--2---:R2:W3:Y:S02]  /*12a70*/  SYNCS.PHASECHK.TRANS64.TRYWAIT P0, [R4+URZ], R5 ;  /* 0x00000005040075a7 */ /* 0x0044e4000800017f */
[----:B---3--:R-:W-:Y:S05]  /*12a80*/  @!P0 NANOSLEEP.SYNCS 0x989680 ;  /* 0x009896800000895d */ /* 0x008fea0003900000 */
[----:B------:R-:W3:Y:S02]  /*12a90*/  @!P0 SYNCS.PHASECHK.TRANS64 P0, [R4+URZ], R5 ;  /* 0x00000005040085a7 */ /* 0x000ee4000800007f */
[----:B---3--:R-:W-:Y:S05]  /*12aa0*/  @!P0 BRA `(.L_x_334) ;  /* 0xfffffffc00f08947 */ /* 0x008fea000383ffff */
[----:B------:R-:W-:Y:S05]  /*12ab0*/  BRA `(.L_x_378) ;  /* 0xffffffe800947947 */ /* 0x000fea000383ffff */
.L_x_379:
        /* <DEDUP_REMOVED lines=12> */
.L_x_3425:


//--------------------- .text._ZN7cutlass13device_kernelIN5flash11enable_sm90INS1_16FlashAttnFwdSm90INS1_25CollectiveMainloopFwdSm90ILi2EN4cute5tupleIJNS5_1CILi1EEES8_S8_EEENS6_IJNS7_ILi128EEENS7_ILi80EEENS7_ILi256EEEEEELi256ENS_10bfloat16_tEfNS_4arch4Sm90ELb0ELb0ELb0ELb1ELb0ELb0ELb0ELb1ELb1ELb1ELb0ELb0EEENS1_21CollectiveEpilogueFwdINS6_IJSA_SC_SB_EEES9_SE_SG_Li256ELb1ELb1ELb0ELb0EEENS1_36VarlenDynamicPersistentTileSchedulerILi128ELi80ELi256ELi128ELb0ELb1ELb1ELb0ELb1ELb1EEEEEEEEEvNT_6ParamsE --------------------------
	.section	.text._ZN7cutlass13device_kernelIN5flash11enable_sm90INS1_16FlashAttnFwdSm90INS1_25CollectiveMainloopFwdSm90ILi2EN4cute5tupleIJNS5_1CILi1EEES8_S8_EEENS6_IJNS7_ILi128EEENS7_ILi80EEENS7_ILi256EEEEEELi256ENS_10bfloat16_tEfNS_4arch4Sm90ELb0ELb0ELb0ELb1ELb0ELb0ELb0ELb1ELb1ELb1ELb0ELb0EEENS1_21CollectiveEpilogueFwdINS6_IJSA_SC_SB_EEES9_SE_SG_Li256ELb1ELb1ELb0ELb0EEENS1_36VarlenDynamicPersistentTileSchedulerILi128ELi80ELi256ELi128ELb0ELb1ELb1ELb0ELb1ELb1EEEEEEEEEvNT_6ParamsE,"ax",@progbits
	.align	128
.text._ZN7cutlass13device_kernelIN5flash11enable_sm90INS1_16FlashAttnFwdSm90INS1_25CollectiveMainloopFwdSm90ILi2EN4cute5tupleIJNS5_1CILi1EEES8_S8_EEENS6_IJNS7_ILi128EEENS7_ILi80EEENS7_ILi256EEEEEELi256ENS_10bfloat16_tEfNS_4arch4Sm90ELb0ELb0ELb0ELb1ELb0ELb0ELb0ELb1ELb1ELb1ELb0ELb0EEENS1_21CollectiveEpilogueFwdINS6_IJSA_SC_SB_EEES9_SE_SG_Li256ELb1ELb1ELb0ELb0EEENS1_36VarlenDynamicPersistentTileSchedulerILi128ELi80ELi256ELi128ELb0ELb1ELb1ELb0ELb1ELb1EEEEEEEEEvNT_6ParamsE:
        .type           _ZN7cutlass13device_kernelIN5flash11enable_sm90INS1_16FlashAttnFwdSm90INS1_25CollectiveMainloopFwdSm90ILi2EN4cute5tupleIJNS5_1CILi1EEES8_S8_EEENS6_IJNS7_ILi128EEENS7_ILi80EEENS7_ILi256EEEEEELi256ENS_10bfloat16_tEfNS_4arch4Sm90ELb0ELb0ELb0ELb1ELb0ELb0ELb0ELb1ELb1ELb1ELb0ELb0EEENS1_21CollectiveEpilogueFwdINS6_IJSA_SC_SB_EEES9_SE_SG_Li256ELb1ELb1ELb0ELb0EEENS1_36VarlenDynamicPersistentTileSchedulerILi128ELi80ELi256ELi128ELb0ELb1ELb1ELb0ELb1ELb1EEEEEEEEEvNT_6ParamsE,@function
        .size           _ZN7cutlass13device_kernelIN5flash11enable_sm90INS1_16FlashAttnFwdSm90INS1_25CollectiveMainloopFwdSm90ILi2EN4cute5tupleIJNS5_1CILi1EEES8_S8_EEENS6_IJNS7_ILi128EEENS7_ILi80EEENS7_ILi256EEEEEELi256ENS_10bfloat16_tEfNS_4arch4Sm90ELb0ELb0ELb0ELb1ELb0ELb0ELb0ELb1ELb1ELb1ELb0ELb0EEENS1_21CollectiveEpilogueFwdINS6_IJSA_SC_SB_EEES9_SE_SG_Li256ELb1ELb1ELb0ELb0EEENS1_36VarlenDynamicPersistentTileSchedulerILi128ELi80ELi256ELi128ELb0ELb1ELb1ELb0ELb1ELb1EEEEEEEEEvNT_6ParamsE,(.L_x_3426 - _ZN7cutlass13device_kernelIN5flash11enable_sm90INS1_16FlashAttnFwdSm90INS1_25CollectiveMainloopFwdSm90ILi2EN4cute5tupleIJNS5_1CILi1EEES8_S8_EEENS6_IJNS7_ILi128EEENS7_ILi80EEENS7_ILi256EEEEEELi256ENS_10bfloat16_tEfNS_4arch4Sm90ELb0ELb0ELb0ELb1ELb0ELb0ELb0ELb1ELb1ELb1ELb0ELb0EEENS1_21CollectiveEpilogueFwdINS6_IJSA_SC_SB_EEES9_SE_SG_Li256ELb1ELb1ELb0ELb0EEENS1_36VarlenDynamicPersistentTileSchedulerILi128ELi80ELi256ELi128ELb0ELb1ELb1ELb0ELb1ELb1EEEEEEEEEvNT_6ParamsE)
        .other          _ZN7cutlass13device_kernelIN5flash11enable_sm90INS1_16FlashAttnFwdSm90INS1_25CollectiveMainloopFwdSm90ILi2EN4cute5tupleIJNS5_1CILi1EEES8_S8_EEENS6_IJNS7_ILi128EEENS7_ILi80EEENS7_ILi256EEEEEELi256ENS_10bfloat16_tEfNS_4arch4Sm90ELb0ELb0ELb0ELb1ELb0ELb0ELb0ELb1ELb1ELb1ELb0ELb0EEENS1_21CollectiveEpilogueFwdINS6_IJSA_SC_SB_EEES9_SE_SG_Li256ELb1ELb1ELb0ELb0EEENS1_36VarlenDynamicPersistentTileSchedulerILi128ELi80ELi256ELi128ELb0ELb1ELb1ELb0ELb1ELb1EEEEEEEEEvNT_6ParamsE,@"STO_CUDA_ENTRY STV_DEFAULT"
_ZN7cutlass13device_kernelIN5flash11enable_sm90INS1_16FlashAttnFwdSm90INS1_25CollectiveMainloopFwdSm90ILi2EN4cute5tupleIJNS5_1CILi1EEES8_S8_EEENS6_IJNS7_ILi128EEENS7_ILi80EEENS7_ILi256EEEEEELi256ENS_10bfloat16_tEfNS_4arch4Sm90ELb0ELb0ELb0ELb1ELb0ELb0ELb0ELb1ELb1ELb1ELb0ELb0EEENS1_21CollectiveEpilogueFwdINS6_IJSA_SC_SB_EEES9_SE_SG_Li256ELb1ELb1ELb0ELb0EEENS1_36VarlenDynamicPersistentTileSchedulerILi128ELi80ELi256ELi128ELb0ELb1ELb1ELb0ELb1ELb1EEEEEEEEEvNT_6ParamsE:
        /* <DEDUP_REMOVED lines=18> */
.L_x_381:
[----:B------:R-:W-:Y:S05]  /*0120*/  BSYNC B0 ;  /* 0x0000000000007941 */ /* 0x000fea0003800000 */
.L_x_380:
        /* <DEDUP_REMOVED lines=41> */
.L_x_382:
        /* <DEDUP_REMOVED lines=22> */
.L_x_383:
        /* <DEDUP_REMOVED lines=18> */
.L_x_384:
        /* <DEDUP_REMOVED lines=22> */
.L_x_385:
        /* <DEDUP_REMOVED lines=22> */
.L_x_386:
        /* <DEDUP_REMOVED lines=8> */
.L_x_388:
[----:B------:R-:W-:-:S08]  /*0980*/  NOP ;  /* 0x0000000000007918 */ /* 0x000fd00000000000 */
[----:B------:R-:W1:Y:S02]  /*0990*/  USETMAXREG.TRY_ALLOC.CTAPOOL UP0, 0xf0 ;  /* 0x000000f0000079c8 */ /* 0x000e640008000600 */
[----:B-1----:R-:W-:-:S13]  /*09a0*/  PLOP3.LUT P0, PT, PT, PT, UP0, 0x80, 0x0 ;  /* 0x000000000000781c */ /* 0x002fda0003f0f008 */
[----:B------:R-:W-:Y:S05]  /*09b0*/  @!P0 BRA `(.L_x_388) ;  /* 0xfffffffc00f08947 */ /* 0x000fea000383ffff */
[----:B------:R-:W1:Y:S08]  /*09c0*/  S2UR UR5, SR_CgaCtaId ;  /* 0x00000000000579c3 */ /* 0x000e700000008800 */
[----:B------:R-:W-:Y:S06]  /*09d0*/  BAR.ARV 0x8, 0x180 ;  /* 0x0206000000007b1d */ /* 0x000fec0000002000 */
[----:B------:R-:W-:-:S02]  /*09e0*/  UMOV UR4, 0x400 ;  /* 0x0000040000047882 */ /* 0x000fc40000000000 */
[----:B------:R-:W-:Y:S01]  /*09f0*/  BAR.SYNC.DEFER_BLOCKING 0x5, 0x180 ;  /* 0x0146000000007b1d */ /* 0x000fe20000010000 */
[----:B-1----:R-:W-:-:S09]  /*0a00*/  ULEA UR4, UR5, UR4, 0x18 ;  /* 0x0000000405047291 */ /* 0x002fd2000f8ec03f */
[----:B------:R-:W1:Y:S01]  /*0a10*/  LDS.128 R12, [UR4+0x388d0] ;  /* 0x0388d004ff0c7984 */ /* 0x000e620008000c00 */
[----:B------:R-:W-:Y:S01]  /*0a20*/  ULDC UR4, c[0x0][0xc3c] ;  /* 0x00030f0000047ab9 */ /* 0x000fe20000000800 */
[----:B------:R-:W-:Y:S06]  /*0a30*/  BAR.ARV 0x4, 0x180 ;  /* 0x0106000000007b1d */ /* 0x000fec0000002000 */
[----:B-1----:R-:W-:-:S13]  /*0a40*/  ISETP.GE.AND P0, PT, R15, UR4, PT ;  /* 0x000000040f007c0c */ /* 0x002fda000bf06270 */
[----:B------:R-:W-:Y:S05]  /*0a50*/  @P0 EXIT ;  /* 0x000000000000094d */ /* 0x000fea0003800000 */
[----:B0-----:R-:W2:Y:S01]  /*0a60*/  LDL R2, [R1+0x5c] ;  /* 0x00005c0001027983 */ /* 0x001ea20000100800 */
[----:B------:R-:W-:Y:S01]  /*0a70*/  R2UR UR6, R13 ;  /* 0x000000000d0672ca */ /* 0x000fe200000e0000 */
[----:B------:R-:W-:Y:S01]  /*0a80*/  IMAD.MOV.U32 R218, RZ, RZ, RZ ;  /* 0x000000ffffda7224 */ /* 0x000fe200078e00ff */
[----:B------:R-:W-:Y:S01]  /*0a90*/  R2UR UR5, R14 ;  /* 0x000000000e0572ca */ /* 0x000fe200000e0000 */
[----:B------:R-:W0:Y:S01]  /*0aa0*/  S2R R0, SR_TID.X ;  /* 0x0000000000007919 */ /* 0x000e220000002100 */
[----:B------:R-:W-:Y:S01]  /*0ab0*/  CS2R R16, SRZ ;  /* 0x0000000000107805 */ /* 0x000fe2000001ff00 */
[----:B0-----:R-:W-:-:S05]  /*0ac0*/  VIADD R231, R0, 0xffffff80 ;  /* 0xffffff8000e77836 */ /* 0x001fca0000000000 */
[----:B------:R-:W-:-:S04]  /*0ad0*/  SHF.R.S32.HI R0, RZ, 0x1f, R231 ;  /* 0x0000001fff007819 */ /* 0x000fc800000114e7 */
[CC--:B------:R-:W-:Y:S02]  /*0ae0*/  LEA.HI R3, R0.reuse, R231.reuse, RZ, 0x4 ;  /* 0x000000e700037211 */ /* 0x0c0fe400078f20ff */
[----:B------:R-:W-:Y:S02]  /*0af0*/  LEA.HI R4, R0, R231, RZ, 0x5 ;  /* 0x000000e700047211 */ /* 0x000fe400078f28ff */
[----:B------:R-:W-:-:S03]  /*0b00*/  SHF.R.S32.HI R6, RZ, 0x4, R3 ;  /* 0x00000004ff067819 */ /* 0x000fc60000011403 */
[----:B------:R-:W-:Y:S01]  /*0b10*/  IMAD.SHL.U32 R5, R4, 0x20, RZ ;  /* 0x0000002004057824 */ /* 0x000fe200078e00ff */
[C---:B------:R-:W-:Y:S02]  /*0b20*/  LOP3.LUT R4, R3.reuse, 0x3fffff0, RZ, 0xc0, !PT ;  /* 0x03fffff003047812 */ /* 0x040fe400078ec0ff */
[----:B------:R-:W-:Y:S02]  /*0b30*/  LEA.HI R3, R3, R6, RZ, 0x1 ;  /* 0x0000000603037211 */ /* 0x000fe400078f08ff */
[----:B------:R-:W-:Y:S01]  /*0b40*/  LOP3.LUT R5, R5, 0xfffffc00, RZ, 0xc0, !PT ;  /* 0xfffffc0005057812 */ /* 0x000fe200078ec0ff */
[----:B------:R-:W-:Y:S01]  /*0b50*/  IMAD.IADD R4, R231, 0x1, -R4 ;  /* 0x00000001e7047824 */ /* 0x000fe200078e0a04 */
[----:B------:R-:W-:-:S03]  /*0b60*/  LOP3.LUT R3, R3, 0x1ffffffe, RZ, 0xc0, !PT ;  /* 0x1ffffffe03037812 */ /* 0x000fc600078ec0ff */
[----:B------:R-:W-:Y:S01]  /*0b70*/  IMAD R4, R4, 0x40, R5 ;  /* 0x0000004004047824 */ /* 0x000fe200078e0205 */
[----:B------:R-:W-:Y:S01]  /*0b80*/  LEA.HI R5, R0, R231, RZ, 0x2 ;  /* 0x000000e700057211 */ /* 0x000fe200078f10ff */
[----:B------:R-:W-:Y:S02]  /*0b90*/  IMAD.IADD R3, R6, 0x1, -R3 ;  /* 0x0000000106037824 */ /* 0x000fe400078e0a03 */
[----:B------:R-:W-:Y:S02]  /*0ba0*/  IMAD.MOV.U32 R6, RZ, RZ, -0x2 ;  /* 0xfffffffeff067424 */ /* 0x000fe400078e00ff */
[----:B------:R-:W-:Y:S01]  /*0bb0*/  IMAD R225, R3, 0x8, R4 ;  /* 0x0000000803e17824 */ /* 0x000fe200078e0204 */
[----:B------:R-:W-:-:S05]  /*0bc0*/  LOP3.LUT R4, R5, 0xfffffffc, RZ, 0xc0, !PT ;  /* 0xfffffffc05047812 */ /* 0x000fca00078ec0ff */
[----:B------:R-:W-:-:S05]  /*0bd0*/  IMAD.IADD R4, R231, 0x1, -R4 ;  /* 0x00000001e7047824 */ /* 0x000fca00078e0a04 */
[----:B------:R-:W-:-:S04]  /*0be0*/  LEA.HI R3, R4, R4, RZ, 0x1 ;  /* 0x0000000404037211 */ /* 0x000fc800078f08ff */
[----:B------:R-:W-:-:S05]  /*0bf0*/  LOP3.LUT R3, R3, 0x1ffffffe, RZ, 0xc0, !PT ;  /* 0x1ffffffe03037812 */ /* 0x000fca00078ec0ff */
[----:B------:R-:W-:Y:S01]  /*0c00*/  IMAD.IADD R3, R4, 0x1, -R3 ;  /* 0x0000000104037824 */ /* 0x000fe200078e0a03 */
[----:B--2---:R-:W-:Y:S02]  /*0c10*/  R2UR UR4, R2 ;  /* 0x00000000020472ca */ /* 0x004fe400000e0000 */
[CC--:B------:R-:W-:Y:S02]  /*0c20*/  LEA.HI R2, R0.reuse, R231.reuse, RZ, 0x7 ;  /* 0x000000e700027211 */ /* 0x0c0fe400078f38ff */
[----:B------:R-:W-:Y:S02]  /*0c30*/  LEA.HI R0, R0, R231, RZ, 0x3 ;  /* 0x000000e700007211 */ /* 0x000fe400078f18ff */
[C---:B------:R-:W-:Y:S02]  /*0c40*/  LOP3.LUT R220, R2.reuse, 0xffffff80, RZ, 0xc0, !PT ;  /* 0xffffff8002dc7812 */ /* 0x040fe400078ec0ff */
[----:B------:R-:W-:Y:S02]  /*0c50*/  SHF.R.S32.HI R221, RZ, 0x7, R2 ;  /* 0x00000007ffdd7819 */ /* 0x000fe40000011402 */
[----:B------:R-:W-:Y:S01]  /*0c60*/  SHF.R.S32.HI R217, RZ, 0x3, R0 ;  /* 0x00000003ffd97819 */ /* 0x000fe20000011400 */
[----:B------:R-:W-:Y:S01]  /*0c70*/  IMAD.IADD R220, R231, 0x1, -R220 ;  /* 0x00000001e7dc7824 */ /* 0x000fe200078e0adc */
[----:B------:R-:W-:Y:S01]  /*0c80*/  LEA.HI R2, R2, R221, RZ, 0x1 ;  /* 0x000000dd02027211 */ /* 0x000fe200078f08ff */
[----:B------:R-:W-:-:S03]  /*0c90*/  ULOP3.LUT UR4, UR4, 0x1, URZ, 0xfc, !UPT ;  /* 0x0000000104047892 */ /* 0x000fc6000f8efc3f */
[----:B------:R-:W-:Y:S02]  /*0ca0*/  SHF.R.S32.HI R7, RZ, 0x1f, R220 ;  /* 0x0000001fff077819 */ /* 0x000fe400000114dc */
[----:B------:R-:W-:Y:S01]  /*0cb0*/  LOP3.LUT R2, R2, 0x3fffffe, RZ, 0xc0, !PT ;  /* 0x03fffffe02027812 */ /* 0x000fe200078ec0ff */
[----:B------:R-:W-:Y:S01]  /*0cc0*/  IMAD.U32 R226, RZ, RZ, UR4 ;  /* 0x00000004ffe27e24 */ /* 0x000fe2000f8e00ff */
[CC--:B------:R-:W-:Y:S02]  /*0cd0*/  LEA.HI R8, R7.reuse, R220.reuse, RZ, 0x2 ;  /* 0x000000dc07087211 */ /* 0x0c0fe400078f10ff */
[----:B------:R-:W-:Y:S01]  /*0ce0*/  LEA.HI R7, R7, R220, RZ, 0x5 ;  /* 0x000000dc07077211 */ /* 0x000fe200078f28ff */
[----:B------:R-:W-:Y:S01]  /*0cf0*/  IMAD.IADD R222, R221, 0x1, -R2 ;  /* 0x00000001ddde7824 */ /* 0x000fe200078e0a02 */
[--C-:B------:R-:W-:Y:S02]  /*0d00*/  SHF.R.S32.HI R9, RZ, 0x2, R8.reuse ;  /* 0x00000002ff097819 */ /* 0x100fe40000011408 */
[----:B------:R-:W-:-:S02]  /*0d10*/  SHF.R.S32.HI R10, RZ, 0x1f, R8 ;  /* 0x0000001fff0a7819 */ /* 0x000fc40000011408 */
[----:B------:R-:W-:Y:S02]  /*0d20*/  LOP3.LUT R2, R0, 0xfffffff8, RZ, 0xc0, !PT ;  /* 0xfffffff800027812 */ /* 0x000fe400078ec0ff */
[----:B------:R-:W-:Y:S02]  /*0d30*/  LEA.HI R10, R10, R9, RZ, 0x3 ;  /* 0x000000090a0a7211 */ /* 0x000fe400078f18ff */
[----:B------:R-:W-:Y:S01]  /*0d40*/  SHF.R.S32.HI R7, RZ, 0x5, R7 ;  /* 0x00000005ff077819 */ /* 0x000fe20000011407 */
[----:B------:R-:W-:Y:S01]  /*0d50*/  IMAD.IADD R213, R231, 0x1, -R2 ;  /* 0x00000001e7d57824 */ /* 0x000fe200078e0a02 */
[----:B------:R-:W-:Y:S02]  /*0d60*/  LOP3.LUT R10, R10, 0xfffffff8, RZ, 0xc0, !PT ;  /* 0xfffffff80a0a7812 */ /* 0x000fe400078ec0ff */
[----:B------:R-:W-:Y:S01]  /*0d70*/  LOP3.LUT R5, R8, 0x7ffffffc, RZ, 0xc0, !PT ;  /* 0x7ffffffc08057812 */ /* 0x000fe200078ec0ff */
[----:B------:R-:W-:Y:S02]  /*0d80*/  IMAD.SHL.U32 R18, R213, 0x8, RZ ;  /* 0x00000008d5127824 */ /* 0x000fe400078e00ff */
[----:B------:R-:W-:-:S02]  /*0d90*/  IMAD.IADD R10, R9, 0x1, -R10 ;  /* 0x00000001090a7824 */ /* 0x000fc400078e0a0a */
[C---:B------:R-:W-:Y:S01]  /*0da0*/  VIADD R23, R18.reuse, 0x40 ;  /* 0x0000004012177836 */ /* 0x040fe20000000000 */
[----:B------:R-:W-:Y:S01]  /*0db0*/  SHF.R.S32.HI R230, RZ, 0x1f, R18 ;  /* 0x0000001fffe67819 */ /* 0x000fe20000011412 */
[----:B------:R-:W-:Y:S02]  /*0dc0*/  IMAD R7, R7, 0x10, R10 ;  /* 0x0000001007077824 */ /* 0x000fe400078e020a */
[C---:B------:R-:W-:Y:S01]  /*0dd0*/  VIADD R22, R18.reuse, 0x80 ;  /* 0x0000008012167836 */ /* 0x040fe20000000000 */
[----:B------:R-:W-:Y:S01]  /*0de0*/  SHF.R.S32.HI R229, RZ, 0x1f, R23 ;  /* 0x0000001fffe57819 */ /* 0x000fe20000011417 */
[----:B------:R-:W-:Y:S02]  /*0df0*/  VIADD R212, R18, 0xc0 ;  /* 0x000000c012d47836 */ /* 0x000fe40000000000 */
[----:B------:R-:W-:Y:S01]  /*0e00*/  IMAD.IADD R5, R220, 0x1, -R5 ;  /* 0x00000001dc057824 */ /* 0x000fe200078e0a05 */
[----:B------:R-:W-:Y:S01]  /*0e10*/  SHF.R.S32.HI R228, RZ, 0x1f, R22 ;  /* 0x0000001fffe47819 */ /* 0x000fe20000011416 */
[----:B------:R-:W-:Y:S01]  /*0e20*/  IMAD R222, R222, 0x40, R7 ;  /* 0x00000040dede7824 */ /* 0x000fe200078e0207 */
[----:B------:R-:W-:Y:S01]  /*0e30*/  SHF.R.S32.HI R227, RZ, 0x1f, R212 ;  /* 0x0000001fffe37819 */ /* 0x000fe200000114d4 */
[----:B------:R-:W-:-:S02]  /*0e40*/  IMAD R223, R5, R6, 0x50 ;  /* 0x0000005005df7424 */ /* 0x000fc400078e0206 */
[----:B------:R-:W-:Y:S02]  /*0e50*/  IMAD.MOV.U32 R7, RZ, RZ, R15 ;  /* 0x000000ffff077224 */ /* 0x000fe400078e000f */
[----:B------:R-:W-:-:S07]  /*0e60*/  IMAD R224, R3, 0x8, R222 ;  /* 0x0000000803e07824 */ /* 0x000fce00078e02de */
.L_x_431:
[----:B0-23--:R-:W0:Y:S01]  /*0e70*/  LDC.64 R2, c[0x0][0xc88] ;  /* 0x00032200ff027b82 */ /* 0x00de220000000a00 */
[----:B------:R-:W-:Y:S01]  /*0e80*/  ULDC.64 UR12, c[0x0][0x208] ;  /* 0x00008200000c7ab9 */ /* 0x000fe20000000a00 */
[----:B------:R-:W-:Y:S01]  /*0e90*/  ULDC.64 UR8, c[0x0][0xa28] ;  /* 0x00028a0000087ab9 */ /* 0x000fe20000000a00 */
[----:B------:R-:W-:Y:S01]  /*0ea0*/  ULDC.64 UR10, c[0x0][0xa20] ;  /* 0x00028800000a7ab9 */ /* 0x000fe20000000a00 */
[----:B0-----:R-:W-:-:S06]  /*0eb0*/  IMAD.WIDE R2, R7, 0x4, R2 ;  /* 0x0000000407027825 */ /* 0x001fcc00078e0202 */
[----:B------:R-:W2:Y:S01]  /*0ec0*/  LDG.E R2, desc[UR12][R2.64] ;  /* 0x0000000c02027981 */ /* 0x000ea2000c1e1900 */
[----:B------:R-:W-:Y:S02]  /*0ed0*/  UISETP.NE.U32.AND UP0, UPT, UR8, URZ, UPT ;  /* 0x0000003f0800728c */ /* 0x000fe4000bf05070 */
[----:B------:R-:W-:Y:S02]  /*0ee0*/  UISETP.NE.U32.AND UP1, UPT, UR10, URZ, UPT ;  /* 0x0000003f0a00728c */ /* 0x000fe4000bf25070 */
[----:B------:R-:W-:Y:S02]  /*0ef0*/  UISETP.NE.AND.EX UP0, UPT, UR9, URZ, UPT, UP0 ;  /* 0x0000003f0900728c */ /* 0x000fe4000bf05300 */
[----:B------:R-:W-:-:S04]  /*0f00*/  UISETP.NE.AND.EX UP1, UPT, UR11, URZ, UPT, UP1 ;  /* 0x0000003f0b00728c */ /* 0x000fc8000bf25310 */
[----:B------:R-:W-:Y:S02]  /*0f10*/  PLOP3.LUT P0, PT, PT, PT, UP0, 0x80, 0x0 ;  /* 0x000000000000781c */ /* 0x000fe40003f0f008 */
[----:B------:R-:W-:Y:S02]  /*0f20*/  PLOP3.LUT P1, PT, PT, PT, UP1, 0x80, 0x0 ;  /* 0x000000000000781c */ /* 0x000fe40003f2f018 */
[----:B--2---:R-:W-:-:S13]  /*0f30*/  R2UR UR4, R2 ;  /* 0x00000000020472ca */ /* 0x004fda00000e0000 */
[----:B------:R-:W-:Y:S02]  /*0f40*/  USHF.R.S32.HI UR7, URZ, 0x1f, UR4 ;  /* 0x0000001f3f077899 */ /* 0x000fe40008011404 */
[----:B------:R-:W-:Y:S01]  /*0f50*/  IMAD.U32 R216, RZ, RZ, UR4 ;  /* 0x00000004ffd87e24 */ /* 0x000fe2000f8e00ff */
[----:B------:R-:W-:Y:S02]  /*0f60*/  @UP0 ULEA UR8, UP2, UR4, UR8, 0x2 ;  /* 0x0000000804080291 */ /* 0x000fe4000f84103f */
[----:B------:R-:W-:Y:S02]  /*0f70*/  @UP1 ULEA UR10, UP3, UR4, UR10, 0x2 ;  /* 0x0000000a040a1291 */ /* 0x000fe4000f86103f */
[----:B------:R-:W-:Y:S01]  /*0f80*/  @UP0 ULEA.HI.X UR9, UR4, UR9, UR7, 0x2, UP2 ;  /* 0x0000000904090291 */ /* 0x000fe200090f1407 */
[----:B------:R-:W-:Y:S01]  /*0f90*/  IMAD.U32 R214, RZ, RZ, UR6 ;  /* 0x00000006ffd67e24 */ /* 0x000fe2000f8e00ff */
[----:B------:R-:W-:Y:S01]  /*0fa0*/  @UP1 ULEA.HI.X UR11, UR4, UR11, UR7, 0x2, UP3 ;  /* 0x0000000b040b1291 */ /* 0x000fe200098f1407 */
[----:B------:R-:W-:Y:S01]  /*0fb0*/  IMAD.U32 R2, RZ, RZ, UR8 ;  /* 0x00000008ff027e24 */ /* 0x000fe2000f8e00ff */
[----:B------:R-:W-:Y:S01]  /*0fc0*/  ULDC UR6, c[0x0][0x2f0] ;  /* 0x0000bc0000067ab9 */ /* 0x000fe20000000800 */
[----:B------:R-:W-:Y:S01]  /*0fd0*/  IMAD.U32 R4, RZ, RZ, UR10 ;  /* 0x0000000aff047e24 */ /* 0x000fe2000f8e00ff */
[----:B------:R-:W-:Y:S01]  /*0fe0*/  ULDC UR4, c[0x0][0x424] ;  /* 0x0001090000047ab9 */ /* 0x000fe20000000800 */
[----:B------:R-:W-:Y:S01]  /*0ff0*/  IMAD.U32 R3, RZ, RZ, UR9 ;  /* 0x00000009ff037e24 */ /* 0x000fe2000f8e00ff */
[----:B------:R-:W-:Y:S01]  /*1000*/  ULDC.64 UR8, c[0x0][0x418] ;  /* 0x0001060000087ab9 */ /* 0x000fe20000000a00 */
[----:B------:R-:W-:Y:S01]  /*1010*/  IMAD.U32 R5, RZ, RZ, UR11 ;  /* 0x0000000bff057e24 */ /* 0x000fe2000f8e00ff */
[----:B------:R-:W-:Y:S01]  /*1020*/  UMOV UR60, URZ ;  /* 0x0000003f003c7c82 */ /* 0x000fe20008000000 */
[----:B------:R-:W-:Y:S01]  /*1030*/  IMAD.U32 R219, RZ, RZ, UR7 ;  /* 0x00000007ffdb7e24 */ /* 0x000fe2000f8e00ff */
[----:B------:R-:W2:Y:S04]  /*1040*/  @P0 LDG.E R2, desc[UR12][R2.64] ;  /* 0x0000000c02020981 */ /* 0x000ea8000c1e1900 */
[----:B------:R-:W3:Y:S01]  /*1050*/  @P1 LDG.E R4, desc[UR12][R4.64] ;  /* 0x0000000c04041981 */ /* 0x000ee2000c1e1900 */
[----:B------:R-:W-:Y:S01]  /*1060*/  UISETP.NE.U32.AND UP0, UPT, UR8, URZ, UPT ;  /* 0x0000003f0800728c */ /* 0x000fe2000bf05070 */
[----:B------:R-:W-:Y:S01]  /*1070*/  IMAD.MOV.U32 R0, RZ, RZ, RZ ;  /* 0x000000ffff007224 */ /* 0x000fe200078e00ff */
[----:B------:R-:W-:-:S02]  /*1080*/  CS2R R150, SRZ ;  /* 0x0000000000967805 */ /* 0x000fc4000001ff00 */
[----:B------:R-:W-:Y:S01]  /*1090*/  CS2R R148, SRZ ;  /* 0x0000000000947805 */ /* 0x000fe2000001ff00 */
[----:B------:R-:W-:Y:S01]  /*10a0*/  UISETP.NE.AND.EX UP0, UPT, UR9, URZ, UPT, UP0 ;  /* 0x0000003f0900728c */ /* 0x000fe2000bf05300 */
[----:B------:R-:W-:Y:S02]  /*10b0*/  CS2R R146, SRZ ;  /* 0x0000000000927805 */ /* 0x000fe4000001ff00 */
[----:B------:R-:W-:Y:S02]  /*10c0*/  CS2R R144, SRZ ;  /* 0x0000000000907805 */ /* 0x000fe4000001ff00 */
[----:B------:R-:W-:Y:S01]  /*10d0*/  CS2R R142, SRZ ;  /* 0x00000000008e7805 */ /* 0x000fe2000001ff00 */
[----:B------:R-:W-:Y:S01]  /*10e0*/  USEL UR4, UR4, 0x1, UP0 ;  /* 0x0000000104047887 */ /* 0x000fe20008000000 */
[----:B------:R-:W-:Y:S02]  /*10f0*/  CS2R R140, SRZ ;  /* 0x00000000008c7805 */ /* 0x000fe4000001ff00 */
[----:B------:R-:W-:-:S02]  /*1100*/  CS2R R138, SRZ ;  /* 0x00000000008a7805 */ /* 0x000fc4000001ff00 */
[----:B------:R-:W-:Y:S01]  /*1110*/  CS2R R136, SRZ ;  /* 0x0000000000887805 */ /* 0x000fe2000001ff00 */
[----:B------:R-:W-:Y:S01]  /*1120*/  UIMAD UR4, UR4, UR6, URZ ;  /* 0x00000006040472a4 */ /* 0x000fe2000f8e023f */
        /* <DEDUP_REMOVED lines=12> */
[----:B------:R-:W-:Y:S01]  /*11f0*/  IMAD.MOV.U32 R170, RZ, RZ, RZ ;  /* 0x000000ffffaa7224 */ /* 0x000fe200078e00ff */
[----:B------:R-:W-:Y:S02]  /*1200*/  CS2R R168, SRZ ;  /* 0x0000000000a87805 */ /* 0x000fe4000001ff00 */
[----:B------:R-:W-:Y:S02]  /*1210*/  CS2R R108, SRZ ;  /* 0x00000000006c7805 */ /* 0x000fe4000001ff00 */
[----:B------:R-:W-:Y:S02]  /*1220*/  CS2R R166, SRZ ;  /* 0x0000000000a67805 */ /* 0x000fe4000001ff00 */
[----:B------:R-:W-:Y:S01]  /*1230*/  CS2R R104, SRZ ;  /* 0x0000000000687805 */ /* 0x000fe2000001ff00 */
[----:B------:R-:W-:Y:S01]  /*1240*/  IMAD.MOV.U32 R165, RZ, RZ, RZ ;  /* 0x000000ffffa57224 */ /* 0x000fe200078e00ff */
        /* <DEDUP_REMOVED lines=8> */
[----:B-1----:R-:W-:Y:S01]  /*12d0*/  CS2R R84, SRZ ;  /* 0x0000000000547805 */ /* 0x002fe2000001ff00 */
[----:B------:R-:W-:Y:S01]  /*12e0*/  IMAD.MOV.U32 R19, RZ, RZ, RZ ;  /* 0x000000ffff137224 */ /* 0x000fe200078e00ff */
        /* <DEDUP_REMOVED lines=20> */
[----:B------:R-:W-:Y:S02]  /*1430*/  IMAD.MOV.U32 R41, RZ, RZ, RZ ;  /* 0x000000ffff297224 */ /* 0x000fe400078e00ff */
[----:B------:R-:W-:Y:S01]  /*1440*/  IMAD.U32 R215, RZ, RZ, UR5 ;  /* 0x00000005ffd77e24 */ /* 0x000fe2000f8e00ff */
[----:B--2---:R-:W-:-:S02]  /*1450*/  @P0 R2UR UR60, R2 ;  /* 0x00000000023c02ca */ /* 0x004fc400000e0000 */
[----:B------:R-:W-:Y:S02]  /*1460*/  CS2R R2, SRZ ;  /* 0x0000000000027805 */ /* 0x000fe4000001ff00 */
[----:B------:R-:W-:Y:S02]  /*1470*/  PLOP3.LUT P0, PT, PT, PT, PT, 0x80, 0x0 ;  /* 0x000000000000781c */ /* 0x000fe40003f0f070 */
[----:B---3--:R-:W-:Y:S01]  /*1480*/  @P1 R2UR UR4, R4 ;  /* 0x00000000040412ca */ /* 0x008fe200000e0000 */
[----:B----4-:R-:W-:-:S14]  /*1490*/  @P1 BRA `(.L_x_389) ;  /* 0x00000000003c1947 */ /* 0x010fdc0003800000 */
[----:B------:R-:W-:Y:S02]  /*14a0*/  ULDC.64 UR6, c[0x0][0xa08] ;  /* 0x0002820000067ab9 */ /* 0x000fe40000000a00 */
[----:B------:R-:W-:-:S04]  /*14b0*/  ISETP.NE.U32.AND P1, PT, RZ, UR6, PT ;  /* 0x00000006ff007c0c */ /* 0x000fc8000bf25070 */
[----:B------:R-:W-:-:S13]  /*14c0*/  ISETP.NE.AND.EX P1, PT, RZ, UR7, PT, P1 ;  /* 0x00000007ff007c0c */ /* 0x000fda000bf25310 */
[----:B------:R-:W-:Y:S05]  /*14d0*/  @!P1 BRA `(.L_x_389) ;  /* 0x00000000002c9947 */ /* 0x000fea0003800000 */
[----:B------:R-:W-:Y:S01]  /*14e0*/  R2UR UR8, R216 ;  /* 0x00000000d80872ca */ /* 0x000fe200000e0000 */
[----:B------:R-:W-:Y:S01]  /*14f0*/  ULDC.64 UR4, c[0x0][0xa08] ;  /* 0x0002820000047ab9 */ /* 0x000fe20000000a00 */
[----:B------:R-:W-:-:S11]  /*1500*/  ULDC.64 UR6, c[0x0][0x208] ;  /* 0x0000820000067ab9 */ /* 0x000fd60000000a00 */
[----:B------:R-:W-:-:S06]  /*1510*/  UIMAD.WIDE UR4, UR8, 0x4, UR4 ;  /* 0x00000004080478a5 */ /* 0x000fcc000f8e0204 */
[----:B------:R-:W-:Y:S02]  /*1520*/  IMAD.U32 R4, RZ, RZ, UR4 ;  /* 0x00000004ff047e24 */ /* 0x000fe4000f8e00ff */
[----:B------:R-:W-:-:S05]  /*1530*/  IMAD.U32 R5, RZ, RZ, UR5 ;  /* 0x00000005ff057e24 */ /* 0x000fca000f8e00ff */
[----:B------:R-:W2:Y:S04]  /*1540*/  LDG.E R7, desc[UR6][R4.64] ;  /* 0x0000000604077981 */ /* 0x000ea8000c1e1900 */
[----:B------:R-:W3:Y:S01]  /*1550*/  LDG.E R6, desc[UR6][R4.64+0x4] ;  /* 0x0000040604067981 */ /* 0x000ee2000c1e1900 */
[----:B--2---:R-:W-:Y:S02]  /*1560*/  R2UR UR4, R7 ;  /* 0x00000000070472ca */ /* 0x004fe400000e0000 */
[----:B---3--:R-:W-:-:S13]  /*1570*/  R2UR UR5, R6 ;  /* 0x00000000060572ca */ /* 0x008fda00000e0000 */
[----:B------:R-:W-:-:S12]  /*1580*/  UIADD3 UR4, -UR4, UR5, URZ ;  /* 0x0000000504047290 */ /* 0x000fd8000fffe13f */
.L_x_389:
[----:B------:R-:W-:Y:S01]  /*1590*/  UIADD3 UR60, -UR60, UR4, URZ ;  /* 0x000000043c3c7290 */ /* 0x000fe2000fffe13f */
[----:B------:R-:W-:Y:S01]  /*15a0*/  IMAD.MOV.U32 R40, RZ, RZ, RZ ;  /* 0x000000ffff287224 */ /* 0x000fe200078e00ff */
[----:B------:R-:W-:Y:S02]  /*15b0*/  CS2R R162, SRZ ;  /* 0x0000000000a27805 */ /* 0x000fe4000001ff00 */
[----:B------:R-:W-:Y:S01]  /*15c0*/  CS2R R34, SRZ ;  /* 0x0000000000227805 */ /* 0x000fe2000001ff00 */
[----:B------:R-:W-:Y:S01]  /*15d0*/  UISETP.GE.AND UP0, UPT, UR60, 0x1, UPT ;  /* 0x000000013c00788c */ /* 0x000fe2000bf06270 */
[----:B------:R-:W-:Y:S01]  /*15e0*/  CS2R R36, SRZ ;  /* 0x0000000000247805 */ /* 0x000fe2000001ff00 */
[----:B------:R-:W-:Y:S01]  /*15f0*/  UIADD3 UR4, UR60, 0x4f, URZ ;  /* 0x0000004f3c047890 */ /* 0x000fe2000fffe03f */
[----:B------:R-:W-:Y:S01]  /*1600*/  CS2R R32, SRZ ;  /* 0x0000000000207805 */ /* 0x000fe2000001ff00 */
[----:B------:R-:W-:Y:S01]  /*1610*/  IMAD.MOV.U32 R8, RZ, RZ, RZ ;  /* 0x000000ffff087224 */ /* 0x000fe200078e00ff */
[----:B------:R-:W-:-:S02]  /*1620*/  CS2R R26, SRZ ;  /* 0x00000000001a7805 */ /* 0x000fc4000001ff00 */
[----:B------:R-:W-:Y:S01]  /*1630*/  PLOP3.LUT P1, PT, PT, PT, UP0, 0x80, 0x0 ;  /* 0x000000000000781c */ /* 0x000fe20003f2f008 */
[----:B------:R-:W-:Y:S01]  /*1640*/  UIMAD.WIDE UR4, UR4, 0x66666667, URZ ;  /* 0x66666667040478a5 */ /* 0x000fe2000f8e023f */
[----:B------:R-:W-:Y:S01]  /*1650*/  CS2R R28, SRZ ;  /* 0x00000000001c7805 */ /* 0x000fe2000001ff00 */
[----:B------:R-:W-:Y:S01]  /*1660*/  IMAD.MOV.U32 R164, RZ, RZ, RZ ;  /* 0x000000ffffa47224 */ /* 0x000fe200078e00ff */
[----:B------:R-:W-:Y:S01]  /*1670*/  CS2R R24, SRZ ;  /* 0x0000000000187805 */ /* 0x000fe2000001ff00 */
[----:B------:R-:W-:-:S04]  /*1680*/  USHF.R.U32.HI UR61, URZ, 0x1f, UR5 ;  /* 0x0000001f3f3d7899 */ /* 0x000fc80008011605 */
[----:B------:R-:W-:-:S04]  /*1690*/  ULEA.HI.SX32 UR61, UR5, UR61, 0x1b ;  /* 0x0000003d053d7291 */ /* 0x000fc8000f8fda3f */
[----:B------:R-:W-:Y:S08]  /*16a0*/  @!P1 BRA `(.L_x_390) ;  /* 0x0000008c00f89947 */ /* 0x000ff00003800000 */
[----:B------:R-:W0:Y:S01]  /*16b0*/  SHFL.IDX PT, R0, R221, RZ, 0x1f ;  /* 0x00001fffdd007589 */ /* 0x000e2200000e0000 */
[----:B------:R-:W1:Y:S01]  /*16c0*/  S2UR UR7, SR_CgaCtaId ;  /* 0x00000000000779c3 */ /* 0x000e620000008800 */
[----:B------:R-:W-:Y:S01]  /*16d0*/  UMOV UR6, 0x400 ;  /* 0x0000040000067882 */ /* 0x000fe20000000000 */
[----:B0-----:R-:W-:Y:S01]  /*16e0*/  R2UR UR4, R0 ;  /* 0x00000000000472ca */ /* 0x001fe200000e0000 */
[----:B-1----:R-:W-:-:S04]  /*16f0*/  ULEA UR6, UR7, UR6, 0x18 ;  /* 0x0000000607067291 */ /* 0x002fc8000f8ec03f */
[----:B------:R-:W-:-:S04]  /*1700*/  UIADD3 UR6, UR6, 0x14400, URZ ;  /* 0x0001440006067890 */ /* 0x000fc8000fffe03f */
[----:B------:R-:W-:-:S04]  /*1710*/  ULOP3.LUT UP0, URZ, UR6, 0x9f, URZ, 0xc0, !UPT ;  /* 0x0000009f063f7892 */ /* 0x000fc8000f80c03f */
[----:B------:R-:W-:Y:S02]  /*1720*/  ULEA.HI UR5, UR4, UR4, URZ, 0x1 ;  /* 0x0000000404057291 */ /* 0x000fe4000f8f083f */
[----:B------:R-:W-:Y:S02]  /*1730*/  PLOP3.LUT P0, PT, PT, PT, UP0, 0x80, 0x0 ;  /* 0x000000000000781c */ /* 0x000fe40003f0f008 */
[----:B------:R-:W-:-:S04]  /*1740*/  ULOP3.LUT UR5, UR5, 0x1e, URZ, 0xc0, !UPT ;  /* 0x0000001e05057892 */ /* 0x000fc8000f8ec03f */
[----:B------:R-:W-:-:S04]  /*1750*/  UIADD3 UR5, UR4, -UR5, URZ ;  /* 0x8000000504057290 */ /* 0x000fc8000fffe03f */
[----:B------:R-:W-:-:S04]  /*1760*/  ULEA UR5, UR5, UR6, 0xd ;  /* 0x0000000605057291 */ /* 0x000fc8000f8e683f */
[----:B------:R-:W-:-:S04]  /*1770*/  USHF.R.U32.HI UR5, URZ, 0x4, UR5 ;  /* 0x000000043f057899 */ /* 0x000fc80008011605 */
[----:B------:R-:W-:Y:S01]  /*1780*/  ULOP3.LUT UR36, UR5, 0x3fff, URZ, 0xc0, !UPT ;  /* 0x00003fff05247892 */ /* 0x000fe2000f8ec03f */
[----:B------:R-:W-:Y:S11]  /*1790*/  @!P0 BRA `(.L_x_391) ;  /* 0x0000000000408947 */ /* 0x000ff60003800000 */
        /* <DEDUP_REMOVED lines=16> */
.L_x_391:
[----:B------:R-:W0:Y:S01]  /*18a0*/  S2UR UR5, SR_CgaCtaId ;  /* 0x00000000000579c3 */ /* 0x000e220000008800 */
[----:B------:R-:W-:Y:S01]  /*18b0*/  LEA.HI R0, R218, R218, RZ, 0x1 ;  /* 0x000000dada007211 */ /* 0x000fe200078f08ff */
[----:B------:R-:W-:Y:S01]  /*18c0*/  UMOV UR4, 0x400 ;  /* 0x0000040000047882 */ /* 0x000fe20000000000 */
[----:B------:R-:W-:Y:S01]  /*18d0*/  R2UR UR6, R226 ;  /* 0x00000000e20672ca */ /* 0x000fe200000e0000 */
[----:B------:R-:W-:Y:S01]  /*18e0*/  BSSY B0, `(.L_x_392) ;  /* 0x000000a000007945 */ /* 0x000fe20003800000 */
[----:B------:R-:W-:-:S05]  /*18f0*/  LOP3.LUT R3, R0, 0xfffffffe, RZ, 0xc0, !PT ;  /* 0xfffffffe00037812 */ /* 0x000fca00078ec0ff */
[----:B------:R-:W-:-:S05]  /*1900*/  IMAD.IADD R0, R218, 0x1, -R3 ;  /* 0x00000001da007824 */ /* 0x000fca00078e0a03 */
[----:B------:R-:W-:Y:S01]  /*1910*/  SHF.L.U32 R0, R0, 0x1f, RZ ;  /* 0x0000001f00007819 */ /* 0x000fe200000006ff */
[----:B------:R-:W-:-:S05]  /*1920*/  IMAD.U32 R2, RZ, RZ, UR6 ;  /* 0x00000006ff027e24 */ /* 0x000fca000f8e00ff */
[----:B------:R-:W-:Y:S01]  /*1930*/  ISETP.NE.AND P0, PT, R2, 0x3, PT ;  /* 0x000000030200780c */ /* 0x000fe20003f05270 */
[----:B0-----:R-:W-:-:S06]  /*1940*/  ULEA UR4, UR5, UR4, 0x18 ;  /* 0x0000000405047291 */ /* 0x001fcc000f8ec03f */
[----:B------:R-:W-:-:S04]  /*1950*/  IMAD.U32 R5, RZ, RZ, UR4 ;  /* 0x00000004ff057e24 */ /* 0x000fc8000f8e00ff */
[----:B------:R-:W0:Y:S02]  /*1960*/  SYNCS.PHASECHK.TRANS64.TRYWAIT P1, [R5+URZ+0x38800], R0 ;  /* 0x03880000050075a7 */ /* 0x000e24000802017f */
[----:B0-----:R-:W-:Y:S05]  /*1970*/  @!P1 BRA `(.L_x_393) ;  /* 0x0000012800c89947 */ /* 0x001fea0003800000 */
.L_x_567:
[----:B------:R-:W-:Y:S05]  /*1980*/  BSYNC B0 ;  /* 0x0000000000007941 */ /* 0x000fea0003800000 */
.L_x_392:
[----:B------:R-:W-:Y:S05]  /*1990*/  @!P0 BRA `(.L_x_394) ;  /* 0x0000000000048947 */ /* 0x000fea0003800000 */
[----:B------:R-:W-:Y:S01]  /*19a0*/  BPT.TRAP 0x1 ;  /* 0x000000040000795c */ /* 0x000fe20000300000 */
.L_x_394:
[----:B0-----:R-:W-:Y:S01]  /*19b0*/  IMAD R0, R16, 0x8, R5 ;  /* 0x0000000810007824 */ /* 0x001fe200078e0205 */
[----:B------:R-:W-:-:S04]  /*19c0*/  SHF.L.U32 R3, R17, 0x1f, RZ ;  /* 0x0000001f11037819 */ /* 0x000fc800000006ff */
[----:B------:R0:W1:Y:S01]  /*19d0*/  SYNCS.PHASECHK.TRANS64.TRYWAIT P2, [R0+URZ+0x38830], R3 ;  /* 0x03883003000075a7 */ /* 0x000062000804017f */
[----:B------:R-:W-:Y:S05]  /*19e0*/  @!P0 BRA `(.L_x_395) ;  /* 0x0000000000048947 */ /* 0x000fea0003800000 */
[----:B------:R-:W-:Y:S01]  /*19f0*/  BPT.TRAP 0x1 ;  /* 0x000000040000795c */ /* 0x000fe20000300000 */
.L_x_395:
[----:B------:R-:W2:Y:S01]  /*1a00*/  S2R R2, SR_TID.X ;  /* 0x0000000000027919 */ /* 0x000ea20000002100 */
[----:B------:R-:W-:Y:S01]  /*1a10*/  IMAD.MOV.U32 R151, RZ, RZ, RZ ;  /* 0x000000ffff977224 */ /* 0x000fe200078e00ff */
[----:B--2---:R-:W-:Y:S01]  /*1a20*/  LOP3.LUT P1, RZ, R2, 0x7f, RZ, 0xc0, !PT ;  /* 0x0000007f02ff7812 */ /* 0x004fe2000782c0ff */
[----:B-1----:R-:W-:-:S12]  /*1a30*/  @P2 BRA `(.L_x_396) ;  /* 0x0000000000082947 */ /* 0x002fd80003800000 */
[----:B------:R-:W1:Y:S02]  /*1a40*/  SYNCS.PHASECHK.TRANS64.TRYWAIT P2, [R0+URZ+0x38830], R3 ;  /* 0x03883003000075a7 */ /* 0x000e64000804017f */
[----:B-1----:R-:W-:Y:S05]  /*1a50*/  @!P2 BRA `(.L_x_397) ;  /* 0x0000012800a4a947 */ /* 0x002fea0003800000 */
.L_x_396:
[----:B------:R-:W-:Y:S05]  /*1a60*/  WARPSYNC.ALL ;  /* 0x0000000000007948 */ /* 0x000fea0003800000 */
[----:B------:R-:W-:Y:S01]  /*1a70*/  R2UR UR4, R5 ;  /* 0x00000000050472ca */ /* 0x000fe200000e0000 */
[----:B------:R-:W-:Y:S01]  /*1a80*/  ULOP3.LUT UR5, UR36, 0x10000, URZ, 0xfc, !UPT ;  /* 0x0001000024057892 */ /* 0x000fe2000f8efc3f */
[----:B------:R-:W-:Y:S01]  /*1a90*/  R2UR UR6, R16 ;  /* 0x00000000100672ca */ /* 0x000fe200000e0000 */
[----:B------:R-:W-:Y:S01]  /*1aa0*/  WARPGROUP.ARRIVE ;  /* 0x00000000000079c5 */ /* 0x000fe20000000000 */
[----:B------:R-:W-:Y:S01]  /*1ab0*/  UMOV UR9, 0x40000040 ;  /* 0x4000004000097882 */ /* 0x000fe20000000000 */
[----:B------:R-:W-:Y:S01]  /*1ac0*/  UMOV UR11, 0x40000040 ;  /* 0x40000040000b7882 */ /* 0x000fe20000000000 */
[----:B------:R-:W-:Y:S01]  /*1ad0*/  UMOV UR15, UR9 ;  /* 0x00000009000f7c82 */ /* 0x000fe20008000000 */
[----:B------:R-:W-:Y:S01]  /*1ae0*/  IMAD.U32 R13, RZ, RZ, UR9 ;  /* 0x00000009ff0d7e24 */ /* 0x000fe2000f8e00ff */
[----:B------:R-:W-:Y:S01]  /*1af0*/  UMOV UR8, UR5 ;  /* 0x0000000500087c82 */ /* 0x000fe20008000000 */
[----:B------:R-:W-:Y:S01]  /*1b00*/  UMOV UR17, 0x40000040 ;  /* 0x4000004000117882 */ /* 0x000fe20000000000 */
[----:B------:R-:W-:Y:S01]  /*1b10*/  UMOV UR14, UR8 ;  /* 0x00000008000e7c82 */ /* 0x000fe20008000000 */
[----:B------:R-:W-:Y:S01]  /*1b20*/  IMAD.U32 R12, RZ, RZ, UR8 ;  /* 0x00000008ff0c7e24 */ /* 0x000fe2000f8e00ff */
[----:B------:R-:W-:Y:S01]  /*1b30*/  UMOV UR19, 0x40000040 ;  /* 0x4000004000137882 */ /* 0x000fe20000000000 */
[----:B------:R-:W-:Y:S01]  /*1b40*/  UIADD3 UR4, UR4, 0x24400, URZ ;  /* 0x0002440004047890 */ /* 0x000fe2000fffe03f */
[----:B------:R-:W-:Y:S01]  /*1b50*/  IMAD.U32 R11, RZ, RZ, UR17 ;  /* 0x00000011ff0b7e24 */ /* 0x000fe2000f8e00ff */
[----:B------:R-:W-:Y:S01]  /*1b60*/  UMOV UR13, 0x40000040 ;  /* 0x40000040000d7882 */ /* 0x000fe20000000000 */
[----:B------:R-:W-:Y:S01]  /*1b70*/  UIADD3 UR20, UR5, 0x404, URZ ;  /* 0x0000040405147890 */ /* 0x000fe2000fffe03f */
[----:B------:R-:W-:Y:S01]  /*1b80*/  VIADD R2, R223, UR60 ;  /* 0x0000003cdf027c36 */ /* 0x000fe20008000000 */
[----:B------:R-:W-:Y:S01]  /*1b90*/  USHF.R.U32.HI UR4, URZ, 0x4, UR4 ;  /* 0x000000043f047899 */ /* 0x000fe20008011604 */
[----:B01----:R-:W-:Y:S01]  /*1ba0*/  IMAD.U32 R3, RZ, RZ, UR61 ;  /* 0x0000003dff037e24 */ /* 0x003fe2000f8e00ff */
[----:B------:R-:W-:Y:S01]  /*1bb0*/  UMOV UR21, 0x40000040 ;  /* 0x4000004000157882 */ /* 0x000fe20000000000 */
[----:B------:R-:W-:Y:S01]  /*1bc0*/  UMOV UR23, 0x40000040 ;  /* 0x4000004000177882 */ /* 0x000fe20000000000 */
[----:B------:R-:W-:Y:S01]  /*1bd0*/  ULOP3.LUT UR4, UR4, 0x3fff, URZ, 0xc0, !UPT ;  /* 0x00003fff04047892 */ /* 0x000fe2000f8ec03f */
[----:B------:R-:W-:Y:S01]  /*1be0*/  IMAD R2, R3, -0x50, R2 ;  /* 0xffffffb003027824 */ /* 0x000fe200078e0202 */
[----:B------:R-:W-:Y:S01]  /*1bf0*/  UIADD3 UR24, UR5, 0x406, URZ ;  /* 0x0000040605187890 */ /* 0x000fe2000fffe03f */
[----:B------:R-:W-:Y:S01]  /*1c00*/  P2R R21, PR, RZ, 0x1 ;  /* 0x00000001ff157803 */ /* 0x000fe20000000000 */
[----:B------:R-:W-:Y:S01]  /*1c10*/  ULOP3.LUT UR7, UR4, 0x10000, URZ, 0xfc, !UPT ;  /* 0x0001000004077892 */ /* 0x000fe2000f8efc3f */
[----:B------:R-:W-:Y:S01]  /*1c20*/  @!P1 VIADD R0, R0, 0x38840 ;  /* 0x0003884000009836 */ /* 0x000fe20000000000 */
[----:B------:R-:W-:Y:S01]  /*1c30*/  UMOV UR25, 0x40000040 ;  /* 0x4000004000197882 */ /* 0x000fe20000000000 */
[----:B------:R-:W-:Y:S01]  /*1c40*/  UMOV UR27, 0x40000040 ;  /* 0x40000040001b7882 */ /* 0x000fe20000000000 */
[----:B------:R-:W-:Y:S01]  /*1c50*/  UIMAD UR4, UR6, 0xa00, UR7 ;  /* 0x00000a00060478a4 */ /* 0x000fe2000f8e0207 */
[C---:B------:R-:W-:Y:S01]  /*1c60*/  ISETP.GT.AND P6, PT, R2.reuse, RZ, PT ;  /* 0x000000ff0200720c */ /* 0x040fe20003fc4270 */
[----:B------:R-:W-:Y:S01]  /*1c70*/  IMAD.U32 R19, RZ, RZ, UR7 ;  /* 0x00000007ff137e24 */ /* 0x000fe2000f8e00ff */
[----:B------:R-:W-:Y:S01]  /*1c80*/  UIADD3 UR7, UR5, 0x2, URZ ;  /* 0x0000000205077890 */ /* 0x000fe2000fffe03f */
[C---:B------:R-:W-:Y:S01]  /*1c90*/  ISETP.GT.AND P5, PT, R2.reuse, 0x1, PT ;  /* 0x000000010200780c */ /* 0x040fe20003fa4270 */
[----:B------:R-:W-:Y:S01]  /*1ca0*/  UIADD3 UR6, UR4, 0x200, URZ ;  /* 0x0000020004067890 */ /* 0x000fe2000fffe03f */
[C---:B------:R-:W-:Y:S01]  /*1cb0*/  ISETP.GT.AND P4, PT, R2.reuse, 0x8, PT ;  /* 0x000000080200780c */ /* 0x040fe20003f84270 */
[----:B------:R-:W-:Y:S01]  /*1cc0*/  UMOV UR10, UR4 ;  /* 0x00000004000a7c82 */ /* 0x000fe20008000000 */
[----:B------:R-:W-:Y:S01]  /*1cd0*/  UIADD3 UR12, UR4, 0x2, URZ ;  /* 0x00000002040c7890 */ /* 0x000fe2000fffe03f */
[----:B------:R-:W-:Y:S01]  /*1ce0*/  HGMMA.64x16x16.F32.BF16 R56, gdesc[UR8], RZ, !UPT, gsb0 ;  /* 0x00200000083879f0 */ /* 0x000fe2000c0018ff */
[----:B------:R-:W-:Y:S01]  /*1cf0*/  UIADD3 UR10, UR4, 0x80, URZ ;  /* 0x00000080040a7890 */ /* 0x000fe2000fffe03f */
[C---:B------:R-:W-:Y:S01]  /*1d00*/  ISETP.GT.AND P3, PT, R2.reuse, 0x9, PT ;  /* 0x000000090200780c */ /* 0x040fe20003f64270 */
[----:B------:R-:W-:Y:S01]  /*1d10*/  UMOV UR8, UR14 ;  /* 0x0000000e00087c82 */ /* 0x000fe20008000000 */
[----:B------:R-:W-:Y:S01]  /*1d20*/  UMOV UR9, UR15 ;  /* 0x0000000f00097c82 */ /* 0x000fe20008000000 */
[----:B------:R-:W-:Y:S01]  /*1d30*/  UMOV UR11, 0x40000040 ;  /* 0x40000040000b7882 */ /* 0x000fe20000000000 */
[----:B------:R-:W-:Y:S01]  /*1d40*/  UMOV UR16, UR7 ;  /* 0x0000000700107c82 */ /* 0x000fe20008000000 */
[----:B------:R-:W-:Y:S01]  /*1d50*/  UMOV UR18, UR12 ;  /* 0x0000000c00127c82 */ /* 0x000fe20008000000 */
[----:B------:R-:W-:Y:S01]  /*1d60*/  UIADD3 UR7, UR5, 0x4, URZ ;  /* 0x0000000405077890 */ /* 0x000fe2000fffe03f */
[----:B------:R-:W-:Y:S01]  /*1d70*/  IMAD.U32 R10, RZ, RZ, UR16 ;  /* 0x00000010ff0a7e24 */ /* 0x000fe2000f8e00ff */
[----:B------:R-:W-:Y:S01]  /*1d80*/  UIADD3 UR12, UR4, 0x4, URZ ;  /* 0x00000004040c7890 */ /* 0x000fe2000fffe03f */
[----:B------:R-:W-:Y:S01]  /*1d90*/  ISETP.GT.AND P2, PT, R2, 0x10, PT ;  /* 0x000000100200780c */ /* 0x000fe20003f44270 */
[----:B------:R-:W-:Y:S01]  /*1da0*/  UIADD3 UR22, UR4, 0x284, URZ ;  /* 0x0000028404167890 */ /* 0x000fe2000fffe03f */
[----:B------:R-:W-:Y:S01]  /*1db0*/  @!P1 PRMT R0, RZ, 0x654, R0 ;  /* 0x00000654ff009816 */ /* 0x000fe20000000000 */
[----:B------:R-:W-:Y:S01]  /*1dc0*/  UIADD3 UR26, UR4, 0x286, URZ ;  /* 0x00000286041a7890 */ /* 0x000fe2000fffe03f */
[--C-:B------:R-:W-:Y:S01]  /*1dd0*/  IMAD.MOV.U32 R150, RZ, RZ, R151.reuse ;  /* 0x000000ffff967224 */ /* 0x100fe200078e0097 */
        /* <DEDUP_REMOVED lines=50> */
[----:B------:R-:W-:Y:S01]  /*2100*/  UMOV UR57, 0x40000040 ;  /* 0x4000004000397882 */ /* 0x000fe20000000000 */
[----:B------:R-:W-:Y:S01]  /*2110*/  UMOV UR59, 0x40000040 ;  /* 0x40000040003b7882 */ /* 0x000fe20000000000 */
[----:B------:R-:W-:Y:S01]  /*2120*/  IMAD.U32 R7, RZ, RZ, UR57 ;  /* 0x00000039ff077e24 */ /* 0x000fe2000f8e00ff */
[----:B------:R-:W-:Y:S01]  /*2130*/  UISETP.GE.AND UP0, UPT, UR60, 0x51, UPT ;  /* 0x000000513c00788c */ /* 0x000fe2000bf06270 */
        /* <DEDUP_REMOVED lines=514> */
[----:B------:R-:W-:-:S02]  /*4160*/  FMNMX.FTZ R3, R49, R4, !PT ;  /* 0x0000000431037209 */ /* 0x000fc40007810000 */
[----:B------:R-:W-:Y:S02]  /*4170*/  FSEL R53, R53, -INF , P4 ;  /* 0xff80000035357808 */ /* 0x000fe40002000000 */
[----:B------:R-:W-:Y:S02]  /*4180*/  FMNMX.FTZ R4, R52, R3, !PT ;  /* 0x0000000334047209 */ /* 0x000fe40007810000 */
[----:B------:R-:W-:Y:S02]  /*4190*/  FSEL R50, R50, -INF , P2 ;  /* 0xff80000032327808 */ /* 0x000fe40001000000 */
[----:B------:R-:W-:Y:S02]  /*41a0*/  ISETP.GT.AND P2, PT, R2, 0x21, PT ;  /* 0x000000210200780c */ /* 0x000fe40003f44270 */
[----:B------:R-:W-:Y:S02]  /*41b0*/  FMNMX.FTZ R3, R53, R4, !PT ;  /* 0x0000000435037209 */ /* 0x000fe40007810000 */
[----:B------:R-:W-:-:S02]  /*41c0*/  FSEL R51, R51, -INF , P6 ;  /* 0xff80000033337808 */ /* 0x000fc40003000000 */
[----:B------:R-:W-:Y:S02]  /*41d0*/  ISETP.GT.AND P6, PT, R2, 0x28, PT ;  /* 0x000000280200780c */ /* 0x000fe40003fc4270 */
        /* <DEDUP_REMOVED lines=29> */
[----:B------:R-:W-:Y:S01]  /*43b0*/  FSEL R36, R36, -INF , P2 ;  /* 0xff80000024247808 */ /* 0x000fe20001000000 */
[----:B------:R-:W-:Y:S01]  /*43c0*/  ULDC UR5, c[0x0][0x988] ;  /* 0x0002620000057ab9 */ /* 0x000fe20000000800 */
        /* <DEDUP_REMOVED lines=26> */
[----:B-1----:R-:W-:Y:S02]  /*4570*/  FMNMX.FTZ R15, R14, R3, !PT ;  /* 0x000000030e0f7209 */ /* 0x002fe40007810000 */
[----:B------:R-:W-:-:S03]  /*4580*/  FMNMX.FTZ R3, R58, R59, !PT ;  /* 0x0000003b3a037209 */ /* 0x000fc60007810000 */
[----:B------:R-:W1:Y:S02]  /*4590*/  SHFL.BFLY PT, R4, R15, 0x1, 0x1f ;  /* 0x0c201f000f047f89 */ /* 0x000e6400000e0000 */
[----:B-1----:R-:W-:-:S04]  /*45a0*/  FMNMX.FTZ R4, R15, R4, !PT ;  /* 0x000000040f047209 */ /* 0x002fc80007810000 */
        /* <DEDUP_REMOVED lines=36> */
[----:B-1----:R-:W-:Y:S01]  /*47f0*/  FADD.FTZ R15, R56, R57 ;  /* 0x00000039380f7221 */ /* 0x002fe20000010000 */
[----:B------:R-:W-:Y:S01]  /*4800*/  FFMA.FTZ R20, R29, UR5, -R20 ;  /* 0x000000051d147c23 */ /* 0x000fe20008010814 */
[----:B------:R-:W-:-:S02]  /*4810*/  FMNMX.FTZ R3, R47, R2, !PT ;  /* 0x000000022f037209 */ /* 0x000fc40007810000 */
[----:B------:R-:W-:Y:S01]  /*4820*/  F2FP.BF16.F32.PACK_AB R208, R57, R56 ;  /* 0x0000003839d0723e */ /* 0x000fe200000010ff */
[--C-:B------:R-:W-:Y:S01]  /*4830*/  IMAD.MOV.U32 R57, RZ, RZ, R151.reuse ;  /* 0x000000ffff397224 */ /* 0x100fe200078e0097 */
[----:B------:R-:W-:Y:S01]  /*4840*/  FMNMX.FTZ R2, R34, R3, !PT ;  /* 0x0000000322027209 */ /* 0x000fe20007810000 */
[----:B------:R-:W-:Y:S01]  /*4850*/  MUFU.EX2 R48, R48 ;  /* 0x0000003000307308 */ /* 0x000fe20000000800 */
[----:B------:R-:W-:Y:S02]  /*4860*/  IMAD.MOV.U32 R56, RZ, RZ, R151 ;  /* 0x000000ffff387224 */ /* 0x000fe400078e0097 */
[----:B------:R-:W-:-:S04]  /*4870*/  FMNMX.FTZ R3, R35, R2, !PT ;  /* 0x0000000223037209 */ /* 0x000fc80007810000 */
[----:B------:R-:W-:Y:S01]  /*4880*/  FMNMX.FTZ R2, R38, R3, !PT ;  /* 0x0000000326027209 */ /* 0x000fe20007810000 */
[----:B------:R-:W1:Y:S01]  /*4890*/  MUFU.EX2 R49, R49 ;  /* 0x0000003100317308 */ /* 0x000e620000000800 */
[----:B--2---:R-:W-:Y:S02]  /*48a0*/  F2FP.BF16.F32.PACK_AB R210, R61, R60 ;  /* 0x0000003c3dd2723e */ /* 0x004fe400000010ff */
[----:B------:R-:W-:-:S04]  /*48b0*/  FMNMX.FTZ R3, R39, R2, !PT ;  /* 0x0000000227037209 */ /* 0x000fc80007810000 */
[----:B------:R-:W-:Y:S01]  /*48c0*/  FMNMX.FTZ R2, R26, R3, !PT ;  /* 0x000000031a027209 */ /* 0x000fe20007810000 */
[----:B------:R-:W-:Y:S03]  /*48d0*/  MUFU.EX2 R52, R52 ;  /* 0x0000003400347308 */ /* 0x000fe60000000800 */
[----:B------:R-:W-:-:S04]  /*48e0*/  FMNMX.FTZ R3, R27, R2, !PT ;  /* 0x000000021b037209 */ /* 0x000fc80007810000 */
[----:B------:R-:W-:Y:S01]  /*48f0*/  FMNMX.FTZ R2, R30, R3, !PT ;  /* 0x000000031e027209 */ /* 0x000fe20007810000 */
[----:B------:R-:W2:Y:S01]  /*4900*/  MUFU.EX2 R53, R53 ;  /* 0x0000003500357308 */ /* 0x000ea20000000800 */
[----:B-1----:R-:W-:Y:S02]  /*4910*/  F2FP.BF16.F32.PACK_AB R204, R49, R48 ;  /* 0x0000003031cc723e */ /* 0x002fe400000010ff */
[----:B------:R-:W-:-:S05]  /*4920*/  FMNMX.FTZ R2, R31, R2, !PT ;  /* 0x000000021f027209 */ /* 0x000fca0007810000 */
[----:B------:R-:W1:Y:S01]  /*4930*/  SHFL.BFLY PT, R3, R2, 0x2, 0x1f ;  /* 0x0c401f0002037f89 */ /* 0x000e6200000e0000 */
[----:B------:R-:W-:Y:S08]  /*4940*/  MUFU.EX2 R40, R40 ;  /* 0x0000002800287308 */ /* 0x000ff00000000800 */
[----:B------:R-:W3:Y:S01]  /*4950*/  MUFU.EX2 R41, R41 ;  /* 0x0000002900297308 */ /* 0x000ee20000000800 */
[----:B--2---:R-:W-:-:S07]  /*4960*/  F2FP.BF16.F32.PACK_AB R206, R53, R52 ;  /* 0x0000003435ce723e */ /* 0x004fce00000010ff */
[----:B------:R-:W-:Y:S01]  /*4970*/  MUFU.EX2 R44, R44 ;  /* 0x0000002c002c7308 */ /* 0x000fe20000000800 */
[----:B-1----:R-:W-:-:S07]  /*4980*/  FMNMX.FTZ R14, R2, R3, !PT ;  /* 0x00000003020e7209 */ /* 0x002fce0007810000 */
[----:B------:R-:W-:Y:S01]  /*4990*/  MUFU.EX2 R21, R20 ;  /* 0x0000001400157308 */ /* 0x000fe20000000800 */
[----:B---3--:R-:W-:Y:S01]  /*49a0*/  F2FP.BF16.F32.PACK_AB R200, R41, R40 ;  /* 0x0000002829c8723e */ /* 0x008fe200000010ff */
[----:B------:R-:W1:Y:S06]  /*49b0*/  SHFL.BFLY PT, R3, R14, 0x1, 0x1f ;  /* 0x0c201f000e037f89 */ /* 0x000e6c00000e0000 */
[----:B------:R-:W2:Y:S08]  /*49c0*/  MUFU.EX2 R45, R45 ;  /* 0x0000002d002d7308 */ /* 0x000eb00000000800 */
[----:B------:R-:W-:Y:S08]  /*49d0*/  MUFU.EX2 R32, R32 ;  /* 0x0000002000207308 */ /* 0x000ff00000000800 */
[----:B------:R-:W3:Y:S01]  /*49e0*/  MUFU.EX2 R33, R33 ;  /* 0x0000002100217308 */ /* 0x000ee20000000800 */
[----:B--2---:R-:W-:-:S02]  /*49f0*/  F2FP.BF16.F32.PACK_AB R202, R45, R44 ;  /* 0x0000002c2dca723e */ /* 0x004fc400000010ff */
[----:B-1----:R-:W-:Y:S01]  /*4a00*/  FMNMX.FTZ R3, R14, R3, !PT ;  /* 0x000000030e037209 */ /* 0x002fe20007810000 */
[----:B------:R-:W-:Y:S01]  /*4a10*/  FADD.FTZ R14, R60, R15 ;  /* 0x0000000f3c0e7221 */ /* 0x000fe20000010000 */
[--C-:B------:R-:W-:Y:S02]  /*4a20*/  IMAD.MOV.U32 R60, RZ, RZ, R151.reuse ;  /* 0x000000ffff3c7224 */ /* 0x100fe400078e0097 */
[C---:B------:R-:W-:Y:S01]  /*4a30*/  FSETP.NEU.FTZ.AND P2, PT, R3.reuse, -INF , PT ;  /* 0xff8000000300780b */ /* 0x040fe20003f5d000 */
[----:B------:R-:W-:Y:S01]  /*4a40*/  FMUL.FTZ R2, R3, UR5 ;  /* 0x0000000503027c20 */ /* 0x000fe20008410000 */
[----:B------:R-:W-:Y:S01]  /*4a50*/  FADD.FTZ R15, R61, R14 ;  /* 0x0000000e3d0f7221 */ /* 0x000fe20000010000 */
[----:B------:R-:W-:Y:S01]  /*4a60*/  MUFU.EX2 R36, R36 ;  /* 0x0000002400247308 */ /* 0x000fe20000000800 */
[----:B------:R-:W-:Y:S02]  /*4a70*/  IMAD.MOV.U32 R61, RZ, RZ, R151 ;  /* 0x000000ffff3d7224 */ /* 0x000fe400078e0097 */
[----:B------:R-:W-:Y:S01]  /*4a80*/  FSEL R2, R2, RZ, P2 ;  /* 0x000000ff02027208 */ /* 0x000fe20001000000 */
[----:B------:R-:W-:Y:S01]  /*4a90*/  FADD.FTZ R14, R48, R15 ;  /* 0x0000000f300e7221 */ /* 0x000fe20000010000 */
[----:B------:R-:W-:Y:S01]  /*4aa0*/  PLOP3.LUT P2, PT, PT, PT, UP0, 0x80, 0x0 ;  /* 0x000000000000781c */ /* 0x000fe20003f4f008 */
[----:B------:R-:W-:Y:S01]  /*4ab0*/  IMAD.MOV.U32 R48, RZ, RZ, R151 ;  /* 0x000000ffff307224 */ /* 0x000fe200078e0097 */
[----:B---3--:R-:W-:Y:S01]  /*4ac0*/  F2FP.BF16.F32.PACK_AB R196, R33, R32 ;  /* 0x0000002021c4723e */ /* 0x008fe200000010ff */
        /* <DEDUP_REMOVED lines=8> */
[----:B------:R-:W-:Y:S01]  /*4b50*/  FFMA.FTZ R55, R55, UR5, -R2 ;  /* 0x0000000537377c23 */ /* 0x000fe20008010802 */
[----:B------:R-:W-:Y:S01]  /*4b60*/  FADD.FTZ R29, R49, R14 ;  /* 0x0000000e311d7221 */ /* 0x000fe20000010000 */
[--C-:B------:R-:W-:Y:S01]  /*4b70*/  FFMA.FTZ R42, R42, UR5, -R2.reuse ;  /* 0x000000052a2a7c23 */ /* 0x100fe20008010802 */
[--C-:B------:R-:W-:Y:S01]  /*4b80*/  FFMA.FTZ R43, R43, UR5, -R2.reuse ;  /* 0x000000052b2b7c23 */ /* 0x100fe20008010802 */
[--C-:B------:R-:W-:Y:S01]  /*4b90*/  FFMA.FTZ R46, R46, UR5, -R2.reuse ;  /* 0x000000052e2e7c23 */ /* 0x100fe20008010802 */
[----:B------:R-:W-:Y:S01]  /*4ba0*/  FADD.FTZ R20, R52, R29 ;  /* 0x0000001d34147221 */ /* 0x000fe20000010000 */
[----:B------:R-:W1:Y:S01]  /*4bb0*/  MUFU.EX2 R59, R59 ;  /* 0x0000003b003b7308 */ /* 0x000e620000000800 */
[--C-:B------:R-:W-:Y:S01]  /*4bc0*/  FFMA.FTZ R47, R47, UR5, -R2.reuse ;  /* 0x000000052f2f7c23 */ /* 0x100fe20008010802 */
[----:B------:R-:W-:Y:S01]  /*4bd0*/  FFMA.FTZ R34, R34, UR5, -R2 ;  /* 0x0000000522227c23 */ /* 0x000fe20008010802 */
[----:B------:R-:W-:Y:S01]  /*4be0*/  FADD.FTZ R29, R53, R20 ;  /* 0x00000014351d7221 */ /* 0x000fe20000010000 */
[--C-:B------:R-:W-:Y:S01]  /*4bf0*/  FFMA.FTZ R35, R35, UR5, -R2.reuse ;  /* 0x0000000523237c23 */ /* 0x100fe20008010802 */
[--C-:B------:R-:W-:Y:S01]  /*4c00*/  FFMA.FTZ R38, R38, UR5, -R2.reuse ;  /* 0x0000000526267c23 */ /* 0x100fe20008010802 */
[--C-:B------:R-:W-:Y:S01]  /*4c10*/  FFMA.FTZ R39, R39, UR5, -R2.reuse ;  /* 0x0000000527277c23 */ /* 0x100fe20008010802 */
[----:B------:R-:W-:Y:S01]  /*4c20*/  FADD.FTZ R20, R40, R29 ;  /* 0x0000001d28147221 */ /* 0x000fe20000010000 */
[----:B------:R-:W2:Y:S01]  /*4c30*/  MUFU.EX2 R62, R62 ;  /* 0x0000003e003e7308 */ /* 0x000ea20000000800 */
[--C-:B------:R-:W-:Y:S01]  /*4c40*/  FFMA.FTZ R26, R26, UR5, -R2.reuse ;  /* 0x000000051a1a7c23 */ /* 0x100fe20008010802 */
[----:B------:R-:W-:Y:S01]  /*4c50*/  FFMA.FTZ R27, R27, UR5, -R2 ;  /* 0x000000051b1b7c23 */ /* 0x000fe20008010802 */
[----:B------:R-:W-:Y:S01]  /*4c60*/  FADD.FTZ R29, R41, R20 ;  /* 0x00000014291d7221 */ /* 0x000fe20000010000 */
[--C-:B------:R-:W-:Y:S01]  /*4c70*/  FFMA.FTZ R30, R30, UR5, -R2.reuse ;  /* 0x000000051e1e7c23 */ /* 0x100fe20008010802 */
[----:B------:R-:W-:Y:S01]  /*4c80*/  FFMA.FTZ R2, R31, UR5, -R2 ;  /* 0x000000051f027c23 */ /* 0x000fe20008010802 */
[----:B------:R-:W-:-:S02]  /*4c90*/  IMAD.MOV.U32 R53, RZ, RZ, R151 ;  /* 0x000000ffff357224 */ /* 0x000fc400078e0097 */
[----:B0-----:R-:W-:Y:S01]  /*4ca0*/  FADD.FTZ R0, R44, R29 ;  /* 0x0000001d2c007221 */ /* 0x001fe20000010000 */
[----:B------:R-:W0:Y:S01]  /*4cb0*/  MUFU.EX2 R63, R63 ;  /* 0x0000003f003f7308 */ /* 0x000e220000000800 */
[----:B-1----:R-:W-:Y:S01]  /*4cc0*/  FADD.FTZ R15, R58, R59 ;  /* 0x0000003b3a0f7221 */ /* 0x002fe20000010000 */
[----:B------:R-:W-:Y:S01]  /*4cd0*/  F2FP.BF16.F32.PACK_AB R209, R59, R58 ;  /* 0x0000003a3bd1723e */ /* 0x000fe200000010ff */
[----:B------:R-:W-:Y:S01]  /*4ce0*/  FADD.FTZ R29, R45, R0 ;  /* 0x000000002d1d7221 */ /* 0x000fe20000010000 */
[--C-:B------:R-:W-:Y:S02]  /*4cf0*/  IMAD.MOV.U32 R59, RZ, RZ, R151.reuse ;  /* 0x000000ffff3b7224 */ /* 0x100fe400078e0097 */
[----:B------:R-:W-:Y:S02]  /*4d00*/  IMAD.MOV.U32 R58, RZ, RZ, R151 ;  /* 0x000000ffff3a7224 */ /* 0x000fe400078e0097 */
[----:B------:R-:W1:Y:S01]  /*4d10*/  MUFU.EX2 R50, R50 ;  /* 0x0000003200327308 */ /* 0x000e620000000800 */
[----:B--2---:R-:W-:Y:S01]  /*4d20*/  FADD.FTZ R14, R62, R15 ;  /* 0x0000000f3e0e7221 */ /* 0x004fe20000010000 */
[----:B------:R-:W-:-:S02]  /*4d30*/  IMAD.MOV.U32 R52, RZ, RZ, R151 ;  /* 0x000000ffff347224 */ /* 0x000fc400078e0097 */
[--C-:B------:R-:W-:Y:S02]  /*4d40*/  IMAD.MOV.U32 R49, RZ, RZ, R151.reuse ;  /* 0x000000ffff317224 */ /* 0x100fe400078e0097 */
[--C-:B------:R-:W-:Y:S02]  /*4d50*/  IMAD.MOV.U32 R45, RZ, RZ, R151.reuse ;  /* 0x000000ffff2d7224 */ /* 0x100fe400078e0097 */
[----:B------:R-:W2:Y:S01]  /*4d60*/  MUFU.EX2 R51, R51 ;  /* 0x0000003300337308 */ /* 0x000ea20000000800 */
[C---:B0-----:R-:W-:Y:S01]  /*4d70*/  FADD.FTZ R15, R63.reuse, R14 ;  /* 0x0000000e3f0f7221 */ /* 0x041fe20000010000 */
[----:B------:R-:W-:Y:S01]  /*4d80*/  F2FP.BF16.F32.PACK_AB R211, R63, R62 ;  /* 0x0000003e3fd3723e */ /* 0x000fe200000010ff */
[--C-:B------:R-:W-:Y:S02]  /*4d90*/  IMAD.MOV.U32 R63, RZ, RZ, R151.reuse ;  /* 0x000000ffff3f7224 */ /* 0x100fe400078e0097 */
[--C-:B------:R-:W-:Y:S02]  /*4da0*/  IMAD.MOV.U32 R62, RZ, RZ, R151.reuse ;  /* 0x000000ffff3e7224 */ /* 0x100fe400078e0097 */
[----:B------:R-:W-:Y:S01]  /*4db0*/  IMAD.MOV.U32 R44, RZ, RZ, R151 ;  /* 0x000000ffff2c7224 */ /* 0x000fe200078e0097 */
[----:B------:R-:W0:Y:S01]  /*4dc0*/  MUFU.EX2 R54, R54 ;  /* 0x0000003600367308 */ /* 0x000e220000000800 */
[----:B-1----:R-:W-:Y:S01]  /*4dd0*/  FADD.FTZ R14, R50, R15 ;  /* 0x0000000f320e7221 */ /* 0x002fe20000010000 */
[----:B------:R-:W-:-:S02]  /*4de0*/  IMAD.MOV.U32 R41, RZ, RZ, R151 ;  /* 0x000000ffff297224 */ /* 0x000fc400078e0097 */
[--C-:B------:R-:W-:Y:S02]  /*4df0*/  IMAD.MOV.U32 R40, RZ, RZ, R151.reuse ;  /* 0x000000ffff287224 */ /* 0x100fe400078e0097 */
[--C-:B------:R-:W-:Y:S02]  /*4e00*/  IMAD.MOV.U32 R31, RZ, RZ, R151.reuse ;  /* 0x000000ffff1f7224 */ /* 0x100fe400078e0097 */
        /* <DEDUP_REMOVED lines=18> */
[----:B------:R-:W-:-:S03]  /*4f30*/  IMAD.MOV.U32 R32, RZ, RZ, R151 ;  /* 0x000000ffff207224 */ /* 0x000fc600078e0097 */
[----:B------:R-:W2:Y:S01]  /*4f40*/  MUFU.EX2 R47, R47 ;  /* 0x0000002f002f7308 */ /* 0x000ea20000000800 */
[C---:B0-----:R-:W-:Y:S01]  /*4f50*/  FADD.FTZ R15, R43.reuse, R0 ;  /* 0x000000002b0f7221 */ /* 0x041fe20000010000 */
[----:B------:R-:W-:Y:S01]  /*4f60*/  F2FP.BF16.F32.PACK_AB R201, R43, R42 ;  /* 0x0000002a2bc9723e */ /* 0x000fe200000010ff */
[--C-:B------:R-:W-:Y:S02]  /*4f70*/  IMAD.MOV.U32 R43, RZ, RZ, R151.reuse ;  /* 0x000000ffff2b7224 */ /* 0x100fe400078e0097 */
[----:B------:R-:W-:-:S03]  /*4f80*/  IMAD.MOV.U32 R42, RZ, RZ, R151 ;  /* 0x000000ffff2a7224 */ /* 0x000fc600078e0097 */
        /* <DEDUP_REMOVED lines=15> */
[----:B--2---:R-:W-:-:S07]  /*5080*/  FADD.FTZ R14, R24, R29 ;  /* 0x0000001d180e7221 */ /* 0x004fce0000010000 */
[----:B------:R-:W2:Y:S01]  /*5090*/  MUFU.EX2 R38, R38 ;  /* 0x0000002600267308 */ /* 0x000ea20000000800 */
[C---:B0-----:R-:W-:Y:S01]  /*50a0*/  FADD.FTZ R15, R35.reuse, R0 ;  /* 0x00000000230f7221 */ /* 0x041fe20000010000 */
[----:B------:R-:W-:Y:S01]  /*50b0*/  F2FP.BF16.F32.PACK_AB R197, R35, R34 ;  /* 0x0000002223c5723e */ /* 0x000fe200000010ff */
[--C-:B------:R-:W-:Y:S02]  /*50c0*/  IMAD.MOV.U32 R35, RZ, RZ, R151.reuse ;  /* 0x000000ffff237224 */ /* 0x100fe400078e0097 */
[----:B------:R-:W-:-:S03]  /*50d0*/  IMAD.MOV.U32 R34, RZ, RZ, R151 ;  /* 0x000000ffff227224 */ /* 0x000fc600078e0097 */
        /* <DEDUP_REMOVED lines=8> */
[----:B0-----:R-:W-:Y:S01]  /*5160*/  FADD.FTZ R14, R28, R29 ;  /* 0x0000001d1c0e7221 */ /* 0x001fe20000010000 */
[C---:B------:R-:W-:Y:S01]  /*5170*/  F2FP.BF16.F32.PACK_AB R194, R21.reuse, R28 ;  /* 0x0000001c15c2723e */ /* 0x040fe200000010ff */
[----:B------:R-:W-:Y:S02]  /*5180*/  IMAD.MOV.U32 R28, RZ, RZ, R151 ;  /* 0x000000ffff1c7224 */ /* 0x000fe400078e0097 */
[----:B------:R-:W-:-:S03]  /*5190*/  FADD.FTZ R15, R21, R14 ;  /* 0x0000000e150f7221 */ /* 0x000fc60000010000 */
[----:B------:R-:W0:Y:S01]  /*51a0*/  MUFU.EX2 R27, R27 ;  /* 0x0000001b001b7308 */ /* 0x000e220000000800 */
[C---:B-1----:R-:W-:Y:S01]  /*51b0*/  FADD.FTZ R29, R39.reuse, R0 ;  /* 0x00000000271d7221 */ /* 0x042fe20000010000 */
[----:B------:R-:W-:Y:S01]  /*51c0*/  F2FP.BF16.F32.PACK_AB R199, R39, R38 ;  /* 0x0000002627c7723e */ /* 0x000fe200000010ff */
[--C-:B------:R-:W-:Y:S02]  /*51d0*/  IMAD.MOV.U32 R39, RZ, RZ, R151.reuse ;  /* 0x000000ffff277224 */ /* 0x100fe400078e0097 */
[----:B------:R-:W-:-:S03]  /*51e0*/  IMAD.MOV.U32 R38, RZ, RZ, R151 ;  /* 0x000000ffff267224 */ /* 0x000fc600078e0097 */
[----:B------:R-:W1:Y:S01]  /*51f0*/  MUFU.EX2 R30, R30 ;  /* 0x0000001e001e7308 */ /* 0x000e620000000800 */
[----:B--2---:R-:W-:Y:S01]  /*5200*/  FADD.FTZ R0, R26, R29 ;  /* 0x0000001d1a007221 */ /* 0x004fe20000010000 */
[----:B------:R-:W-:-:S06]  /*5210*/  IMAD.MOV.U32 R29, RZ, RZ, R151 ;  /* 0x000000ffff1d7224 */ /* 0x000fcc00078e0097 */
[----:B------:R2:W3:Y:S01]  /*5220*/  MUFU.EX2 R195, R2 ;  /* 0x0000000200c37308 */ /* 0x0004e20000000800 */
[C---:B0-----:R-:W-:Y:S01]  /*5230*/  FADD.FTZ R21, R27.reuse, R0 ;  /* 0x000000001b157221 */ /* 0x041fe20000010000 */
[----:B------:R-:W-:Y:S01]  /*5240*/  F2FP.BF16.F32.PACK_AB R193, R27, R26 ;  /* 0x0000001a1bc1723e */ /* 0x000fe200000010ff */
[----:B------:R-:W-:Y:S02]  /*5250*/  IMAD.MOV.U32 R0, RZ, RZ, 0x3f800000 ;  /* 0x3f800000ff007424 */ /* 0x000fe400078e00ff */
[--C-:B------:R-:W-:Y:S02]  /*5260*/  IMAD.MOV.U32 R27, RZ, RZ, R151.reuse ;  /* 0x000000ffff1b7224 */ /* 0x100fe400078e0097 */
[----:B------:R-:W-:Y:S02]  /*5270*/  IMAD.MOV.U32 R26, RZ, RZ, R151 ;  /* 0x000000ffff1a7224 */ /* 0x000fe400078e0097 */
[----:B-1----:R-:W-:Y:S01]  /*5280*/  FADD.FTZ R14, R30, R21 ;  /* 0x000000151e0e7221 */ /* 0x002fe20000010000 */
[----:B--2---:R-:W-:-:S03]  /*5290*/  IMAD.MOV.U32 R2, RZ, RZ, 0x3f800000 ;  /* 0x3f800000ff027424 */ /* 0x004fc600078e00ff */
[C---:B---3--:R-:W-:Y:S01]  /*52a0*/  FADD.FTZ R14, R195.reuse, R14 ;  /* 0x0000000ec30e7221 */ /* 0x048fe20000010000 */
[----:B------:R-:W-:Y:S01]  /*52b0*/  F2FP.BF16.F32.PACK_AB R195, R195, R30 ;  /* 0x0000001ec3c3723e */ /* 0x000fe200000010ff */
[----:B------:R-:W-:Y:S01]  /*52c0*/  IMAD.MOV.U32 R30, RZ, RZ, R151 ;  /* 0x000000ffff1e7224 */ /* 0x000fe200078e0097 */
[----:B------:R-:W-:Y:S06]  /*52d0*/  @!P2 BRA `(.L_x_398) ;  /* 0x0000003c0088a947 */ /* 0x000fec0003800000 */
[----:B------:R-:W-:Y:S01]  /*52e0*/  R2UR UR60, R16 ;  /* 0x00000000103c72ca */ /* 0x000fe200000e0000 */
[----:B------:R-:W-:Y:S01]  /*52f0*/  UIADD3 UR4, UR61, -0x2, URZ ;  /* 0xfffffffe3d047890 */ /* 0x000fe2000fffe03f */
[----:B------:R-:W-:Y:S01]  /*5300*/  IMAD.MOV.U32 R20, RZ, RZ, R3 ;  /* 0x000000ffff147224 */ /* 0x000fe200078e0003 */
[----:B------:R-:W-:Y:S01]  /*5310*/  CS2R R150, SRZ ;  /* 0x0000000000967805 */ /* 0x000fe2000001ff00 */
[----:B------:R-:W-:Y:S01]  /*5320*/  IMAD.MOV.U32 R21, RZ, RZ, R4 ;  /* 0x000000ffff157224 */ /* 0x000fe200078e0004 */
[----:B------:R-:W-:Y:S01]  /*5330*/  CS2R R146, SRZ ;  /* 0x0000000000927805 */ /* 0x000fe2000001ff00 */
[----:B------:R-:W-:Y:S01]  /*5340*/  IMAD.MOV.U32 R232, RZ, RZ, R17 ;  /* 0x000000ffffe87224 */ /* 0x000fe200078e0011 */
[----:B------:R-:W-:Y:S01]  /*5350*/  CS2R R142, SRZ ;  /* 0x00000000008e7805 */ /* 0x000fe2000001ff00 */
[----:B------:R-:W-:Y:S01]  /*5360*/  IMAD.U32 R233, RZ, RZ, UR4 ;  /* 0x00000004ffe97e24 */ /* 0x000fe2000f8e00ff */
[----:B------:R-:W-:Y:S01]  /*5370*/  CS2R R138, SRZ ;  /* 0x00000000008a7805 */ /* 0x000fe2000001ff00 */
[----:B------:R-:W-:Y:S01]  /*5380*/  IMAD.MOV.U32 R0, RZ, RZ, 0x3f800000 ;  /* 0x3f800000ff007424 */ /* 0x000fe200078e00ff */
        /* <DEDUP_REMOVED lines=59> */
[----:B------:R-:W-:-:S07]  /*5740*/  CS2R R24, SRZ ;  /* 0x0000000000187805 */ /* 0x000fce000001ff00 */
.L_x_407:
[----:B------:R-:W-:-:S04]  /*5750*/  UIADD3 UR4, UR60, 0x1, URZ ;  /* 0x000000013c047890 */ /* 0x000fc8000fffe03f */
[----:B------:R-:W-:-:S04]  /*5760*/  UISETP.NE.AND UP0, UPT, UR4, 0x2, UPT ;  /* 0x000000020400788c */ /* 0x000fc8000bf05270 */
[----:B------:R-:W-:Y:S02]  /*5770*/  USEL UR5, URZ, 0x1, UP0 ;  /* 0x000000013f057887 */ /* 0x000fe40008000000 */
[----:B------:R-:W-:-:S04]  /*5780*/  USEL UR4, UR4, URZ, UP0 ;  /* 0x0000003f04047287 */ /* 0x000fc80008000000 */
[----:B------:R-:W-:Y:S02]  /*5790*/  LOP3.LUT R17, R232, UR5, RZ, 0x3c, !PT ;  /* 0x00000005e8117c12 */ /* 0x000fe4000f8e3cff */
[----:B------:R-:W-:Y:S01]  /*57a0*/  IMAD.U32 R16, RZ, RZ, UR4 ;  /* 0x00000004ff107e24 */ /* 0x000fe2000f8e00ff */
[----:B------:R-:W-:Y:S06]  /*57b0*/  @!P0 BRA `(.L_x_399) ;  /* 0x0000000000048947 */ /* 0x000fec0003800000 */
[----:B------:R-:W-:Y:S01]  /*57c0*/  BPT.TRAP 0x1 ;  /* 0x000000040000795c */ /* 0x000fe20000300000 */
.L_x_399:
[----:B------:R-:W0:Y:S01]  /*57d0*/  S2UR UR6, SR_CgaCtaId ;  /* 0x00000000000679c3 */ /* 0x000e220000008800 */
[----:B------:R-:W-:Y:S01]  /*57e0*/  UMOV UR5, 0x400 ;  /* 0x0000040000057882 */ /* 0x000fe20000000000 */
[----:B------:R-:W-:Y:S01]  /*57f0*/  SHF.L.U32 R3, R17, 0x1f, RZ ;  /* 0x0000001f11037819 */ /* 0x000fe200000006ff */
[----:B0-----:R-:W-:-:S06]  /*5800*/  ULEA UR5, UR6, UR5, 0x18 ;  /* 0x0000000506057291 */ /* 0x001fcc000f8ec03f */
[----:B------:R-:W-:-:S05]  /*5810*/  IMAD.U32 R5, RZ, RZ, UR5 ;  /* 0x00000005ff057e24 */ /* 0x000fca000f8e00ff */
[----:B------:R-:W-:-:S13]  /*5820*/  R2UR UR61, R5 ;  /* 0x00000000053d72ca */ /* 0x000fda00000e0000 */
[----:B------:R-:W-:-:S09]  /*5830*/  ULEA UR61, UR4, UR61, 0x3 ;  /* 0x0000003d043d7291 */ /* 0x000fd2000f8e183f */
[----:B------:R0:W1:Y:S01]  /*5840*/  SYNCS.PHASECHK.TRANS64.TRYWAIT P2, [UR61+0x38830], R3 ;  /* 0x03883003ff0075a7 */ /* 0x000062000804017d */
[----:B------:R-:W-:Y:S05]  /*5850*/  @!P0 BRA `(.L_x_400) ;  /* 0x0000000000048947 */ /* 0x000fea0003800000 */
[----:B------:R-:W-:Y:S01]  /*5860*/  BPT.TRAP 0x1 ;  /* 0x000000040000795c */ /* 0x000fe20000300000 */
.L_x_400:
[----:B-1----:R-:W-:Y:S05]  /*5870*/  @P2 BRA `(.L_x_401) ;  /* 0x0000000000082947 */ /* 0x002fea0003800000 */
[----:B------:R-:W1:Y:S02]  /*5880*/  SYNCS.PHASECHK.TRANS64.TRYWAIT P2, [UR61+0x38830], R3 ;  /* 0x03883003ff0075a7 */ /* 0x000e64000804017d */
[----:B-1----:R-:W-:Y:S05]  /*5890*/  @!P2 BRA `(.L_x_402) ;  /* 0x000000ec0028a947 */ /* 0x002fea0003800000 */
.L_x_401:
        /* <DEDUP_REMOVED lines=645> */
.L_x_403:
[----:B------:R-:W-:Y:S02]  /*80f0*/  R2UR UR4, R5 ;  /* 0x00000000050472ca */ /* 0x000fe400000e0000 */
[----:B------:R-:W-:-:S11]  /*8100*/  SHF.L.U32 R0, R232, 0x1f, RZ ;  /* 0x0000001fe8007819 */ /* 0x000fd600000006ff */
[----:B------:R-:W-:-:S09]  /*8110*/  ULEA UR4, UR60, UR4, 0x3 ;  /* 0x000000043c047291 */ /* 0x000fd2000f8e183f */
[----:B------:R2:W3:Y:S01]  /*8120*/  SYNCS.PHASECHK.TRANS64.TRYWAIT P2, [UR4+0x38850], R0 ;  /* 0x03885000ff0075a7 */ /* 0x0004e20008040144 */
[----:B------:R-:W-:Y:S05]  /*8130*/  @!P0 BRA `(.L_x_404) ;  /* 0x0000000000048947 */ /* 0x000fea0003800000 */
[----:B------:R-:W-:Y:S01]  /*8140*/  BPT.TRAP 0x1 ;  /* 0x000000040000795c */ /* 0x000fe20000300000 */
.L_x_404:
[----:B---3--:R-:W-:Y:S05]  /*8150*/  @P2 BRA `(.L_x_405) ;  /* 0x0000000000082947 */ /* 0x008fea0003800000 */
[----:B------:R-:W3:Y:S02]  /*8160*/  SYNCS.PHASECHK.TRANS64.TRYWAIT P2, [UR4+0x38850], R0 ;  /* 0x03885000ff0075a7 */ /* 0x000ee40008040144 */
[----:B---3--:R-:W-:Y:S05]  /*8170*/  @!P2 BRA `(.L_x_406) ;  /* 0x000000c40008a947 */ /* 0x008fea0003800000 */
.L_x_405:
[----:B------:R-:W-:Y:S01]  /*8180*/  R2UR UR5, R5 ;  /* 0x00000000050572ca */ /* 0x000fe200000e0000 */
[----:B------:R-:W-:Y:S01]  /*8190*/  WARPGROUP.ARRIVE ;  /* 0x00000000000079c5 */ /* 0x000fe20000000000 */
[----:B------:R-:W-:Y:S01]  /*81a0*/  UMOV UR7, 0x40000040 ;  /* 0x4000004000077882 */ /* 0x000fe20000000000 */
[----:B0-2---:R-:W-:Y:S01]  /*81b0*/  FMNMX.FTZ R0, R184, R21, !PT ;  /* 0x00000015b8007209 */ /* 0x005fe20007810000 */
[----:B------:R-:W-:Y:S01]  /*81c0*/  ULDC UR10, c[0x0][0x988] ;  /* 0x00026200000a7ab9 */ /* 0x000fe20000000800 */
[----:B------:R-:W-:Y:S01]  /*81d0*/  VOTEU.ALL UP0, P1 ;  /* 0x00000000003f7886 */ /* 0x000fe20000800000 */
[----:B------:R-:W-:Y:S01]  /*81e0*/  IMAD.MOV.U32 R232, RZ, RZ, R17 ;  /* 0x000000ffffe87224 */ /* 0x000fe200078e0011 */
[----:B-1----:R-:W-:-:S03]  /*81f0*/  FMNMX.FTZ R3, R185, R0, !PT ;  /* 0x00000000b9037209 */ /* 0x002fc60007810000 */
[----:B------:R-:W-:Y:S01]  /*8200*/  @!UP0 UIADD3 UR61, UR61, 0x38840, URZ ;  /* 0x000388403d3d8890 */ /* 0x000fe2000fffe03f */
[----:B------:R-:W-:Y:S01]  /*8210*/  FMNMX.FTZ R0, R188, R3, !PT ;  /* 0x00000003bc007209 */ /* 0x000fe20007810000 */
[----:B------:R-:W-:Y:S02]  /*8220*/  @!UP0 UIADD3 UR4, UR4, 0x38860, URZ ;  /* 0x0003886004048890 */ /* 0x000fe4000fffe03f */
[----:B------:R-:W-:Y:S01]  /*8230*/  UIADD3 UR5, UR5, 0x400, URZ ;  /* 0x0000040005057890 */ /* 0x000fe2000fffe03f */
[----:B------:R-:W-:Y:S01]  /*8240*/  FMNMX.FTZ R3, R189, R0, !PT ;  /* 0x00000000bd037209 */ /* 0x000fe20007810000 */
[----:B------:R-:W-:Y:S02]  /*8250*/  @!UP0 UPRMT UR61, URZ, 0x654, UR61 ;  /* 0x000006543f3d8896 */ /* 0x000fe4000800003d */
[----:B------:R-:W-:Y:S01]  /*8260*/  USHF.R.U32.HI UR5, URZ, 0x4, UR5 ;  /* 0x000000043f057899 */ /* 0x000fe20008011605 */
[----:B------:R-:W-:Y:S01]  /*8270*/  FMNMX.FTZ R0, R176, R3, !PT ;  /* 0x00000003b0007209 */ /* 0x000fe20007810000 */
[----:B------:R-:W-:-:S02]  /*8280*/  @!UP0 UPRMT UR4, URZ, 0x654, UR4 ;  /* 0x000006543f048896 */ /* 0x000fc40008000004 */
[----:B------:R-:W-:Y:S01]  /*8290*/  ULOP3.LUT UR5, UR5, 0x3fff, URZ, 0xc0, !UPT ;  /* 0x00003fff05057892 */ /* 0x000fe2000f8ec03f */
[----:B------:R-:W-:-:S03]  /*82a0*/  FMNMX.FTZ R3, R177, R0, !PT ;  /* 0x00000000b1037209 */ /* 0x000fc60007810000 */
[----:B------:R-:W-:Y:S01]  /*82b0*/  ULOP3.LUT UR5, UR5, 0x2800000, URZ, 0xfc, !UPT ;  /* 0x0280000005057892 */ /* 0x000fe2000f8efc3f */
[----:B------:R-:W-:-:S03]  /*82c0*/  FMNMX.FTZ R0, R180, R3, !PT ;  /* 0x00000003b4007209 */ /* 0x000fc60007810000 */
[----:B------:R-:W-:Y:S01]  /*82d0*/  UIMAD UR60, UR60, 0xa00, UR5 ;  /* 0x00000a003c3c78a4 */ /* 0x000fe2000f8e0205 */
[----:B------:R-:W-:Y:S02]  /*82e0*/  FMNMX.FTZ R3, R181, R0, !PT ;  /* 0x00000000b5037209 */ /* 0x000fe40007810000 */
[----:B------:R-:W-:Y:S01]  /*82f0*/  UMOV UR5, UR10 ;  /* 0x0000000a00057c82 */ /* 0x000fe20008000000 */
[----:B------:R-:W-:Y:S02]  /*8300*/  R2UR UR10, R233 ;  /* 0x00000000e90a72ca */ /* 0x000fe400000e0000 */
[----:B------:R-:W-:Y:S01]  /*8310*/  FMNMX.FTZ R0, R168, R3, !PT ;  /* 0x00000003a8007209 */ /* 0x000fe20007810000 */
[----:B------:R-:W-:Y:S02]  /*8320*/  UMOV UR6, UR60 ;  /* 0x0000003c00067c82 */ /* 0x000fe40008000000 */
[----:B------:R-:W-:Y:S01]  /*8330*/  HGMMA.64x256x16.F32.BF16 R24, R208, gdesc[UR4].tnspB, R24, gsb0 ;  /* 0x43e00004d0187df0 */ /* 0x000fe20008001818 */
[----:B------:R-:W-:Y:S01]  /*8340*/  UIADD3 UR6, UR60, 0x80, URZ ;  /* 0x000000803c067890 */ /* 0x000fe2000fffe03f */
[----:B------:R-:W-:Y:S01]  /*8350*/  FMNMX.FTZ R3, R169, R0, !PT ;  /* 0x00000000a9037209 */ /* 0x000fe20007810000 */
[----:B------:R-:W-:-:S03]  /*8360*/  UMOV UR7, 0x40000040 ;  /* 0x4000004000077882 */ /* 0x000fc60000000000 */
[----:B------:R-:W-:Y:S02]  /*8370*/  FMNMX.FTZ R0, R172, R3, !PT ;  /* 0x00000003ac007209 */ /* 0x000fe40007810000 */
[----:B------:R-:W-:Y:S02]  /*8380*/  ISETP.LT.AND P2, PT, RZ, UR10, PT ;  /* 0x0000000aff007c0c */ /* 0x000fe4000bf41270 */
        /* <DEDUP_REMOVED lines=24> */
[----:B------:R-:W-:Y:S01]  /*8510*/  WARPGROUP.ARRIVE ;  /* 0x00000000000079c5 */ /* 0x000fe20000000000 */
[----:B0-----:R-:W-:-:S15]  /*8520*/  FMNMX.FTZ R200, R2, R3, !PT ;  /* 0x0000000302c87209 */ /* 0x001fde0007810000 */
[----:B------:R-:W-:-:S06]  /*8530*/  NOP ;  /* 0x0000000000007918 */ /* 0x000fcc0000000000 */
[----:B------:R-:W-:Y:S01]  /*8540*/  HGMMA.64x256x16.F32.BF16 R24, R196, gdesc[UR4].tnspB, R24, gsb0 ;  /* 0x43e00004c4187df0 */ /* 0x000fe20008001818 */
[----:B------:R-:W0:Y:S01]  /*8550*/  SHFL.BFLY PT, R3, R200, 0x1, 0x1f ;  /* 0x0c201f00c8037f89 */ /* 0x000e2200000e0000 */
[----:B------:R-:W-:Y:S01]  /*8560*/  UMOV UR6, UR60 ;  /* 0x0000003c00067c82 */ /* 0x000fe20008000000 */
[----:B------:R-:W-:Y:S01]  /*8570*/  UMOV UR7, 0x40000040 ;  /* 0x4000004000077882 */ /* 0x000fe20000000000 */
[----:B------:R-:W-:Y:S02]  /*8580*/  R2UR UR60, R16 ;  /* 0x00000000103c72ca */ /* 0x000fe400000e0000 */
        /* <DEDUP_REMOVED lines=40> */
[----:B------:R-:W-:Y:S01]  /*8810*/  FMNMX.FTZ R196, R190, R3, !PT ;  /* 0x00000003bec47209 */ /* 0x000fe20007810000 */
[--C-:B------:R-:W-:Y:S01]  /*8820*/  FFMA.FTZ R197, R184, UR5, -R0.reuse ;  /* 0x00000005b8c57c23 */ /* 0x100fe20008010800 */
[----:B------:R-:W-:Y:S01]  /*8830*/  WARPGROUP.ARRIVE ;  /* 0x00000000000079c5 */ /* 0x000fe20000000000 */
[--C-:B------:R-:W-:Y:S01]  /*8840*/  FFMA.FTZ R198, R164, UR5, -R0.reuse ;  /* 0x00000005a4c67c23 */ /* 0x100fe20008010800 */
[----:B------:R-:W-:Y:S01]  /*8850*/  FMNMX.FTZ R3, R191, R196, !PT ;  /* 0x000000c4bf037209 */ /* 0x000fe20007810000 */
[----:B------:R-:W-:Y:S02]  /*8860*/  FFMA.FTZ R196, R160, UR5, -R0 ;  /* 0x00000005a0c47c23 */ /* 0x000fe40008010800 */
[----:B------:R-:W0:Y:S01]  /*8870*/  MUFU.EX2 R197, R197 ;  /* 0x000000c500c57308 */ /* 0x000e220000000800 */
[----:B------:R-:W-:Y:S01]  /*8880*/  FMNMX.FTZ R184, R178, R3, !PT ;  /* 0x00000003b2b87209 */ /* 0x000fe20007810000 */
[----:B------:R-:W-:Y:S03]  /*8890*/  HGMMA.64x256x16.F32.BF16 R24, R192, gdesc[UR4].tnspB, R24, gsb0 ;  /* 0x43e00004c0187df0 */ /* 0x000fe60008001818 */
[----:B------:R-:W-:-:S03]  /*88a0*/  FMNMX.FTZ R3, R179, R184, !PT ;  /* 0x000000b8b3037209 */ /* 0x000fc60007810000 */
[----:B------:R-:W-:Y:S01]  /*88b0*/  MUFU.EX2 R196, R196 ;  /* 0x000000c400c47308 */ /* 0x000fe20000000800 */
[----:B------:R-:W-:-:S04]  /*88c0*/  FMNMX.FTZ R184, R182, R3, !PT ;  /* 0x00000003b6b87209 */ /* 0x000fc80007810000 */
[----:B------:R-:W-:-:S03]  /*88d0*/  FMNMX.FTZ R3, R183, R184, !PT ;  /* 0x000000b8b7037209 */ /* 0x000fc60007810000 */
[----:B------:R-:W-:Y:S01]  /*88e0*/  MUFU.EX2 R198, R198 ;  /* 0x000000c600c67308 */ /* 0x000fe20000000800 */
[----:B------:R-:W-:Y:S01]  /*88f0*/  FMNMX.FTZ R184, R170, R3, !PT ;  /* 0x00000003aab87209 */ /* 0x000fe20007810000 */
[----:B0-----:R-:W-:-:S03]  /*8900*/  FFMA.FTZ R15, R2, R15, R197 ;  /* 0x0000000f020f7223 */ /* 0x001fc600000100c5 */
[----:B------:R-:W-:Y:S01]  /*8910*/  FMNMX.FTZ R3, R171, R184, !PT ;  /* 0x000000b8ab037209 */ /* 0x000fe20007810000 */
[C---:B------:R-:W-:Y:S01]  /*8920*/  FADD.FTZ R15, R208.reuse, R15 ;  /* 0x0000000fd00f7221 */ /* 0x040fe20000010000 */
[----:B------:R-:W-:Y:S02]  /*8930*/  F2FP.BF16.F32.PACK_AB R208, R208, R197 ;  /* 0x000000c5d0d0723e */ /* 0x000fe400000010ff */
        /* <DEDUP_REMOVED lines=29> */
[----:B------:R-:W-:Y:S01]  /*8b10*/  FADD.FTZ R174, R210, R15 ;  /* 0x0000000fd2ae7221 */ /* 0x000fe20000010000 */
[--C-:B------:R-:W-:Y:S01]  /*8b20*/  FFMA.FTZ R201, R170, UR5, -R156.reuse ;  /* 0x00000005aac97c23 */ /* 0x100fe2000801089c */
[----:B------:R-:W1:Y:S01]  /*8b30*/  MUFU.EX2 R209, R209 ;  /* 0x000000d100d17308 */ /* 0x000e620000000800 */
[--C-:B------:R-:W-:Y:S01]  /*8b40*/  FFMA.FTZ R170, R171, UR5, -R156.reuse ;  /* 0x00000005abaa7c23 */ /* 0x100fe2000801089c */
[----:B0-----:R-:W-:Y:S01]  /*8b50*/  FFMA.FTZ R157, R162, UR5, -R156 ;  /* 0x00000005a29d7c23 */ /* 0x001fe2000801089c */
[----:B------:R-:W-:Y:S01]  /*8b60*/  FADD.FTZ R171, R189, R174 ;  /* 0x000000aebdab7221 */ /* 0x000fe20000010000 */
[--C-:B------:R-:W-:Y:S01]  /*8b70*/  FFMA.FTZ R175, R175, UR5, -R156.reuse ;  /* 0x00000005afaf7c23 */ /* 0x100fe2000801089c */
[--C-:B------:R-:W-:Y:S01]  /*8b80*/  FFMA.FTZ R163, R163, UR5, -R156.reuse ;  /* 0x00000005a3a37c23 */ /* 0x100fe2000801089c */
[--C-:B------:R-:W-:Y:S01]  /*8b90*/  FFMA.FTZ R167, R167, UR5, -R156.reuse ;  /* 0x00000005a7a77c23 */ /* 0x100fe2000801089c */
[----:B------:R-:W-:Y:S01]  /*8ba0*/  FADD.FTZ R174, R204, R171 ;  /* 0x000000abccae7221 */ /* 0x000fe20000010000 */
[----:B------:R-:W0:Y:S01]  /*8bb0*/  MUFU.EX2 R160, R160 ;  /* 0x000000a000a07308 */ /* 0x000e220000000800 */
[--C-:B------:R-:W-:Y:S01]  /*8bc0*/  FFMA.FTZ R154, R154, UR5, -R156.reuse ;  /* 0x000000059a9a7c23 */ /* 0x100fe2000801089c */
[--C-:B------:R-:W-:Y:S01]  /*8bd0*/  FFMA.FTZ R155, R155, UR5, -R156.reuse ;  /* 0x000000059b9b7c23 */ /* 0x100fe2000801089c */
[--C-:B------:R-:W-:Y:S01]  /*8be0*/  FFMA.FTZ R158, R158, UR5, -R156.reuse ;  /* 0x000000059e9e7c23 */ /* 0x100fe2000801089c */
[----:B------:R-:W-:Y:S01]  /*8bf0*/  FFMA.FTZ R156, R159, UR5, -R156 ;  /* 0x000000059f9c7c23 */ /* 0x000fe2000801089c */
[----:B------:R-:W-:Y:S01]  /*8c00*/  FADD.FTZ R159, R177, R174 ;  /* 0x000000aeb19f7221 */ /* 0x000fe20000010000 */
[----:B------:R-:W-:-:S02]  /*8c10*/  F2FP.BF16.F32.PACK_AB R210, R189, R210 ;  /* 0x000000d2bdd2723e */ /* 0x000fc400000010ff */
[----:B------:R-:W2:Y:S01]  /*8c20*/  MUFU.EX2 R211, R211 ;  /* 0x000000d300d37308 */ /* 0x000ea20000000800 */
[----:B-1----:R-:W-:Y:S01]  /*8c30*/  FFMA.FTZ R165, R0, R14, R209 ;  /* 0x0000000e00a57223 */ /* 0x002fe200000100d1 */
[----:B------:R-:W-:-:S06]  /*8c40*/  F2FP.BF16.F32.PACK_AB R204, R177, R204 ;  /* 0x000000ccb1cc723e */ /* 0x000fcc00000010ff */
[----:B------:R-:W1:Y:S01]  /*8c50*/  MUFU.EX2 R164, R164 ;  /* 0x000000a400a47308 */ /* 0x000e620000000800 */
[C---:B0-----:R-:W-:Y:S01]  /*8c60*/  FADD.FTZ R166, R160.reuse, R165 ;  /* 0x000000a5a0a67221 */ /* 0x041fe20000010000 */
[----:B------:R-:W-:-:S06]  /*8c70*/  F2FP.BF16.F32.PACK_AB R209, R160, R209 ;  /* 0x000000d1a0d1723e */ /* 0x000fcc00000010ff */
[----:B------:R-:W0:Y:S01]  /*8c80*/  MUFU.EX2 R205, R205 ;  /* 0x000000cd00cd7308 */ /* 0x000e220000000800 */
[----:B--2---:R-:W-:-:S07]  /*8c90*/  FADD.FTZ R165, R211, R166 ;  /* 0x000000a6d3a57221 */ /* 0x004fce0000010000 */
[----:B------:R-:W2:Y:S01]  /*8ca0*/  MUFU.EX2 R168, R168 ;  /* 0x000000a800a87308 */ /* 0x000ea20000000800 */
[C---:B-1----:R-:W-:Y:S01]  /*8cb0*/  FADD.FTZ R166, R164.reuse, R165 ;  /* 0x000000a5a4a67221 */ /* 0x042fe20000010000 */
[----:B------:R-:W-:-:S06]  /*8cc0*/  F2FP.BF16.F32.PACK_AB R211, R164, R211 ;  /* 0x000000d3a4d3723e */ /* 0x000fcc00000010ff */
[----:B------:R-:W1:Y:S08]  /*8cd0*/  MUFU.EX2 R207, R207 ;  /* 0x000000cf00cf7308 */ /* 0x000e700000000800 */
[----:B------:R-:W3:Y:S08]  /*8ce0*/  MUFU.EX2 R172, R172 ;  /* 0x000000ac00ac7308 */ /* 0x000ef00000000800 */
[----:B------:R-:W4:Y:S08]  /*8cf0*/  MUFU.EX2 R201, R201 ;  /* 0x000000c900c97308 */ /* 0x000f300000000800 */
[----:B------:R0:W-:Y:S08]  /*8d00*/  MUFU.EX2 R14, R157 ;  /* 0x0000009d000e7308 */ /* 0x0001f00000000800 */
[----:B------:R-:W5:Y:S01]  /*8d10*/  MUFU.EX2 R170, R170 ;  /* 0x000000aa00aa7308 */ /* 0x000f620000000800 */
[----:B0-----:R-:W-:Y:S01]  /*8d20*/  FADD.FTZ R157, R205, R166 ;  /* 0x000000a6cd9d7221 */ /* 0x001fe20000010000 */
[----:B------:R-:W-:Y:S01]  /*8d30*/  FADD.FTZ R166, R206, R159 ;  /* 0x0000009fcea67221 */ /* 0x000fe20000010000 */
[----:B--2---:R-:W-:-:S02]  /*8d40*/  F2FP.BF16.F32.PACK_AB R205, R168, R205 ;  /* 0x000000cda8cd723e */ /* 0x004fc400000010ff */
[----:B------:R-:W-:Y:S01]  /*8d50*/  FADD.FTZ R160, R168, R157 ;  /* 0x0000009da8a07221 */ /* 0x000fe20000010000 */
[C---:B------:R-:W-:Y:S01]  /*8d60*/  FADD.FTZ R159, R185.reuse, R166 ;  /* 0x000000a6b99f7221 */ /* 0x040fe20000010000 */
[----:B------:R-:W-:Y:S01]  /*8d70*/  F2FP.BF16.F32.PACK_AB R206, R185, R206 ;  /* 0x000000ceb9ce723e */ /* 0x000fe200000010ff */
[----:B------:R-:W0:Y:S01]  /*8d80*/  MUFU.EX2 R203, R203 ;  /* 0x000000cb00cb7308 */ /* 0x000e220000000800 */
[----:B-1----:R-:W-:Y:S01]  /*8d90*/  FADD.FTZ R157, R207, R160 ;  /* 0x000000a0cf9d7221 */ /* 0x002fe20000010000 */
[----:B------:R-:W-:Y:S01]  /*8da0*/  FADD.FTZ R166, R200, R159 ;  /* 0x0000009fc8a67221 */ /* 0x000fe20000010000 */
[C---:B---3--:R-:W-:Y:S02]  /*8db0*/  F2FP.BF16.F32.PACK_AB R207, R172.reuse, R207 ;  /* 0x000000cfaccf723e */ /* 0x048fe400000010ff */
[----:B------:R-:W-:Y:S01]  /*8dc0*/  FADD.FTZ R164, R172, R157 ;  /* 0x0000009daca47221 */ /* 0x000fe20000010000 */
[C---:B------:R-:W-:Y:S01]  /*8dd0*/  FADD.FTZ R159, R169.reuse, R166 ;  /* 0x000000a6a99f7221 */ /* 0x040fe20000010000 */
[----:B------:R-:W-:Y:S01]  /*8de0*/  F2FP.BF16.F32.PACK_AB R200, R169, R200 ;  /* 0x000000c8a9c8723e */ /* 0x000fe200000010ff */
[----:B------:R-:W1:Y:S01]  /*8df0*/  MUFU.EX2 R162, R175 ;  /* 0x000000af00a27308 */ /* 0x000e620000000800 */
[----:B----4-:R-:W-:Y:S01]  /*8e00*/  FADD.FTZ R157, R201, R164 ;  /* 0x000000a4c99d7221 */ /* 0x010fe20000010000 */
[----:B------:R-:W-:Y:S01]  /*8e10*/  FADD.FTZ R166, R202, R159 ;  /* 0x0000009fcaa67221 */ /* 0x000fe20000010000 */
[----:B-----5:R-:W-:-:S02]  /*8e20*/  F2FP.BF16.F32.PACK_AB R201, R170, R201 ;  /* 0x000000c9aac9723e */ /* 0x020fc400000010ff */
[----:B------:R-:W-:Y:S01]  /*8e30*/  FADD.FTZ R164, R170, R157 ;  /* 0x0000009daaa47221 */ /* 0x000fe20000010000 */
[C---:B------:R-:W-:Y:S01]  /*8e40*/  FADD.FTZ R159, R173.reuse, R166 ;  /* 0x000000a6ad9f7221 */ /* 0x040fe20000010000 */
[----:B------:R-:W-:Y:S01]  /*8e50*/  F2FP.BF16.F32.PACK_AB R202, R173, R202 ;  /* 0x000000caadca723e */ /* 0x000fe200000010ff */
[----:B------:R-:W2:Y:S01]  /*8e60*/  MUFU.EX2 R15, R163 ;  /* 0x000000a3000f7308 */ /* 0x000ea20000000800 */
[----:B0-----:R-:W-:-:S07]  /*8e70*/  FADD.FTZ R157, R203, R164 ;  /* 0x000000a4cb9d7221 */ /* 0x001fce0000010000 */
[----:B------:R-:W0:Y:S01]  /*8e80*/  MUFU.EX2 R199, R199 ;  /* 0x000000c700c77308 */ /* 0x000e220000000800 */
[C---:B-1----:R-:W-:Y:S01]  /*8e90*/  FADD.FTZ R157, R162.reuse, R157 ;  /* 0x0000009da29d7221 */ /* 0x042fe20000010000 */
[----:B------:R-:W-:-:S03]  /*8ea0*/  F2FP.BF16.F32.PACK_AB R203, R162, R203 ;  /* 0x000000cba2cb723e */ /* 0x000fc600000010ff */
[----:B------:R-:W-:-:S03]  /*8eb0*/  FADD.FTZ R162, R14, R157 ;  /* 0x0000009d0ea27221 */ /* 0x000fc60000010000 */
[----:B------:R-:W1:Y:S01]  /*8ec0*/  MUFU.EX2 R160, R167 ;  /* 0x000000a700a07308 */ /* 0x000e620000000800 */
[C---:B--2---:R-:W-:Y:S01]  /*8ed0*/  FADD.FTZ R162, R15.reuse, R162 ;  /* 0x000000a20fa27221 */ /* 0x044fe20000010000 */
[----:B------:R-:W-:-:S06]  /*8ee0*/  F2FP.BF16.F32.PACK_AB R197, R15, R14 ;  /* 0x0000000e0fc5723e */ /* 0x000fcc00000010ff */
[----:B------:R2:W3:Y:S01]  /*8ef0*/  MUFU.EX2 R168, R154 ;  /* 0x0000009a00a87308 */ /* 0x0004e20000000800 */
[----:B0-----:R-:W-:Y:S01]  /*8f00*/  FADD.FTZ R15, R199, R162 ;  /* 0x000000a2c70f7221 */ /* 0x001fe20000010000 */
[----:B------:R-:W-:Y:S02]  /*8f10*/  WARPGROUP.DEPBAR.LE gsb0, 0x0 ;  /* 0x00008000000079c5 */ /* 0x000fe40000010000 */
[----:B------:R-:W-:Y:S01]  /*8f20*/  @!P1 SYNCS.ARRIVE.TRANS64.RED.A1T0 RZ, [UR61], RZ ;  /* 0x000000ffffff99a7 */ /* 0x000fe2000810043d */
[----:B------:R-:W-:Y:S02]  /*8f30*/  F2FP.BF16.F32.PACK_AB R192, R152, R21 ;  /* 0x0000001598c0723e */ /* 0x000fe400000010ff */
[----:B------:R-:W-:Y:S01]  /*8f40*/  F2FP.BF16.F32.PACK_AB R194, R20, R153 ;  /* 0x0000009914c2723e */ /* 0x000fe200000010ff */
[----:B------:R0:W4:Y:S01]  /*8f50*/  MUFU.EX2 R193, R155 ;  /* 0x0000009b00c17308 */ /* 0x0001220000000800 */
[----:B--2---:R-:W-:Y:S01]  /*8f60*/  FADD.FTZ R154, R196, R159 ;  /* 0x0000009fc49a7221 */ /* 0x004fe20000010000 */
[C---:B-1----:R-:W-:Y:S01]  /*8f70*/  FADD.FTZ R15, R160.reuse, R15 ;  /* 0x0000000fa00f7221 */ /* 0x042fe20000010000 */
[C---:B------:R-:W-:Y:S01]  /*8f80*/  F2FP.BF16.F32.PACK_AB R196, R181.reuse, R196 ;  /* 0x000000c4b5c4723e */ /* 0x040fe200000010ff */
[----:B------:R-:W-:Y:S01]  /*8f90*/  @!P1 SYNCS.ARRIVE.TRANS64.RED.A1T0 RZ, [UR4], RZ ;  /* 0x000000ffffff99a7 */ /* 0x000fe20008100404 */
[----:B------:R-:W-:Y:S01]  /*8fa0*/  FADD.FTZ R157, R181, R154 ;  /* 0x0000009ab59d7221 */ /* 0x000fe20000010000 */
[----:B------:R-:W-:Y:S01]  /*8fb0*/  UIADD3 UR4, UR10, -0x1, URZ ;  /* 0xffffffff0a047890 */ /* 0x000fe2000fffe03f */
[----:B------:R-:W-:Y:S01]  /*8fc0*/  F2FP.BF16.F32.PACK_AB R199, R160, R199 ;  /* 0x000000c7a0c7723e */ /* 0x000fe200000010ff */
[----:B------:R-:W1:Y:S01]  /*8fd0*/  MUFU.EX2 R158, R158 ;  /* 0x0000009e009e7308 */ /* 0x000e620000000800 */
[----:B------:R-:W-:Y:S01]  /*8fe0*/  FADD.FTZ R154, R198, R157 ;  /* 0x0000009dc69a7221 */ /* 0x000fe20000010000 */
[----:B---3--:R-:W-:Y:S01]  /*8ff0*/  FADD.FTZ R15, R168, R15 ;  /* 0x0000000fa80f7221 */ /* 0x008fe20000010000 */
[----:B------:R-:W-:Y:S01]  /*9000*/  F2FP.BF16.F32.PACK_AB R198, R161, R198 ;  /* 0x000000c6a1c6723e */ /* 0x000fe200000010ff */
[----:B------:R-:W-:-:S02]  /*9010*/  IMAD.U32 R233, RZ, RZ, UR4 ;  /* 0x00000004ffe97e24 */ /* 0x000fc4000f8e00ff */
[----:B------:R-:W-:Y:S02]  /*9020*/  FADD.FTZ R154, R161, R154 ;  /* 0x0000009aa19a7221 */ /* 0x000fe40000010000 */
[----:B------:R-:W2:Y:S02]  /*9030*/  MUFU.EX2 R195, R156 ;  /* 0x0000009c00c37308 */ /* 0x000ea40000000800 */
[----:B0-----:R-:W-:Y:S01]  /*9040*/  FADD.FTZ R155, R21, R154 ;  /* 0x0000009a159b7221 */ /* 0x001fe20000010000 */
[C---:B----4-:R-:W-:Y:S01]  /*9050*/  FADD.FTZ R15, R193.reuse, R15 ;  /* 0x0000000fc10f7221 */ /* 0x050fe20000010000 */
[----:B------:R-:W-:Y:S02]  /*9060*/  F2FP.BF16.F32.PACK_AB R193, R193, R168 ;  /* 0x000000a8c1c1723e */ /* 0x000fe400000010ff */
[----:B------:R-:W-:-:S04]  /*9070*/  FADD.FTZ R14, R152, R155 ;  /* 0x0000009b980e7221 */ /* 0x000fc80000010000 */
[----:B------:R-:W-:Y:S01]  /*9080*/  FADD.FTZ R21, R153, R14 ;  /* 0x0000000e99157221 */ /* 0x000fe20000010000 */
[----:B-1----:R-:W-:-:S03]  /*9090*/  FADD.FTZ R14, R158, R15 ;  /* 0x0000000f9e0e7221 */ /* 0x002fc60000010000 */
[----:B------:R-:W-:Y:S01]  /*90a0*/  FADD.FTZ R15, R20, R21 ;  /* 0x00000015140f7221 */ /* 0x000fe20000010000 */
[----:B------:R-:W-:Y:S02]  /*90b0*/  IMAD.MOV.U32 R20, RZ, RZ, R3 ;  /* 0x000000ffff147224 */ /* 0x000fe400078e0003 */
[----:B------:R-:W-:Y:S02]  /*90c0*/  IMAD.MOV.U32 R21, RZ, RZ, R4 ;  /* 0x000000ffff157224 */ /* 0x000fe400078e0004 */
[C---:B--2---:R-:W-:Y:S01]  /*90d0*/  FADD.FTZ R14, R195.reuse, R14 ;  /* 0x0000000ec30e7221 */ /* 0x044fe20000010000 */
[----:B------:R-:W-:Y:S01]  /*90e0*/  F2FP.BF16.F32.PACK_AB R195, R195, R158 ;  /* 0x0000009ec3c3723e */ /* 0x000fe200000010ff */
[----:B------:R-:W-:Y:S06]  /*90f0*/  @P2 BRA `(.L_x_407) ;  /* 0xffffffc400942947 */ /* 0x000fec000383ffff */
.L_x_398:
        /* <DEDUP_REMOVED lines=131> */
.L_x_408:
[----:B------:R-:W-:Y:S01]  /*9930*/  IMAD R11, R16, 0x8, R5 ;  /* 0x00000008100b7824 */ /* 0x000fe200078e0205 */
[----:B------:R-:W-:-:S04]  /*9940*/  SHF.L.U32 R0, R17, 0x1f, RZ ;  /* 0x0000001f11007819 */ /* 0x000fc800000006ff */
[----:B------:R0:W1:Y:S01]  /*9950*/  SYNCS.PHASECHK.TRANS64.TRYWAIT P2, [R11+URZ+0x38850], R0 ;  /* 0x038850000b0075a7 */ /* 0x000062000804017f */
[----:B------:R-:W-:Y:S05]  /*9960*/  @!P0 BRA `(.L_x_409) ;  /* 0x0000000000048947 */ /* 0x000fea0003800000 */
[----:B------:R-:W-:Y:S01]  /*9970*/  BPT.TRAP 0x1 ;  /* 0x000000040000795c */ /* 0x000fe20000300000 */
.L_x_409:
[----:B-1----:R-:W-:Y:S05]  /*9980*/  @P2 BRA `(.L_x_410) ;  /* 0x0000000000082947 */ /* 0x002fea0003800000 */
[----:B------:R-:W1:Y:S02]  /*9990*/  SYNCS.PHASECHK.TRANS64.TRYWAIT P0, [R11+URZ+0x38850], R0 ;  /* 0x038850000b0075a7 */ /* 0x000e64000800017f */
[----:B-1----:R-:W-:Y:S05]  /*99a0*/  @!P0 BRA `(.L_x_411) ;  /* 0x000000ac00148947 */ /* 0x002fea0003800000 */
.L_x_410:
[----:B------:R-:W-:Y:S05]  /*99b0*/  WARPSYNC.ALL ;  /* 0x0000000000007948 */ /* 0x000fea0003800000 */
[----:B------:R-:W-:Y:S01]  /*99c0*/  VIADD R5, R5, 0x400 ;  /* 0x0000040005057836 */ /* 0x000fe20000000000 */
[----:B------:R-:W-:Y:S01]  /*99d0*/  WARPGROUP.ARRIVE ;  /* 0x00000000000079c5 */ /* 0x000fe20000000000 */
[----:B------:R-:W-:Y:S01]  /*99e0*/  IMAD.MOV.U32 R7, RZ, RZ, 0x40000040 ;  /* 0x40000040ff077424 */ /* 0x000fe200078e00ff */
[----:B01----:R-:W0:Y:S01]  /*99f0*/  SHFL.BFLY PT, R0, R15, 0x2, 0x1f ;  /* 0x0c401f000f007f89 */ /* 0x003e2200000e0000 */
[----:B------:R-:W-:Y:S01]  /*9a00*/  IMAD.MOV.U32 R9, RZ, RZ, 0x40000040 ;  /* 0x40000040ff097424 */ /* 0x000fe200078e00ff */
[----:B------:R-:W-:Y:S01]  /*9a10*/  SHF.R.U32.HI R5, RZ, 0x4, R5 ;  /* 0x00000004ff057819 */ /* 0x000fe20000011605 */
[----:B------:R-:W-:Y:S01]  /*9a20*/  @!P1 VIADD R11, R11, 0x38860 ;  /* 0x000388600b0b9836 */ /* 0x000fe20000000000 */
[----:B------:R-:W-:Y:S01]  /*9a30*/  R2UR UR7, R7 ;  /* 0x00000000070772ca */ /* 0x000fe200000e0000 */
[----:B------:R-:W-:Y:S01]  /*9a40*/  IMAD.MOV.U32 R7, RZ, RZ, 0x40000040 ;  /* 0x40000040ff077424 */ /* 0x000fe200078e00ff */
[----:B------:R-:W-:Y:S01]  /*9a50*/  LOP3.LUT R5, R5, 0x3fff, RZ, 0xc0, !PT ;  /* 0x00003fff05057812 */ /* 0x000fe200078ec0ff */
[----:B------:R-:W-:Y:S01]  /*9a60*/  IMAD.U32 R13, RZ, RZ, UR5 ;  /* 0x00000005ff0d7e24 */ /* 0x000fe2000f8e00ff */
[----:B------:R-:W-:Y:S01]  /*9a70*/  @!P1 PRMT R11, RZ, 0x654, R11 ;  /* 0x00000654ff0b9816 */ /* 0x000fe2000000000b */
[----:B------:R-:W-:Y:S01]  /*9a80*/  VIADD R218, R218, 0x1 ;  /* 0x00000001dada7836 */ /* 0x000fe20000000000 */
[----:B------:R-:W-:-:S05]  /*9a90*/  LOP3.LUT R5, R5, 0x2800000, RZ, 0xfc, !PT ;  /* 0x0280000005057812 */ /* 0x000fca00078efcff */
[C---:B------:R-:W-:Y:S02]  /*9aa0*/  IMAD R6, R16.reuse, 0xa00, R5 ;  /* 0x00000a0010067824 */ /* 0x040fe400078e0205 */
[----:B------:R-:W1:Y:S01]  /*9ab0*/  SHFL.BFLY PT, R5, R14, 0x2, 0x1f ;  /* 0x0c401f000e057f89 */ /* 0x000e6200000e0000 */
[----:B------:R-:W-:Y:S02]  /*9ac0*/  VIADD R16, R16, 0x1 ;  /* 0x0000000110107836 */ /* 0x000fe40000000000 */
[C---:B------:R-:W-:Y:S01]  /*9ad0*/  R2UR UR6, R6.reuse ;  /* 0x00000000060672ca */ /* 0x040fe200000e0000 */
[----:B------:R-:W-:Y:S02]  /*9ae0*/  VIADD R8, R6, 0x80 ;  /* 0x0000008006087836 */ /* 0x000fe40000000000 */
[----:B------:R-:W-:Y:S01]  /*9af0*/  ISETP.NE.AND P2, PT, R16, 0x2, PT ;  /* 0x000000021000780c */ /* 0x000fe20003f45270 */
[----:B0-----:R-:W-:-:S03]  /*9b00*/  FADD.FTZ R0, R0, R15 ;  /* 0x0000000f00007221 */ /* 0x001fc60000010000 */
[----:B------:R-:W-:-:S06]  /*9b10*/  SEL R16, R16, RZ, P2 ;  /* 0x000000ff10107207 */ /* 0x000fcc0001000000 */
[----:B------:R-:W-:Y:S01]  /*9b20*/  HGMMA.64x256x16.F32.BF16 R24, R208, gdesc[UR4].tnspB, R24, gsb0 ;  /* 0x43e00004d0187df0 */ /* 0x000fe20008001818 */
[----:B------:R-:W-:Y:S01]  /*9b30*/  R2UR UR6, R8 ;  /* 0x00000000080672ca */ /* 0x000fe200000e0000 */
[----:B------:R-:W-:Y:S01]  /*9b40*/  VIADD R8, R6, 0x100 ;  /* 0x0000010006087836 */ /* 0x000fe20000000000 */
[----:B------:R-:W-:Y:S01]  /*9b50*/  R2UR UR7, R9 ;  /* 0x00000000090772ca */ /* 0x000fe200000e0000 */
[----:B------:R-:W-:Y:S02]  /*9b60*/  IMAD.MOV.U32 R9, RZ, RZ, 0x40000040 ;  /* 0x40000040ff097424 */ /* 0x000fe400078e00ff */
[----:B-1----:R-:W-:Y:S02]  /*9b70*/  FADD.FTZ R2, R5, R14 ;  /* 0x0000000e05027221 */ /* 0x002fe40000010000 */
[----:B------:R-:W0:Y:S02]  /*9b80*/  SHFL.BFLY PT, R5, R0, 0x1, 0x1f ;  /* 0x0c201f0000057f89 */ /* 0x000e2400000e0000 */
[----:B0-----:R-:W-:Y:S01]  /*9b90*/  FADD.FTZ R10, R0, R5 ;  /* 0x00000005000a7221 */ /* 0x001fe20000010000 */
[----:B------:R-:W-:Y:S01]  /*9ba0*/  IMAD.MOV.U32 R5, RZ, RZ, RZ ;  /* 0x000000ffff057224 */ /* 0x000fe200078e00ff */
[----:B------:R-:W-:-:S03]  /*9bb0*/  SEL R0, RZ, 0x1, P2 ;  /* 0x00000001ff007807 */ /* 0x000fc60001000000 */
[----:B------:R-:W-:Y:S02]  /*9bc0*/  FSETP.NE.FTZ.AND P0, PT, R10, RZ, PT ;  /* 0x000000ff0a00720b */ /* 0x000fe40003f15000 */
[----:B------:R-:W-:Y:S01]  /*9bd0*/  LOP3.LUT R17, R17, R0, RZ, 0x3c, !PT ;  /* 0x0000000011117212 */ /* 0x000fe200078e3cff */
[----:B------:R-:W-:Y:S01]  /*9be0*/  IMAD.MOV.U32 R0, RZ, RZ, -0x800000 ;  /* 0xff800000ff007424 */ /* 0x000fe200078e00ff */
[----:B------:R-:W-:Y:S02]  /*9bf0*/  WARPGROUP.DEPBAR.LE gsb0, 0x0 ;  /* 0x00008000000079c5 */ /* 0x000fe40000010000 */
[----:B------:R-:W-:-:S07]  /*9c00*/  WARPGROUP.ARRIVE ;  /* 0x00000000000079c5 */ /* 0x000fce0000000000 */
[----:B------:R-:W-:Y:S01]  /*9c10*/  HGMMA.64x256x16.F32.BF16 R24, R204, gdesc[UR4].tnspB, R24, gsb0 ;  /* 0x43e00004cc187df0 */ /* 0x000fe20008001818 */
[----:B------:R-:W-:Y:S01]  /*9c20*/  R2UR UR6, R8 ;  /* 0x00000000080672ca */ /* 0x000fe200000e0000 */
[C---:B------:R-:W-:Y:S01]  /*9c30*/  VIADD R8, R6.reuse, 0x180 ;  /* 0x0000018006087836 */ /* 0x040fe20000000000 */
[----:B------:R-:W-:Y:S01]  /*9c40*/  R2UR UR7, R9 ;  /* 0x00000000090772ca */ /* 0x000fe200000e0000 */
[----:B------:R-:W-:Y:S02]  /*9c50*/  IMAD.MOV.U32 R9, RZ, RZ, 0x40000040 ;  /* 0x40000040ff097424 */ /* 0x000fe400078e00ff */
[----:B------:R-:W-:Y:S01]  /*9c60*/  VIADD R6, R6, 0x200 ;  /* 0x0000020006067836 */ /* 0x000fe20000000000 */
[----:B------:R-:W-:Y:S02]  /*9c70*/  WARPGROUP.DEPBAR.LE gsb0, 0x0 ;  /* 0x00008000000079c5 */ /* 0x000fe40000010000 */
[----:B------:R-:W-:-:S15]  /*9c80*/  WARPGROUP.ARRIVE ;  /* 0x00000000000079c5 */ /* 0x000fde0000000000 */
[----:B------:R-:W-:-:S04]  /*9c90*/  NOP ;  /* 0x0000000000007918 */ /* 0x000fc80000000000 */
[----:B------:R-:W-:Y:S01]  /*9ca0*/  HGMMA.64x256x16.F32.BF16 R24, R200, gdesc[UR4].tnspB, R24, gsb0 ;  /* 0x43e00004c8187df0 */ /* 0x000fe20008001818 */
[----:B------:R-:W-:Y:S02]  /*9cb0*/  R2UR UR6, R8 ;  /* 0x00000000080672ca */ /* 0x000fe400000e0000 */
[----:B------:R-:W-:Y:S01]  /*9cc0*/  R2UR UR7, R9 ;  /* 0x00000000090772ca */ /* 0x000fe200000e0000 */
[----:B------:R-:W0:Y:S02]  /*9cd0*/  @P0 MUFU.LG2 R8, R10 ;  /* 0x0000000a00080308 */ /* 0x000e240000000c00 */
[----:B0-----:R-:W-:Y:S01]  /*9ce0*/  @P0 FMUL.FTZ R8, R8, 0.69314718246459960938 ;  /* 0x3f31721808080820 */ /* 0x001fe20000410000 */
[----:B------:R-:W-:Y:S02]  /*9cf0*/  WARPGROUP.DEPBAR.LE gsb0, 0x0 ;  /* 0x00008000000079c5 */ /* 0x000fe40000010000 */
[----:B------:R-:W-:-:S15]  /*9d00*/  WARPGROUP.ARRIVE ;  /* 0x00000000000079c5 */ /* 0x000fde0000000000 */
[----:B------:R-:W-:-:S04]  /*9d10*/  NOP ;  /* 0x0000000000007918 */ /* 0x000fc80000000000 */
[----:B------:R-:W-:Y:S01]  /*9d20*/  HGMMA.64x256x16.F32.BF16 R24, R196, gdesc[UR4].tnspB, R24, gsb0 ;  /* 0x43e00004c4187df0 */ /* 0x000fe20008001818 */
[----:B------:R-:W-:Y:S01]  /*9d30*/  R2UR UR6, R6 ;  /* 0x00000000060672ca */ /* 0x000fe200000e0000 */
[----:B------:R-:W-:Y:S01]  /*9d40*/  IMAD.MOV.U32 R6, RZ, RZ, RZ ;  /* 0x000000ffff067224 */ /* 0x000fe200078e00ff */
[----:B------:R-:W-:Y:S02]  /*9d50*/  R2UR UR7, R7 ;  /* 0x00000000070772ca */ /* 0x000fe400000e0000 */
[----:B------:R-:W0:Y:S03]  /*9d60*/  SHFL.BFLY PT, R7, R2, 0x1, 0x1f ;  /* 0x0c201f0002077f89 */ /* 0x000e2600000e0000 */
[----:B------:R-:W-:Y:S01]  /*9d70*/  @P0 MUFU.RCP R6, R10 ;  /* 0x0000000a00060308 */ /* 0x000fe20000001000 */
[----:B0-----:R-:W-:Y:S01]  /*9d80*/  FADD.FTZ R12, R2, R7 ;  /* 0x00000007020c7221 */ /* 0x001fe20000010000 */
[----:B------:R-:W-:-:S02]  /*9d90*/  IMAD.U32 R7, RZ, RZ, UR5 ;  /* 0x00000005ff077e24 */ /* 0x000fc4000f8e00ff */
[----:B------:R-:W-:Y:S02]  /*9da0*/  IMAD.MOV.U32 R2, RZ, RZ, -0x800000 ;  /* 0xff800000ff027424 */ /* 0x000fe400078e00ff */
[----:B------:R-:W-:Y:S01]  /*9db0*/  FSETP.NE.FTZ.AND P3, PT, R12, RZ, PT ;  /* 0x000000ff0c00720b */ /* 0x000fe20003f75000 */
[----:B------:R-:W-:-:S04]  /*9dc0*/  @P0 FMUL.FTZ R7, R7, 0.69314718246459960938 ;  /* 0x3f31721807070820 */ /* 0x000fc80000410000 */
[----:B------:R-:W-:Y:S01]  /*9dd0*/  @P0 FFMA.FTZ R0, R7, R4, R8 ;  /* 0x0000000407000223 */ /* 0x000fe20000010008 */
[----:B------:R-:W-:-:S07]  /*9de0*/  PLOP3.LUT P0, PT, PT, PT, PT, 0x8, 0x0 ;  /* 0x000000000000781c */ /* 0x000fce0003f0e170 */
[----:B------:R-:W0:Y:S01]  /*9df0*/  @P3 MUFU.LG2 R9, R12 ;  /* 0x0000000c00093308 */ /* 0x000e220000000c00 */
[----:B------:R-:W-:-:S07]  /*9e00*/  @P3 FMUL.FTZ R13, R13, 0.69314718246459960938 ;  /* 0x3f3172180d0d3820 */ /* 0x000fce0000410000 */
[----:B------:R-:W1:Y:S01]  /*9e10*/  @P3 MUFU.RCP R5, R12 ;  /* 0x0000000c00053308 */ /* 0x000e620000001000 */
[----:B0-----:R-:W-:-:S04]  /*9e20*/  @P3 FMUL.FTZ R10, R9, 0.69314718246459960938 ;  /* 0x3f317218090a3820 */ /* 0x001fc80000410000 */
[----:B------:R-:W-:Y:S01]  /*9e30*/  @P3 FFMA.FTZ R2, R13, R3, R10 ;  /* 0x000000030d023223 */ /* 0x000fe2000001000a */
[----:B------:R-:W-:Y:S02]  /*9e40*/  WARPGROUP.DEPBAR.LE gsb0, 0x0 ;  /* 0x00008000000079c5 */ /* 0x000fe40000010000 */
[----:B------:R-:W-:-:S06]  /*9e50*/  WARPGROUP.ARRIVE ;  /* 0x00000000000079c5 */ /* 0x000fcc0000000000 */
[----:B------:R-:W-:Y:S03]  /*9e60*/  HGMMA.64x256x16.F32.BF16 R24, R192, gdesc[UR4].tnspB, R24, gsb0 ;  /* 0x43e00004c0187df0 */ /* 0x000fe60008001818 */
[----:B------:R-:W-:Y:S02]  /*9e70*/  WARPGROUP.DEPBAR.LE gsb0, 0x0 ;  /* 0x00008000000079c5 */ /* 0x000fe40000010000 */
[----:B------:R0:W-:Y:S01]  /*9e80*/  @!P1 SYNCS.ARRIVE.TRANS64.RED.A1T0 RZ, [R11+URZ], RZ ;  /* 0x000000ff0bff99a7 */ /* 0x0001e2000810043f */
[-C--:B-1----:R-:W-:Y:S01]  /*9e90*/  FMUL.FTZ R19, R83, R5.reuse ;  /* 0x0000000553137220 */ /* 0x082fe20000410000 */
        /* <DEDUP_REMOVED lines=126> */
[----:B0-----:R-:W-:-:S07]  /*a680*/  FMUL.FTZ R151, R151, R5 ;  /* 0x0000000597977220 */ /* 0x001fce0000410000 */
.L_x_390:
[----:B------:R-:W0:Y:S01]  /*a690*/  S2R R4, SR_CgaCtaId ;  /* 0x0000000000047919 */ /* 0x000e220000008800 */
[----:B------:R-:W-:Y:S01]  /*a6a0*/  MOV R171, 0x400 ;  /* 0x0000040000ab7802 */ /* 0x000fe20000000f00 */
[----:B------:R-:W-:Y:S01]  /*a6b0*/  BSSY B0, `(.L_x_412) ;  /* 0x00002f9000007945 */ /* 0x000fe20003800000 */
[----:B------:R-:W-:Y:S02]  /*a6c0*/  BAR.SYNC.DEFER_BLOCKING 0x5, 0x180 ;  /* 0x0146000000007b1d */ /* 0x000fe40000010000 */
[----:B0-----:R-:W-:-:S05]  /*a6d0*/  LEA R171, R4, R171, 0x18 ;  /* 0x000000ab04ab7211 */ /* 0x001fca00078ec0ff */
[----:B------:R-:W0:Y:S02]  /*a6e0*/  LDS.128 R4, [R171+0x388d0] ;  /* 0x0388d000ab047984 */ /* 0x000e240000000c00 */
[----:B0-----:R-:W-:Y:S02]  /*a6f0*/  R2UR UR6, R5 ;  /* 0x00000000050672ca */ /* 0x001fe400000e0000 */
[----:B------:R-:W-:Y:S01]  /*a700*/  R2UR UR5, R6 ;  /* 0x00000000060572ca */ /* 0x000fe200000e0000 */
[----:B------:R-:W-:Y:S06]  /*a710*/  BAR.ARV 0x4, 0x180 ;  /* 0x0106000000007b1d */ /* 0x000fec0000002000 */
[----:B------:R-:W-:Y:S08]  /*a720*/  @P0 BRA `(.L_x_413) ;  /* 0x0000002000200947 */ /* 0x000ff00003800000 */
[----:B------:R-:W0:Y:S01]  /*a730*/  S2R R6, SR_SWINHI ;  /* 0x0000000000067919 */ /* 0x000e220000002f00 */
[----:B------:R-:W-:Y:S01]  /*a740*/  F2FP.BF16.F32.PACK_AB R24, R25, R24 ;  /* 0x000000181918723e */ /* 0x000fe200000010ff */
[----:B------:R-:W-:Y:S01]  /*a750*/  ULDC.64 UR8, c[0x0][0xc00] ;  /* 0x0003000000087ab9 */ /* 0x000fe20000000a00 */
[----:B------:R-:W-:Y:S01]  /*a760*/  F2FP.BF16.F32.PACK_AB R25, R164, R26 ;  /* 0x0000001aa419723e */ /* 0x000fe200000010ff */
[----:B------:R-:W-:Y:S01]  /*a770*/  UISETP.NE.U32.AND UP0, UPT, UR8, URZ, UPT ;  /* 0x0000003f0800728c */ /* 0x000fe2000bf05070 */
[----:B------:R-:W-:Y:S01]  /*a780*/  F2FP.BF16.F32.PACK_AB R32, R33, R32 ;  /* 0x000000202120723e */ /* 0x000fe200000010ff */
[----:B------:R-:W-:Y:S01]  /*a790*/  ULDC.64 UR12, c[0x0][0x208] ;  /* 0x00008200000c7ab9 */ /* 0x000fe20000000a00 */
[----:B------:R-:W-:Y:S01]  /*a7a0*/  F2FP.BF16.F32.PACK_AB R26, R29, R28 ;  /* 0x0000001c1d1a723e */ /* 0x000fe200000010ff */
[----:B------:R-:W-:Y:S01]  /*a7b0*/  UISETP.NE.AND.EX UP0, UPT, UR9, URZ, UPT, UP0 ;  /* 0x0000003f0900728c */ /* 0x000fe2000bf05300 */
[----:B------:R-:W-:Y:S02]  /*a7c0*/  F2FP.BF16.F32.PACK_AB R27, R8, R27 ;  /* 0x0000001b081b723e */ /* 0x000fe400000010ff */
[----:B------:R-:W-:-:S02]  /*a7d0*/  F2FP.BF16.F32.PACK_AB R33, R163, R34 ;  /* 0x00000022a321723e */ /* 0x000fc400000010ff */
[----:B------:R-:W-:Y:S02]  /*a7e0*/  F2FP.BF16.F32.PACK_AB R40, R41, R40 ;  /* 0x000000282928723e */ /* 0x000fe400000010ff */
[----:B------:R-:W-:Y:S02]  /*a7f0*/  F2FP.BF16.F32.PACK_AB R34, R37, R36 ;  /* 0x000000242522723e */ /* 0x000fe400000010ff */
[----:B------:R-:W-:Y:S02]  /*a800*/  F2FP.BF16.F32.PACK_AB R35, R162, R35 ;  /* 0x00000023a223723e */ /* 0x000fe400000010ff */
[----:B------:R-:W-:Y:S02]  /*a810*/  F2FP.BF16.F32.PACK_AB R41, R161, R42 ;  /* 0x0000002aa129723e */ /* 0x000fe400000010ff */
[----:B------:R-:W-:Y:S02]  /*a820*/  F2FP.BF16.F32.PACK_AB R48, R49, R48 ;  /* 0x000000303130723e */ /* 0x000fe400000010ff */
[----:B------:R-:W-:-:S02]  /*a830*/  F2FP.BF16.F32.PACK_AB R42, R45, R44 ;  /* 0x0000002c2d2a723e */ /* 0x000fc400000010ff */
[----:B------:R-:W-:Y:S02]  /*a840*/  F2FP.BF16.F32.PACK_AB R43, R160, R43 ;  /* 0x0000002ba02b723e */ /* 0x000fe400000010ff */
[----:B------:R-:W-:Y:S02]  /*a850*/  F2FP.BF16.F32.PACK_AB R49, R159, R50 ;  /* 0x000000329f31723e */ /* 0x000fe400000010ff */
[----:B------:R-:W-:Y:S02]  /*a860*/  F2FP.BF16.F32.PACK_AB R56, R57, R56 ;  /* 0x000000383938723e */ /* 0x000fe400000010ff */
[----:B------:R-:W-:Y:S02]  /*a870*/  F2FP.BF16.F32.PACK_AB R50, R53, R52 ;  /* 0x000000343532723e */ /* 0x000fe400000010ff */
[----:B------:R-:W-:Y:S02]  /*a880*/  MOV R4, R171 ;  /* 0x000000ab00047202 */ /* 0x000fe40000000f00 */
[----:B0-----:R-:W-:-:S02]  /*a890*/  MOV R5, R6 ;  /* 0x0000000600057202 */ /* 0x001fc40000000f00 */
[----:B------:R-:W-:Y:S02]  /*a8a0*/  F2FP.BF16.F32.PACK_AB R51, R158, R51 ;  /* 0x000000339e33723e */ /* 0x000fe400000010ff */
[----:B------:R-:W-:Y:S01]  /*a8b0*/  F2FP.BF16.F32.PACK_AB R57, R157, R58 ;  /* 0x0000003a9d39723e */ /* 0x000fe200000010ff */
[----:B------:R-:W-:Y:S01]  /*a8c0*/  IMAD.WIDE R110, R225, 0x2, R4 ;  /* 0x00000002e16e7825 */ /* 0x000fe200078e0204 */
[----:B------:R-:W-:Y:S02]  /*a8d0*/  F2FP.BF16.F32.PACK_AB R64, R65, R64 ;  /* 0x000000404140723e */ /* 0x000fe400000010ff */
[----:B------:R-:W-:Y:S02]  /*a8e0*/  F2FP.BF16.F32.PACK_AB R58, R61, R60 ;  /* 0x0000003c3d3a723e */ /* 0x000fe400000010ff */
[C---:B------:R-:W-:Y:S02]  /*a8f0*/  IADD3 R173, P1, R110.reuse, 0x20, RZ ;  /* 0x000000206ead7810 */ /* 0x040fe40007f3e0ff */
[----:B------:R-:W-:-:S02]  /*a900*/  LOP3.LUT R9, R110, 0x380, RZ, 0xc0, !PT ;  /* 0x000003806e097812 */ /* 0x000fc400078ec0ff */
[C---:B------:R-:W-:Y:S01]  /*a910*/  IADD3 R175, P0, R110.reuse, 0x40, RZ ;  /* 0x000000406eaf7810 */ /* 0x040fe20007f1e0ff */
[--C-:B------:R-:W-:Y:S01]  /*a920*/  IMAD.X R11, RZ, RZ, R111.reuse, P1 ;  /* 0x000000ffff0b7224 */ /* 0x100fe200008e066f */
[C---:B------:R-:W-:Y:S02]  /*a930*/  IADD3 R177, P4, R110.reuse, 0x60, RZ ;  /* 0x000000606eb17810 */ /* 0x040fe40007f9e0ff */
        /* <DEDUP_REMOVED lines=11> */
[--C-:B------:R-:W-:Y:S01]  /*a9f0*/  IMAD.X R47, RZ, RZ, R111.reuse, P2 ;  /* 0x000000ffff2f7224 */ /* 0x100fe200010e066f */
[----:B------:R-:W-:Y:S01]  /*aa00*/  LOP3.LUT R10, R173, 0x380, RZ, 0xc0, !PT ;  /* 0x00000380ad0a7812 */ /* 0x000fe200078ec0ff */
[----:B------:R-:W-:Y:S01]  /*aa10*/  IMAD.X R55, RZ, RZ, R111, P1 ;  /* 0x000000ffff377224 */ /* 0x000fe200008e066f */
[----:B------:R-:W-:-:S02]  /*aa20*/  LOP3.LUT R12, R175, 0x380, RZ, 0xc0, !PT ;  /* 0x00000380af0c7812 */ /* 0x000fc400078ec0ff */
[C---:B------:R-:W-:Y:S02]  /*aa30*/  IADD3 R189, P0, R110.reuse, 0x8020, RZ ;  /* 0x000080206ebd7810 */ /* 0x040fe40007f1e0ff */
        /* <DEDUP_REMOVED lines=11> */
[----:B------:R-:W-:Y:S01]  /*aaf0*/  LOP3.LUT R14, R177, 0x380, RZ, 0xc0, !PT ;  /* 0x00000380b10e7812 */ /* 0x000fe200078ec0ff */
[--C-:B------:R-:W-:Y:S01]  /*ab00*/  IMAD.X R107, RZ, RZ, R111.reuse, P2 ;  /* 0x000000ffff6b7224 */ /* 0x100fe200010e066f */
[----:B------:R-:W-:Y:S01]  /*ab10*/  LOP3.LUT R110, R9, R110, RZ, 0x3c, !PT ;  /* 0x0000006e096e7212 */ /* 0x000fe200078e3cff */
[----:B------:R-:W-:Y:S01]  /*ab20*/  IMAD.X R9, RZ, RZ, R111, P1 ;  /* 0x000000ffff097224 */ /* 0x000fe200008e066f */
[----:B------:R-:W-:-:S02]  /*ab30*/  LOP3.LUT R20, R179, 0x380, RZ, 0xc0, !PT ;  /* 0x00000380b3147812 */ /* 0x000fc400078ec0ff */
[----:B------:R-:W-:Y:S02]  /*ab40*/  SHF.R.U64 R10, R10, 0x3, RZ ;  /* 0x000000030a0a7819 */ /* 0x000fe400000012ff */
[----:B------:R-:W-:Y:S02]  /*ab50*/  LOP3.LUT R30, R181, 0x380, RZ, 0xc0, !PT ;  /* 0x00000380b51e7812 */ /* 0x000fe400078ec0ff */
[----:B------:R-:W-:Y:S02]  /*ab60*/  SHF.R.U64 R12, R12, 0x3, RZ ;  /* 0x000000030c0c7819 */ /* 0x000fe400000012ff */
[----:B------:R-:W-:Y:S02]  /*ab70*/  LOP3.LUT R38, R183, 0x380, RZ, 0xc0, !PT ;  /* 0x00000380b7267812 */ /* 0x000fe400078ec0ff */
[----:B------:R-:W-:Y:S02]  /*ab80*/  SHF.R.U64 R14, R14, 0x3, RZ ;  /* 0x000000030e0e7819 */ /* 0x000fe400000012ff */
[----:B------:R-:W-:-:S02]  /*ab90*/  LOP3.LUT R46, R185, 0x380, RZ, 0xc0, !PT ;  /* 0x00000380b92e7812 */ /* 0x000fc400078ec0ff */
[----:B------:R-:W-:Y:S02]  /*aba0*/  SHF.R.U64 R20, R20, 0x3, RZ ;  /* 0x0000000314147819 */ /* 0x000fe400000012ff */
[----:B------:R-:W-:Y:S02]  /*abb0*/  LOP3.LUT R54, R187, 0x380, RZ, 0xc0, !PT ;  /* 0x00000380bb367812 */ /* 0x000fe400078ec0ff */
[----:B------:R-:W-:Y:S02]  /*abc0*/  LOP3.LUT R98, R195, 0x380, RZ, 0xc0, !PT ;  /* 0x00000380c3627812 */ /* 0x000fe400078ec0ff */
[----:B------:R-:W-:Y:S01]  /*abd0*/  MOV R110, R110 ;  /* 0x0000006e006e7202 */ /* 0x000fe20000000f00 */
[----:B------:R-:W-:Y:S01]  /*abe0*/  BAR.SYNC.DEFER_BLOCKING 0x1, 0x100 ;  /* 0x0044000000007b1d */ /* 0x000fe20000010000 */
[----:B------:R-:W-:Y:S02]  /*abf0*/  LOP3.LUT R10, R10, R173, RZ, 0x3c, !PT ;  /* 0x000000ad0a0a7212 */ /* 0x000fe400078e3cff */
[----:B------:R-:W-:-:S02]  /*ac00*/  SHF.R.U64 R30, R30, 0x3, RZ ;  /* 0x000000031e1e7819 */ /* 0x000fc400000012ff */
[----:B------:R-:W-:Y:S02]  /*ac10*/  LOP3.LUT R62, R189, 0x380, RZ, 0xc0, !PT ;  /* 0x00000380bd3e7812 */ /* 0x000fe400078ec0ff */
[----:B------:R-:W-:Y:S02]  /*ac20*/  LOP3.LUT R111, R106, 0x380, RZ, 0xc0, !PT ;  /* 0x000003806a6f7812 */ /* 0x000fe400078ec0ff */
[----:B------:R-:W-:Y:S02]  /*ac30*/  LOP3.LUT R12, R12, R175, RZ, 0x3c, !PT ;  /* 0x000000af0c0c7212 */ /* 0x000fe400078e3cff */
[----:B------:R-:W-:Y:S02]  /*ac40*/  SHF.R.U64 R38, R38, 0x3, RZ ;  /* 0x0000000326267819 */ /* 0x000fe400000012ff */
[----:B------:R-:W-:Y:S02]  /*ac50*/  LOP3.LUT R70, R191, 0x380, RZ, 0xc0, !PT ;  /* 0x00000380bf467812 */ /* 0x000fe400078ec0ff */
[----:B------:R-:W-:-:S02]  /*ac60*/  LOP3.LUT R14, R14, R177, RZ, 0x3c, !PT ;  /* 0x000000b10e0e7212 */ /* 0x000fc400078e3cff */
[----:B------:R-:W-:Y:S02]  /*ac70*/  SHF.R.U64 R46, R46, 0x3, RZ ;  /* 0x000000032e2e7819 */ /* 0x000fe400000012ff */
[----:B------:R-:W-:Y:S02]  /*ac80*/  LOP3.LUT R78, R193, 0x380, RZ, 0xc0, !PT ;  /* 0x00000380c14e7812 */ /* 0x000fe400078ec0ff */
[----:B------:R-:W-:Y:S02]  /*ac90*/  LOP3.LUT R20, R20, R179, RZ, 0x3c, !PT ;  /* 0x000000b314147212 */ /* 0x000fe400078e3cff */
[----:B------:R-:W-:Y:S01]  /*aca0*/  SHF.R.U64 R54, R54, 0x3, RZ ;  /* 0x0000000336367819 */ /* 0x000fe200000012ff */
[----:B------:R-:W-:Y:S01]  /*acb0*/  STSM.16.M88.4 [R110], R24 ;  /* 0x000000186e007844 */ /* 0x000fe20000000200 */
[----:B------:R-:W-:Y:S02]  /*acc0*/  SHF.R.U64 R98, R98, 0x3, RZ ;  /* 0x0000000362627819 */ /* 0x000fe400000012ff */
[----:B------:R-:W-:-:S02]  /*acd0*/  LOP3.LUT R30, R30, R181, RZ, 0x3c, !PT ;  /* 0x000000b51e1e7212 */ /* 0x000fc400078e3cff */
[----:B------:R-:W-:Y:S02]  /*ace0*/  SHF.R.U64 R62, R62, 0x3, RZ ;  /* 0x000000033e3e7819 */ /* 0x000fe400000012ff */
[----:B------:R-:W-:Y:S02]  /*acf0*/  LOP3.LUT R102, R6, 0x380, RZ, 0xc0, !PT ;  /* 0x0000038006667812 */ /* 0x000fe400078ec0ff */
[----:B------:R-:W-:Y:S02]  /*ad00*/  SHF.R.U64 R111, R111, 0x3, RZ ;  /* 0x000000036f6f7819 */ /* 0x000fe400000012ff */
[----:B------:R-:W-:Y:S02]  /*ad10*/  MOV R28, R10 ;  /* 0x0000000a001c7202 */ /* 0x000fe40000000f00 */
[----:B------:R-:W-:Y:S02]  /*ad20*/  LOP3.LUT R38, R38, R183, RZ, 0x3c, !PT ;  /* 0x000000b726267212 */ /* 0x000fe400078e3cff */
[----:B------:R-:W-:Y:S01]  /*ad30*/  SHF.R.U64 R70, R70, 0x3, RZ ;  /* 0x0000000346467819 */ /* 0x000fe200000012ff */
[----:B------:R-:W-:Y:S01]  /*ad40*/  STSM.16.M88.4 [R28], R32 ;  /* 0x000000201c007844 */ /* 0x000fe20000000200 */
[----:B------:R-:W-:-:S02]  /*ad50*/  MOV R12, R12 ;  /* 0x0000000c000c7202 */ /* 0x000fc40000000f00 */
[----:B------:R-:W-:Y:S02]  /*ad60*/  LOP3.LUT R46, R46, R185, RZ, 0x3c, !PT ;  /* 0x000000b92e2e7212 */ /* 0x000fe400078e3cff */
[----:B------:R-:W-:Y:S01]  /*ad70*/  SHF.R.U64 R78, R78, 0x3, RZ ;  /* 0x000000034e4e7819 */ /* 0x000fe200000012ff */
[----:B------:R-:W-:Y:S01]  /*ad80*/  STSM.16.M88.4 [R12], R40 ;  /* 0x000000280c007844 */ /* 0x000fe20000000200 */
[----:B------:R-:W-:Y:S02]  /*ad90*/  LOP3.LUT R173, R172, 0x380, RZ, 0xc0, !PT ;  /* 0x00000380acad7812 */ /* 0x000fe400078ec0ff */
[----:B------:R-:W-:Y:S02]  /*ada0*/  MOV R14, R14 ;  /* 0x0000000e000e7202 */ /* 0x000fe40000000f00 */
[----:B------:R-:W-:Y:S02]  /*adb0*/  LOP3.LUT R54, R54, R187, RZ, 0x3c, !PT ;  /* 0x000000bb36367212 */ /* 0x000fe400078e3cff */
[----:B------:R-:W-:Y:S01]  /*adc0*/  LOP3.LUT R98, R98, R195, RZ, 0x3c, !PT ;  /* 0x000000c362627212 */ /* 0x000fe200078e3cff */
[----:B------:R-:W-:Y:S01]  /*add0*/  STSM.16.M88.4 [R14], R48 ;  /* 0x000000300e007844 */ /* 0x000fe20000000200 */
[----:B------:R-:W-:-:S02]  /*ade0*/  MOV R20, R20 ;  /* 0x0000001400147202 */ /* 0x000fc40000000f00 */
[----:B------:R-:W-:Y:S02]  /*adf0*/  F2FP.BF16.F32.PACK_AB R59, R156, R59 ;  /* 0x0000003b9c3b723e */ /* 0x000fe400000010ff */
[----:B------:R-:W-:Y:S02]  /*ae00*/  F2FP.BF16.F32.PACK_AB R65, R155, R66 ;  /* 0x000000429b41723e */ /* 0x000fe400000010ff */
[----:B------:R-:W-:Y:S01]  /*ae10*/  F2FP.BF16.F32.PACK_AB R72, R73, R72 ;  /* 0x000000484948723e */ /* 0x000fe200000010ff */
[----:B------:R-:W-:Y:S01]  /*ae20*/  STSM.16.M88.4 [R20], R56 ;  /* 0x0000003814007844 */ /* 0x000fe20000000200 */
[----:B------:R-:W-:Y:S02]  /*ae30*/  LOP3.LUT R62, R62, R189, RZ, 0x3c, !PT ;  /* 0x000000bd3e3e7212 */ /* 0x000fe400078e3cff */
[----:B------:R-:W-:Y:S02]  /*ae40*/  SHF.R.U64 R29, R102, 0x3, RZ ;  /* 0x00000003661d7819 */ /* 0x000fe400000012ff */
[----:B------:R-:W-:-:S02]  /*ae50*/  LOP3.LUT R106, R111, R106, RZ, 0x3c, !PT ;  /* 0x0000006a6f6a7212 */ /* 0x000fc400078e3cff */
[----:B------:R-:W-:Y:S02]  /*ae60*/  MOV R30, R30 ;  /* 0x0000001e001e7202 */ /* 0x000fe40000000f00 */
[----:B------:R-:W-:Y:S02]  /*ae70*/  F2FP.BF16.F32.PACK_AB R66, R69, R68 ;  /* 0x000000444542723e */ /* 0x000fe400000010ff */
[----:B------:R-:W-:Y:S02]  /*ae80*/  F2FP.BF16.F32.PACK_AB R67, R154, R67 ;  /* 0x000000439a43723e */ /* 0x000fe400000010ff */
[----:B------:R-:W-:Y:S02]  /*ae90*/  F2FP.BF16.F32.PACK_AB R73, R153, R74 ;  /* 0x0000004a9949723e */ /* 0x000fe400000010ff */
[----:B------:R-:W-:Y:S01]  /*aea0*/  F2FP.BF16.F32.PACK_AB R80, R81, R80 ;  /* 0x000000505150723e */ /* 0x000fe200000010ff */
[----:B------:R-:W-:Y:S01]  /*aeb0*/  STSM.16.M88.4 [R30], R64 ;  /* 0x000000401e007844 */ /* 0x000fe20000000200 */
        /* <DEDUP_REMOVED lines=8> */
[----:B------:R-:W-:Y:S02]  /*af40*/  SHF.R.U64 R173, R173, 0x3, RZ ;  /* 0x00000003adad7819 */ /* 0x000fe400000012ff */
[----:B------:R-:W-:Y:S02]  /*af50*/  MOV R46, R46 ;  /* 0x0000002e002e7202 */ /* 0x000fe40000000f00 */
[----:B------:R-:W-:Y:S02]  /*af60*/  F2FP.BF16.F32.PACK_AB R82, R85, R84 ;  /* 0x000000545552723e */ /* 0x000fe400000010ff */
[----:B------:R-:W-:Y:S02]  /*af70*/  F2FP.BF16.F32.PACK_AB R83, R83, R86 ;  /* 0x000000565353723e */ /* 0x000fe400000010ff */
[----:B------:R-:W-:Y:S02]  /*af80*/  F2FP.BF16.F32.PACK_AB R89, R91, R90 ;  /* 0x0000005a5b59723e */ /* 0x000fe400000010ff */
[----:B------:R-:W-:Y:S01]  /*af90*/  MOV R54, R54 ;  /* 0x0000003600367202 */ /* 0x000fe20000000f00 */
[----:B------:R0:W-:Y:S01]  /*afa0*/  STSM.16.M88.4 [R46], R80 ;  /* 0x000000502e007844 */ /* 0x0001e20000000200 */
[----:B------:R-:W-:-:S02]  /*afb0*/  MOV R11, R98 ;  /* 0x00000062000b7202 */ /* 0x000fc40000000f00 */
[----:B------:R-:W-:Y:S02]  /*afc0*/  F2FP.BF16.F32.PACK_AB R90, R93, R92 ;  /* 0x0000005c5d5a723e */ /* 0x000fe400000010ff */
[----:B------:R-:W-:Y:S02]  /*afd0*/  F2FP.BF16.F32.PACK_AB R91, R95, R94 ;  /* 0x0000005e5f5b723e */ /* 0x000fe400000010ff */
[----:B------:R-:W-:Y:S02]  /*afe0*/  F2FP.BF16.F32.PACK_AB R96, R97, R96 ;  /* 0x000000606160723e */ /* 0x000fe400000010ff */
[----:B------:R-:W-:Y:S01]  /*aff0*/  LOP3.LUT R102, R29, R6, RZ, 0x3c, !PT ;  /* 0x000000061d667212 */ /* 0x000fe200078e3cff */
[----:B------:R-:W-:Y:S01]  /*b000*/  STSM.16.M88.4 [R54], R88 ;  /* 0x0000005836007844 */ /* 0x000fe20000000200 */
[----:B------:R-:W-:Y:S02]  /*b010*/  MOV R62, R62 ;  /* 0x0000003e003e7202 */ /* 0x000fe40000000f00 */
[----:B------:R-:W-:-:S02]  /*b020*/  MOV R10, R106 ;  /* 0x0000006a000a7202 */ /* 0x000fc40000000f00 */
[----:B------:R-:W-:Y:S01]  /*b030*/  F2FP.BF16.F32.PACK_AB R97, R87, R3 ;  /* 0x000000035761723e */ /* 0x000fe200000010ff */
[----:B0-----:R-:W0:Y:S01]  /*b040*/  LDC R80, c[0x0][0xbe8] ;  /* 0x0002fa00ff507b82 */ /* 0x001e220000000800 */
[----:B------:R-:W-:Y:S02]  /*b050*/  F2FP.BF16.F32.PACK_AB R98, R101, R100 ;  /* 0x000000646562723e */ /* 0x000fe400000010ff */
[----:B------:R-:W-:Y:S02]  /*b060*/  F2FP.BF16.F32.PACK_AB R99, R166, R165 ;  /* 0x000000a5a663723e */ /* 0x000fe400000010ff */
[----:B------:R-:W-:Y:S02]  /*b070*/  F2FP.BF16.F32.PACK_AB R104, R105, R104 ;  /* 0x000000686968723e */ /* 0x000fe400000010ff */
[----:B------:R-:W-:Y:S01]  /*b080*/  F2FP.BF16.F32.PACK_AB R112, R113, R112 ;  /* 0x000000707170723e */ /* 0x000fe200000010ff */
[----:B------:R-:W-:Y:S01]  /*b090*/  STSM.16.M88.4 [R62], R96 ;  /* 0x000000603e007844 */ /* 0x000fe20000000200 */
[----:B------:R-:W-:-:S02]  /*b0a0*/  MOV R70, R70 ;  /* 0x0000004600467202 */ /* 0x000fc40000000f00 */
[----:B------:R-:W-:Y:S02]  /*b0b0*/  F2FP.BF16.F32.PACK_AB R105, R168, R167 ;  /* 0x000000a7a869723e */ /* 0x000fe400000010ff */
        /* <DEDUP_REMOVED lines=12> */
[----:B------:R-:W-:-:S02]  /*b180*/  F2FP.BF16.F32.PACK_AB R122, R125, R124 ;  /* 0x0000007c7d7a723e */ /* 0x000fc400000010ff */
[----:B------:R-:W-:Y:S02]  /*b190*/  F2FP.BF16.F32.PACK_AB R123, R127, R126 ;  /* 0x0000007e7f7b723e */ /* 0x000fe400000010ff */
[----:B------:R-:W-:Y:S02]  /*b1a0*/  F2FP.BF16.F32.PACK_AB R129, R131, R130 ;  /* 0x000000828381723e */ /* 0x000fe400000010ff */
[----:B------:R-:W-:Y:S01]  /*b1b0*/  F2FP.BF16.F32.PACK_AB R136, R137, R136 ;  /* 0x000000888988723e */ /* 0x000fe200000010ff */
[----:B------:R1:W-:Y:S01]  /*b1c0*/  STSM.16.M88.4 [R11], R120 ;  /* 0x000000780b007844 */ /* 0x0003e20000000200 */
[----:B------:R-:W-:Y:S02]  /*b1d0*/  R2UR UR4, R216 ;  /* 0x00000000d80472ca */ /* 0x000fe400000e0000 */
[----:B------:R-:W-:Y:S02]  /*b1e0*/  MOV R102, R102 ;  /* 0x0000006600667202 */ /* 0x000fe40000000f00 */
[----:B------:R-:W-:-:S02]  /*b1f0*/  F2FP.BF16.F32.PACK_AB R130, R133, R132 ;  /* 0x000000848582723e */ /* 0x000fc400000010ff */
[----:B------:R-:W-:Y:S02]  /*b200*/  F2FP.BF16.F32.PACK_AB R131, R135, R134 ;  /* 0x000000868783723e */ /* 0x000fe400000010ff */
[----:B------:R-:W-:Y:S02]  /*b210*/  F2FP.BF16.F32.PACK_AB R137, R139, R138 ;  /* 0x0000008a8b89723e */ /* 0x000fe400000010ff */
[----:B------:R-:W-:Y:S01]  /*b220*/  F2FP.BF16.F32.PACK_AB R144, R145, R144 ;  /* 0x000000909190723e */ /* 0x000fe200000010ff */
[----:B------:R2:W-:Y:S01]  /*b230*/  STSM.16.M88.4 [R102], R128 ;  /* 0x0000008066007844 */ /* 0x0005e20000000200 */
[----:B------:R-:W-:Y:S01]  /*b240*/  F2FP.BF16.F32.PACK_AB R138, R141, R140 ;  /* 0x0000008c8d8a723e */ /* 0x000fe200000010ff */
[----:B------:R-:W-:Y:S01]  /*b250*/  USHF.L.U32 UR10, UR4, 0x2, URZ ;  /* 0x00000002040a7899 */ /* 0x000fe2000800063f */
[----:B------:R-:W-:Y:S02]  /*b260*/  F2FP.BF16.F32.PACK_AB R139, R143, R142 ;  /* 0x0000008e8f8b723e */ /* 0x000fe400000010ff */
[----:B------:R-:W-:-:S02]  /*b270*/  F2FP.BF16.F32.PACK_AB R145, R147, R146 ;  /* 0x000000929391723e */ /* 0x000fc400000010ff */
[----:B------:R-:W-:Y:S01]  /*b280*/  MOV R6, R8 ;  /* 0x0000000800067202 */ /* 0x000fe20000000f00 */
[----:B------:R2:W-:Y:S01]  /*b290*/  STSM.16.M88.4 [R10], R136 ;  /* 0x000000880a007844 */ /* 0x0005e20000000200 */
[----:B------:R-:W-:Y:S02]  /*b2a0*/  F2FP.BF16.F32.PACK_AB R146, R149, R148 ;  /* 0x000000949592723e */ /* 0x000fe400000010ff */
[----:B------:R-:W-:Y:S02]  /*b2b0*/  F2FP.BF16.F32.PACK_AB R147, R151, R150 ;  /* 0x000000969793723e */ /* 0x000fe400000010ff */
[----:B------:R-:W-:Y:S02]  /*b2c0*/  R2UR UR7, R219 ;  /* 0x00000000db0772ca */ /* 0x000fe400000e0000 */
[----:B------:R-:W-:Y:S01]  /*b2d0*/  PLOP3.LUT P0, PT, PT, PT, UP0, 0x80, 0x0 ;  /* 0x000000000000781c */ /* 0x000fe20003f0f008 */
[----:B------:R2:W-:Y:S01]  /*b2e0*/  STSM.16.M88.4 [R6], R144 ;  /* 0x0000009006007844 */ /* 0x0005e20000000200 */
[----:B------:R-:W-:-:S09]  /*b2f0*/  R2UR UR14, R214 ;  /* 0x00000000d60e72ca */ /* 0x000fd200000e0000 */
[----:B------:R-:W-:Y:S02]  /*b300*/  USHF.L.U64.HI UR11, UR4, 0x2, UR7 ;  /* 0x00000002040b7899 */ /* 0x000fe40008010207 */
[----:B------:R-:W-:-:S04]  /*b310*/  UIADD3 UR4, UP1, UR10, UR8, URZ ;  /* 0x000000080a047290 */ /* 0x000fc8000ff3e03f */
[----:B------:R-:W-:Y:S02]  /*b320*/  UIADD3.X UR7, UR11, UR9, URZ, UP1, !UPT ;  /* 0x000000090b077290 */ /* 0x000fe40008ffe43f */
[----:B------:R-:W-:Y:S01]  /*b330*/  IMAD.U32 R8, RZ, RZ, UR4 ;  /* 0x00000004ff087e24 */ /* 0x000fe2000f8e00ff */
[----:B------:R-:W-:-:S03]  /*b340*/  ULDC.64 UR8, c[0x0][0xc08] ;  /* 0x0003020000087ab9 */ /* 0x000fc60000000a00 */
[----:B------:R-:W-:Y:S01]  /*b350*/  IMAD.U32 R9, RZ, RZ, UR7 ;  /* 0x00000007ff097e24 */ /* 0x000fe2000f8e00ff */
[----:B------:R-:W-:Y:S06]  /*b360*/  BAR.SYNC.DEFER_BLOCKING 0x1, 0x100 ;  /* 0x0044000000007b1d */ /* 0x000fec0000010000 */
[----:B------:R-:W3:Y:S01]  /*b370*/  @P0 LDG.E R3, desc[UR12][R8.64] ;  /* 0x0000000c08030981 */ /* 0x000ee2000c1e1900 */
[----:B0-----:R-:W-:Y:S01]  /*b380*/  ISETP.NE.AND P1, PT, R80, 0x1, PT ;  /* 0x000000015000780c */ /* 0x001fe20003f25270 */
[----:B------:R-:W-:Y:S01]  /*b390*/  UISETP.NE.U32.AND UP1, UPT, UR8, URZ, UPT ;  /* 0x0000003f0800728c */ /* 0x000fe2000bf25070 */
[----:B------:R-:W-:Y:S01]  /*b3a0*/  IMAD.U32 R15, RZ, RZ, UR14 ;  /* 0x0000000eff0f7e24 */ /* 0x000fe2000f8e00ff */
[----:B------:R-:W-:Y:S01]  /*b3b0*/  ULDC UR7, c[0x0][0xa88] ;  /* 0x0002a20000077ab9 */ /* 0x000fe20000000800 */
[----:B------:R-:W-:Y:S01]  /*b3c0*/  UMOV UR4, URZ ;  /* 0x0000003f00047c82 */ /* 0x000fe20008000000 */
[----:B------:R-:W-:-:S06]  /*b3d0*/  UISETP.NE.AND.EX UP1, UPT, UR9, URZ, UPT, UP1 ;  /* 0x0000003f0900728c */ /* 0x000fcc000bf25310 */
[----:B------:R-:W-:Y:S02]  /*b3e0*/  PLOP3.LUT P2, PT, PT, PT, UP1, 0x80, 0x0 ;  /* 0x000000000000781c */ /* 0x000fe40003f4f018 */
[----:B-1----:R-:W0:Y:S03]  /*b3f0*/  @P1 LDC R11, c[0x0][0xbec] ;  /* 0x0002fb00ff0b1b82 */ /* 0x002e260000000800 */
[----:B------:R-:W-:-:S04]  /*b400*/  @UP1 UIADD3 UR8, UP2, UR10, UR8, URZ ;  /* 0x000000080a081290 */ /* 0x000fc8000ff5e03f */
[----:B------:R-:W-:Y:S01]  /*b410*/  @UP1 UIADD3.X UR9, UR11, UR9, URZ, UP2, !UPT ;  /* 0x000000090b091290 */ /* 0x000fe200097fe43f */
[----:B------:R-:W1:Y:S01]  /*b420*/  @P1 LDC R13, c[0x0][0xbf0] ;  /* 0x0002fc00ff0d1b82 */ /* 0x000e620000000800 */
[----:B------:R-:W-:-:S04]  /*b430*/  IMAD.U32 R20, RZ, RZ, UR8 ;  /* 0x00000008ff147e24 */ /* 0x000fc8000f8e00ff */
[----:B------:R-:W-:Y:S01]  /*b440*/  IMAD.U32 R21, RZ, RZ, UR9 ;  /* 0x00000009ff157e24 */ /* 0x000fe2000f8e00ff */
[----:B---3--:R-:W-:Y:S01]  /*b450*/  @P0 R2UR UR4, R3 ;  /* 0x00000000030402ca */ /* 0x008fe200000e0000 */
[----:B------:R-:W-:-:S06]  /*b460*/  IMAD.U32 R3, RZ, RZ, UR7 ;  /* 0x00000007ff037e24 */ /* 0x000fcc000f8e00ff */
[----:B------:R2:W5:Y:S01]  /*b470*/  @P2 LDG.E R3, desc[UR12][R20.64] ;  /* 0x0000000c14032981 */ /* 0x000562000c1e1900 */
[----:B01----:R-:W-:Y:S07]  /*b480*/  @P2 BRA `(.L_x_414) ;  /* 0x0000000000142947 */ /* 0x003fee0003800000 */
[----:B------:R-:W-:Y:S05]  /*b490*/  @!P0 BRA `(.L_x_414) ;  /* 0x0000000000108947 */ /* 0x000fea0003800000 */
[----:B------:R-:W-:Y:S02]  /*b4a0*/  ULDC.64 UR8, c[0x0][0x208] ;  /* 0x0000820000087ab9 */ /* 0x000fe40000000a00 */
[----:B--2---:R-:W2:Y:S04]  /*b4b0*/  LDG.E R6, desc[UR8][R8.64] ;  /* 0x0000000808067981 */ /* 0x004ea8000c1e1900 */
[----:B-----5:R-:W2:Y:S02]  /*b4c0*/  LDG.E R3, desc[UR8][R8.64+0x4] ;  /* 0x0000040808037981 */ /* 0x020ea4000c1e1900 */
[----:B--2---:R-:W-:-:S07]  /*b4d0*/  IMAD.IADD R3, R3, 0x1, -R6 ;  /* 0x0000000103037824 */ /* 0x004fce00078e0a06 */
.L_x_414:
[----:B------:R-:W-:Y:S01]  /*b4e0*/  R2UR UR18, R215 ;  /* 0x00000000d71272ca */ /* 0x000fe200000e0000 */
[----:B------:R-:W-:Y:S01]  /*b4f0*/  ULDC.64 UR12, c[0x0][0xb90] ;  /* 0x0002e400000c7ab9 */ /* 0x000fe20000000a00 */
[----:B------:R-:W-:Y:S01]  /*b500*/  R2UR UR16, R219 ;  /* 0x00000000db1072ca */ /* 0x000fe200000e0000 */
[----:B------:R-:W-:Y:S01]  /*b510*/  USHF.R.S32.HI UR11, URZ, 0x1f, UR4 ;  /* 0x0000001f3f0b7899 */ /* 0x000fe20008011404 */
[----:B------:R-:W-:Y:S01]  /*b520*/  R2UR UR15, R216 ;  /* 0x00000000d80f72ca */ /* 0x000fe200000e0000 */
[----:B--2---:R-:W-:Y:S01]  /*b530*/  IMAD R10, R15, 0x80, R224 ;  /* 0x000000800f0a7824 */ /* 0x004fe200078e02e0 */
[----:B------:R-:W-:Y:S01]  /*b540*/  UMOV UR10, UR4 ;  /* 0x00000004000a7c82 */ /* 0x000fe20008000000 */
[----:B------:R-:W-:Y:S01]  /*b550*/  IMAD R9, R217, 0x40, R18 ;  /* 0x00000040d9097824 */ /* 0x000fe200078e0212 */
[----:B------:R-:W-:Y:S01]  /*b560*/  R2UR UR17, R214 ;  /* 0x00000000d61172ca */ /* 0x000fe200000e0000 */
[----:B------:R-:W-:Y:S01]  /*b570*/  @P1 IMAD.HI.U32 R6, R10, R11, RZ ;  /* 0x0000000b0a061227 */ /* 0x000fe200078e00ff */
[----:B------:R-:W0:Y:S01]  /*b580*/  @P1 LDC R19, c[0x0][0xbf0] ;  /* 0x0002fc00ff131b82 */ /* 0x000e220000000800 */
[----:B------:R-:W-:-:S02]  /*b590*/  ULDC.64 UR20, c[0x0][0x208] ;  /* 0x0000820000147ab9 */ /* 0x000fc40000000a00 */
[----:B------:R-:W-:Y:S01]  /*b5a0*/  USHF.R.S32.HI UR14, URZ, 0x1f, UR18 ;  /* 0x0000001f3f0e7899 */ /* 0x000fe20008011412 */
[----:B------:R-:W-:Y:S01]  /*b5b0*/  IMAD.MOV.U32 R8, RZ, RZ, R10 ;  /* 0x000000ffff087224 */ /* 0x000fe200078e000a */
[----:B------:R-:W-:Y:S01]  /*b5c0*/  UIMAD.WIDE.U32 UR8, UR18, UR12, UR10 ;  /* 0x0000000c120872a5 */ /* 0x000fe2000f8e000a */
[----:B------:R-:W-:Y:S01]  /*b5d0*/  @P1 SHF.R.U32.HI R8, RZ, R13, R6 ;  /* 0x0000000dff081219 */ /* 0x000fe20000011606 */
[----:B------:R-:W-:Y:S01]  /*b5e0*/  UIMAD UR7, UR14, UR12, URZ ;  /* 0x0000000c0e0772a4 */ /* 0x000fe2000f8e023f */
[----:B------:R-:W-:Y:S01]  /*b5f0*/  IMAD.WIDE R4, R9, 0x2, R4 ;  /* 0x0000000209047825 */ /* 0x000fe200078e0204 */
[----:B------:R-:W-:Y:S01]  /*b600*/  USEL UR16, UR16, URZ, !UP0 ;  /* 0x0000003f10107287 */ /* 0x000fe2000c000000 */
[--C-:B------:R-:W-:Y:S01]  /*b610*/  SHF.R.S32.HI R6, RZ, 0x1f, R8.reuse ;  /* 0x0000001fff067819 */ /* 0x100fe20000011408 */
[----:B------:R-:W-:Y:S01]  /*b620*/  UIMAD UR7, UR18, UR13, UR7 ;  /* 0x0000000d120772a4 */ /* 0x000fe2000f8e0207 */
[----:B------:R-:W-:Y:S01]  /*b630*/  IMAD.MOV R11, RZ, RZ, -R8 ;  /* 0x000000ffff0b7224 */ /* 0x000fe200078e0a08 */
[----:B------:R-:W-:Y:S01]  /*b640*/  USEL UR15, UR15, URZ, !UP0 ;  /* 0x0000003f0f0f7287 */ /* 0x000fe2000c000000 */
[----:B------:R-:W-:Y:S01]  /*b650*/  IADD3 R33, P3, R4, 0x4000, RZ ;  /* 0x0000400004217810 */ /* 0x000fe20007f7e0ff */
[----:B------:R-:W-:Y:S01]  /*b660*/  ULDC.64 UR12, c[0x0][0xb98] ;  /* 0x0002e600000c7ab9 */ /* 0x000fe20000000a00 */
[----:B------:R-:W-:Y:S01]  /*b670*/  UIADD3 UR9, UR9, UR7, URZ ;  /* 0x0000000709097290 */ /* 0x000fe2000fffe03f */
[----:B------:R-:W-:Y:S01]  /*b680*/  IMAD R11, R80, R11, R10 ;  /* 0x0000000b500b7224 */ /* 0x000fe200078e020a */
[----:B------:R-:W-:Y:S01]  /*b690*/  UIMAD UR7, UR16, UR12, URZ ;  /* 0x0000000c100772a4 */ /* 0x000fe2000f8e023f */
[----:B------:R-:W-:Y:S01]  /*b6a0*/  IADD3 R13, P5, R4, 0x1000, RZ ;  /* 0x00001000040d7810 */ /* 0x000fe20007fbe0ff */
[----:B------:R-:W-:Y:S01]  /*b6b0*/  UIMAD.WIDE.U32 UR8, UR15, UR12, UR8 ;  /* 0x0000000c0f0872a5 */ /* 0x000fe2000f8e0008 */
[----:B------:R-:W-:Y:S01]  /*b6c0*/  LOP3.LUT R32, R33, 0x380, RZ, 0xc0, !PT ;  /* 0x0000038021207812 */ /* 0x000fe200078ec0ff */
[----:B------:R-:W-:Y:S01]  /*b6d0*/  UIMAD UR7, UR15, UR13, UR7 ;  /* 0x0000000d0f0772a4 */ /* 0x000fe2000f8e0207 */
[----:B------:R-:W-:Y:S01]  /*b6e0*/  LOP3.LUT R12, R13, 0x380, RZ, 0xc0, !PT ;  /* 0x000003800d0c7812 */ /* 0x000fe200078ec0ff */
[----:B-----5:R-:W-:Y:S01]  /*b6f0*/  IMAD R83, R3, R80, RZ ;  /* 0x0000005003537224 */ /* 0x020fe200078e02ff */
[----:B------:R-:W-:Y:S01]  /*b700*/  SHF.R.U64 R32, R32, 0x3, RZ ;  /* 0x0000000320207819 */ /* 0x000fe200000012ff */
[----:B------:R-:W-:Y:S01]  /*b710*/  ULDC.64 UR12, c[0x0][0xaa0] ;  /* 0x0002a800000c7ab9 */ /* 0x000fe20000000a00 */
[----:B------:R-:W-:Y:S01]  /*b720*/  IADD3 R8, P0, R8, UR8, RZ ;  /* 0x0000000808087c10 */ /* 0x000fe2000ff1e0ff */
[----:B------:R-:W-:Y:S01]  /*b730*/  IMAD.U32 R9, RZ, RZ, UR7 ;  /* 0x00000007ff097e24 */ /* 0x000fe2000f8e00ff */
[----:B------:R-:W-:-:S02]  /*b740*/  SHF.R.U64 R12, R12, 0x3, RZ ;  /* 0x000000030c0c7819 */ /* 0x000fc400000012ff */
[----:B------:R-:W-:Y:S01]  /*b750*/  LOP3.LUT R32, R32, R33, RZ, 0x3c, !PT ;  /* 0x0000002120207212 */ /* 0x000fe200078e3cff */
[----:B------:R-:W-:Y:S01]  /*b760*/  IMAD.X R33, RZ, RZ, R5, P3 ;  /* 0x000000ffff217224 */ /* 0x000fe200018e0605 */
[----:B------:R-:W-:Y:S01]  /*b770*/  IADD3.X R9, R6, UR9, R9, P0, !PT ;  /* 0x0000000906097c10 */ /* 0x000fe200087fe409 */
[----:B------:R-:W-:Y:S01]  /*b780*/  ULDC.64 UR8, c[0x0][0xb88] ;  /* 0x0002e20000087ab9 */ /* 0x000fe20000000a00 */
[----:B------:R-:W-:Y:S02]  /*b790*/  SHF.R.S32.HI R6, RZ, 0x1f, R11 ;  /* 0x0000001fff067819 */ /* 0x000fe4000001140b */
[C---:B------:R-:W-:Y:S01]  /*b7a0*/  IADD3 R29, P0, R4.reuse, 0x3000, RZ ;  /* 0x00003000041d7810 */ /* 0x040fe20007f1e0ff */
[----:B------:R-:W-:Y:S01]  /*b7b0*/  IMAD.WIDE.U32 R8, R11, UR8, R8 ;  /* 0x000000080b087c25 */ /* 0x000fe2000f8e0008 */
[----:B------:R-:W-:Y:S02]  /*b7c0*/  IADD3 R37, P2, R4, 0x5000, RZ ;  /* 0x0000500004257810 */ /* 0x000fe40007f5e0ff */
[----:B------:R-:W-:Y:S01]  /*b7d0*/  LOP3.LUT R28, R29, 0x380, RZ, 0xc0, !PT ;  /* 0x000003801d1c7812 */ /* 0x000fe200078ec0ff */
[----:B------:R-:W-:Y:S01]  /*b7e0*/  IMAD R6, R6, UR8, RZ ;  /* 0x0000000806067c24 */ /* 0x000fe2000f8e02ff */
[----:B------:R-:W-:-:S02]  /*b7f0*/  IADD3 R53, P3, R4, 0xa000, RZ ;  /* 0x0000a00004357810 */ /* 0x000fc40007f7e0ff */
[----:B------:R-:W-:Y:S02]  /*b800*/  IADD3 R25, P4, R4, 0x2000, RZ ;  /* 0x0000200004197810 */ /* 0x000fe40007f9e0ff */
[----:B------:R-:W-:Y:S01]  /*b810*/  LOP3.LUT R12, R12, R13, RZ, 0x3c, !PT ;  /* 0x0000000d0c0c7212 */ /* 0x000fe200078e3cff */
[----:B------:R-:W-:Y:S01]  /*b820*/  IMAD R13, R11, UR9, R6 ;  /* 0x000000090b0d7c24 */ /* 0x000fe2000f8e0206 */
[----:B------:R-:W-:Y:S01]  /*b830*/  SHF.R.U64 R28, R28, 0x3, RZ ;  /* 0x000000031c1c7819 */ /* 0x000fe200000012ff */
[----:B------:R-:W-:Y:S01]  /*b840*/  ULDC.64 UR8, c[0x0][0xb50] ;  /* 0x0002d40000087ab9 */ /* 0x000fe20000000a00 */
[----:B------:R-:W-:Y:S01]  /*b850*/  LOP3.LUT R36, R37, 0x380, RZ, 0xc0, !PT ;  /* 0x0000038025247812 */ /* 0x000fe200078ec0ff */
[----:B------:R-:W-:Y:S01]  /*b860*/  IMAD.IADD R9, R9, 0x1, R13 ;  /* 0x0000000109097824 */ /* 0x000fe200078e020d */
[----:B------:R-:W-:Y:S01]  /*b870*/  LOP3.LUT R52, R53, 0x380, RZ, 0xc0, !PT ;  /* 0x0000038035347812 */ /* 0x000fe200078ec0ff */
[----:B------:R-:W-:Y:S01]  /*b880*/  IMAD.X R13, RZ, RZ, R5, P5 ;  /* 0x000000ffff0d7224 */ /* 0x000fe200028e0605 */
[----:B------:R-:W-:-:S02]  /*b890*/  LOP3.LUT R24, R25, 0x380, RZ, 0xc0, !PT ;  /* 0x0000038019187812 */ /* 0x000fc400078ec0ff */
[----:B------:R-:W-:Y:S02]  /*b8a0*/  LEA R10, P6, R8, UR8, 0x2 ;  /* 0x00000008080a7c11 */ /* 0x000fe4000f8c10ff */
[----:B------:R-:W-:Y:S01]  /*b8b0*/  LOP3.LUT R28, R28, R29, RZ, 0x3c, !PT ;  /* 0x0000001d1c1c7212 */ /* 0x000fe200078e3cff */
[----:B------:R-:W-:Y:S01]  /*b8c0*/  IMAD.X R29, RZ, RZ, R5, P0 ;  /* 0x000000ffff1d7224 */ /* 0x000fe200000e0605 */
[----:B------:R-:W-:Y:S01]  /*b8d0*/  SHF.R.U64 R36, R36, 0x3, RZ ;  /* 0x0000000324247819 */ /* 0x000fe200000012ff */
[----:B------:R-:W-:Y:S01]  /*b8e0*/  SHFL.IDX PT, R20, R10, RZ, 0x1c1f ;  /* 0x001c1fff0a147589 */ /* 0x000fe200000e0000 */
[----:B------:R-:W-:Y:S02]  /*b8f0*/  SHF.R.U64 R52, R52, 0x3, RZ ;  /* 0x0000000334347819 */ /* 0x000fe400000012ff */
[----:B------:R-:W-:Y:S01]  /*b900*/  SHF.R.U64 R24, R24, 0x3, RZ ;  /* 0x0000000318187819 */ /* 0x000fe200000012ff */
[----:B------:R-:W-:Y:S01]  /*b910*/  SHFL.IDX PT, R54, R10, 0x1, 0x1c1f ;  /* 0x003c1f000a367f89 */ /* 0x000fe200000e0000 */
[----:B------:R-:W-:-:S02]  /*b920*/  IADD3 R49, P0, R4, 0x9000, RZ ;  /* 0x0000900004317810 */ /* 0x000fc40007f1e0ff */
[----:B------:R-:W-:Y:S01]  /*b930*/  LEA.HI.X R11, R8, UR9, R9, 0x2, P6 ;  /* 0x00000009080b7c11 */ /* 0x000fe2000b0f1409 */
[----:B------:R-:W-:Y:S01]  /*b940*/  IMAD.U32 R9, RZ, RZ, UR17 ;  /* 0x00000011ff097e24 */ /* 0x000fe2000f8e00ff */
[----:B------:R-:W-:Y:S01]  /*b950*/  LOP3.LUT R36, R36, R37, RZ, 0x3c, !PT ;  /* 0x0000002524247212 */ /* 0x000fe200078e3cff */
[--C-:B------:R-:W-:Y:S01]  /*b960*/  IMAD.X R37, RZ, RZ, R5.reuse, P2 ;  /* 0x000000ffff257224 */ /* 0x100fe200010e0605 */
[----:B------:R-:W-:Y:S01]  /*b970*/  LOP3.LUT R52, R52, R53, RZ, 0x3c, !PT ;  /* 0x0000003534347212 */ /* 0x000fe200078e3cff */
[--C-:B------:R-:W-:Y:S01]  /*b980*/  IMAD.X R53, RZ, RZ, R5.reuse, P3 ;  /* 0x000000ffff357224 */ /* 0x100fe200018e0605 */
[----:B------:R-:W-:Y:S01]  /*b990*/  LOP3.LUT R24, R24, R25, RZ, 0x3c, !PT ;  /* 0x0000001918187212 */ /* 0x000fe200078e3cff */
[--C-:B------:R-:W-:Y:S01]  /*b9a0*/  IMAD.X R25, RZ, RZ, R5.reuse, P4 ;  /* 0x000000ffff197224 */ /* 0x100fe200020e0605 */
[----:B------:R-:W-:Y:S01]  /*b9b0*/  LOP3.LUT R48, R49, 0x380, RZ, 0xc0, !PT ;  /* 0x0000038031307812 */ /* 0x000fe200078ec0ff */
[----:B------:R-:W1:Y:S01]  /*b9c0*/  SHFL.IDX PT, R21, R11, RZ, 0x1c1f ;  /* 0x001c1fff0b157589 */ /* 0x000e6200000e0000 */
[C---:B------:R-:W-:Y:S01]  /*b9d0*/  IADD3 R57, P2, R4.reuse, 0xb000, RZ ;  /* 0x0000b00004397810 */ /* 0x040fe20007f5e0ff */
[----:B------:R-:W-:Y:S01]  /*b9e0*/  IMAD R14, R9, 0x80, R222 ;  /* 0x00000080090e7824 */ /* 0x000fe200078e02de */
[C---:B------:R-:W-:Y:S01]  /*b9f0*/  IADD3 R8, P3, R4.reuse, 0xf000, RZ ;  /* 0x0000f00004087810 */ /* 0x040fe20007f7e0ff */
[----:B------:R-:W2:Y:S01]  /*ba00*/  SHFL.IDX PT, R55, R11, 0x1, 0x1c1f ;  /* 0x003c1f000b377f89 */ /* 0x000ea200000e0000 */
[----:B------:R-:W-:Y:S01]  /*ba10*/  IADD3 R41, P6, R4, 0x6000, RZ ;  /* 0x0000600004297810 */ /* 0x000fe20007fde0ff */
[----:B------:R-:W-:Y:S01]  /*ba20*/  VIADD R6, R14, 0x8 ;  /* 0x000000080e067836 */ /* 0x000fe20000000000 */
[C---:B------:R-:W-:Y:S01]  /*ba30*/  IADD3 R45, P5, R4.reuse, 0x7000, RZ ;  /* 0x00007000042d7810 */ /* 0x040fe20007fbe0ff */
[----:B------:R-:W-:Y:S01]  /*ba40*/  UIMAD UR7, UR11, UR12, URZ ;  /* 0x0000000c0b0772a4 */ /* 0x000fe2000f8e023f */
[----:B------:R-:W-:Y:S01]  /*ba50*/  IADD3 R69, P4, R4, 0x8000, RZ ;  /* 0x0000800004457810 */ /* 0x000fe20007f9e0ff */
[----:B------:R-:W-:Y:S01]  /*ba60*/  UIMAD.WIDE.U32 UR8, UR4, UR12, URZ ;  /* 0x0000000c040872a5 */ /* 0x000fe2000f8e003f */
[----:B------:R-:W-:Y:S01]  /*ba70*/  SHF.R.U64 R48, R48, 0x3, RZ ;  /* 0x0000000330307819 */ /* 0x000fe200000012ff */
[----:B------:R-:W-:Y:S01]  /*ba80*/  IMAD.X R61, RZ, RZ, R5, P3 ;  /* 0x000000ffff3d7224 */ /* 0x000fe200018e0605 */
[----:B------:R-:W-:Y:S01]  /*ba90*/  LOP3.LUT R56, R57, 0x380, RZ, 0xc0, !PT ;  /* 0x0000038039387812 */ /* 0x000fe200078ec0ff */
[----:B------:R-:W-:Y:S01]  /*baa0*/  ULDC.64 UR10, c[0x0][0xae8] ;  /* 0x0002ba00000a7ab9 */ /* 0x000fe20000000a00 */
[----:B------:R-:W-:-:S02]  /*bab0*/  LOP3.LUT R3, R8, 0x380, RZ, 0xc0, !PT ;  /* 0x0000038008037812 */ /* 0x000fc400078ec0ff */
[----:B------:R-:W-:Y:S02]  /*bac0*/  LOP3.LUT R40, R41, 0x380, RZ, 0xc0, !PT ;  /* 0x0000038029287812 */ /* 0x000fe400078ec0ff */
[----:B------:R-:W-:Y:S02]  /*bad0*/  LOP3.LUT R44, R45, 0x380, RZ, 0xc0, !PT ;  /* 0x000003802d2c7812 */ /* 0x000fe400078ec0ff */
[----:B------:R-:W-:Y:S02]  /*bae0*/  LOP3.LUT R68, R69, 0x380, RZ, 0xc0, !PT ;  /* 0x0000038045447812 */ /* 0x000fe400078ec0ff */
[----:B------:R-:W-:Y:S01]  /*baf0*/  LOP3.LUT R48, R48, R49, RZ, 0x3c, !PT ;  /* 0x0000003130307212 */ /* 0x000fe200078e3cff */
[----:B------:R-:W-:Y:S01]  /*bb00*/  IMAD.X R49, RZ, RZ, R5, P0 ;  /* 0x000000ffff317224 */ /* 0x000fe200000e0605 */
[----:B------:R-:W-:Y:S02]  /*bb10*/  SHF.R.U64 R56, R56, 0x3, RZ ;  /* 0x0000000338387819 */ /* 0x000fe400000012ff */
[----:B------:R-:W-:-:S02]  /*bb20*/  SHF.R.U64 R3, R3, 0x3, RZ ;  /* 0x0000000303037819 */ /* 0x000fc400000012ff */
[----:B------:R-:W-:Y:S02]  /*bb30*/  SHF.R.U64 R40, R40, 0x3, RZ ;  /* 0x0000000328287819 */ /* 0x000fe400000012ff */
[----:B------:R-:W-:Y:S02]  /*bb40*/  SHF.R.U64 R44, R44, 0x3, RZ ;  /* 0x000000032c2c7819 */ /* 0x000fe400000012ff */
[----:B------:R-:W-:Y:S02]  /*bb50*/  SHF.R.U64 R68, R68, 0x3, RZ ;  /* 0x0000000344447819 */ /* 0x000fe400000012ff */
[----:B------:R-:W-:Y:S02]  /*bb60*/  LOP3.LUT P0, RZ, R220, 0x3, RZ, 0xc0, !PT ;  /* 0x00000003dcff7812 */ /* 0x000fe4000780c0ff */
[----:B------:R-:W-:Y:S01]  /*bb70*/  LOP3.LUT R56, R56, R57, RZ, 0x3c, !PT ;  /* 0x0000003938387212 */ /* 0x000fe200078e3cff */
[----:B------:R-:W-:Y:S01]  /*bb80*/  IMAD.X R57, RZ, RZ, R5, P2 ;  /* 0x000000ffff397224 */ /* 0x000fe200010e0605 */
[----:B------:R-:W-:-:S02]  /*bb90*/  LOP3.LUT R60, R3, R8, RZ, 0x3c, !PT ;  /* 0x00000008033c7212 */ /* 0x000fc400078e3cff */
[----:B------:R-:W-:Y:S01]  /*bba0*/  LOP3.LUT R40, R40, R41, RZ, 0x3c, !PT ;  /* 0x0000002928287212 */ /* 0x000fe200078e3cff */
[----:B------:R-:W3:Y:S01]  /*bbb0*/  @P1 LDC R3, c[0x0][0xbec] ;  /* 0x0002fb00ff031b82 */ /* 0x000ee20000000800 */
[----:B------:R-:W-:Y:S01]  /*bbc0*/  LOP3.LUT R44, R44, R45, RZ, 0x3c, !PT ;  /* 0x0000002d2c2c7212 */ /* 0x000fe200078e3cff */
[--C-:B------:R-:W-:Y:S01]  /*bbd0*/  IMAD.X R41, RZ, RZ, R5.reuse, P6 ;  /* 0x000000ffff297224 */ /* 0x100fe200030e0605 */
[----:B------:R-:W-:Y:S01]  /*bbe0*/  LOP3.LUT R68, R68, R69, RZ, 0x3c, !PT ;  /* 0x0000004544447212 */ /* 0x000fe200078e3cff */
[--C-:B------:R-:W-:Y:S01]  /*bbf0*/  IMAD.X R45, RZ, RZ, R5.reuse, P5 ;  /* 0x000000ffff2d7224 */ /* 0x100fe200028e0605 */
[-C--:B------:R-:W-:Y:S01]  /*bc00*/  ISETP.GE.OR P2, PT, R14, R83.reuse, P0 ;  /* 0x000000530e00720c */ /* 0x080fe20000746670 */
[----:B------:R-:W-:Y:S01]  /*bc10*/  IMAD.X R69, RZ, RZ, R5, P4 ;  /* 0x000000ffff457224 */ /* 0x000fe200020e0605 */
[----:B------:R-:W-:Y:S02]  /*bc20*/  ISETP.GE.OR P0, PT, R6, R83, P0 ;  /* 0x000000530600720c */ /* 0x000fe40000706670 */
[----:B------:R-:W-:-:S02]  /*bc30*/  IADD3 R77, P6, R4, 0xc000, RZ ;  /* 0x0000c000044d7810 */ /* 0x000fc40007fde0ff */
[C---:B------:R-:W-:Y:S02]  /*bc40*/  IADD3 R73, P5, R4.reuse, 0xd000, RZ ;  /* 0x0000d00004497810 */ /* 0x040fe40007fbe0ff */
[C---:B------:R-:W-:Y:S02]  /*bc50*/  IADD3 R65, P4, R4.reuse, 0xe000, RZ ;  /* 0x0000e00004417810 */ /* 0x040fe40007f9e0ff */
[----:B------:R-:W-:Y:S02]  /*bc60*/  LOP3.LUT R9, R4, 0x380, RZ, 0xc0, !PT ;  /* 0x0000038004097812 */ /* 0x000fe400078ec0ff */
[----:B------:R-:W-:Y:S01]  /*bc70*/  LOP3.LUT R76, R77, 0x380, RZ, 0xc0, !PT ;  /* 0x000003804d4c7812 */ /* 0x000fe200078ec0ff */
[----:B-1----:R1:W-:Y:S01]  /*bc80*/  @!P2 ST.E desc[UR20][R20.64], R0 ;  /* 0x000000001400a985 */ /* 0x0023e2000c101914 */
[----:B------:R-:W-:Y:S02]  /*bc90*/  LOP3.LUT R72, R73, 0x380, RZ, 0xc0, !PT ;  /* 0x0000038049487812 */ /* 0x000fe400078ec0ff */
[----:B------:R-:W-:Y:S01]  /*bca0*/  LOP3.LUT R64, R65, 0x380, RZ, 0xc0, !PT ;  /* 0x0000038041407812 */ /* 0x000fe200078ec0ff */
[----:B------:R-:W-:Y:S01]  /*bcb0*/  UIMAD UR7, UR4, UR13, UR7 ;  /* 0x0000000d040772a4 */ /* 0x000fe2000f8e0207 */
[----:B------:R-:W-:Y:S01]  /*bcc0*/  SHF.R.U64 R9, R9, 0x3, RZ ;  /* 0x0000000309097819 */ /* 0x000fe200000012ff */
[----:B--2---:R2:W-:Y:S01]  /*bcd0*/  @!P0 ST.E desc[UR20][R54.64], R2 ;  /* 0x0000000236008985 */ /* 0x0045e2000c101914 */
[----:B------:R-:W-:-:S02]  /*bce0*/  SHF.R.U64 R76, R76, 0x3, RZ ;  /* 0x000000034c4c7819 */ /* 0x000fc400000012ff */
[----:B------:R-:W-:Y:S02]  /*bcf0*/  SHF.R.U64 R72, R72, 0x3, RZ ;  /* 0x0000000348487819 */ /* 0x000fe400000012ff */
[----:B------:R-:W-:Y:S01]  /*bd00*/  SHF.R.U64 R64, R64, 0x3, RZ ;  /* 0x0000000340407819 */ /* 0x000fe200000012ff */
[----:B-1----:R-:W-:Y:S01]  /*bd10*/  IMAD R0, R213, 0x20, R217 ;  /* 0x00000020d5007824 */ /* 0x002fe200078e02d9 */
[----:B------:R-:W-:Y:S01]  /*bd20*/  LOP3.LUT R4, R9, R4, RZ, 0x3c, !PT ;  /* 0x0000000409047212 */ /* 0x000fe200078e3cff */
[----:B------:R-:W-:Y:S01]  /*bd30*/  UIADD3 UR9, UR9, UR7, URZ ;  /* 0x0000000709097290 */ /* 0x000fe2000fffe03f */
[----:B------:R-:W-:Y:S01]  /*bd40*/  LOP3.LUT R76, R76, R77, RZ, 0x3c, !PT ;  /* 0x0000004d4c4c7212 */ /* 0x000fe200078e3cff */
[--C-:B------:R-:W-:Y:S01]  /*bd50*/  IMAD.X R77, RZ, RZ, R5.reuse, P6 ;  /* 0x000000ffff4d7224 */ /* 0x100fe200030e0605 */
[----:B------:R-:W-:Y:S01]  /*bd60*/  LOP3.LUT R72, R72, R73, RZ, 0x3c, !PT ;  /* 0x0000004948487212 */ /* 0x000fe200078e3cff */
[--C-:B------:R-:W-:Y:S01]  /*bd70*/  IMAD.X R73, RZ, RZ, R5.reuse, P5 ;  /* 0x000000ffff497224 */ /* 0x100fe200028e0605 */
[----:B------:R-:W-:Y:S01]  /*bd80*/  LOP3.LUT R64, R64, R65, RZ, 0x3c, !PT ;  /* 0x0000004140407212 */ /* 0x000fe200078e3cff */
[----:B------:R-:W-:Y:S01]  /*bd90*/  IMAD.X R65, RZ, RZ, R5, P4 ;  /* 0x000000ffff417224 */ /* 0x000fe200020e0605 */
[----:B------:R1:W5:Y:S01]  /*bda0*/  LD.E.128 R8, desc[UR20][R4.64] ;  /* 0x0000001404087980 */ /* 0x000362000c101d00 */
[----:B------:R-:W-:-:S02]  /*bdb0*/  UIMAD UR4, UR14, UR10, URZ ;  /* 0x0000000a0e0472a4 */ /* 0x000fc4000f8e023f */
[----:B------:R-:W-:Y:S01]  /*bdc0*/  UIMAD.WIDE.U32 UR8, UR18, UR10, UR8 ;  /* 0x0000000a120872a5 */ /* 0x000fe2000f8e0008 */
[----:B------:R-:W5:Y:S01]  /*bdd0*/  LD.E.128 R12, desc[UR20][R12.64] ;  /* 0x000000140c0c7980 */ /* 0x000f62000c101d00 */
[----:B------:R-:W-:-:S03]  /*bde0*/  UIMAD UR4, UR18, UR11, UR4 ;  /* 0x0000000b120472a4 */ /* 0x000fc6000f8e0204 */
[----:B------:R-:W-:Y:S01]  /*bdf0*/  ULDC.64 UR10, c[0x0][0xaf0] ;  /* 0x0002bc00000a7ab9 */ /* 0x000fe20000000a00 */
[----:B------:R-:W5:Y:S01]  /*be00*/  LD.E.128 R24, desc[UR20][R24.64] ;  /* 0x0000001418187980 */ /* 0x000f62000c101d00 */
[----:B-1----:R-:W-:-:S03]  /*be10*/  IMAD.U32 R5, RZ, RZ, UR17 ;  /* 0x00000011ff057e24 */ /* 0x002fc6000f8e00ff */
[----:B------:R-:W5:Y:S01]  /*be20*/  LD.E.128 R28, desc[UR20][R28.64] ;  /* 0x000000141c1c7980 */ /* 0x000f62000c101d00 */
[----:B------:R-:W-:Y:S01]  /*be30*/  IMAD R4, R5, 0x80, R0 ;  /* 0x0000008005047824 */ /* 0x000fe200078e0200 */
[----:B------:R-:W-:Y:S02]  /*be40*/  UIADD3 UR9, UR9, UR4, URZ ;  /* 0x0000000409097290 */ /* 0x000fe4000fffe03f */
[----:B------:R-:W5:Y:S01]  /*be50*/  LD.E.128 R32, desc[UR20][R32.64] ;  /* 0x0000001420207980 */ /* 0x000f62000c101d00 */
[----:B---3--:R-:W-:Y:S01]  /*be60*/  @P1 IMAD.HI.U32 R0, R4, R3, RZ ;  /* 0x0000000304001227 */ /* 0x008fe200078e00ff */
[----:B------:R-:W-:Y:S02]  /*be70*/  UIMAD UR4, UR16, UR10, URZ ;  /* 0x0000000a100472a4 */ /* 0x000fe4000f8e023f */
[----:B------:R-:W-:Y:S01]  /*be80*/  UIMAD.WIDE.U32 UR8, UR15, UR10, UR8 ;  /* 0x0000000a0f0872a5 */ /* 0x000fe2000f8e0008 */
[----:B------:R-:W-:Y:S01]  /*be90*/  IMAD.MOV.U32 R5, RZ, RZ, R4 ;  /* 0x000000ffff057224 */ /* 0x000fe200078e0004 */
[----:B0-----:R-:W-:Y:S01]  /*bea0*/  @P1 SHF.R.U32.HI R5, RZ, R19, R0 ;  /* 0x00000013ff051219 */ /* 0x001fe20000011600 */
[----:B------:R-:W-:Y:S01]  /*beb0*/  UIMAD UR4, UR15, UR11, UR4 ;  /* 0x0000000b0f0472a4 */ /* 0x000fe2000f8e0204 */
[----:B------:R-:W5:Y:S02]  /*bec0*/  LD.E.128 R36, desc[UR20][R36.64] ;  /* 0x0000001424247980 */ /* 0x000f64000c101d00 */
[--C-:B------:R-:W-:Y:S01]  /*bed0*/  SHF.R.S32.HI R0, RZ, 0x1f, R5.reuse ;  /* 0x0000001fff007819 */ /* 0x100fe20000011405 */
[----:B------:R-:W-:Y:S01]  /*bee0*/  UIADD3 UR4, UR9, UR4, URZ ;  /* 0x0000000409047290 */ /* 0x000fe2000fffe03f */
[----:B------:R-:W-:Y:S01]  /*bef0*/  IMAD.MOV R19, RZ, RZ, -R5 ;  /* 0x000000ffff137224 */ /* 0x000fe200078e0a05 */
[----:B------:R-:W5:Y:S01]  /*bf00*/  LD.E.128 R40, desc[UR20][R40.64] ;  /* 0x0000001428287980 */ /* 0x000f62000c101d00 */
[----:B--2---:R-:W-:-:S02]  /*bf10*/  IMAD.U32 R2, RZ, RZ, UR8 ;  /* 0x00000008ff027e24 */ /* 0x004fc4000f8e00ff */
[----:B------:R-:W-:Y:S01]  /*bf20*/  IMAD.U32 R3, RZ, RZ, UR9 ;  /* 0x00000009ff037e24 */ /* 0x000fe2000f8e00ff */
[----:B------:R-:W-:Y:S01]  /*bf30*/  ULDC.64 UR8, c[0x0][0xae0] ;  /* 0x0002b80000087ab9 */ /* 0x000fe20000000a00 */
[----:B------:R-:W-:Y:S01]  /*bf40*/  IMAD R19, R80, R19, R4 ;  /* 0x0000001350137224 */ /* 0x000fe200078e0204 */
[----:B------:R-:W5:Y:S01]  /*bf50*/  LD.E.128 R44, desc[UR20][R44.64] ;  /* 0x000000142c2c7980 */ /* 0x000f62000c101d00 */
[----:B------:R-:W-:Y:S02]  /*bf60*/  IMAD R0, R0, UR8, RZ ;  /* 0x0000000800007c24 */ /* 0x000fe4000f8e02ff */
[----:B------:R-:W-:Y:S01]  /*bf70*/  IMAD.U32 R3, RZ, RZ, UR4 ;  /* 0x00000004ff037e24 */ /* 0x000fe2000f8e00ff */
[----:B------:R-:W5:Y:S01]  /*bf80*/  LD.E.128 R68, desc[UR20][R68.64] ;  /* 0x0000001444447980 */ /* 0x000f62000c101d00 */
[C---:B------:R-:W-:Y:S01]  /*bf90*/  IMAD R21, R5.reuse, UR9, R0 ;  /* 0x0000000905157c24 */ /* 0x040fe2000f8e0200 */
[----:B------:R-:W-:Y:S02]  /*bfa0*/  SHF.R.S32.HI R0, RZ, 0x1f, R19 ;  /* 0x0000001fff007819 */ /* 0x000fe40000011413 */
[----:B------:R-:W5:Y:S01]  /*bfb0*/  LD.E.128 R48, desc[UR20][R48.64] ;  /* 0x0000001430307980 */ /* 0x000f62000c101d00 */
[----:B------:R-:W-:Y:S01]  /*bfc0*/  IMAD.WIDE.U32 R2, R5, UR8, R2 ;  /* 0x0000000805027c25 */ /* 0x000fe2000f8e0002 */
[----:B------:R-:W-:-:S02]  /*bfd0*/  ULDC.64 UR8, c[0x0][0xad8] ;  /* 0x0002b60000087ab9 */ /* 0x000fc40000000a00 */
[----:B------:R-:W5:Y:S04]  /*bfe0*/  LD.E.128 R52, desc[UR20][R52.64] ;  /* 0x0000001434347980 */ /* 0x000f68000c101d00 */
[----:B------:R-:W5:Y:S04]  /*bff0*/  LD.E.128 R56, desc[UR20][R56.64] ;  /* 0x0000001438387980 */ /* 0x000f68000c101d00 */
[----:B------:R-:W5:Y:S04]  /*c000*/  LD.E.128 R76, desc[UR20][R76.64] ;  /* 0x000000144c4c7980 */ /* 0x000f68000c101d00 */
[----:B------:R-:W5:Y:S04]  /*c010*/  LD.E.128 R72, desc[UR20][R72.64] ;  /* 0x0000001448487980 */ /* 0x000f68000c101d00 */
[----:B------:R-:W5:Y:S04]  /*c020*/  LD.E.128 R64, desc[UR20][R64.64] ;  /* 0x0000001440407980 */ /* 0x000f68000c101d00 */
[----:B------:R-:W5:Y:S01]  /*c030*/  LD.E.128 R60, desc[UR20][R60.64] ;  /* 0x000000143c3c7980 */ /* 0x000f62000c101d00 */
[----:B------:R-:W-:Y:S01]  /*c040*/  IMAD.U32 R82, RZ, RZ, UR17 ;  /* 0x00000011ff527e24 */ /* 0x000fe2000f8e00ff */
[----:B------:R-:W-:Y:S01]  /*c050*/  BSSY B1, `(.L_x_415) ;  /* 0x000002d000017945 */ /* 0x000fe20003800000 */
[----:B------:R-:W-:Y:S01]  /*c060*/  IMAD.IADD R3, R3, 0x1, R21 ;  /* 0x0000000103037824 */ /* 0x000fe200078e0215 */
[----:B------:R-:W-:Y:S01]  /*c070*/  @!PT LDS RZ, [RZ] ;  /* 0x00000000fffff984 */ /* 0x000fe20000000800 */
[----:B------:R-:W-:Y:S01]  /*c080*/  @!PT LDS RZ, [RZ] ;  /* 0x00000000fffff984 */ /* 0x000fe20000000800 */
[----:B------:R-:W-:Y:S01]  /*c090*/  @!PT LDS RZ, [RZ] ;  /* 0x00000000fffff984 */ /* 0x000fe20000000800 */
[----:B------:R-:W-:Y:S01]  /*c0a0*/  @!PT LDS RZ, [RZ] ;  /* 0x00000000fffff984 */ /* 0x000fe20000000800 */
[----:B------:R0:W-:Y:S06]  /*c0b0*/  MEMBAR.ALL.CTA ;  /* 0x0000000000007992 */ /* 0x0001ec0000008000 */
[----:B0-----:R-:W0:Y:S01]  /*c0c0*/  FENCE.VIEW.ASYNC.S ;  /* 0x00000000000073c6 */ /* 0x001e220000000000 */
[----:B------:R-:W-:-:S02]  /*c0d0*/  IMAD R4, R0, UR8, RZ ;  /* 0x0000000800047c24 */ /* 0x000fc4000f8e02ff */
[----:B------:R-:W-:Y:S02]  /*c0e0*/  IMAD R82, R82, 0x80, R217 ;  /* 0x0000008052527824 */ /* 0x000fe400078e02d9 */
[C---:B------:R-:W-:Y:S02]  /*c0f0*/  IMAD R5, R19.reuse, UR9, R4 ;  /* 0x0000000913057c24 */ /* 0x040fe4000f8e0204 */
[----:B------:R-:W-:Y:S01]  /*c100*/  IMAD.WIDE.U32 R2, R19, UR8, R2 ;  /* 0x0000000813027c25 */ /* 0x000fe2000f8e0002 */
[----:B------:R-:W-:Y:S01]  /*c110*/  ISETP.GE.AND P2, PT, R82, R83, PT ;  /* 0x000000535200720c */ /* 0x000fe20003f46270 */
[----:B------:R-:W-:Y:S02]  /*c120*/  ULDC.64 UR8, c[0x0][0xa80] ;  /* 0x0002a00000087ab9 */ /* 0x000fe40000000a00 */
[----:B------:R-:W-:Y:S01]  /*c130*/  IMAD.IADD R3, R3, 0x1, R5 ;  /* 0x0000000103037824 */ /* 0x000fe200078e0205 */
[----:B------:R-:W-:Y:S01]  /*c140*/  LEA R6, P3, R2, UR8, 0x1 ;  /* 0x0000000802067c11 */ /* 0x000fe2000f8608ff */
[----:B------:R-:W-:-:S02]  /*c150*/  VIADD R171, R171, 0x38820 ;  /* 0x00038820abab7836 */ /* 0x000fc40000000000 */
[----:B------:R-:W-:Y:S01]  /*c160*/  VIADD R0, R82, 0x20 ;  /* 0x0000002052007836 */ /* 0x000fe20000000000 */
[----:B------:R-:W-:Y:S01]  /*c170*/  LEA.HI.X R19, R2, UR9, R3, 0x1, P3 ;  /* 0x0000000902137c11 */ /* 0x000fe200098f0c03 */
[----:B0-----:R0:W1:Y:S01]  /*c180*/  SHFL.IDX PT, R85, R6, RZ, 0x181f ;  /* 0x00181fff06557589 */ /* 0x00106200000e0000 */
[----:B------:R-:W-:Y:S02]  /*c190*/  PRMT R171, RZ, 0x654, R171 ;  /* 0x00000654ffab7816 */ /* 0x000fe400000000ab */
[-C--:B------:R-:W-:Y:S01]  /*c1a0*/  ISETP.GE.AND P1, PT, R0, R83.reuse, PT ;  /* 0x000000530000720c */ /* 0x080fe20003f26270 */
[----:B------:R-:W-:Y:S01]  /*c1b0*/  VIADD R0, R82, 0x40 ;  /* 0x0000004052007836 */ /* 0x000fe20000000000 */
[----:B------:R0:W2:Y:S01]  /*c1c0*/  SHFL.IDX PT, R81, R19, RZ, 0x181f ;  /* 0x00181fff13517589 */ /* 0x0000a200000e0000 */
[----:B------:R0:W-:Y:S03]  /*c1d0*/  SYNCS.ARRIVE.TRANS64.RED.A1T0 RZ, [R171+URZ], RZ ;  /* 0x000000ffabff79a7 */ /* 0x0001e6000810043f */
        /* <DEDUP_REMOVED lines=10> */
[----:B------:R-:W-:-:S03]  /*c280*/  @!P4 LEA R4, P6, R23, R85, 0x1 ;  /* 0x000000551704c211 */ /* 0x000fc600078c08ff */
[----:B-----5:R3:W-:Y:S01]  /*c290*/  @!P5 ST.E.128 desc[UR8][R2.64], R8 ;  /* 0x000000080200d985 */ /* 0x0207e2000c101d08 */
[----:B------:R-:W-:Y:S02]  /*c2a0*/  @!P4 LEA.HI.X R5, R23, R81, R229, 0x1, P6 ;  /* 0x000000511705c211 */ /* 0x000fe400030f0ce5 */
[----:B------:R-:W-:-:S03]  /*c2b0*/  @!P3 LEA R20, P6, R22, R85, 0x1 ;  /* 0x000000551614b211 */ /* 0x000fc600078c08ff */
[----:B------:R3:W-:Y:S01]  /*c2c0*/  @!P4 ST.E.128 desc[UR8][R4.64], R32 ;  /* 0x000000200400c985 */ /* 0x0007e2000c101d08 */
[----:B------:R-:W-:Y:S02]  /*c2d0*/  @!P3 LEA.HI.X R21, R22, R81, R228, 0x1, P6 ;  /* 0x000000511615b211 */ /* 0x000fe400030f0ce4 */
[----:B------:R-:W-:-:S03]  /*c2e0*/  @!P2 LEA R80, P6, R212, R85, 0x1 ;  /* 0x00000055d450a211 */ /* 0x000fc600078c08ff */
[----:B------:R3:W-:Y:S01]  /*c2f0*/  @!P3 ST.E.128 desc[UR8][R20.64], R68 ;  /* 0x000000441400b985 */ /* 0x0007e2000c101d08 */
[----:B------:R-:W-:-:S05]  /*c300*/  @!P2 LEA.HI.X R81, R212, R81, R227, 0x1, P6 ;  /* 0x00000051d451a211 */ /* 0x000fca00030f0ce3 */
[----:B------:R3:W-:Y:S04]  /*c310*/  @!P2 ST.E.128 desc[UR8][R80.64], R76 ;  /* 0x0000004c5000a985 */ /* 0x0007e8000c101d08 */
.L_x_416:
[----:B------:R-:W-:Y:S05]  /*c320*/  BSYNC B1 ;  /* 0x0000000000017941 */ /* 0x000fea0003800000 */
.L_x_415:
        /* <DEDUP_REMOVED lines=11> */
[C---:B------:R-:W-:Y:S02]  /*c3e0*/  @!P3 LEA R4, P5, R23.reuse, R9, 0x1 ;  /* 0x000000091704b211 */ /* 0x040fe400078a08ff */
[----:B----4-:R-:W-:Y:S02]  /*c3f0*/  @!P4 LEA.HI.X R3, R18, R11, R230, 0x1, P6 ;  /* 0x0000000b1203c211 */ /* 0x010fe400030f0ce6 */
[----:B------:R-:W-:Y:S02]  /*c400*/  @!P2 LEA R8, P6, R22, R9, 0x1 ;  /* 0x000000091608a211 */ /* 0x000fe400078c08ff */
[----:B------:R-:W-:Y:S01]  /*c410*/  @!P3 LEA.HI.X R5, R23, R11, R229, 0x1, P5 ;  /* 0x0000000b1705b211 */ /* 0x000fe200028f0ce5 */
[----:B------:R0:W-:Y:S01]  /*c420*/  @!P4 ST.E.128 desc[UR8][R2.64], R12 ;  /* 0x0000000c0200c985 */ /* 0x0001e2000c101d08 */
[----:B------:R-:W-:-:S02]  /*c430*/  @!P1 LEA R10, P5, R212, R9, 0x1 ;  /* 0x00000009d40a9211 */ /* 0x000fc400078a08ff */
[-C--:B------:R-:W-:Y:S01]  /*c440*/  @!P2 LEA.HI.X R9, R22, R11.reuse, R228, 0x1, P6 ;  /* 0x0000000b1609a211 */ /* 0x080fe200030f0ce4 */
[----:B------:R0:W-:Y:S01]  /*c450*/  @!P3 ST.E.128 desc[UR8][R4.64], R36 ;  /* 0x000000240400b985 */ /* 0x0001e2000c101d08 */
[----:B------:R-:W-:-:S03]  /*c460*/  @!P1 LEA.HI.X R11, R212, R11, R227, 0x1, P5 ;  /* 0x0000000bd40b9211 */ /* 0x000fc600028f0ce3 */
[----:B------:R0:W-:Y:S04]  /*c470*/  @!P2 ST.E.128 desc[UR8][R8.64], R48 ;  /* 0x000000300800a985 */ /* 0x0001e8000c101d08 */
[----:B------:R0:W-:Y:S02]  /*c480*/  @!P1 ST.E.128 desc[UR8][R10.64], R72 ;  /* 0x000000480a009985 */ /* 0x0001e4000c101d08 */
.L_x_418:
[----:B------:R-:W-:Y:S05]  /*c490*/  BSYNC B1 ;  /* 0x0000000000017941 */ /* 0x000fea0003800000 */
.L_x_417:
[----:B0---4-:R0:W4:Y:S01]  /*c4a0*/  SHFL.IDX PT, R11, R19, 0x2, 0x181f ;  /* 0x00581f00130b7f89 */ /* 0x01112200000e0000 */
        /* <DEDUP_REMOVED lines=10> */
[CC--:B------:R-:W-:Y:S02]  /*c550*/  @!P2 LEA R4, P5, R23.reuse, R5.reuse, 0x1 ;  /* 0x000000051704a211 */ /* 0x0c0fe400078a08ff */
[----:B------:R-:W-:Y:S02]  /*c560*/  @!P1 LEA R8, P4, R22, R5, 0x1 ;  /* 0x0000000516089211 */ /* 0x000fe400078808ff */
[----:B----4-:R-:W-:Y:S02]  /*c570*/  @!P3 LEA.HI.X R3, R18, R11, R230, 0x1, P6 ;  /* 0x0000000b1203b211 */ /* 0x010fe400030f0ce6 */
[----:B------:R-:W-:Y:S02]  /*c580*/  @!P0 LEA R10, P6, R212, R5, 0x1 ;  /* 0x00000005d40a8211 */ /* 0x000fe400078c08ff */
[-C--:B------:R-:W-:Y:S01]  /*c590*/  @!P2 LEA.HI.X R5, R23, R11.reuse, R229, 0x1, P5 ;  /* 0x0000000b1705a211 */ /* 0x080fe200028f0ce5 */
[----:B------:R0:W-:Y:S01]  /*c5a0*/  @!P3 ST.E.128 desc[UR8][R2.64], R24 ;  /* 0x000000180200b985 */ /* 0x0001e2000c101d08 */
[----:B------:R-:W-:-:S02]  /*c5b0*/  @!P1 LEA.HI.X R9, R22, R11, R228, 0x1, P4 ;  /* 0x0000000b16099211 */ /* 0x000fc400020f0ce4 */
[----:B------:R-:W-:Y:S01]  /*c5c0*/  @!P0 LEA.HI.X R11, R212, R11, R227, 0x1, P6 ;  /* 0x0000000bd40b8211 */ /* 0x000fe200030f0ce3 */
[----:B------:R0:W-:Y:S04]  /*c5d0*/  @!P2 ST.E.128 desc[UR8][R4.64], R40 ;  /* 0x000000280400a985 */ /* 0x0001e8000c101d08 */
[----:B------:R0:W-:Y:S04]  /*c5e0*/  @!P1 ST.E.128 desc[UR8][R8.64], R52 ;  /* 0x0000003408009985 */ /* 0x0001e8000c101d08 */
[----:B------:R0:W-:Y:S02]  /*c5f0*/  @!P0 ST.E.128 desc[UR8][R10.64], R64 ;  /* 0x000000400a008985 */ /* 0x0001e4000c101d08 */
.L_x_420:
[----:B------:R-:W-:Y:S05]  /*c600*/  BSYNC B1 ;  /* 0x0000000000017941 */ /* 0x000fea0003800000 */
.L_x_419:
[----:B------:R-:W-:Y:S01]  /*c610*/  VIADD R0, R82, 0x60 ;  /* 0x0000006052007836 */ /* 0x000fe20000000000 */
[----:B0--3--:R-:W0:Y:S04]  /*c620*/  SHFL.IDX PT, R19, R19, 0x3, 0x181f ;  /* 0x00781f0013137f89 */ /* 0x009e2800000e0000 */
[----:B------:R-:W-:Y:S01]  /*c630*/  ISETP.GE.AND P0, PT, R0, R83, PT ;  /* 0x000000530000720c */ /* 0x000fe20003f06270 */
[----:B----4-:R3:W4:-:S12]  /*c640*/  SHFL.IDX PT, R11, R6, 0x3, 0x181f ;  /* 0x00781f00060b7f89 */ /* 0x01071800000e0000 */
[----:B---3--:R-:W-:Y:S05]  /*c650*/  @P0 BRA `(.L_x_421) ;  /* 0x0000000c00f80947 */ /* 0x008fea0003800000 */
[----:B------:R-:W-:Y:S01]  /*c660*/  ULDC UR4, c[0x0][0xac8] ;  /* 0x0002b20000047ab9 */ /* 0x000fe20000000800 */
[----:B------:R-:W-:Y:S01]  /*c670*/  ULDC.64 UR8, c[0x0][0x208] ;  /* 0x0000820000087ab9 */ /* 0x000fe20000000a00 */
[----:B------:R-:W-:Y:S02]  /*c680*/  ISETP.GE.AND P3, PT, R18, UR4, PT ;  /* 0x0000000412007c0c */ /* 0x000fe4000bf66270 */
[----:B------:R-:W-:Y:S02]  /*c690*/  ISETP.GE.AND P4, PT, R23, UR4, PT ;  /* 0x0000000417007c0c */ /* 0x000fe4000bf86270 */
[----:B------:R-:W-:-:S09]  /*c6a0*/  ISETP.GE.AND P5, PT, R22, UR4, PT ;  /* 0x0000000416007c0c */ /* 0x000fd2000bfa6270 */
[CC--:B----4-:R-:W-:Y:S02]  /*c6b0*/  @!P3 LEA R2, P0, R18.reuse, R11.reuse, 0x1 ;  /* 0x0000000b1202b211 */ /* 0x0d0fe400078008ff */
[C---:B------:R-:W-:Y:S02]  /*c6c0*/  @!P4 LEA R4, P1, R23.reuse, R11, 0x1 ;  /* 0x0000000b1704c211 */ /* 0x040fe400078208ff */
[----:B0-----:R-:W-:Y:S02]  /*c6d0*/  @!P3 LEA.HI.X R3, R18, R19, R230, 0x1, P0 ;  /* 0x000000131203b211 */ /* 0x001fe400000f0ce6 */
[----:B------:R-:W-:Y:S02]  /*c6e0*/  ISETP.GE.AND P0, PT, R212, UR4, PT ;  /* 0x00000004d4007c0c */ /* 0x000fe4000bf06270 */
[----:B------:R-:W-:Y:S01]  /*c6f0*/  @!P5 LEA R8, P2, R22, R11, 0x1 ;  /* 0x0000000b1608d211 */ /* 0x000fe200078408ff */
[----:B------:R3:W-:Y:S01]  /*c700*/  @!P3 ST.E.128 desc[UR8][R2.64], R28 ;  /* 0x0000001c0200b985 */ /* 0x0007e2000c101d08 */
[----:B------:R-:W-:-:S02]  /*c710*/  @!P4 LEA.HI.X R5, R23, R19, R229, 0x1, P1 ;  /* 0x000000131705c211 */ /* 0x000fc400008f0ce5 */
[----:B------:R-:W-:-:S03]  /*c720*/  @!P5 LEA.HI.X R9, R22, R19, R228, 0x1, P2 ;  /* 0x000000131609d211 */ /* 0x000fc600010f0ce4 */
[----:B------:R3:W-:Y:S04]  /*c730*/  @!P4 ST.E.128 desc[UR8][R4.64], R44 ;  /* 0x0000002c0400c985 */ /* 0x0007e8000c101d08 */
[----:B------:R3:W-:Y:S01]  /*c740*/  @!P5 ST.E.128 desc[UR8][R8.64], R56 ;  /* 0x000000380800d985 */ /* 0x0007e2000c101d08 */
[----:B------:R-:W-:Y:S05]  /*c750*/  @P0 BRA `(.L_x_421) ;  /* 0x0000000c00b80947 */ /* 0x000fea0003800000 */
[----:B---3--:R-:W-:Y:S01]  /*c760*/  LEA R2, P0, R212, R11, 0x1 ;  /* 0x0000000bd4027211 */ /* 0x008fe200078008ff */
[----:B------:R-:W-:-:S03]  /*c770*/  ULDC.64 UR8, c[0x0][0x208] ;  /* 0x0000820000087ab9 */ /* 0x000fc60000000a00 */
[----:B------:R-:W-:-:S05]  /*c780*/  LEA.HI.X R3, R212, R19, R227, 0x1, P0 ;  /* 0x00000013d4037211 */ /* 0x000fca00000f0ce3 */
[----:B------:R0:W-:Y:S01]  /*c790*/  ST.E.128 desc[UR8][R2.64], R60 ;  /* 0x0000003c02007985 */ /* 0x0001e2000c101d08 */
[----:B------:R-:W-:Y:S05]  /*c7a0*/  BRA `(.L_x_421) ;  /* 0x0000000c00a47947 */ /* 0x000fea0003800000 */
.L_x_413:
[----:B------:R-:W-:Y:S01]  /*c7b0*/  ULDC.64 UR8, c[0x0][0xc00] ;  /* 0x0003000000087ab9 */ /* 0x000fe20000000a00 */
[----:B------:R-:W-:Y:S01]  /*c7c0*/  R2UR UR4, R216 ;  /* 0x00000000d80472ca */ /* 0x000fe200000e0000 */
[----:B------:R-:W-:Y:S01]  /*c7d0*/  UISETP.NE.U32.AND UP0, UPT, UR8, URZ, UPT ;  /* 0x0000003f0800728c */ /* 0x000fe2000bf05070 */
[----:B------:R-:W0:Y:S01]  /*c7e0*/  LDC R13, c[0x0][0xbe8] ;  /* 0x0002fa00ff0d7b82 */ /* 0x000e220000000800 */
[----:B------:R-:W-:Y:S01]  /*c7f0*/  ULDC.64 UR10, c[0x0][0x208] ;  /* 0x00008200000a7ab9 */ /* 0x000fe20000000a00 */
[----:B------:R-:W-:Y:S01]  /*c800*/  R2UR UR7, R215 ;  /* 0x00000000d70772ca */ /* 0x000fe200000e0000 */
[----:B------:R-:W-:-:S03]  /*c810*/  UISETP.NE.AND.EX UP0, UPT, UR9, URZ, UPT, UP0 ;  /* 0x0000003f0900728c */ /* 0x000fc6000bf05300 */
[----:B------:R-:W-:-:S03]  /*c820*/  ULDC.64 UR8, c[0x0][0xc00] ;  /* 0x0003000000087ab9 */ /* 0x000fc60000000a00 */
[----:B------:R-:W-:Y:S02]  /*c830*/  PLOP3.LUT P2, PT, PT, PT, UP0, 0x80, 0x0 ;  /* 0x000000000000781c */ /* 0x000fe40003f4f008 */
[----:B------:R-:W-:-:S06]  /*c840*/  UIMAD.WIDE UR8, UR4, 0x4, UR8 ;  /* 0x00000004040878a5 */ /* 0x000fcc000f8e0208 */
[----:B------:R-:W-:Y:S02]  /*c850*/  IMAD.U32 R2, RZ, RZ, UR8 ;  /* 0x00000008ff027e24 */ /* 0x000fe4000f8e00ff */
[----:B------:R-:W-:Y:S01]  /*c860*/  IMAD.U32 R3, RZ, RZ, UR9 ;  /* 0x00000009ff037e24 */ /* 0x000fe2000f8e00ff */
[----:B------:R-:W-:-:S04]  /*c870*/  ULDC.64 UR8, c[0x0][0xc08] ;  /* 0x0003020000087ab9 */ /* 0x000fc80000000a00 */
[----:B------:R-:W2:Y:S01]  /*c880*/  @P2 LDG.E R6, desc[UR10][R2.64] ;  /* 0x0000000a02062981 */ /* 0x000ea2000c1e1900 */
[----:B------:R-:W-:Y:S01]  /*c890*/  UISETP.NE.U32.AND UP1, UPT, UR8, URZ, UPT ;  /* 0x0000003f0800728c */ /* 0x000fe2000bf25070 */
[----:B0-----:R-:W-:-:S03]  /*c8a0*/  ISETP.NE.AND P0, PT, R13, 0x1, PT ;  /* 0x000000010d00780c */ /* 0x001fc60003f05270 */
[----:B------:R-:W-:-:S06]  /*c8b0*/  UISETP.NE.AND.EX UP1, UPT, UR9, URZ, UPT, UP1 ;  /* 0x0000003f0900728c */ /* 0x000fcc000bf25310 */
[----:B------:R-:W-:-:S04]  /*c8c0*/  PLOP3.LUT P3, PT, PT, PT, UP1, 0x80, 0x0 ;  /* 0x000000000000781c */ /* 0x000fc80003f6f018 */
[----:B------:R-:W0:Y:S01]  /*c8d0*/  @P0 LDC R11, c[0x0][0xbec] ;  /* 0x0002fb00ff0b0b82 */ /* 0x000e220000000800 */
[----:B------:R-:W-:Y:S02]  /*c8e0*/  @UP1 ULDC.64 UR8, c[0x0][0xc08] ;  /* 0x0003020000081ab9 */ /* 0x000fe40000000a00 */
[----:B------:R-:W-:-:S03]  /*c8f0*/  @UP1 UIMAD.WIDE UR8, UR4, 0x4, UR8 ;  /* 0x00000004040818a5 */ /* 0x000fc6000f8e0208 */
[----:B------:R-:W-:Y:S02]  /*c900*/  ULDC UR4, c[0x0][0xa88] ;  /* 0x0002a20000047ab9 */ /* 0x000fe40000000800 */
[----:B------:R-:W-:Y:S01]  /*c910*/  IMAD.U32 R0, RZ, RZ, UR4 ;  /* 0x00000004ff007e24 */ /* 0x000fe2000f8e00ff */
[----:B------:R-:W-:Y:S01]  /*c920*/  UMOV UR4, URZ ;  /* 0x0000003f00047c82 */ /* 0x000fe20008000000 */
[----:B------:R-:W-:Y:S02]  /*c930*/  IMAD.U32 R4, RZ, RZ, UR8 ;  /* 0x00000008ff047e24 */ /* 0x000fe4000f8e00ff */
[----:B------:R-:W-:Y:S01]  /*c940*/  IMAD.U32 R5, RZ, RZ, UR9 ;  /* 0x00000009ff057e24 */ /* 0x000fe2000f8e00ff */
[----:B------:R-:W-:-:S04]  /*c950*/  ISETP.GE.AND P1, PT, R231, 0x80, PT ;  /* 0x00000080e700780c */ /* 0x000fc80003f26270 */
[----:B------:R1:W5:Y:S01]  /*c960*/  @P3 LDG.E R0, desc[UR10][R4.64] ;  /* 0x0000000a04003981 */ /* 0x000362000c1e1900 */
[----:B------:R-:W-:Y:S01]  /*c970*/  USHF.R.S32.HI UR11, URZ, 0x1f, UR7 ;  /* 0x0000001f3f0b7899 */ /* 0x000fe20008011407 */
[----:B--2---:R-:W-:-:S13]  /*c980*/  @P2 R2UR UR4, R6 ;  /* 0x00000000060422ca */ /* 0x004fda00000e0000 */
[----:B------:R-:W-:Y:S01]  /*c990*/  USHF.R.S32.HI UR10, URZ, 0x1f, UR4 ;  /* 0x0000001f3f0a7899 */ /* 0x000fe20008011404 */
[----:B01----:R-:W-:Y:S11]  /*c9a0*/  @P3 BRA `(.L_x_422) ;  /* 0x0000000000143947 */ /* 0x003ff60003800000 */
[----:B------:R-:W-:Y:S05]  /*c9b0*/  @!P2 BRA `(.L_x_422) ;  /* 0x000000000010a947 */ /* 0x000fea0003800000 */
[----:B------:R-:W-:Y:S02]  /*c9c0*/  ULDC.64 UR8, c[0x0][0x208] ;  /* 0x0000820000087ab9 */ /* 0x000fe40000000a00 */
[----:B------:R-:W2:Y:S04]  /*c9d0*/  LDG.E R5, desc[UR8][R2.64] ;  /* 0x0000000802057981 */ /* 0x000ea8000c1e1900 */
[----:B-----5:R-:W2:Y:S02]  /*c9e0*/  LDG.E R0, desc[UR8][R2.64+0x4] ;  /* 0x0000040802007981 */ /* 0x020ea4000c1e1900 */
[----:B--2---:R-:W-:-:S07]  /*c9f0*/  IMAD.IADD R0, R0, 0x1, -R5 ;  /* 0x0000000100007824 */ /* 0x004fce00078e0a05 */
.L_x_422:
[----:B------:R-:W-:Y:S01]  /*ca00*/  R2UR UR8, R216 ;  /* 0x00000000d80872ca */ /* 0x000fe200000e0000 */
[----:B------:R-:W-:Y:S01]  /*ca10*/  BSSY B1, `(.L_x_423) ;  /* 0x0000032000017945 */ /* 0x000fe20003800000 */
[----:B------:R-:W-:-:S11]  /*ca20*/  R2UR UR7, R219 ;  /* 0x00000000db0772ca */ /* 0x000fd600000e0000 */
[----:B------:R-:W-:Y:S02]  /*ca30*/  USEL UR12, UR8, URZ, !UP0 ;  /* 0x0000003f080c7287 */ /* 0x000fe4000c000000 */
[----:B------:R-:W-:Y:S01]  /*ca40*/  USEL UR13, UR7, URZ, !UP0 ;  /* 0x0000003f070d7287 */ /* 0x000fe2000c000000 */
[----:B------:R-:W-:Y:S11]  /*ca50*/  @P1 BRA `(.L_x_424) ;  /* 0x0000000000b41947 */ /* 0x000ff60003800000 */
[----:B------:R-:W0:Y:S01]  /*ca60*/  S2R R3, SR_TID.X ;  /* 0x0000000000037919 */ /* 0x000e220000002100 */
[----:B------:R-:W1:Y:S01]  /*ca70*/  LDC R9, c[0x0][0xbe8] ;  /* 0x0002fa00ff097b82 */ /* 0x000e620000000800 */
[----:B------:R-:W-:-:S13]  /*ca80*/  R2UR UR7, R214 ;  /* 0x00000000d60772ca */ /* 0x000fda00000e0000 */
[----:B------:R-:W-:-:S04]  /*ca90*/  IMAD.U32 R2, RZ, RZ, UR7 ;  /* 0x00000007ff027e24 */ /* 0x000fc8000f8e00ff */
[----:B0-----:R-:W-:Y:S02]  /*caa0*/  IMAD R2, R2, 0x80, R3 ;  /* 0x0000008002027824 */ /* 0x001fe400078e0203 */
[----:B-1---5:R-:W-:Y:S02]  /*cab0*/  IMAD R3, R0, R9, RZ ;  /* 0x0000000900037224 */ /* 0x022fe400078e02ff */
[----:B------:R-:W-:-:S05]  /*cac0*/  VIADD R4, R2, 0xffffff80 ;  /* 0xffffff8002047836 */ /* 0x000fca0000000000 */
[----:B------:R-:W-:-:S13]  /*cad0*/  ISETP.GE.AND P1, PT, R4, R3, PT ;  /* 0x000000030400720c */ /* 0x000fda0003f26270 */
[----:B------:R-:W-:Y:S05]  /*cae0*/  @P1 BRA `(.L_x_424) ;  /* 0x0000000000901947 */ /* 0x000fea0003800000 */
[----:B------:R-:W-:Y:S01]  /*caf0*/  ISETP.NE.AND P1, PT, R9, 0x1, PT ;  /* 0x000000010900780c */ /* 0x000fe20003f25270 */
[----:B------:R-:W-:Y:S01]  /*cb00*/  ULDC.64 UR14, c[0x0][0xb90] ;  /* 0x0002e400000e7ab9 */ /* 0x000fe20000000a00 */
[----:B------:R-:W-:Y:S01]  /*cb10*/  R2UR UR16, R215 ;  /* 0x00000000d71072ca */ /* 0x000fe200000e0000 */
[----:B------:R-:W-:Y:S01]  /*cb20*/  UIMAD UR7, UR11, UR14, URZ ;  /* 0x0000000e0b0772a4 */ /* 0x000fe2000f8e023f */
[----:B------:R-:W-:Y:S01]  /*cb30*/  IMAD.MOV.U32 R2, RZ, RZ, R4 ;  /* 0x000000ffff027224 */ /* 0x000fe200078e0004 */
[----:B------:R-:W-:Y:S01]  /*cb40*/  UMOV UR8, UR4 ;  /* 0x0000000400087c82 */ /* 0x000fe20008000000 */
[----:B------:R-:W-:-:S07]  /*cb50*/  UMOV UR9, UR10 ;  /* 0x0000000a00097c82 */ /* 0x000fce0008000000 */
[----:B------:R-:W0:Y:S02]  /*cb60*/  @P1 LDC R3, c[0x0][0xbec] ;  /* 0x0002fb00ff031b82 */ /* 0x000e240000000800 */
[----:B------:R-:W-:Y:S02]  /*cb70*/  UIMAD.WIDE.U32 UR8, UR16, UR14, UR8 ;  /* 0x0000000e100872a5 */ /* 0x000fe4000f8e0008 */
[----:B------:R-:W-:-:S03]  /*cb80*/  UIMAD UR7, UR16, UR15, UR7 ;  /* 0x0000000f100772a4 */ /* 0x000fc6000f8e0207 */
[----:B------:R-:W-:Y:S01]  /*cb90*/  ULDC.64 UR14, c[0x0][0xb98] ;  /* 0x0002e600000e7ab9 */ /* 0x000fe20000000a00 */
[----:B------:R-:W1:Y:S01]  /*cba0*/  @P1 LDC R6, c[0x0][0xbf0] ;  /* 0x0002fc00ff061b82 */ /* 0x000e620000000800 */
[----:B------:R-:W-:Y:S02]  /*cbb0*/  UIADD3 UR9, UR9, UR7, URZ ;  /* 0x0000000709097290 */ /* 0x000fe4000fffe03f */
[----:B------:R-:W-:Y:S02]  /*cbc0*/  UIMAD UR7, UR13, UR14, URZ ;  /* 0x0000000e0d0772a4 */ /* 0x000fe4000f8e023f */
[----:B------:R-:W-:Y:S02]  /*cbd0*/  UIMAD.WIDE.U32 UR8, UR12, UR14, UR8 ;  /* 0x0000000e0c0872a5 */ /* 0x000fe4000f8e0008 */
[----:B------:R-:W-:Y:S01]  /*cbe0*/  UIMAD UR7, UR12, UR15, UR7 ;  /* 0x0000000f0c0772a4 */ /* 0x000fe2000f8e0207 */
[----:B------:R-:W-:Y:S02]  /*cbf0*/  ULDC.64 UR16, c[0x0][0x208] ;  /* 0x0000820000107ab9 */ /* 0x000fe40000000a00 */
[----:B------:R-:W-:Y:S01]  /*cc00*/  ULDC.64 UR14, c[0x0][0xb88] ;  /* 0x0002e200000e7ab9 */ /* 0x000fe20000000a00 */
[----:B0-----:R-:W-:-:S05]  /*cc10*/  @P1 IMAD.HI.U32 R3, R4, R3, RZ ;  /* 0x0000000304031227 */ /* 0x001fca00078e00ff */
[----:B-1----:R-:W-:Y:S01]  /*cc20*/  @P1 SHF.R.U32.HI R2, RZ, R6, R3 ;  /* 0x00000006ff021219 */ /* 0x002fe20000011603 */
[----:B------:R-:W-:-:S03]  /*cc30*/  IMAD.U32 R6, RZ, RZ, UR7 ;  /* 0x00000007ff067e24 */ /* 0x000fc6000f8e00ff */
[--C-:B------:R-:W-:Y:S01]  /*cc40*/  SHF.R.S32.HI R3, RZ, 0x1f, R2.reuse ;  /* 0x0000001fff037819 */ /* 0x100fe20000011402 */
[----:B------:R-:W-:Y:S01]  /*cc50*/  IMAD.MOV R5, RZ, RZ, -R2 ;  /* 0x000000ffff057224 */ /* 0x000fe200078e0a02 */
[----:B------:R-:W-:-:S03]  /*cc60*/  IADD3 R2, P1, R2, UR8, RZ ;  /* 0x0000000802027c10 */ /* 0x000fc6000ff3e0ff */
[----:B------:R-:W-:Y:S01]  /*cc70*/  IMAD R5, R9, R5, R4 ;  /* 0x0000000509057224 */ /* 0x000fe200078e0204 */
[----:B------:R-:W-:Y:S01]  /*cc80*/  IADD3.X R3, R3, UR9, R6, P1, !PT ;  /* 0x0000000903037c10 */ /* 0x000fe20008ffe406 */
[----:B------:R-:W-:-:S03]  /*cc90*/  ULDC.64 UR8, c[0x0][0xb50] ;  /* 0x0002d40000087ab9 */ /* 0x000fc60000000a00 */
[----:B------:R-:W-:Y:S01]  /*cca0*/  SHF.R.S32.HI R4, RZ, 0x1f, R5 ;  /* 0x0000001fff047819 */ /* 0x000fe20000011405 */
[----:B------:R-:W-:-:S04]  /*ccb0*/  IMAD.WIDE.U32 R2, R5, UR14, R2 ;  /* 0x0000000e05027c25 */ /* 0x000fc8000f8e0002 */
[----:B------:R-:W-:-:S04]  /*ccc0*/  IMAD R4, R4, UR14, RZ ;  /* 0x0000000e04047c24 */ /* 0x000fc8000f8e02ff */
[----:B------:R-:W-:Y:S01]  /*ccd0*/  IMAD R9, R5, UR15, R4 ;  /* 0x0000000f05097c24 */ /* 0x000fe2000f8e0204 */
[----:B------:R-:W-:-:S03]  /*cce0*/  LEA R4, P1, R2, UR8, 0x2 ;  /* 0x0000000802047c11 */ /* 0x000fc6000f8210ff */
[----:B------:R-:W-:-:S05]  /*ccf0*/  IMAD.IADD R3, R3, 0x1, R9 ;  /* 0x0000000103037824 */ /* 0x000fca00078e0209 */
[----:B------:R-:W-:Y:S01]  /*cd00*/  LEA.HI.X R5, R2, UR9, R3, 0x2, P1 ;  /* 0x0000000902057c11 */ /* 0x000fe200088f1403 */
[----:B------:R-:W-:-:S05]  /*cd10*/  IMAD.MOV.U32 R3, RZ, RZ, -0x800000 ;  /* 0xff800000ff037424 */ /* 0x000fca00078e00ff */
[----:B------:R0:W-:Y:S02]  /*cd20*/  STG.E desc[UR16][R4.64], R3 ;  /* 0x0000000304007986 */ /* 0x0001e4000c101910 */
.L_x_424:
[----:B------:R-:W-:Y:S05]  /*cd30*/  BSYNC B1 ;  /* 0x0000000000017941 */ /* 0x000fea0003800000 */
.L_x_423:
[----:B------:R-:W-:Y:S01]  /*cd40*/  R2UR UR16, R214 ;  /* 0x00000000d61072ca */ /* 0x000fe200000e0000 */
[----:B0-----:R-:W0:Y:S01]  /*cd50*/  @P0 LDC R3, c[0x0][0xbf0] ;  /* 0x0002fc00ff030b82 */ /* 0x001e220000000800 */
[----:B------:R-:W-:Y:S01]  /*cd60*/  ULDC.64 UR14, c[0x0][0xaa0] ;  /* 0x0002a800000e7ab9 */ /* 0x000fe20000000a00 */
[----:B------:R-:W-:Y:S01]  /*cd70*/  R2UR UR17, R215 ;  /* 0x00000000d71172ca */ /* 0x000fe200000e0000 */
[----:B------:R-:W-:Y:S01]  /*cd80*/  UIMAD UR7, UR10, UR14, URZ ;  /* 0x0000000e0a0772a4 */ /* 0x000fe2000f8e023f */
[----:B------:R-:W-:Y:S01]  /*cd90*/  IMAD R2, R213, 0x20, R217 ;  /* 0x00000020d5027824 */ /* 0x000fe200078e02d9 */
[----:B------:R-:W-:Y:S01]  /*cda0*/  UIMAD.WIDE.U32 UR8, UR4, UR14, URZ ;  /* 0x0000000e040872a5 */ /* 0x000fe2000f8e003f */
[----:B------:R-:W-:Y:S01]  /*cdb0*/  BSSY B1, `(.L_x_425) ;  /* 0x0000043000017945 */ /* 0x000fe20003800000 */
[----:B------:R-:W-:-:S03]  /*cdc0*/  UIMAD UR7, UR4, UR15, UR7 ;  /* 0x0000000f040772a4 */ /* 0x000fc6000f8e0207 */
[----:B------:R-:W-:Y:S01]  /*cdd0*/  ULDC.64 UR14, c[0x0][0xae8] ;  /* 0x0002ba00000e7ab9 */ /* 0x000fe20000000a00 */
[----:B------:R-:W-:Y:S01]  /*cde0*/  UIADD3 UR9, UR9, UR7, URZ ;  /* 0x0000000709097290 */ /* 0x000fe2000fffe03f */
[----:B------:R-:W-:Y:S01]  /*cdf0*/  IMAD.U32 R5, RZ, RZ, UR16 ;  /* 0x00000010ff057e24 */ /* 0x000fe2000f8e00ff */
[----:B------:R-:W-:Y:S02]  /*ce00*/  UIMAD UR4, UR11, UR14, URZ ;  /* 0x0000000e0b0472a4 */ /* 0x000fe4000f8e023f */
[----:B------:R-:W-:Y:S01]  /*ce10*/  UIMAD.WIDE.U32 UR8, UR17, UR14, UR8 ;  /* 0x0000000e110872a5 */ /* 0x000fe2000f8e0008 */
[----:B------:R-:W-:Y:S01]  /*ce20*/  IMAD R6, R5, 0x80, R2 ;  /* 0x0000008005067824 */ /* 0x000fe200078e0202 */
[----:B------:R-:W-:Y:S01]  /*ce30*/  UIMAD UR4, UR17, UR15, UR4 ;  /* 0x0000000f110472a4 */ /* 0x000fe2000f8e0204 */
[----:B------:R-:W-:Y:S02]  /*ce40*/  ULDC.64 UR10, c[0x0][0xaf0] ;  /* 0x0002bc00000a7ab9 */ /* 0x000fe40000000a00 */
[----:B------:R-:W-:Y:S01]  /*ce50*/  @P0 IMAD.HI.U32 R2, R6, R11, RZ ;  /* 0x0000000b06020227 */ /* 0x000fe200078e00ff */
[----:B------:R-:W-:-:S02]  /*ce60*/  UIADD3 UR9, UR9, UR4, URZ ;  /* 0x0000000409097290 */ /* 0x000fc4000fffe03f */
[----:B------:R-:W-:Y:S01]  /*ce70*/  UIMAD UR4, UR13, UR10, URZ ;  /* 0x0000000a0d0472a4 */ /* 0x000fe2000f8e023f */
[----:B------:R-:W-:Y:S01]  /*ce80*/  IMAD.MOV.U32 R5, RZ, RZ, R6 ;  /* 0x000000ffff057224 */ /* 0x000fe200078e0006 */
[----:B0-----:R-:W-:Y:S01]  /*ce90*/  @P0 SHF.R.U32.HI R5, RZ, R3, R2 ;  /* 0x00000003ff050219 */ /* 0x001fe20000011602 */
[----:B------:R-:W-:Y:S02]  /*cea0*/  UIMAD.WIDE.U32 UR8, UR12, UR10, UR8 ;  /* 0x0000000a0c0872a5 */ /* 0x000fe4000f8e0008 */
[----:B------:R-:W-:Y:S01]  /*ceb0*/  UIMAD UR4, UR12, UR11, UR4 ;  /* 0x0000000b0c0472a4 */ /* 0x000fe2000f8e0204 */
[--C-:B------:R-:W-:Y:S01]  /*cec0*/  SHF.R.S32.HI R2, RZ, 0x1f, R5.reuse ;  /* 0x0000001fff027819 */ /* 0x100fe20000011405 */
[----:B------:R-:W-:Y:S01]  /*ced0*/  IMAD.MOV R9, RZ, RZ, -R5 ;  /* 0x000000ffff097224 */ /* 0x000fe200078e0a05 */
[----:B------:R-:W-:Y:S01]  /*cee0*/  ULDC.64 UR10, c[0x0][0xae0] ;  /* 0x0002b800000a7ab9 */ /* 0x000fe20000000a00 */
[----:B------:R-:W-:Y:S02]  /*cef0*/  UIADD3 UR4, UR9, UR4, URZ ;  /* 0x0000000409047290 */ /* 0x000fe4000fffe03f */
[----:B------:R-:W-:-:S02]  /*cf00*/  IMAD.U32 R3, RZ, RZ, UR9 ;  /* 0x00000009ff037e24 */ /* 0x000fc4000f8e00ff */
[----:B------:R-:W-:Y:S02]  /*cf10*/  IMAD R4, R2, UR10, RZ ;  /* 0x0000000a02047c24 */ /* 0x000fe4000f8e02ff */
[----:B------:R-:W-:Y:S02]  /*cf20*/  IMAD R9, R13, R9, R6 ;  /* 0x000000090d097224 */ /* 0x000fe400078e0206 */
[----:B------:R-:W-:Y:S01]  /*cf30*/  IMAD.U32 R2, RZ, RZ, UR8 ;  /* 0x00000008ff027e24 */ /* 0x000fe2000f8e00ff */
[----:B------:R-:W-:Y:S01]  /*cf40*/  ULDC.64 UR8, c[0x0][0xad8] ;  /* 0x0002b60000087ab9 */ /* 0x000fe20000000a00 */
[----:B------:R-:W-:Y:S02]  /*cf50*/  IMAD.U32 R3, RZ, RZ, UR4 ;  /* 0x00000004ff037e24 */ /* 0x000fe4000f8e00ff */
[C---:B------:R-:W-:Y:S01]  /*cf60*/  IMAD R11, R5.reuse, UR11, R4 ;  /* 0x0000000b050b7c24 */ /* 0x040fe2000f8e0204 */
[----:B------:R-:W-:Y:S01]  /*cf70*/  SHF.R.S32.HI R4, RZ, 0x1f, R9 ;  /* 0x0000001fff047819 */ /* 0x000fe20000011409 */
[----:B------:R-:W-:-:S04]  /*cf80*/  IMAD.WIDE.U32 R2, R5, UR10, R2 ;  /* 0x0000000a05027c25 */ /* 0x000fc8000f8e0002 */
[----:B------:R-:W-:Y:S02]  /*cf90*/  IMAD.U32 R6, RZ, RZ, UR16 ;  /* 0x00000010ff067e24 */ /* 0x000fe4000f8e00ff */
[----:B------:R-:W-:Y:S02]  /*cfa0*/  IMAD.IADD R3, R3, 0x1, R11 ;  /* 0x0000000103037824 */ /* 0x000fe400078e020b */
[----:B------:R-:W-:Y:S02]  /*cfb0*/  IMAD R4, R4, UR8, RZ ;  /* 0x0000000804047c24 */ /* 0x000fe4000f8e02ff */
[----:B------:R-:W-:Y:S02]  /*cfc0*/  IMAD R6, R6, 0x80, R217 ;  /* 0x0000008006067824 */ /* 0x000fe400078e02d9 */
[----:B-----5:R-:W-:Y:S02]  /*cfd0*/  IMAD R13, R0, R13, RZ ;  /* 0x0000000d000d7224 */ /* 0x020fe400078e02ff */
[----:B------:R-:W-:-:S02]  /*cfe0*/  IMAD R5, R9, UR9, R4 ;  /* 0x0000000909057c24 */ /* 0x000fc4000f8e0204 */
[----:B------:R-:W-:Y:S01]  /*cff0*/  IMAD.WIDE.U32 R2, R9, UR8, R2 ;  /* 0x0000000809027c25 */ /* 0x000fe2000f8e0002 */
[----:B------:R-:W-:Y:S01]  /*d000*/  ISETP.GE.AND P2, PT, R6, R13, PT ;  /* 0x0000000d0600720c */ /* 0x000fe20003f46270 */
[----:B------:R-:W-:Y:S02]  /*d010*/  ULDC.64 UR8, c[0x0][0xa80] ;  /* 0x0002a00000087ab9 */ /* 0x000fe40000000a00 */
[----:B------:R-:W-:Y:S01]  /*d020*/  IMAD.IADD R3, R3, 0x1, R5 ;  /* 0x0000000103037824 */ /* 0x000fe200078e0205 */
[----:B------:R-:W-:Y:S01]  /*d030*/  LEA R4, P3, R2, UR8, 0x1 ;  /* 0x0000000802047c11 */ /* 0x000fe2000f8608ff */
[----:B------:R-:W-:-:S03]  /*d040*/  VIADD R0, R6, 0x20 ;  /* 0x0000002006007836 */ /* 0x000fc60000000000 */
[----:B------:R-:W-:Y:S01]  /*d050*/  LEA.HI.X R5, R2, UR9, R3, 0x1, P3 ;  /* 0x0000000902057c11 */ /* 0x000fe200098f0c03 */
[----:B------:R0:W1:Y:S01]  /*d060*/  SHFL.IDX PT, R9, R4, RZ, 0x181f ;  /* 0x00181fff04097589 */ /* 0x00006200000e0000 */
[-C--:B------:R-:W-:Y:S01]  /*d070*/  ISETP.GE.AND P1, PT, R0, R13.reuse, PT ;  /* 0x0000000d0000720c */ /* 0x080fe20003f26270 */
[----:B------:R-:W-:Y:S02]  /*d080*/  VIADD R0, R6, 0x40 ;  /* 0x0000004006007836 */ /* 0x000fe40000000000 */
[----:B------:R0:W2:Y:S03]  /*d090*/  SHFL.IDX PT, R3, R5, RZ, 0x181f ;  /* 0x00181fff05037589 */ /* 0x0000a600000e0000 */
        /* <DEDUP_REMOVED lines=11> */
[----:B------:R3:W-:Y:S01]  /*d150*/  @!P5 ST.E.128 desc[UR8][R10.64], RZ ;  /* 0x000000ff0a00d985 */ /* 0x0007e2000c101d08 */
[----:B------:R-:W-:Y:S02]  /*d160*/  @!P4 LEA.HI.X R15, R23, R3, R229, 0x1, P6 ;  /* 0x00000003170fc211 */ /* 0x000fe400030f0ce5 */
[----:B------:R-:W-:-:S03]  /*d170*/  @!P3 LEA R20, P6, R22, R9, 0x1 ;  /* 0x000000091614b211 */ /* 0x000fc600078c08ff */
[----:B------:R3:W-:Y:S01]  /*d180*/  @!P4 ST.E.128 desc[UR8][R14.64], RZ ;  /* 0x000000ff0e00c985 */ /* 0x0007e2000c101d08 */
[----:B------:R-:W-:Y:S02]  /*d190*/  @!P3 LEA.HI.X R21, R22, R3, R228, 0x1, P6 ;  /* 0x000000031615b211 */ /* 0x000fe400030f0ce4 */
[----:B------:R-:W-:-:S03]  /*d1a0*/  @!P2 LEA R2, P6, R212, R9, 0x1 ;  /* 0x00000009d402a211 */ /* 0x000fc600078c08ff */
[----:B------:R3:W-:Y:S01]  /*d1b0*/  @!P3 ST.E.128 desc[UR8][R20.64], RZ ;  /* 0x000000ff1400b985 */ /* 0x0007e2000c101d08 */
[----:B------:R-:W-:-:S05]  /*d1c0*/  @!P2 LEA.HI.X R3, R212, R3, R227, 0x1, P6 ;  /* 0x00000003d403a211 */ /* 0x000fca00030f0ce3 */
[----:B------:R3:W-:Y:S04]  /*d1d0*/  @!P2 ST.E.128 desc[UR8][R2.64], RZ ;  /* 0x000000ff0200a985 */ /* 0x0007e8000c101d08 */
.L_x_426:
[----:B------:R-:W-:Y:S05]  /*d1e0*/  BSYNC B1 ;  /* 0x0000000000017941 */ /* 0x000fea0003800000 */
.L_x_425:
[----:B--23--:R2:W3:Y:S01]  /*d1f0*/  SHFL.IDX PT, R3, R5, 0x1, 0x181f ;  /* 0x00381f0005037f89 */ /* 0x00c4e200000e0000 */
[----:B------:R-:W-:Y:S03]  /*d200*/  BSSY B1, `(.L_x_427) ;  /* 0x0000015000017945 */ /* 0x000fe60003800000 */
[----:B-1----:R2:W1:Y:S01]  /*d210*/  SHFL.IDX PT, R9, R4, 0x1, 0x181f ;  /* 0x00381f0004097f89 */ /* 0x00246200000e0000 */
[----:B------:R-:W-:Y:S05]  /*d220*/  @P1 BRA `(.L_x_428) ;  /* 0x0000000000481947 */ /* 0x000fea0003800000 */
[----:B------:R-:W-:Y:S01]  /*d230*/  ULDC UR4, c[0x0][0xac8] ;  /* 0x0002b20000047ab9 */ /* 0x000fe20000000800 */
[----:B------:R-:W-:Y:S01]  /*d240*/  ULDC.64 UR8, c[0x0][0x208] ;  /* 0x0000820000087ab9 */ /* 0x000fe20000000a00 */
[----:B------:R-:W-:Y:S02]  /*d250*/  ISETP.GE.AND P4, PT, R18, UR4, PT ;  /* 0x0000000412007c0c */ /* 0x000fe4000bf86270 */
[----:B------:R-:W-:Y:S02]  /*d260*/  ISETP.GE.AND P3, PT, R23, UR4, PT ;  /* 0x0000000417007c0c */ /* 0x000fe4000bf66270 */
[----:B------:R-:W-:Y:S02]  /*d270*/  ISETP.GE.AND P2, PT, R22, UR4, PT ;  /* 0x0000000416007c0c */ /* 0x000fe4000bf46270 */
[----:B------:R-:W-:-:S07]  /*d280*/  ISETP.GE.AND P1, PT, R212, UR4, PT ;  /* 0x00000004d4007c0c */ /* 0x000fce000bf26270 */
[CC--:B-1----:R-:W-:Y:S02]  /*d290*/  @!P4 LEA R10, P6, R18.reuse, R9.reuse, 0x1 ;  /* 0x00000009120ac211 */ /* 0x0c2fe400078c08ff */
[C---:B------:R-:W-:Y:S02]  /*d2a0*/  @!P3 LEA R14, P5, R23.reuse, R9, 0x1 ;  /* 0x00000009170eb211 */ /* 0x040fe400078a08ff */
[----:B---3--:R-:W-:Y:S02]  /*d2b0*/  @!P4 LEA.HI.X R11, R18, R3, R230, 0x1, P6 ;  /* 0x00000003120bc211 */ /* 0x008fe400030f0ce6 */
[----:B------:R-:W-:Y:S02]  /*d2c0*/  @!P2 LEA R8, P6, R22, R9, 0x1 ;  /* 0x000000091608a211 */ /* 0x000fe400078c08ff */
[----:B------:R-:W-:Y:S01]  /*d2d0*/  @!P3 LEA.HI.X R15, R23, R3, R229, 0x1, P5 ;  /* 0x00000003170fb211 */ /* 0x000fe200028f0ce5 */
[----:B------:R4:W-:Y:S01]  /*d2e0*/  @!P4 ST.E.128 desc[UR8][R10.64], RZ ;  /* 0x000000ff0a00c985 */ /* 0x0009e2000c101d08 */
[----:B------:R-:W-:-:S02]  /*d2f0*/  @!P1 LEA R2, P5, R212, R9, 0x1 ;  /* 0x00000009d4029211 */ /* 0x000fc400078a08ff */
[-C--:B------:R-:W-:Y:S01]  /*d300*/  @!P2 LEA.HI.X R9, R22, R3.reuse, R228, 0x1, P6 ;  /* 0x000000031609a211 */ /* 0x080fe200030f0ce4 */
[----:B------:R4:W-:Y:S01]  /*d310*/  @!P3 ST.E.128 desc[UR8][R14.64], RZ ;  /* 0x000000ff0e00b985 */ /* 0x0009e2000c101d08 */
[----:B------:R-:W-:-:S03]  /*d320*/  @!P1 LEA.HI.X R3, R212, R3, R227, 0x1, P5 ;  /* 0x00000003d4039211 */ /* 0x000fc600028f0ce3 */
[----:B------:R4:W-:Y:S04]  /*d330*/  @!P2 ST.E.128 desc[UR8][R8.64], RZ ;  /* 0x000000ff0800a985 */ /* 0x0009e8000c101d08 */
[----:B------:R4:W-:Y:S02]  /*d340*/  @!P1 ST.E.128 desc[UR8][R2.64], RZ ;  /* 0x000000ff02009985 */ /* 0x0009e4000c101d08 */
.L_x_428:
[----:B------:R-:W-:Y:S05]  /*d350*/  BSYNC B1 ;  /* 0x0000000000017941 */ /* 0x000fea0003800000 */
.L_x_427:
[----:B---34-:R3:W4:Y:S01]  /*d360*/  SHFL.IDX PT, R3, R5, 0x2, 0x181f ;  /* 0x00581f0005037f89 */ /* 0x01872200000e0000 */
        /* <DEDUP_REMOVED lines=9> */
[-C--:B-1----:R-:W-:Y:S02]  /*d400*/  @!P3 LEA R10, P6, R18, R9.reuse, 0x1 ;  /* 0x00000009120ab211 */ /* 0x082fe400078c08ff */
[CC--:B------:R-:W-:Y:S02]  /*d410*/  @!P2 LEA R8, P5, R23.reuse, R9.reuse, 0x1 ;  /* 0x000000091708a211 */ /* 0x0c0fe400078a08ff */
[----:B------:R-:W-:Y:S02]  /*d420*/  @!P1 LEA R14, P4, R22, R9, 0x1 ;  /* 0x00000009160e9211 */ /* 0x000fe400078808ff */
[----:B----4-:R-:W-:Y:S02]  /*d430*/  @!P3 LEA.HI.X R11, R18, R3, R230, 0x1, P6 ;  /* 0x00000003120bb211 */ /* 0x010fe400030f0ce6 */
[----:B------:R-:W-:Y:S02]  /*d440*/  @!P0 LEA R2, P6, R212, R9, 0x1 ;  /* 0x00000009d4028211 */ /* 0x000fe400078c08ff */
[-C--:B------:R-:W-:Y:S01]  /*d450*/  @!P2 LEA.HI.X R9, R23, R3.reuse, R229, 0x1, P5 ;  /* 0x000000031709a211 */ /* 0x080fe200028f0ce5 */
[----:B------:R1:W-:Y:S01]  /*d460*/  @!P3 ST.E.128 desc[UR8][R10.64], RZ ;  /* 0x000000ff0a00b985 */ /* 0x0003e2000c101d08 */
[----:B------:R-:W-:-:S02]  /*d470*/  @!P1 LEA.HI.X R15, R22, R3, R228, 0x1, P4 ;  /* 0x00000003160f9211 */ /* 0x000fc400020f0ce4 */
[----:B------:R-:W-:Y:S01]  /*d480*/  @!P0 LEA.HI.X R3, R212, R3, R227, 0x1, P6 ;  /* 0x00000003d4038211 */ /* 0x000fe200030f0ce3 */
[----:B------:R1:W-:Y:S04]  /*d490*/  @!P2 ST.E.128 desc[UR8][R8.64], RZ ;  /* 0x000000ff0800a985 */ /* 0x0003e8000c101d08 */
[----:B------:R1:W-:Y:S04]  /*d4a0*/  @!P1 ST.E.128 desc[UR8][R14.64], RZ ;  /* 0x000000ff0e009985 */ /* 0x0003e8000c101d08 */
[----:B------:R1:W-:Y:S02]  /*d4b0*/  @!P0 ST.E.128 desc[UR8][R2.64], RZ ;  /* 0x000000ff02008985 */ /* 0x0003e4000c101d08 */
.L_x_430:
[----:B------:R-:W-:Y:S05]  /*d4c0*/  BSYNC B1 ;  /* 0x0000000000017941 */ /* 0x000fea0003800000 */
.L_x_429:
[----:B------:R-:W-:Y:S01]  /*d4d0*/  VIADD R0, R6, 0x60 ;  /* 0x0000006006007836 */ /* 0x000fe20000000000 */
[----:B0-23--:R-:W0:Y:S04]  /*d4e0*/  SHFL.IDX PT, R5, R5, 0x3, 0x181f ;  /* 0x00781f0005057f89 */ /* 0x00de2800000e0000 */
[----:B------:R-:W-:Y:S01]  /*d4f0*/  ISETP.GE.AND P0, PT, R0, R13, PT ;  /* 0x0000000d0000720c */ /* 0x000fe20003f06270 */
[----:B-1--4-:R1:W2:-:S12]  /*d500*/  SHFL.IDX PT, R3, R4, 0x3, 0x181f ;  /* 0x00781f0004037f89 */ /* 0x01229800000e0000 */
[----:B-1----:R-:W-:Y:S05]  /*d510*/  @P0 BRA `(.L_x_421) ;  /* 0x0000000000480947 */ /* 0x002fea0003800000 */
[----:B------:R-:W-:Y:S01]  /*d520*/  ULDC UR4, c[0x0][0xac8] ;  /* 0x0002b20000047ab9 */ /* 0x000fe20000000800 */
[----:B------:R-:W-:Y:S01]  /*d530*/  ULDC.64 UR8, c[0x0][0x208] ;  /* 0x0000820000087ab9 */ /* 0x000fe20000000a00 */
[----:B------:R-:W-:Y:S02]  /*d540*/  ISETP.GE.AND P3, PT, R18, UR4, PT ;  /* 0x0000000412007c0c */ /* 0x000fe4000bf66270 */
[----:B------:R-:W-:Y:S02]  /*d550*/  ISETP.GE.AND P2, PT, R23, UR4, PT ;  /* 0x0000000417007c0c */ /* 0x000fe4000bf46270 */
[----:B------:R-:W-:Y:S02]  /*d560*/  ISETP.GE.AND P1, PT, R22, UR4, PT ;  /* 0x0000000416007c0c */ /* 0x000fe4000bf26270 */
[----:B------:R-:W-:-:S07]  /*d570*/  ISETP.GE.AND P0, PT, R212, UR4, PT ;  /* 0x00000004d4007c0c */ /* 0x000fce000bf06270 */
[-C--:B--2---:R-:W-:Y:S02]  /*d580*/  @!P3 LEA R8, P6, R18, R3.reuse, 0x1 ;  /* 0x000000031208b211 */ /* 0x084fe400078c08ff */
[CC--:B------:R-:W-:Y:S02]  /*d590*/  @!P2 LEA R10, P5, R23.reuse, R3.reuse, 0x1 ;  /* 0x00000003170aa211 */ /* 0x0c0fe400078a08ff */
[----:B------:R-:W-:Y:S02]  /*d5a0*/  @!P1 LEA R12, P4, R22, R3, 0x1 ;  /* 0x00000003160c9211 */ /* 0x000fe400078808ff */
[----:B0-----:R-:W-:Y:S02]  /*d5b0*/  @!P3 LEA.HI.X R9, R18, R5, R230, 0x1, P6 ;  /* 0x000000051209b211 */ /* 0x001fe400030f0ce6 */
        /* <DEDUP_REMOVED lines=8> */
.L_x_421:
[----:B------:R-:W-:Y:S05]  /*d640*/  BSYNC B0 ;  /* 0x0000000000007941 */ /* 0x000fea0003800000 */
.L_x_412:
[----:B------:R-:W-:Y:S02]  /*d650*/  ULDC UR4, c[0x0][0xc3c] ;  /* 0x00030f0000047ab9 */ /* 0x000fe40000000800 */
[----:B------:R-:W-:-:S13]  /*d660*/  ISETP.GE.AND P0, PT, R7, UR4, PT ;  /* 0x0000000407007c0c */ /* 0x000fda000bf06270 */
[----:B------:R-:W-:Y:S05]  /*d670*/  @!P0 BRA `(.L_x_431) ;  /* 0xffffff3400fc8947 */ /* 0x000fea000383ffff */
[----:B------:R-:W-:Y:S05]  /*d680*/  EXIT ;  /* 0x000000000000794d */ /* 0x000fea0003800000 */
.L_x_387:
[----:B------:R-:W-:-:S08]  /*d690*/  NOP ;  /* 0x0000000000007918 */ /* 0x000fd00000000000 */
[----:B0-----:R-:W0:-:S00]  /*d6a0*/  USETMAXREG.DEALLOC.CTAPOOL 0x18 ;  /* 0x00000018000079c8 */ /* 0x001e0000080e0500 */
[----:B0-----:R-:W-:-:S06]  /*d6b0*/  LOP3.LUT R0, R0, 0x3, RZ, 0xc0, !PT ;  /* 0x0000000300007812 */ /* 0x001fcc00078ec0ff */
[----:B------:R-:W0:Y:S02]  /*d6c0*/  SHFL.IDX PT, R0, R0, RZ, 0x1f ;  /* 0x00001fff00007589 */ /* 0x000e2400000e0000 */
[----:B0-----:R-:W-:Y:S01]  /*d6d0*/  ISETP.NE.AND P0, PT, R0, RZ, PT ;  /* 0x000000ff0000720c */ /* 0x001fe20003f05270 */
[----:B------:R-:W-:-:S03]  /*d6e0*/  IMAD.MOV.U32 R0, RZ, RZ, RZ ;  /* 0x000000ffff007224 */ /* 0x000fc600078e00ff */
[----:B------:R-:W-:-:S05]  /*d6f0*/  P2R R2, PR, RZ, 0x1 ;  /* 0x00000001ff027803 */ /* 0x000fca0000000000 */
[----:B------:R0:W-:Y:S04]  /*d700*/  STL [R1+0x58], R2 ;  /* 0x0000580201007387 */ /* 0x0001e80000100800 */
[----:B------:R-:W-:Y:S05]  /*d710*/  @!P0 BRA `(.L_x_432) ;  /* 0x00000000001c8947 */ /* 0x000fea0003800000 */
[----:B------:R-:W1:Y:S08]  /*d720*/  S2UR UR5, SR_CgaCtaId ;  /* 0x00000000000579c3 */ /* 0x000e700000008800 */
[----:B------:R-:W-:Y:S06]  /*d730*/  BAR.SYNC.DEFER_BLOCKING 0x5, 0x180 ;  /* 0x0146000000007b1d */ /* 0x000fec0000010000 */
[----:B------:R-:W-:-:S02]  /*d740*/  UMOV UR4, 0x400 ;  /* 0x0000040000047882 */ /* 0x000fc40000000000 */
[----:B-1----:R-:W-:-:S09]  /*d750*/  ULEA UR4, UR5, UR4, 0x18 ;  /* 0x0000000405047291 */ /* 0x002fd2000f8ec03f */
[----:B------:R-:W1:Y:S01]  /*d760*/  LDS.128 R16, [UR4+0x388d0] ;  /* 0x0388d004ff107984 */ /* 0x000e620008000c00 */
[----:B------:R-:W-:Y:S06]  /*d770*/  BAR.ARV 0x4, 0x180 ;  /* 0x0106000000007b1d */ /* 0x000fec0000002000 */
[----:B------:R-:W-:Y:S05]  /*d780*/  BRA `(.L_x_433) ;  /* 0x0000000800047947 */ /* 0x000fea0003800000 */
.L_x_432:
[----:B0-----:R-:W0:Y:S01]  /*d790*/  S2R R2, SR_TID.X ;  /* 0x0000000000027919 */ /* 0x001e220000002100 */
[----:B------:R-:W-:Y:S01]  /*d7a0*/  ULDC UR4, c[0x0][0xc3c] ;  /* 0x00030f0000047ab9 */ /* 0x000fe20000000800 */
[----:B------:R-:W-:Y:S01]  /*d7b0*/  ULDC.64 UR6, c[0x0][0x208] ;  /* 0x0000820000067ab9 */ /* 0x000fe20000000a00 */
[----:B------:R-:W-:Y:S01]  /*d7c0*/  ULDC UR5, c[0x0][0xc38] ;  /* 0x00030e0000057ab9 */ /* 0x000fe20000000800 */
[----:B0-----:R-:W-:-:S04]  /*d7d0*/  LOP3.LUT R5, R2, 0x1f, RZ, 0xc0, !PT ;  /* 0x0000001f02057812 */ /* 0x001fc800078ec0ff */
[----:B------:R-:W-:-:S04]  /*d7e0*/  ISETP.NE.AND P0, PT, R5, 0x1f, PT ;  /* 0x0000001f0500780c */ /* 0x000fc80003f05270 */
[----:B------:R-:W-:-:S13]  /*d7f0*/  ISETP.GE.OR P1, PT, R5, UR4, !P0 ;  /* 0x0000000405007c0c */ /* 0x000fda000c726670 */
[----:B------:R-:W0:Y:S02]  /*d800*/  @!P1 LDC.64 R2, c[0x0][0xc80] ;  /* 0x00032000ff029b82 */ /* 0x000e240000000a00 */
[----:B0-----:R-:W-:-:S05]  /*d810*/  @!P1 IMAD.WIDE.U32 R2, R5, 0x4, R2 ;  /* 0x0000000405029825 */ /* 0x001fca00078e0002 */
[----:B------:R-:W2:Y:S01]  /*d820*/  @!P1 LDG.E R0, desc[UR6][R2.64] ;  /* 0x0000000602009981 */ /* 0x000ea2000c1e1900 */
[C---:B------:R-:W-:Y:S01]  /*d830*/  ISETP.NE.AND P1, PT, R5.reuse, RZ, PT ;  /* 0x000000ff0500720c */ /* 0x040fe20003f25270 */
[----:B------:R-:W0:Y:S01]  /*d840*/  S2UR UR6, SR_CTAID.X ;  /* 0x00000000000679c3 */ /* 0x000e220000002500 */
[C---:B------:R-:W-:Y:S01]  /*d850*/  ISETP.GE.U32.AND P2, PT, R5.reuse, 0x2, PT ;  /* 0x000000020500780c */ /* 0x040fe20003f46070 */
[----:B------:R-:W-:Y:S01]  /*d860*/  UMOV UR4, URZ ;  /* 0x0000003f00047c82 */ /* 0x000fe20008000000 */
[C---:B------:R-:W-:Y:S01]  /*d870*/  ISETP.GE.U32.AND P3, PT, R5.reuse, 0x4, PT ;  /* 0x000000040500780c */ /* 0x040fe20003f66070 */
[----:B------:R-:W-:Y:S01]  /*d880*/  IMAD.MOV.U32 R16, RZ, RZ, RZ ;  /* 0x000000ffff107224 */ /* 0x000fe200078e00ff */
[C---:B------:R-:W-:Y:S02]  /*d890*/  ISETP.GE.U32.AND P4, PT, R5.reuse, 0x8, PT ;  /* 0x000000080500780c */ /* 0x040fe40003f86070 */
[----:B------:R-:W-:Y:S01]  /*d8a0*/  ISETP.GE.U32.AND P5, PT, R5, 0x10, PT ;  /* 0x000000100500780c */ /* 0x000fe20003fa6070 */
[----:B--2---:R-:W1:Y:S02]  /*d8b0*/  SHFL.UP PT, R4, R0, 0x1, RZ ;  /* 0x0420000000047989 */ /* 0x004e6400000e00ff */
[----:B-1----:R-:W-:-:S05]  /*d8c0*/  SEL R7, R4, RZ, P1 ;  /* 0x000000ff04077207 */ /* 0x002fca0000800000 */
[----:B------:R-:W-:-:S05]  /*d8d0*/  IMAD.IADD R7, R0, 0x1, R7 ;  /* 0x0000000100077824 */ /* 0x000fca00078e0207 */
[----:B------:R-:W1:Y:S02]  /*d8e0*/  SHFL.UP PT, R4, R7, 0x2, RZ ;  /* 0x0440000007047989 */ /* 0x000e6400000e00ff */
        /* <DEDUP_REMOVED lines=11> */
[----:B------:R-:W1:Y:S02]  /*d9a0*/  SHFL.IDX PT, R4, R2, 0x1f, 0x1f ;  /* 0x03e01f0002047f89 */ /* 0x000e6400000e0000 */
[----:B-1----:R-:W-:-:S04]  /*d9b0*/  IMAD R4, R4, UR5, RZ ;  /* 0x0000000504047c24 */ /* 0x002fc8000f8e02ff */
[----:B------:R-:W-:Y:S01]  /*d9c0*/  IMAD.MOV.U32 R7, RZ, RZ, R4 ;  /* 0x000000ffff077224 */ /* 0x000fe200078e0004 */
[----:B0-----:R-:W-:-:S13]  /*d9d0*/  ISETP.GT.AND P6, PT, R4, UR6, PT ;  /* 0x0000000604007c0c */ /* 0x001fda000bfc4270 */
[----:B------:R-:W-:Y:S05]  /*d9e0*/  @P6 BRA `(.L_x_434) ;  /* 0x0000000000a46947 */ /* 0x000fea0003800000 */
[----:B------:R-:W0:Y:S01]  /*d9f0*/  LDC R6, c[0x0][0xc3c] ;  /* 0x00030f00ff067b82 */ /* 0x000e220000000800 */
[----:B------:R-:W-:Y:S01]  /*da00*/  IMAD.MOV.U32 R4, RZ, RZ, R7 ;  /* 0x000000ffff047224 */ /* 0x000fe200078e0007 */
[----:B------:R-:W-:Y:S01]  /*da10*/  UMOV UR4, URZ ;  /* 0x0000003f00047c82 */ /* 0x000fe20008000000 */
[----:B------:R-:W-:Y:S01]  /*da20*/  ULDC UR7, c[0x0][0xc3c] ;  /* 0x00030f0000077ab9 */ /* 0x000fe20000000800 */
[----:B------:R-:W-:-:S05]  /*da30*/  ULDC UR5, c[0x0][0xc38] ;  /* 0x00030e0000057ab9 */ /* 0x000fca0000000800 */
.L_x_438:
[----:B------:R-:W-:Y:S01]  /*da40*/  UIADD3 UR4, UR4, 0x1f, URZ ;  /* 0x0000001f04047890 */ /* 0x000fe2000fffe03f */
[----:B------:R-:W-:-:S05]  /*da50*/  IMAD.U32 R19, RZ, RZ, UR7 ;  /* 0x00000007ff137e24 */ /* 0x000fca000f8e00ff */
[----:B0-----:R-:W-:-:S13]  /*da60*/  ISETP.LE.AND P6, PT, R6, UR4, PT ;  /* 0x0000000406007c0c */ /* 0x001fda000bfc3270 */
[----:B------:R-:W-:Y:S05]  /*da70*/  @P6 BRA `(.L_x_435) ;  /* 0x0000000400246947 */ /* 0x000fea0003800000 */
[----:B------:R-:W-:Y:S01]  /*da80*/  VIADD R7, R5, UR4 ;  /* 0x0000000405077c36 */ /* 0x000fe20008000000 */
[----:B------:R-:W-:Y:S01]  /*da90*/  BSSY B0, `(.L_x_436) ;  /* 0x0000008000007945 */ /* 0x000fe20003800000 */
[----:B------:R-:W-:-:S03]  /*daa0*/  IMAD.MOV.U32 R0, RZ, RZ, RZ ;  /* 0x000000ffff007224 */ /* 0x000fc600078e00ff */
[----:B------:R-:W-:-:S13]  /*dab0*/  ISETP.GE.OR P6, PT, R7, R6, !P0 ;  /* 0x000000060700720c */ /* 0x000fda00047c6670 */
[----:B------:R-:W-:Y:S05]  /*dac0*/  @P6 BRA `(.L_x_437) ;  /* 0x0000000000106947 */ /* 0x000fea0003800000 */
[----:B------:R-:W0:Y:S01]  /*dad0*/  LDC.64 R2, c[0x0][0xc80] ;  /* 0x00032000ff027b82 */ /* 0x000e220000000a00 */
[----:B------:R-:W-:Y:S01]  /*dae0*/  ULDC.64 UR8, c[0x0][0x208] ;  /* 0x0000820000087ab9 */ /* 0x000fe20000000a00 */
[----:B0-----:R-:W-:-:S05]  /*daf0*/  IMAD.WIDE R2, R7, 0x4, R2 ;  /* 0x0000000407027825 */ /* 0x001fca00078e0202 */
[----:B------:R0:W5:Y:S02]  /*db00*/  LDG.E R0, desc[UR8][R2.64] ;  /* 0x0000000802007981 */ /* 0x000164000c1e1900 */
.L_x_437:
[----:B------:R-:W-:Y:S05]  /*db10*/  BSYNC B0 ;  /* 0x0000000000007941 */ /* 0x000fea0003800000 */
.L_x_436:
[----:B0----5:R-:W0:Y:S02]  /*db20*/  SHFL.UP PT, R2, R0, 0x1, RZ ;  /* 0x0420000000027989 */ /* 0x021e2400000e00ff */
[----:B0-----:R-:W-:-:S05]  /*db30*/  SEL R3, R2, RZ, P1 ;  /* 0x000000ff02037207 */ /* 0x001fca0000800000 */
[----:B------:R-:W-:-:S05]  /*db40*/  IMAD.IADD R3, R0, 0x1, R3 ;  /* 0x0000000100037824 */ /* 0x000fca00078e0203 */
[----:B------:R-:W0:Y:S02]  /*db50*/  SHFL.UP PT, R2, R3, 0x2, RZ ;  /* 0x0440000003027989 */ /* 0x000e2400000e00ff */
        /* <DEDUP_REMOVED lines=11> */
[----:B------:R-:W0:Y:S02]  /*dc10*/  SHFL.IDX PT, R3, R9, 0x1f, 0x1f ;  /* 0x03e01f0009037f89 */ /* 0x000e2400000e0000 */
[----:B0-----:R-:W-:-:S04]  /*dc20*/  IMAD R3, R3, UR5, RZ ;  /* 0x0000000503037c24 */ /* 0x001fc8000f8e02ff */
[----:B------:R-:W-:-:S05]  /*dc30*/  IMAD.IADD R4, R3, 0x1, R4 ;  /* 0x0000000103047824 */ /* 0x000fca00078e0204 */
[----:B------:R-:W-:-:S13]  /*dc40*/  ISETP.GT.AND P6, PT, R4, UR6, PT ;  /* 0x0000000604007c0c */ /* 0x000fda000bfc4270 */
[----:B------:R-:W-:Y:S05]  /*dc50*/  @!P6 BRA `(.L_x_438) ;  /* 0xfffffffc0078e947 */ /* 0x000fea000383ffff */
[----:B------:R-:W-:Y:S02]  /*dc60*/  IMAD.MOV.U32 R2, RZ, RZ, R9 ;  /* 0x000000ffff027224 */ /* 0x000fe400078e0009 */
[----:B------:R-:W-:-:S07]  /*dc70*/  IMAD.MOV.U32 R7, RZ, RZ, R3 ;  /* 0x000000ffff077224 */ /* 0x000fce00078e0003 */
.L_x_434:
[----:B------:R-:W-:-:S04]  /*dc80*/  IMAD.IADD R7, R4, 0x1, -R7 ;  /* 0x0000000104077824 */ /* 0x000fc800078e0a07 */
[----:B------:R-:W-:-:S05]  /*dc90*/  IMAD R3, R2, UR5, R7 ;  /* 0x0000000502037c24 */ /* 0x000fca000f8e0207 */
[----:B------:R-:W-:-:S13]  /*dca0*/  ISETP.GT.AND P0, PT, R3, UR6, PT ;  /* 0x0000000603007c0c */ /* 0x000fda000bf04270 */
[----:B------:R-:W-:-:S04]  /*dcb0*/  VOTE.ANY R6, PT, !P0 ;  /* 0x0000000000067806 */ /* 0x000fc800040e0100 */
[----:B------:R-:W0:Y:S01]  /*dcc0*/  POPC R19, R6 ;  /* 0x0000000600137309 */ /* 0x000e220000000000 */
[----:B------:R-:W-:Y:S01]  /*dcd0*/  ISETP.NE.AND P0, PT, R6, RZ, PT ;  /* 0x000000ff0600720c */ /* 0x000fe20003f05270 */
[----:B0-----:R-:W0:Y:S02]  /*dce0*/  SHFL.IDX PT, R0, R0, R19, 0x1f ;  /* 0x00001f1300007589 */ /* 0x001e2400000e0000 */
[----:B0-----:R-:W-:-:S04]  /*dcf0*/  IABS R4, R0 ;  /* 0x0000000000047213 */ /* 0x001fc80000000000 */
[----:B------:R-:W0:Y:S08]  /*dd00*/  I2F.RP R8, R4 ;  /* 0x0000000400087306 */ /* 0x000e300000209400 */
[----:B0-----:R-:W0:Y:S02]  /*dd10*/  MUFU.RCP R8, R8 ;  /* 0x0000000800087308 */ /* 0x001e240000001000 */
[----:B0-----:R-:W-:-:S06]  /*dd20*/  VIADD R3, R8, 0xffffffe ;  /* 0x0ffffffe08037836 */ /* 0x001fcc0000000000 */
[----:B------:R-:W0:Y:S02]  /*dd30*/  F2I.FTZ.U32.TRUNC.NTZ R3, R3 ;  /* 0x0000000300037305 */ /* 0x000e24000021f000 */
[----:B0-----:R-:W-:Y:S01]  /*dd40*/  IMAD.MOV R11, RZ, RZ, -R3 ;  /* 0x000000ffff0b7224 */ /* 0x001fe200078e0a03 */
[----:B------:R-:W-:Y:S06]  /*dd50*/  @!P0 BRA `(.L_x_439) ;  /* 0x0000000000088947 */ /* 0x000fec0003800000 */
[----:B------:R-:W-:-:S05]  /*dd60*/  VIADD R9, R19, 0xffffffff ;  /* 0xffffffff13097836 */ /* 0x000fca0000000000 */
[----:B------:R0:W1:Y:S02]  /*dd70*/  SHFL.IDX PT, R16, R2, R9, 0x1f ;  /* 0x00001f0902107589 */ /* 0x00006400000e0000 */
.L_x_439:
[----:B-1----:R-:W-:Y:S01]  /*dd80*/  IMAD R16, R16, UR5, R7 ;  /* 0x0000000510107c24 */ /* 0x002fe2000f8e0207 */
[----:B------:R-:W-:Y:S01]  /*dd90*/  IABS R6, R0 ;  /* 0x0000000000067213 */ /* 0x000fe20000000000 */
[----:B------:R-:W-:Y:S02]  /*dda0*/  IMAD R7, R11, R4, RZ ;  /* 0x000000040b077224 */ /* 0x000fe400078e02ff */
[----:B0-----:R-:W-:Y:S01]  /*ddb0*/  IMAD.MOV.U32 R2, RZ, RZ, RZ ;  /* 0x000000ffff027224 */ /* 0x001fe200078e00ff */
[----:B------:R-:W-:Y:S01]  /*ddc0*/  IADD3 R17, -R16, UR6, RZ ;  /* 0x0000000610117c10 */ /* 0x000fe2000fffe1ff */
[----:B------:R-:W-:Y:S02]  /*ddd0*/  IMAD.MOV R6, RZ, RZ, -R6 ;  /* 0x000000ffff067224 */ /* 0x000fe400078e0a06 */
[----:B------:R-:W-:Y:S01]  /*dde0*/  IMAD.HI.U32 R2, R3, R7, R2 ;  /* 0x0000000703027227 */ /* 0x000fe200078e0002 */
[----:B------:R-:W-:-:S03]  /*ddf0*/  IABS R3, R17 ;  /* 0x0000001100037213 */ /* 0x000fc60000000000 */
[----:B------:R-:W-:Y:S02]  /*de00*/  VIADD R19, R19, UR4 ;  /* 0x0000000413137c36 */ /* 0x000fe40008000000 */
[----:B------:R-:W-:-:S04]  /*de10*/  IMAD.HI.U32 R2, R2, R3, RZ ;  /* 0x0000000302027227 */ /* 0x000fc800078e00ff */
[----:B------:R-:W-:-:S05]  /*de20*/  IMAD R3, R2, R6, R3 ;  /* 0x0000000602037224 */ /* 0x000fca00078e0203 */
[----:B------:R-:W-:-:S13]  /*de30*/  ISETP.GT.U32.AND P1, PT, R4, R3, PT ;  /* 0x000000030400720c */ /* 0x000fda0003f24070 */
[----:B------:R-:W-:Y:S02]  /*de40*/  @!P1 IMAD.IADD R3, R3, 0x1, -R4 ;  /* 0x0000000103039824 */ /* 0x000fe400078e0a04 */
[----:B------:R-:W-:Y:S01]  /*de50*/  @!P1 VIADD R2, R2, 0x1 ;  /* 0x0000000102029836 */ /* 0x000fe20000000000 */
[----:B------:R-:W-:Y:S02]  /*de60*/  ISETP.NE.AND P1, PT, R0, RZ, PT ;  /* 0x000000ff0000720c */ /* 0x000fe40003f25270 */
[----:B------:R-:W-:Y:S02]  /*de70*/  ISETP.GE.U32.AND P0, PT, R3, R4, PT ;  /* 0x000000040300720c */ /* 0x000fe40003f06070 */
[----:B------:R-:W-:-:S04]  /*de80*/  LOP3.LUT R3, R17, R0, RZ, 0x3c, !PT ;  /* 0x0000000011037212 */ /* 0x000fc800078e3cff */
[----:B------:R-:W-:-:S07]  /*de90*/  ISETP.GE.AND P2, PT, R3, RZ, PT ;  /* 0x000000ff0300720c */ /* 0x000fce0003f46270 */
[----:B------:R-:W-:-:S06]  /*dea0*/  @P0 VIADD R2, R2, 0x1 ;  /* 0x0000000102020836 */ /* 0x000fcc0000000000 */
[----:B------:R-:W-:Y:S01]  /*deb0*/  @!P2 IMAD.MOV R2, RZ, RZ, -R2 ;  /* 0x000000ffff02a224 */ /* 0x000fe200078e0a02 */
[----:B------:R-:W-:-:S05]  /*dec0*/  @!P1 LOP3.LUT R2, RZ, R0, RZ, 0x33, !PT ;  /* 0x00000000ff029212 */ /* 0x000fca00078e33ff */
[--C-:B------:R-:W-:Y:S02]  /*ded0*/  IMAD.MOV R3, RZ, RZ, -R2.reuse ;  /* 0x000000ffff037224 */ /* 0x100fe400078e0a02 */
[----:B------:R-:W-:Y:S02]  /*dee0*/  IMAD.MOV.U32 R18, RZ, RZ, R2 ;  /* 0x000000ffff127224 */ /* 0x000fe400078e0002 */
[----:B------:R-:W-:Y:S01]  /*def0*/  IMAD R17, R0, R3, R17 ;  /* 0x0000000300117224 */ /* 0x000fe200078e0211 */
[----:B------:R-:W-:Y:S06]  /*df00*/  BRA `(.L_x_440) ;  /* 0x00000000000c7947 */ /* 0x000fec0003800000 */
.L_x_435:
[----:B------:R-:W-:Y:S02]  /*df10*/  IMAD.MOV.U32 R17, RZ, RZ, RZ ;  /* 0x000000ffff117224 */ /* 0x000fe400078e00ff */
[----:B------:R-:W-:Y:S02]  /*df20*/  IMAD.U32 R16, RZ, RZ, UR6 ;  /* 0x00000006ff107e24 */ /* 0x000fe4000f8e00ff */
[----:B------:R-:W-:-:S07]  /*df30*/  IMAD.MOV.U32 R18, RZ, RZ, RZ ;  /* 0x000000ffff127224 */ /* 0x000fce00078e00ff */
.L_x_440:
[----:B------:R-:W-:-:S13]  /*df40*/  ISETP.NE.AND P0, PT, R5, RZ, PT ;  /* 0x000000ff0500720c */ /* 0x000fda0003f05270 */
[----:B------:R-:W0:Y:S01]  /*df50*/  @!P0 S2R R3, SR_CgaCtaId ;  /* 0x0000000000038919 */ /* 0x000e220000008800 */
[----:B------:R-:W-:-:S04]  /*df60*/  @!P0 MOV R0, 0x400 ;  /* 0x0000040000008802 */ /* 0x000fc80000000f00 */
[----:B0-----:R-:W-:-:S05]  /*df70*/  @!P0 LEA R0, R3, R0, 0x18 ;  /* 0x0000000003008211 */ /* 0x001fca00078ec0ff */
[----:B------:R0:W-:Y:S01]  /*df80*/  @!P0 STS.128 [R0+0x388d0], R16 ;  /* 0x0388d01000008388 */ /* 0x0001e20000000c00 */
[----:B------:R-:W-:Y:S06]  /*df90*/  BAR.ARV 0x5, 0x180 ;  /* 0x0146000000007b1d */ /* 0x000fec0000002000 */
.L_x_433:
[----:B0-----:R-:W-:Y:S01]  /*dfa0*/  IMAD.MOV.U32 R0, RZ, RZ, 0x1 ;  /* 0x00000001ff007424 */ /* 0x001fe200078e00ff */
[----:B------:R0:W-:Y:S01]  /*dfb0*/  STL [R1+0x50], RZ ;  /* 0x000050ff01007387 */ /* 0x0001e20000100800 */
[----:B------:R-:W-:Y:S02]  /*dfc0*/  ULDC UR4, c[0x0][0xc3c] ;  /* 0x00030f0000047ab9 */ /* 0x000fe40000000800 */
[----:B-1----:R-:W-:Y:S01]  /*dfd0*/  ISETP.GE.AND P0, PT, R19, UR4, PT ;  /* 0x0000000413007c0c */ /* 0x002fe2000bf06270 */
[----:B------:R0:W-:Y:S04]  /*dfe0*/  STL [R1+0x10], R0 ;  /* 0x0000100001007387 */ /* 0x0001e80000100800 */
[----:B------:R0:W-:Y:S08]  /*dff0*/  STL [R1+0x8], RZ ;  /* 0x000008ff01007387 */ /* 0x0001f00000100800 */
[----:B0-----:R-:W-:Y:S05]  /*e000*/  @P0 BRA `(.L_x_441) ;  /* 0x0000006000280947 */ /* 0x001fea0003800000 */
[----:B------:R-:W0:Y:S01]  /*e010*/  S2R R5, SR_TID.X ;  /* 0x0000000000057919 */ /* 0x000e220000002100 */
[----:B------:R-:W1:Y:S01]  /*e020*/  S2UR UR5, SR_CgaCtaId ;  /* 0x00000000000579c3 */ /* 0x000e620000008800 */
[----:B------:R-:W-:Y:S01]  /*e030*/  UMOV UR4, 0x400 ;  /* 0x0000040000047882 */ /* 0x000fe20000000000 */
[----:B------:R-:W-:Y:S01]  /*e040*/  BSSY B8, `(.L_x_441) ;  /* 0x0000606000087945 */ /* 0x000fe20003800000 */
[----:B------:R-:W-:Y:S01]  /*e050*/  ULDC UR38, c[0x0][0xc] ;  /* 0x0000030000267ab9 */ /* 0x000fe20000000800 */
[----:B------:R-:W-:Y:S01]  /*e060*/  ULDC.64 UR36, c[0x0][0x198] ;  /* 0x0000660000247ab9 */ /* 0x000fe20000000a00 */
[----:B-1----:R-:W-:Y:S01]  /*e070*/  ULEA UR4, UR5, UR4, 0x18 ;  /* 0x0000000405047291 */ /* 0x002fe2000f8ec03f */
[C---:B0-----:R-:W-:Y:S01]  /*e080*/  IMAD.SHL.U32 R0, R5.reuse, 0x8, RZ ;  /* 0x0000000805007824 */ /* 0x041fe200078e00ff */
[----:B------:R-:W-:-:S04]  /*e090*/  LOP3.LUT R4, R5, 0x7f, RZ, 0xc0, !PT ;  /* 0x0000007f05047812 */ /* 0x000fc800078ec0ff */
[C---:B------:R-:W-:Y:S02]  /*e0a0*/  LOP3.LUT R2, R0.reuse, 0x1f8, RZ, 0xc0, !PT ;  /* 0x000001f800027812 */ /* 0x040fe400078ec0ff */
[----:B------:R-:W-:Y:S02]  /*e0b0*/  LOP3.LUT R0, R0, 0x38, RZ, 0xc0, !PT ;  /* 0x0000003800007812 */ /* 0x000fe400078ec0ff */
[----:B------:R-:W-:Y:S01]  /*e0c0*/  LOP3.LUT R3, R2, 0x38, R5, 0x78, !PT ;  /* 0x0000003802037812 */ /* 0x000fe200078e7805 */
[----:B------:R-:W-:-:S05]  /*e0d0*/  IMAD.SHL.U32 R2, R4, 0x8, RZ ;  /* 0x0000000804027824 */ /* 0x000fca00078e00ff */
[----:B------:R-:W-:Y:S01]  /*e0e0*/  LOP3.LUT R3, R3, 0x200, R2, 0xf8, !PT ;  /* 0x0000020003037812 */ /* 0x000fe200078ef802 */
[----:B------:R-:W-:Y:S01]  /*e0f0*/  IMAD.SHL.U32 R2, R5, 0x10, RZ ;  /* 0x0000001005027824 */ /* 0x000fe200078e00ff */
[----:B------:R-:W-:Y:S01]  /*e100*/  SHF.R.U32.HI R5, RZ, 0x3, R4 ;  /* 0x00000003ff057819 */ /* 0x000fe20000011604 */
[----:B------:R-:W-:-:S03]  /*e110*/  IMAD.U32 R4, RZ, RZ, UR4 ;  /* 0x00000004ff047e24 */ /* 0x000fc6000f8e00ff */
[----:B------:R-:W-:Y:S01]  /*e120*/  LOP3.LUT R2, R5, 0x70, R2, 0xf8, !PT ;  /* 0x0000007005027812 */ /* 0x000fe200078ef802 */
[----:B------:R-:W-:Y:S01]  /*e130*/  IMAD R3, R3, 0x2, R4 ;  /* 0x0000000203037824 */ /* 0x000fe200078e0204 */
[----:B------:R-:W-:Y:S01]  /*e140*/  STL [R1+0x4], R4 ;  /* 0x0000040401007387 */ /* 0x000fe20000100800 */
[----:B------:R-:W-:-:S03]  /*e150*/  IMAD.MOV.U32 R2, RZ, RZ, 0x1 ;  /* 0x00000001ff027424 */ /* 0x000fc600078e00ff */
[----:B------:R0:W-:Y:S04]  /*e160*/  STL [R1+0x24], R3 ;  /* 0x0000240301007387 */ /* 0x0001e80000100800 */
[----:B------:R-:W-:Y:S04]  /*e170*/  STL [R1+0x8], RZ ;  /* 0x000008ff01007387 */ /* 0x000fe80000100800 */
[----:B------:R1:W-:Y:S01]  /*e180*/  STL [R1+0x10], R2 ;  /* 0x0000100201007387 */ /* 0x0003e20000100800 */
[----:B0-----:R-:W-:-:S03]  /*e190*/  LOP3.LUT R3, R0, 0x40, RZ, 0xfc, !PT ;  /* 0x0000004000037812 */ /* 0x001fc600078efcff */
[----:B------:R0:W-:Y:S01]  /*e1a0*/  STL [R1+0x50], RZ ;  /* 0x000050ff01007387 */ /* 0x0001e20000100800 */
[C---:B-1----:R-:W-:Y:S02]  /*e1b0*/  LOP3.LUT R2, R0.reuse, 0x80, RZ, 0xfc, !PT ;  /* 0x0000008000027812 */ /* 0x042fe400078efcff */
[----:B------:R-:W-:-:S07]  /*e1c0*/  LOP3.LUT R0, R0, 0xc0, RZ, 0xfc, !PT ;  /* 0x000000c000007812 */ /* 0x000fce00078efcff */
.L_x_554:
[----:B-1----:R-:W1:Y:S01]  /*e1d0*/  LDC.64 R2, c[0x0][0xc88] ;  /* 0x00032200ff027b82 */ /* 0x002e620000000a00 */
[----:B------:R-:W-:Y:S01]  /*e1e0*/  ULDC.64 UR4, c[0x0][0x208] ;  /* 0x0000820000047ab9 */ /* 0x000fe20000000a00 */
[----:B-1----:R-:W-:-:S05]  /*e1f0*/  IMAD.WIDE R2, R19, 0x4, R2 ;  /* 0x0000000413027825 */ /* 0x002fca00078e0202 */
[----:B--2---:R-:W2:Y:S01]  /*e200*/  LDG.E R11, desc[UR4][R2.64] ;  /* 0x00000004020b7981 */ /* 0x004ea2000c1e1900 */
[----:B------:R-:W-:Y:S05]  /*e210*/  YIELD ;  /* 0x0000000000007946 */ /* 0x000fea0003800000 */
[----:B------:R-:W-:Y:S01]  /*e220*/  ULDC.64 UR4, c[0x0][0xa28] ;  /* 0x00028a0000047ab9 */ /* 0x000fe20000000a00 */
[----:B---3--:R-:W-:Y:S01]  /*e230*/  IMAD.MOV.U32 R0, RZ, RZ, RZ ;  /* 0x000000ffff007224 */ /* 0x008fe200078e00ff */
[----:B------:R-:W-:Y:S01]  /*e240*/  ISETP.NE.U32.AND P0, PT, RZ, UR4, PT ;  /* 0x00000004ff007c0c */ /* 0x000fe2000bf05070 */
[----:B------:R-:W-:Y:S01]  /*e250*/  ULDC.64 UR10, c[0x0][0x208] ;  /* 0x00008200000a7ab9 */ /* 0x000fe20000000a00 */
[----:B------:R-:W-:Y:S01]  /*e260*/  IMAD.MOV.U32 R6, RZ, RZ, RZ ;  /* 0x000000ffff067224 */ /* 0x000fe200078e00ff */
[----:B------:R-:W-:Y:S01]  /*e270*/  ULDC.64 UR6, c[0x0][0xa18] ;  /* 0x0002860000067ab9 */ /* 0x000fe20000000a00 */
[----:B------:R-:W-:Y:S01]  /*e280*/  ISETP.NE.AND.EX P0, PT, RZ, UR5, PT, P0 ;  /* 0x00000005ff007c0c */ /* 0x000fe2000bf05300 */
[----:B------:R-:W-:Y:S01]  /*e290*/  ULDC.64 UR8, c[0x0][0xa08] ;  /* 0x0002820000087ab9 */ /* 0x000fe20000000a00 */
[----:B--2---:R-:W-:Y:S01]  /*e2a0*/  SHF.R.S32.HI R4, RZ, 0x1f, R11 ;  /* 0x0000001fff047819 */ /* 0x004fe2000001140b */
[----:B------:R-:W-:-:S10]  /*e2b0*/  IMAD.SHL.U32 R10, R11, 0x4, RZ ;  /* 0x000000040b0a7824 */ /* 0x000fd400078e00ff */
[C---:B------:R-:W-:Y:S01]  /*e2c0*/  @P0 LEA R2, P1, R11.reuse, UR4, 0x2 ;  /* 0x000000040b020c11 */ /* 0x040fe2000f8210ff */
[----:B------:R-:W-:Y:S03]  /*e2d0*/  STL [R1+0x28], R11 ;  /* 0x0000280b01007387 */ /* 0x000fe60000100800 */
[C-C-:B------:R-:W-:Y:S01]  /*e2e0*/  @P0 LEA.HI.X R3, R11.reuse, UR5, R4.reuse, 0x2, P1 ;  /* 0x000000050b030c11 */ /* 0x140fe200088f1404 */
[----:B------:R-:W-:Y:S01]  /*e2f0*/  ULDC.64 UR4, c[0x0][0xa00] ;  /* 0x0002800000047ab9 */ /* 0x000fe20000000a00 */
[----:B------:R-:W-:Y:S01]  /*e300*/  SHF.L.U64.HI R9, R11, 0x2, R4 ;  /* 0x000000020b097819 */ /* 0x000fe20000010204 */
[----:B------:R1:W-:Y:S01]  /*e310*/  STL [R1+0x38], R4 ;  /* 0x0000380401007387 */ /* 0x0003e20000100800 */
[----:B------:R-:W-:-:S03]  /*e320*/  ISETP.NE.U32.AND P1, PT, RZ, UR4, PT ;  /* 0x00000004ff007c0c */ /* 0x000fc6000bf25070 */
[----:B-----5:R2:W5:Y:S01]  /*e330*/  @P0 LDG.E R0, desc[UR10][R2.64] ;  /* 0x0000000a02000981 */ /* 0x020562000c1e1900 */
[----:B------:R-:W-:Y:S01]  /*e340*/  ISETP.NE.AND.EX P1, PT, RZ, UR5, PT, P1 ;  /* 0x00000005ff007c0c */ /* 0x000fe2000bf25310 */
[----:B------:R-:W-:Y:S01]  /*e350*/  IMAD.MOV.U32 R8, RZ, RZ, RZ ;  /* 0x000000ffff087224 */ /* 0x000fe200078e00ff */
[----:B------:R-:W-:Y:S01]  /*e360*/  ISETP.NE.U32.AND P2, PT, RZ, UR6, PT ;  /* 0x00000006ff007c0c */ /* 0x000fe2000bf45070 */
[----:B------:R-:W-:Y:S01]  /*e370*/  STL [R1], R10 ;  /* 0x0000000a01007387 */ /* 0x000fe20000100800 */
[----:B------:R-:W-:Y:S02]  /*e380*/  ISETP.NE.U32.AND P0, PT, RZ, UR8, PT ;  /* 0x00000008ff007c0c */ /* 0x000fe4000bf05070 */
[----:B------:R-:W-:Y:S01]  /*e390*/  ISETP.NE.AND.EX P2, PT, RZ, UR7, PT, P2 ;  /* 0x00000007ff007c0c */ /* 0x000fe2000bf45320 */
[----:B------:R-:W-:Y:S01]  /*e3a0*/  STL [R1+0x1c], R9 ;  /* 0x00001c0901007387 */ /* 0x000fe20000100800 */
[----:B------:R-:W-:Y:S02]  /*e3b0*/  ISETP.NE.AND.EX P0, PT, RZ, UR9, PT, P0 ;  /* 0x00000009ff007c0c */ /* 0x000fe4000bf05300 */
[----:B--2---:R-:W-:-:S02]  /*e3c0*/  IADD3 R2, P3, R10, UR4, RZ ;  /* 0x000000040a027c10 */ /* 0x004fc4000ff7e0ff */
[----:B-1----:R-:W-:Y:S02]  /*e3d0*/  IADD3 R4, P4, R10, UR8, RZ ;  /* 0x000000080a047c10 */ /* 0x002fe4000ff9e0ff */
[C---:B------:R-:W-:Y:S01]  /*e3e0*/  IADD3.X R3, R9.reuse, UR5, RZ, P3, !PT ;  /* 0x0000000509037c10 */ /* 0x040fe20009ffe4ff */
[----:B------:R-:W-:Y:S01]  /*e3f0*/  ULDC UR4, c[0x0][0x288] ;  /* 0x0000a20000047ab9 */ /* 0x000fe20000000800 */
[----:B------:R-:W-:-:S03]  /*e400*/  IADD3.X R5, R9, UR9, RZ, P4, !PT ;  /* 0x0000000909057c10 */ /* 0x000fc6000a7fe4ff */
[----:B------:R-:W2:Y:S01]  /*e410*/  @P1 LDG.E R6, desc[UR10][R2.64] ;  /* 0x0000000a02061981 */ /* 0x000ea2000c1e1900 */
[----:B------:R-:W-:Y:S01]  /*e420*/  IMAD.U32 R12, RZ, RZ, UR4 ;  /* 0x00000004ff0c7e24 */ /* 0x000fe2000f8e00ff */
[----:B------:R-:W-:Y:S02]  /*e430*/  ULDC.64 UR4, c[0x0][0x418] ;  /* 0x0001060000047ab9 */ /* 0x000fe40000000a00 */
[----:B------:R-:W5:Y:S04]  /*e440*/  @P0 LDG.E R8, desc[UR10][R4.64] ;  /* 0x0000000a04080981 */ /* 0x000f68000c1e1900 */
[----:B--2---:R1:W-:Y:S02]  /*e450*/  STL [R1+0x34], R6 ;  /* 0x0000340601007387 */ /* 0x0043e40000100800 */
[----:B-1----:R-:W-:-:S04]  /*e460*/  @P2 IADD3 R6, P3, R10, UR6, RZ ;  /* 0x000000060a062c10 */ /* 0x002fc8000ff7e0ff */
[----:B------:R-:W-:-:S05]  /*e470*/  @P2 IADD3.X R7, R9, UR7, RZ, P3, !PT ;  /* 0x0000000709072c10 */ /* 0x000fca0009ffe4ff */
[----:B------:R1:W2:Y:S01]  /*e480*/  @P2 LDG.E R12, desc[UR10][R6.64] ;  /* 0x0000000a060c2981 */ /* 0x0002a2000c1e1900 */
[----:B------:R-:W-:-:S03]  /*e490*/  UISETP.NE.U32.AND UP0, UPT, UR4, URZ, UPT ;  /* 0x0000003f0400728c */ /* 0x000fc6000bf05070 */
[----:B------:R-:W-:Y:S01]  /*e4a0*/  ULDC UR4, c[0x0][0x424] ;  /* 0x0001090000047ab9 */ /* 0x000fe20000000800 */
[----:B------:R-:W-:-:S03]  /*e4b0*/  UISETP.NE.AND.EX UP0, UPT, UR5, URZ, UPT, UP0 ;  /* 0x0000003f0500728c */ /* 0x000fc6000bf05300 */
[----:B------:R-:W-:Y:S01]  /*e4c0*/  ULDC UR5, c[0x0][0x2f0] ;  /* 0x0000bc0000057ab9 */ /* 0x000fe20000000800 */
[----:B------:R-:W-:-:S04]  /*e4d0*/  USEL UR4, UR4, 0x1, UP0 ;  /* 0x0000000104047887 */ /* 0x000fc80008000000 */
[----:B------:R-:W-:-:S06]  /*e4e0*/  UIMAD UR4, UR4, UR5, URZ ;  /* 0x00000005040472a4 */ /* 0x000fcc000f8e023f */
[----:B-1----:R-:W-:Y:S01]  /*e4f0*/  IMAD.U32 R6, RZ, RZ, UR4 ;  /* 0x00000004ff067e24 */ /* 0x002fe2000f8e00ff */
[----:B--2---:R1:W-:Y:S01]  /*e500*/  STL [R1+0x3c], R12 ;  /* 0x00003c0c01007387 */ /* 0x0043e20000100800 */
[----:B------:R-:W-:Y:S05]  /*e510*/  @P2 BRA `(.L_x_442) ;  /* 0x0000000000182947 */ /* 0x000fea0003800000 */
[----:B------:R-:W-:Y:S05]  /*e520*/  @!P1 BRA `(.L_x_442) ;  /* 0x0000000000149947 */ /* 0x000fea0003800000 */
[----:B------:R-:W-:Y:S02]  /*e530*/  ULDC.64 UR4, c[0x0][0x208] ;  /* 0x0000820000047ab9 */ /* 0x000fe40000000a00 */
[----:B------:R-:W2:Y:S04]  /*e540*/  LDG.E R7, desc[UR4][R2.64] ;  /* 0x0000000402077981 */ /* 0x000ea8000c1e1900 */
[----:B------:R-:W2:Y:S02]  /*e550*/  LDG.E R2, desc[UR4][R2.64+0x4] ;  /* 0x0000040402027981 */ /* 0x000ea4000c1e1900 */
[----:B--2---:R-:W-:-:S05]  /*e560*/  IMAD.IADD R2, R2, 0x1, -R7 ;  /* 0x0000000102027824 */ /* 0x004fca00078e0a07 */
[----:B------:R2:W-:Y:S02]  /*e570*/  STL [R1+0x3c], R2 ;  /* 0x00003c0201007387 */ /* 0x0005e40000100800 */
.L_x_442:
[----:B--2---:R-:W-:Y:S01]  /*e580*/  IMAD.MOV.U32 R2, RZ, RZ, R11 ;  /* 0x000000ffff027224 */ /* 0x004fe200078e000b */
[----:B------:R-:W-:Y:S01]  /*e590*/  ULDC.64 UR4, c[0x0][0xa20] ;  /* 0x0002880000047ab9 */ /* 0x000fe20000000a00 */
[----:B-----5:R-:W-:Y:S01]  /*e5a0*/  IMAD.IADD R3, R8, 0x1, R0 ;  /* 0x0000000108037824 */ /* 0x020fe200078e0200 */
[----:B------:R-:W-:Y:S02]  /*e5b0*/  ISETP.NE.U32.AND P1, PT, RZ, UR4, PT ;  /* 0x00000004ff007c0c */ /* 0x000fe4000bf25070 */
[----:B------:R2:W-:Y:S02]  /*e5c0*/  STL [R1+0xc], R2 ;  /* 0x00000c0201007387 */ /* 0x0005e40000100800 */
[----:B------:R-:W-:Y:S02]  /*e5d0*/  ISETP.NE.AND.EX P1, PT, RZ, UR5, PT, P1 ;  /* 0x00000005ff007c0c */ /* 0x000fe4000bf25310 */
[----:B------:R2:W-:Y:S11]  /*e5e0*/  STL [R1+0x18], R3 ;  /* 0x0000180301007387 */ /* 0x0005f60000100800 */
[----:B--2---:R-:W-:Y:S05]  /*e5f0*/  @!P1 BRA `(.L_x_443) ;  /* 0x0000000000149947 */ /* 0x004fea0003800000 */
[----:B------:R-:W-:Y:S01]  /*e600*/  IADD3 R6, P0, R10, UR4, RZ ;  /* 0x000000040a067c10 */ /* 0x000fe2000ff1e0ff */
[----:B------:R-:W-:-:S03]  /*e610*/  ULDC.64 UR6, c[0x0][0x208] ;  /* 0x0000820000067ab9 */ /* 0x000fc60000000a00 */
[----:B------:R-:W-:-:S05]  /*e620*/  IADD3.X R7, R9, UR5, RZ, P0, !PT ;  /* 0x0000000509077c10 */ /* 0x000fca00087fe4ff */
[----:B------:R2:W5:Y:S01]  /*e630*/  LDG.E R6, desc[UR6][R6.64] ;  /* 0x0000000606067981 */ /* 0x000562000c1e1900 */
[----:B------:R-:W-:Y:S05]  /*e640*/  BRA `(.L_x_444) ;  /* 0x0000000000147947 */ /* 0x000fea0003800000 */
.L_x_443:
[----:B------:R-:W-:Y:S05]  /*e650*/  @!P0 BRA `(.L_x_444) ;  /* 0x0000000000108947 */ /* 0x000fea0003800000 */
[----:B------:R-:W-:Y:S02]  /*e660*/  ULDC.64 UR4, c[0x0][0x208] ;  /* 0x0000820000047ab9 */ /* 0x000fe40000000a00 */
[----:B------:R-:W2:Y:S04]  /*e670*/  LDG.E R6, desc[UR4][R4.64] ;  /* 0x0000000404067981 */ /* 0x000ea8000c1e1900 */
[----:B------:R-:W2:Y:S02]  /*e680*/  LDG.E R4, desc[UR4][R4.64+0x4] ;  /* 0x0000040404047981 */ /* 0x000ea4000c1e1900 */
[----:B--2---:R-:W-:-:S07]  /*e690*/  IMAD.IADD R6, R4, 0x1, -R6 ;  /* 0x0000000104067824 */ /* 0x004fce00078e0a06 */
.L_x_444:
[----:B-----5:R-:W-:Y:S01]  /*e6a0*/  IMAD.IADD R2, R6, 0x1, -R0 ;  /* 0x0000000106027824 */ /* 0x020fe200078e0a00 */
[----:B------:R-:W-:Y:S03]  /*e6b0*/  BSSY B7, `(.L_x_445) ;  /* 0x00004fa000077945 */ /* 0x000fe60003800000 */
[C---:B------:R-:W-:Y:S01]  /*e6c0*/  VIADD R0, R2.reuse, 0x4f ;  /* 0x0000004f02007836 */ /* 0x040fe20000000000 */
[----:B------:R3:W-:Y:S01]  /*e6d0*/  STL [R1+0x40], R2 ;  /* 0x0000400201007387 */ /* 0x0007e20000100800 */
[----:B------:R-:W-:Y:S02]  /*e6e0*/  ISETP.GT.AND P0, PT, R2, RZ, PT ;  /* 0x000000ff0200720c */ /* 0x000fe40003f04270 */
[----:B------:R-:W-:-:S05]  /*e6f0*/  IMAD.HI R0, R0, 0x66666667, RZ ;  /* 0x6666666700007827 */ /* 0x000fca00078e02ff */
[----:B---3--:R-:W-:-:S04]  /*e700*/  SHF.R.U32.HI R2, RZ, 0x1f, R0 ;  /* 0x0000001fff027819 */ /* 0x008fc80000011600 */
[----:B------:R-:W-:-:S05]  /*e710*/  LEA.HI.SX32 R0, R0, R2, 0x1b ;  /* 0x0000000200007211 */ /* 0x000fca00078fdaff */
[----:B------:R3:W-:Y:S01]  /*e720*/  STL [R1+0x30], R0 ;  /* 0x0000300001007387 */ /* 0x0007e20000100800 */
[----:B------:R-:W-:Y:S05]  /*e730*/  @P0 BRA `(.L_x_446) ;  /* 0x0000000000480947 */ /* 0x000fea0003800000 */
[----:B------:R-:W4:Y:S02]  /*e740*/  S2R R3, SR_TID.X ;  /* 0x0000000000037919 */ /* 0x000f240000002100 */
[----:B----4-:R-:W-:-:S04]  /*e750*/  LOP3.LUT R3, R3, 0x7f, RZ, 0xc0, !PT ;  /* 0x0000007f03037812 */ /* 0x010fc800078ec0ff */
[----:B------:R-:W-:-:S13]  /*e760*/  ISETP.NE.AND P0, PT, R3, RZ, PT ;  /* 0x000000ff0300720c */ /* 0x000fda0003f05270 */
[----:B------:R-:W-:Y:S05]  /*e770*/  @P0 BRA `(.L_x_447) ;  /* 0x0000004c00b40947 */ /* 0x000fea0003800000 */
[----:B------:R-:W4:Y:S01]  /*e780*/  S2R R3, SR_LANEID ;  /* 0x0000000000037919 */ /* 0x000f220000000000 */
[----:B------:R-:W-:Y:S01]  /*e790*/  VOTEU.ANY UR4, UPT, PT ;  /* 0x0000000000047886 */ /* 0x000fe200038e0100 */
[----:B------:R-:W5:Y:S01]  /*e7a0*/  LDC.64 R4, c[0x0][0xc60] ;  /* 0x00031800ff047b82 */ /* 0x000f620000000a00 */
[----:B---3--:R-:W4:Y:S01]  /*e7b0*/  FLO.U32 R0, UR4 ;  /* 0x0000000400007d00 */ /* 0x008f2200080e0000 */
[----:B------:R-:W-:-:S07]  /*e7c0*/  ULDC.64 UR6, c[0x0][0x208] ;  /* 0x0000820000067ab9 */ /* 0x000fce0000000a00 */
[----:B------:R-:W5:Y:S01]  /*e7d0*/  POPC R2, UR4 ;  /* 0x0000000400027d09 */ /* 0x000f620008000000 */
[----:B----4-:R-:W-:-:S13]  /*e7e0*/  ISETP.EQ.U32.AND P0, PT, R0, R3, PT ;  /* 0x000000030000720c */ /* 0x010fda0003f02070 */
[----:B-----5:R-:W3:Y:S01]  /*e7f0*/  @P0 ATOMG.E.ADD.STRONG.GPU PT, R5, desc[UR6][R4.64], R2 ;  /* 0x00000002040509a8 */ /* 0x020ee200081ee1c6 */
[----:B------:R-:W4:Y:S02]  /*e800*/  S2R R3, SR_LTMASK ;  /* 0x0000000000037919 */ /* 0x000f240000003900 */
[----:B----4-:R-:W-:-:S06]  /*e810*/  LOP3.LUT R3, R3, UR4, RZ, 0xc0, !PT ;  /* 0x0000000403037c12 */ /* 0x010fcc000f8ec0ff */
[----:B------:R-:W4:Y:S01]  /*e820*/  POPC R3, R3 ;  /* 0x0000000300037309 */ /* 0x000f220000000000 */
[----:B---3--:R-:W4:Y:S02]  /*e830*/  SHFL.IDX PT, R0, R5, R0, 0x1f ;  /* 0x00001f0005007589 */ /* 0x008f2400000e0000 */
[----:B----4-:R-:W-:Y:S01]  /*e840*/  IADD3 R16, R0, UR38, R3 ;  /* 0x0000002600107c10 */ /* 0x010fe2000fffe003 */
[----:B------:R-:W-:Y:S06]  /*e850*/  BRA `(.L_x_447) ;  /* 0x0000004c007c7947 */ /* 0x000fec0003800000 */
.L_x_446:
[----:B---3--:R-:W3:Y:S01]  /*e860*/  LDL R0, [R1+0x4] ;  /* 0x0000040001007983 */ /* 0x008ee20000100800 */
[----:B------:R-:W-:Y:S01]  /*e870*/  BSSY B6, `(.L_x_448) ;  /* 0x0000014000067945 */ /* 0x000fe20003800000 */
[----:B---3--:R-:W-:-:S05]  /*e880*/  VIADD R0, R0, 0x24400 ;  /* 0x0002440000007836 */ /* 0x008fca0000000000 */
[----:B------:R-:W-:-:S13]  /*e890*/  LOP3.LUT P0, RZ, R0, 0x3ff, RZ, 0xc0, !PT ;  /* 0x000003ff00ff7812 */ /* 0x000fda000780c0ff */
[----:B------:R-:W-:Y:S05]  /*e8a0*/  @!P0 BRA `(.L_x_449) ;  /* 0x0000000000408947 */ /* 0x000fea0003800000 */
[----:B------:R-:W-:Y:S01]  /*e8b0*/  MOV R2, 0x0 ;  /* 0x0000000000027802 */ /* 0x000fe20000000f00 */
[----:B------:R-:W-:Y:S01]  /*e8c0*/  ULDC.64 UR6, c[0x4][0xa8] ;  /* 0x01002a0000067ab9 */ /* 0x000fe20000000a00 */
[----:B------:R-:W-:Y:S01]  /*e8d0*/  ULDC.64 UR8, c[0x4][0xb0] ;  /* 0x01002c0000087ab9 */ /* 0x000fe20000000a00 */
[----:B------:R-:W-:Y:S01]  /*e8e0*/  ULDC.64 UR4, c[0x4][0x8] ;  /* 0x0100020000047ab9 */ /* 0x000fe20000000a00 */
[----:B------:R-:W-:Y:S02]  /*e8f0*/  IMAD.U32 R4, RZ, RZ, UR6 ;  /* 0x00000006ff047e24 */ /* 0x000fe4000f8e00ff */
[----:B------:R-:W3:Y:S01]  /*e900*/  LDC.64 R2, c[0x4][R2] ;  /* 0x0100000002027b82 */ /* 0x000ee20000000a00 */
[----:B------:R-:W-:Y:S02]  /*e910*/  IMAD.U32 R5, RZ, RZ, UR7 ;  /* 0x00000007ff057e24 */ /* 0x000fe4000f8e00ff */
[----:B------:R-:W-:Y:S02]  /*e920*/  IMAD.U32 R6, RZ, RZ, UR8 ;  /* 0x00000008ff067e24 */ /* 0x000fe4000f8e00ff */
[----:B--2---:R-:W-:-:S02]  /*e930*/  IMAD.U32 R7, RZ, RZ, UR9 ;  /* 0x00000009ff077e24 */ /* 0x004fc4000f8e00ff */
[----:B------:R-:W-:Y:S02]  /*e940*/  IMAD.U32 R10, RZ, RZ, UR4 ;  /* 0x00000004ff0a7e24 */ /* 0x000fe4000f8e00ff */
[----:B------:R-:W-:Y:S02]  /*e950*/  IMAD.U32 R11, RZ, RZ, UR5 ;  /* 0x00000005ff0b7e24 */ /* 0x000fe4000f8e00ff */
[----:B------:R-:W-:Y:S02]  /*e960*/  IMAD.MOV.U32 R8, RZ, RZ, 0x70 ;  /* 0x00000070ff087424 */ /* 0x000fe400078e00ff */
[----:B-1----:R-:W-:Y:S02]  /*e970*/  IMAD.MOV.U32 R12, RZ, RZ, 0x1 ;  /* 0x00000001ff0c7424 */ /* 0x002fe400078e00ff */
[----:B------:R-:W-:-:S07]  /*e980*/  IMAD.MOV.U32 R13, RZ, RZ, RZ ;  /* 0x000000ffff0d7224 */ /* 0x000fce00078e00ff */
[----:B------:R-:W-:-:S07]  /*e990*/  LEPC R20, `(.L_x_449) ;  /* 0x000000001014794e */ /* 0x000fce0000000000 */
[----:B0--3--:R-:W-:Y:S05]  /*e9a0*/  CALL.ABS.NOINC R2 ;  /* 0x0000000002007343 */ /* 0x009fea0003c00000 */
.L_x_449:
[----:B------:R-:W-:Y:S05]  /*e9b0*/  BSYNC B6 ;  /* 0x0000000000067941 */ /* 0x000fea0003800000 */
.L_x_448:
[----:B------:R-:W3:Y:S01]  /*e9c0*/  LDL R2, [R1+0x4] ;  /* 0x0000040001027983 */ /* 0x000ee20000100800 */
        /* <DEDUP_REMOVED lines=8> */
[----:B------:R3:W4:Y:S01]  /*ea50*/  LDC.64 R2, c[0x4][R0] ;  /* 0x0100000000027b82 */ /* 0x0007220000000a00 */
[----:B------:R-:W-:Y:S02]  /*ea60*/  IMAD.U32 R4, RZ, RZ, UR6 ;  /* 0x00000006ff047e24 */ /* 0x000fe4000f8e00ff */
[----:B------:R-:W-:Y:S02]  /*ea70*/  IMAD.U32 R5, RZ, RZ, UR7 ;  /* 0x00000007ff057e24 */ /* 0x000fe4000f8e00ff */
[----:B------:R-:W-:Y:S02]  /*ea80*/  IMAD.U32 R6, RZ, RZ, UR8 ;  /* 0x00000008ff067e24 */ /* 0x000fe4000f8e00ff */
[----:B--2---:R-:W-:-:S02]  /*ea90*/  IMAD.U32 R7, RZ, RZ, UR9 ;  /* 0x00000009ff077e24 */ /* 0x004fc4000f8e00ff */
[----:B------:R-:W-:Y:S02]  /*eaa0*/  IMAD.U32 R10, RZ, RZ, UR4 ;  /* 0x00000004ff0a7e24 */ /* 0x000fe4000f8e00ff */
[----:B------:R-:W-:Y:S02]  /*eab0*/  IMAD.U32 R11, RZ, RZ, UR5 ;  /* 0x00000005ff0b7e24 */ /* 0x000fe4000f8e00ff */
[----:B------:R-:W-:Y:S02]  /*eac0*/  IMAD.MOV.U32 R8, RZ, RZ, 0x70 ;  /* 0x00000070ff087424 */ /* 0x000fe400078e00ff */
[----:B-1----:R-:W-:Y:S02]  /*ead0*/  IMAD.MOV.U32 R12, RZ, RZ, 0x1 ;  /* 0x00000001ff0c7424 */ /* 0x002fe400078e00ff */
[----:B---3--:R-:W-:-:S07]  /*eae0*/  IMAD.MOV.U32 R13, RZ, RZ, RZ ;  /* 0x000000ffff0d7224 */ /* 0x008fce00078e00ff */
[----:B------:R-:W-:-:S07]  /*eaf0*/  LEPC R20, `(.L_x_452) ;  /* 0x000000001014794e */ /* 0x000fce0000000000 */
[----:B0---4-:R-:W-:Y:S05]  /*eb00*/  CALL.ABS.NOINC R2 ;  /* 0x0000000002007343 */ /* 0x011fea0003c00000 */
.L_x_452:
[----:B------:R-:W-:Y:S01]  /*eb10*/  MOV R2, 0x0 ;  /* 0x0000000000027802 */ /* 0x000fe20000000f00 */
[----:B------:R-:W-:Y:S01]  /*eb20*/  ULDC.64 UR6, c[0x4][0xa8] ;  /* 0x01002a0000067ab9 */ /* 0x000fe20000000a00 */
[----:B------:R-:W-:Y:S01]  /*eb30*/  ULDC.64 UR8, c[0x4][0xb0] ;  /* 0x01002c0000087ab9 */ /* 0x000fe20000000a00 */
[----:B------:R-:W-:Y:S01]  /*eb40*/  ULDC.64 UR4, c[0x4][0x18] ;  /* 0x0100060000047ab9 */ /* 0x000fe20000000a00 */
[----:B------:R-:W-:Y:S02]  /*eb50*/  IMAD.U32 R4, RZ, RZ, UR6 ;  /* 0x00000006ff047e24 */ /* 0x000fe4000f8e00ff */
[----:B------:R-:W0:Y:S01]  /*eb60*/  LDC.64 R2, c[0x4][R2] ;  /* 0x0100000002027b82 */ /* 0x000e220000000a00 */
        /* <DEDUP_REMOVED lines=9> */
[----:B0-----:R-:W-:Y:S05]  /*ec00*/  CALL.ABS.NOINC R2 ;  /* 0x0000000002007343 */ /* 0x001fea0003c00000 */
.L_x_451:
[----:B------:R-:W-:Y:S05]  /*ec10*/  BSYNC B6 ;  /* 0x0000000000067941 */ /* 0x000fea0003800000 */
.L_x_450:
[----:B------:R-:W3:Y:S01]  /*ec20*/  LDL.LU R2, [R1] ;  /* 0x0000000001027983 */ /* 0x000ee20000300800 */
[----:B------:R-:W-:-:S03]  /*ec30*/  ULDC.64 UR4, c[0x0][0x9f8] ;  /* 0x00027e0000047ab9 */ /* 0x000fc60000000a00 */
[----:B------:R-:W4:Y:S04]  /*ec40*/  LDL.LU R4, [R1+0x1c] ;  /* 0x00001c0001047983 */ /* 0x000f280000300800 */
[----:B--2---:R-:W2:Y:S01]  /*ec50*/  LDL R7, [R1+0xc] ;  /* 0x00000c0001077983 */ /* 0x004ea20000100800 */
[----:B------:R-:W-:Y:S01]  /*ec60*/  ISETP.NE.U32.AND P0, PT, RZ, UR4, PT ;  /* 0x00000004ff007c0c */ /* 0x000fe2000bf05070 */
[----:B------:R-:W-:Y:S02]  /*ec70*/  ULDC.64 UR6, c[0x0][0x208] ;  /* 0x0000820000067ab9 */ /* 0x000fe40000000a00 */
[----:B------:R-:W5:Y:S01]  /*ec80*/  LDL R0, [R1+0x30] ;  /* 0x0000300001007983 */ /* 0x000f620000100800 */
[----:B------:R-:W-:-:S13]  /*ec90*/  ISETP.NE.AND.EX P0, PT, RZ, UR5, PT, P0 ;  /* 0x00000005ff007c0c */ /* 0x000fda000bf05300 */
[----:B---3--:R-:W-:-:S04]  /*eca0*/  @P0 IADD3 R2, P1, R2, UR4, RZ ;  /* 0x0000000402020c10 */ /* 0x008fc8000ff3e0ff */
[----:B----4-:R-:W-:Y:S01]  /*ecb0*/  @P0 IADD3.X R3, R4, UR5, RZ, P1, !PT ;  /* 0x0000000504030c10 */ /* 0x010fe20008ffe4ff */
[----:B------:R-:W-:-:S04]  /*ecc0*/  ULDC.64 UR4, c[0x0][0xa08] ;  /* 0x0002820000047ab9 */ /* 0x000fc80000000a00 */
[----:B--2---:R2:W3:Y:S01]  /*ecd0*/  @P0 LDG.E R7, desc[UR6][R2.64] ;  /* 0x0000000602070981 */ /* 0x0044e2000c1e1900 */
[----:B-----5:R-:W-:Y:S01]  /*ece0*/  VIADD R9, R0, 0xffffffff ;  /* 0xffffffff00097836 */ /* 0x020fe20000000000 */
[----:B--2---:R-:W2:Y:S01]  /*ecf0*/  LDC.64 R2, c[0x0][0x418] ;  /* 0x00010600ff027b82 */ /* 0x004ea20000000a00 */
[----:B---3--:R-:W-:Y:S01]  /*ed00*/  SHF.R.S32.HI R8, RZ, 0x1f, R7 ;  /* 0x0000001fff087819 */ /* 0x008fe20000011407 */
[----:B------:R3:W-:Y:S04]  /*ed10*/  @P0 STL [R1+0xc], R7 ;  /* 0x00000c0701000387 */ /* 0x0007e80000100800 */
[----:B------:R3:W-:Y:S04]  /*ed20*/  STL [R1+0x2c], R9 ;  /* 0x00002c0901007387 */ /* 0x0007e80000100800 */
[----:B------:R3:W-:Y:S01]  /*ed30*/  STL [R1+0x1c], R8 ;  /* 0x00001c0801007387 */ /* 0x0007e20000100800 */
[----:B--2---:R-:W-:Y:S01]  /*ed40*/  LOP3.LUT P0, RZ, R2, UR4, RZ, 0xfc, !PT ;  /* 0x0000000402ff7c12 */ /* 0x004fe2000f80fcff */
[----:B------:R-:W-:-:S03]  /*ed50*/  UMOV UR4, 0xffffffff ;  /* 0xffffffff00047882 */ /* 0x000fc60000000000 */
[----:B------:R-:W-:-:S04]  /*ed60*/  LOP3.LUT P0, RZ, R3, UR5, RZ, 0xfc, P0 ;  /* 0x0000000503ff7c12 */ /* 0x000fc8000800fcff */
[----:B------:R-:W-:Y:S01]  /*ed70*/  SEL R0, R7, RZ, !P0 ;  /* 0x000000ff07007207 */ /* 0x000fe20004000000 */
[----:B---3--:R-:W-:Y:S08]  /*ed80*/  BRA.DIV UR4, `(.L_x_453) ;  /* 0x0000005a04307947 */ /* 0x008ff0000b800000 */
[----:B------:R-:W2:Y:S02]  /*ed90*/  S2R R4, SR_TID.X ;  /* 0x0000000000047919 */ /* 0x000ea40000002100 */
[----:B--2---:R-:W-:-:S04]  /*eda0*/  SHF.R.U32.HI R4, RZ, 0x5, R4 ;  /* 0x00000005ff047819 */ /* 0x004fc80000011604 */
[----:B------:R-:W-:-:S05]  /*edb0*/  LOP3.LUT R4, R4, 0x3, RZ, 0xc0, !PT ;  /* 0x0000000304047812 */ /* 0x000fca00078ec0ff */
[----:B------:R2:W3:Y:S02]  /*edc0*/  SHFL.IDX PT, R14, R4, RZ, 0x1f ;  /* 0x00001fff040e7589 */ /* 0x0004e400000e0000 */
.L_x_570:
[----:B------:R-:W-:Y:S01]  /*edd0*/  PLOP3.LUT P1, PT, PT, PT, PT, 0x8, 0x0 ;  /* 0x000000000000781c */ /* 0x000fe20003f2e170 */
[----:B------:R4:W-:Y:S01]  /*ede0*/  STL [R1], R0 ;  /* 0x0000000001007387 */ /* 0x0009e20000100800 */
[----:B---3--:R-:W-:Y:S02]  /*edf0*/  ISETP.NE.AND P0, PT, R14, RZ, PT ;  /* 0x000000ff0e00720c */ /* 0x008fe40003f05270 */
[----:B----4-:R-:W-:-:S05]  /*ee00*/  P2R R0, PR, RZ, 0x2 ;  /* 0x00000002ff007803 */ /* 0x010fca0000000000 */
[----:B------:R3:W-:Y:S06]  /*ee10*/  STL [R1+0x20], R0 ;  /* 0x0000200001007387 */ /* 0x0007ec0000100800 */
[----:B------:R-:W-:Y:S05]  /*ee20*/  @P0 BRA `(.L_x_454) ;  /* 0x00000004005c0947 */ /* 0x000fea0003800000 */
[----:B------:R-:W-:-:S03]  /*ee30*/  UMOV UR4, 0xffffffff ;  /* 0xffffffff00047882 */ /* 0x000fc60000000000 */
[----:B------:R-:W-:Y:S05]  /*ee40*/  BRA.DIV UR4, `(.L_x_455) ;  /* 0x0000005a04347947 */ /* 0x000fea000b800000 */
[----:B------:R-:W-:-:S13]  /*ee50*/  ELECT P6, URZ, PT ;  /* 0x00000000003f782f */ /* 0x000fda00038c0000 */
.L_x_573:
[----:B------:R-:W-:Y:S05]  /*ee60*/  @!P6 BRA `(.L_x_454) ;  /* 0x00000004004ce947 */ /* 0x000fea0003800000 */
[----:B------:R4:W-:Y:S01]  /*ee70*/  STL [R1+0x14], R9 ;  /* 0x0000140901007387 */ /* 0x0009e20000100800 */
[----:B------:R-:W-:-:S04]  /*ee80*/  ISETP.NE.U32.AND P0, PT, R2, RZ, PT ;  /* 0x000000ff0200720c */ /* 0x000fc80003f05070 */
[----:B------:R-:W-:-:S13]  /*ee90*/  ISETP.NE.AND.EX P0, PT, R3, RZ, PT, P0 ;  /* 0x000000ff0300720c */ /* 0x000fda0003f05300 */
[----:B----4-:R-:W-:Y:S05]  /*eea0*/  @!P0 BRA `(.L_x_456) ;  /* 0x0000000000548947 */ /* 0x010fea0003800000 */
[----:B------:R-:W4:Y:S01]  /*eeb0*/  LDC R6, c[0x0][0x43c] ;  /* 0x00010f00ff067b82 */ /* 0x000f220000000800 */
[----:B---3--:R-:W-:Y:S01]  /*eec0*/  IMAD.MOV.U32 R0, RZ, RZ, R9 ;  /* 0x000000ffff007224 */ /* 0x008fe200078e0009 */
[----:B------:R-:W-:Y:S01]  /*eed0*/  ULDC.64 UR4, c[0x0][0x428] ;  /* 0x00010a0000047ab9 */ /* 0x000fe20000000a00 */
[----:B------:R-:W-:Y:S01]  /*eee0*/  ULDC.64 UR6, c[0x0][0x208] ;  /* 0x0000820000067ab9 */ /* 0x000fe20000000a00 */
[----:B----4-:R-:W-:-:S13]  /*eef0*/  ISETP.NE.AND P0, PT, R6, 0x1, PT ;  /* 0x000000010600780c */ /* 0x010fda0003f05270 */
[----:B--2---:R-:W2:Y:S02]  /*ef00*/  @P0 LDC.64 R4, c[0x0][0x440] ;  /* 0x00011000ff040b82 */ /* 0x004ea40000000a00 */
[----:B--2---:R-:W-:-:S05]  /*ef10*/  @P0 IMAD.HI.U32 R4, R9, R4, RZ ;  /* 0x0000000409040227 */ /* 0x004fca00078e00ff */
        /* <DEDUP_REMOVED lines=8> */
[----:B--2---:R-:W-:-:S04]  /*efa0*/  IMAD R6, R8, UR4, RZ ;  /* 0x0000000408067c24 */ /* 0x004fc8000f8e02ff */
[----:B------:R-:W-:-:S04]  /*efb0*/  IMAD R0, R7, UR5, R6 ;  /* 0x0000000507007c24 */ /* 0x000fc8000f8e0206 */
[----:B------:R-:W-:-:S05]  /*efc0*/  IMAD.IADD R0, R5, 0x1, R0 ;  /* 0x0000000105007824 */ /* 0x000fca00078e0200 */
[----:B------:R-:W-:-:S05]  /*efd0*/  LEA.HI.X R3, R4, R3, R0, 0x2, P0 ;  /* 0x0000000304037211 */ /* 0x000fca00000f1400 */
[----:B------:R-:W2:Y:S04]  /*efe0*/  LDG.E R0, desc[UR6][R2.64] ;  /* 0x0000000602007981 */ /* 0x000ea8000c1e1900 */
[----:B--2---:R4:W-:Y:S02]  /*eff0*/  STL [R1], R0 ;  /* 0x0000000001007387 */ /* 0x0049e40000100800 */
.L_x_456:
[----:B------:R-:W5:Y:S04]  /*f000*/  LDL R7, [R1+0x4] ;  /* 0x0000040001077983 */ /* 0x000f680000100800 */
[----:B---34-:R-:W5:Y:S04]  /*f010*/  LDL R0, [R1+0x8] ;  /* 0x0000080001007983 */ /* 0x018f680000100800 */
[----:B------:R-:W3:Y:S01]  /*f020*/  LDL R2, [R1+0x10] ;  /* 0x0000100001027983 */ /* 0x000ee20000100800 */
[----:B-----5:R-:W-:Y:S01]  /*f030*/  IMAD R0, R0, 0x8, R7 ;  /* 0x0000000800007824 */ /* 0x020fe200078e0207 */
[----:B---3--:R-:W-:-:S04]  /*f040*/  SHF.L.U32 R2, R2, 0x1f, RZ ;  /* 0x0000001f02027819 */ /* 0x008fc800000006ff */
[----:B------:R-:W3:Y:S02]  /*f050*/  SYNCS.PHASECHK.TRANS64.TRYWAIT P0, [R0+URZ+0x38840], R2 ;  /* 0x03884002000075a7 */ /* 0x000ee4000800017f */
[----:B---3--:R-:W-:Y:S05]  /*f060*/  @!P0 BRA `(.L_x_457) ;  /* 0x0000005400cc8947 */ /* 0x008fea0003800000 */
.L_x_574:
[----:B------:R-:W4:Y:S02]  /*f070*/  S2R R3, SR_TID.X ;  /* 0x0000000000037919 */ /* 0x000f240000002100 */
[----:B----4-:R-:W-:-:S04]  /*f080*/  LOP3.LUT R3, R3, 0x7f, RZ, 0xc0, !PT ;  /* 0x0000007f03037812 */ /* 0x010fc800078ec0ff */
[----:B------:R-:W-:-:S13]  /*f090*/  ISETP.NE.AND P0, PT, R3, RZ, PT ;  /* 0x000000ff0300720c */ /* 0x000fda0003f05270 */
[----:B------:R-:W-:Y:S05]  /*f0a0*/  @P0 BRA `(.L_x_458) ;  /* 0x00000000001c0947 */ /* 0x000fea0003800000 */
[----:B------:R-:W4:Y:S01]  /*f0b0*/  S2R R3, SR_TID.X ;  /* 0x0000000000037919 */ /* 0x000f220000002100 */
[----:B---3--:R-:W-:-:S04]  /*f0c0*/  IMAD.MOV.U32 R2, RZ, RZ, 0xa000 ;  /* 0x0000a000ff027424 */ /* 0x008fc800078e00ff */
[----:B------:R3:W-:Y:S01]  /*f0d0*/  SYNCS.ARRIVE.TRANS64 RZ, [R0+URZ+0x38830], R2 ;  /* 0x0388300200ff79a7 */ /* 0x0007e2000800003f */
[----:B----4-:R-:W-:-:S04]  /*f0e0*/  LOP3.LUT R3, R3, 0x1f, RZ, 0xc0, !PT ;  /* 0x0000001f03037812 */ /* 0x010fc800078ec0ff */
[----:B------:R-:W-:-:S13]  /*f0f0*/  ISETP.NE.AND P0, PT, R3, RZ, PT ;  /* 0x000000ff0300720c */ /* 0x000fda0003f05270 */
[----:B---3--:R-:W-:Y:S05]  /*f100*/  @!P0 BRA `(.L_x_458) ;  /* 0x0000000000048947 */ /* 0x008fea0003800000 */
[----:B------:R-:W-:Y:S01]  /*f110*/  BPT.TRAP 0x1 ;  /* 0x000000040000795c */ /* 0x000fe20000300000 */
.L_x_458:
[----:B------:R-:W4:Y:S04]  /*f120*/  LDL R6, [R1+0x4] ;  /* 0x0000040001067983 */ /* 0x000f280000100800 */
[----:B------:R-:W4:Y:S04]  /*f130*/  LDL R5, [R1+0x8] ;  /* 0x0000080001057983 */ /* 0x000f280000100800 */
[----:B--2---:R-:W2:Y:S04]  /*f140*/  LDL R4, [R1+0x14] ;  /* 0x0000140001047983 */ /* 0x004ea80000100800 */
[----:B------:R-:W5:Y:S04]  /*f150*/  LDL R3, [R1+0x18] ;  /* 0x0000180001037983 */ /* 0x000f680000100800 */
[----:B---3--:R-:W3:Y:S01]  /*f160*/  LDL R2, [R1] ;  /* 0x0000000001027983 */ /* 0x008ee20000100800 */
[----:B------:R-:W-:Y:S01]  /*f170*/  R2UR UR9, R0 ;  /* 0x00000000000972ca */ /* 0x000fe200000e0000 */
[----:B------:R-:W-:Y:S01]  /*f180*/  UIADD3 UR4, UP0, UR36, 0x370, URZ ;  /* 0x0000037024047890 */ /* 0x000fe2000ff1e03f */
[----:B------:R-:W-:Y:S01]  /*f190*/  R2UR UR12, R18 ;  /* 0x00000000120c72ca */ /* 0x000fe200000e0000 */
[----:B------:R-:W-:Y:S01]  /*f1a0*/  UMOV UR10, URZ ;  /* 0x0000003f000a7c82 */ /* 0x000fe20008000000 */
[----:B------:R-:W-:Y:S01]  /*f1b0*/  UMOV UR6, 0x0 ;  /* 0x0000000000067882 */ /* 0x000fe20000000000 */
[----:B------:R-:W-:Y:S01]  /*f1c0*/  UMOV UR7, 0x14f00000 ;  /* 0x14f0000000077882 */ /* 0x000fe20000000000 */
[----:B------:R-:W-:Y:S01]  /*f1d0*/  UMOV UR16, 0x40 ;  /* 0x0000004000107882 */ /* 0x000fe20000000000 */
[----:B------:R-:W-:-:S06]  /*f1e0*/  PLOP3.LUT P0, PT, PT, PT, PT, 0x80, 0x0 ;  /* 0x000000000000781c */ /* 0x000fcc0003f0f070 */
[----:B------:R-:W-:Y:S01]  /*f1f0*/  UIADD3 UR9, UR9, 0x38830, URZ ;  /* 0x0003883009097890 */ /* 0x000fe2000fffe03f */
[----:B----4-:R-:W-:Y:S01]  /*f200*/  IMAD R0, R5, 0xa000, R6 ;  /* 0x0000a00005007824 */ /* 0x010fe200078e0206 */
[----:B--2---:R-:W-:-:S04]  /*f210*/  R2UR UR11, R4 ;  /* 0x00000000040b72ca */ /* 0x004fc800000e0000 */
[----:B------:R-:W-:Y:S02]  /*f220*/  R2UR UR14, R0 ;  /* 0x00000000000e72ca */ /* 0x000fe400000e0000 */
[----:B-----5:R-:W-:Y:S02]  /*f230*/  R2UR UR5, R3 ;  /* 0x00000000030572ca */ /* 0x020fe400000e0000 */
[----:B------:R-:W-:Y:S02]  /*f240*/  P2R R0, PR, RZ, 0x1 ;  /* 0x00000001ff007803 */ /* 0x000fe40000000000 */
[----:B---3--:R-:W-:-:S03]  /*f250*/  R2UR UR13, R2 ;  /* 0x00000000020d72ca */ /* 0x008fc600000e0000 */
[----:B------:R4:W-:Y:S04]  /*f260*/  STL [R1+0x20], R0 ;  /* 0x0000200001007387 */ /* 0x0009e80000100800 */
[----:B------:R-:W-:Y:S02]  /*f270*/  UIADD3 UR8, UR14, 0x24400, URZ ;  /* 0x000244000e087890 */ /* 0x000fe4000fffe03f */
[----:B------:R-:W-:Y:S02]  /*f280*/  UIMAD UR11, UR11, 0x50, UR5 ;  /* 0x000000500b0b78a4 */ /* 0x000fe4000f8e0205 */
[----:B------:R-:W-:Y:S02]  /*f290*/  UIADD3.X UR5, URZ, UR37, URZ, UP0, !UPT ;  /* 0x000000253f057290 */ /* 0x000fe400087fe43f */
[----:B------:R-:W-:-:S02]  /*f2a0*/  UIADD3 UR15, UR14, 0x26c00, URZ ;  /* 0x00026c000e0f7890 */ /* 0x000fc4000fffe03f */
[----:B------:R-:W-:Y:S02]  /*f2b0*/  UIADD3 UR17, UR14, 0x29400, URZ ;  /* 0x000294000e117890 */ /* 0x000fe4000fffe03f */
[----:B------:R-:W-:-:S03]  /*f2c0*/  UIADD3 UR18, UR14, 0x2bc00, URZ ;  /* 0x0002bc000e127890 */ /* 0x000fc6000fffe03f */
[----:B------:R2:W-:Y:S01]  /*f2d0*/  UTMALDG.4D [UR8], [UR4], desc[UR6] ;  /* 0x00000608040075b4 */ /* 0x0005e20008019000 */
[----:B------:R-:W-:Y:S01]  /*f2e0*/  UMOV UR14, 0x80 ;  /* 0x00000080000e7882 */ /* 0x000fe20000000000 */
[----:B--2---:R-:W-:Y:S01]  /*f2f0*/  UMOV UR8, UR15 ;  /* 0x0000000f00087c82 */ /* 0x004fe20008000000 */
[----:B------:R-:W-:Y:S02]  /*f300*/  UMOV UR10, UR16 ;  /* 0x00000010000a7c82 */ /* 0x000fe40008000000 */
[----:B------:R2:W-:Y:S02]  /*f310*/  UTMALDG.4D [UR8], [UR4], desc[UR6] ;  /* 0x00000608040075b4 */ /* 0x0005e40008019000 */
[----:B--2---:R-:W-:Y:S01]  /*f320*/  UMOV UR8, UR17 ;  /* 0x0000001100087c82 */ /* 0x004fe20008000000 */
[----:B------:R-:W-:Y:S01]  /*f330*/  UMOV UR10, UR14 ;  /* 0x0000000e000a7c82 */ /* 0x000fe20008000000 */
[----:B------:R-:W-:Y:S01]  /*f340*/  UMOV UR14, 0xc0 ;  /* 0x000000c0000e7882 */ /* 0x000fe20000000000 */
[----:B------:R2:W-:Y:S02]  /*f350*/  UTMALDG.4D [UR8], [UR4], desc[UR6] ;  /* 0x00000608040075b4 */ /* 0x0005e40008019000 */
[----:B--2---:R-:W-:Y:S01]  /*f360*/  UMOV UR8, UR18 ;  /* 0x0000001200087c82 */ /* 0x004fe20008000000 */
[----:B------:R-:W-:-:S02]  /*f370*/  UMOV UR10, UR14 ;  /* 0x0000000e000a7c82 */ /* 0x000fc40008000000 */
[----:B------:R4:W-:Y:S02]  /*f380*/  UTMALDG.4D [UR8], [UR4], desc[UR6] ;  /* 0x00000608040075b4 */ /* 0x0009e40008019000 */
[----:B----4-:R-:W-:Y:S01]  /*f390*/  NOP ;  /* 0x0000000000007918 */ /* 0x010fe20000000000 */
.L_x_454:
[----:B------:R-:W4:Y:S04]  /*f3a0*/  LDL R2, [R1+0x4] ;  /* 0x0000040001027983 */ /* 0x000f280000100800 */
[----:B------:R-:W3:Y:S04]  /*f3b0*/  LDL.LU R3, [R1+0x34] ;  /* 0x0000340001037983 */ /* 0x000ee80000300800 */
[----:B------:R-:W5:Y:S04]  /*f3c0*/  LDL.LU R5, [R1+0x28] ;  /* 0x0000280001057983 */ /* 0x000f680000300800 */
[----:B--2---:R-:W2:Y:S01]  /*f3d0*/  LDL.LU R4, [R1+0x38] ;  /* 0x0000380001047983 */ /* 0x004ea20000300800 */
[----:B------:R-:W-:Y:S05]  /*f3e0*/  WARPSYNC.ALL ;  /* 0x0000000000007948 */ /* 0x000fea0003800000 */
[----:B------:R-:W-:Y:S01]  /*f3f0*/  ULDC.64 UR4, c[0x0][0x298] ;  /* 0x0000a60000047ab9 */ /* 0x000fe20000000a00 */
[----:B------:R-:W-:Y:S01]  /*f400*/  ULDC.64 UR6, c[0x0][0xa00] ;  /* 0x0002800000067ab9 */ /* 0x000fe20000000a00 */
[----:B------:R-:W-:Y:S01]  /*f410*/  BSSY B6, `(.L_x_459) ;  /* 0x0000024000067945 */ /* 0x000fe20003800000 */
[----:B------:R-:W-:Y:S01]  /*f420*/  BAR.SYNC.DEFER_BLOCKING 0x8, 0x180 ;  /* 0x0206000000007b1d */ /* 0x000fe20000010000 */
[----:B------:R-:W-:-:S04]  /*f430*/  ISETP.NE.U32.AND P0, PT, RZ, UR6, PT ;  /* 0x00000006ff007c0c */ /* 0x000fc8000bf05070 */
[----:B------:R-:W-:Y:S01]  /*f440*/  ISETP.NE.AND.EX P0, PT, RZ, UR7, PT, P0 ;  /* 0x00000007ff007c0c */ /* 0x000fe2000bf05300 */
[----:B----4-:R-:W-:Y:S01]  /*f450*/  VIADD R2, R2, 0x14400 ;  /* 0x0001440002027836 */ /* 0x010fe20000000000 */
[----:B---3--:R-:W-:-:S04]  /*f460*/  SHF.R.S32.HI R0, RZ, 0x1f, R3 ;  /* 0x0000001fff007819 */ /* 0x008fc80000011403 */
[----:B------:R-:W-:Y:S02]  /*f470*/  LOP3.LUT P1, RZ, R2, 0x3ff, RZ, 0xc0, !PT ;  /* 0x000003ff02ff7812 */ /* 0x000fe4000782c0ff */
[----:B-----5:R-:W-:Y:S01]  /*f480*/  SEL R5, R5, RZ, !P0 ;  /* 0x000000ff05057207 */ /* 0x020fe20004000000 */
[----:B------:R-:W-:Y:S01]  /*f490*/  IMAD R0, R0, UR4, RZ ;  /* 0x0000000400007c24 */ /* 0x000fe2000f8e02ff */
[----:B--2---:R-:W-:-:S03]  /*f4a0*/  SEL R4, R4, RZ, !P0 ;  /* 0x000000ff04047207 */ /* 0x004fc60004000000 */
[C---:B------:R-:W-:Y:S02]  /*f4b0*/  IMAD R0, R3.reuse, UR5, R0 ;  /* 0x0000000503007c24 */ /* 0x040fe4000f8e0200 */
[----:B------:R-:W-:-:S05]  /*f4c0*/  IMAD.WIDE.U32 R2, R3, UR4, RZ ;  /* 0x0000000403027c25 */ /* 0x000fca000f8e00ff */
[----:B------:R2:W-:Y:S04]  /*f4d0*/  STL.64 [R1+0x48], R2 ;  /* 0x0000480201007387 */ /* 0x0005e80000100a00 */
[----:B------:R3:W-:Y:S04]  /*f4e0*/  STL [R1+0x28], R5 ;  /* 0x0000280501007387 */ /* 0x0007e80000100800 */
[----:B------:R3:W-:Y:S01]  /*f4f0*/  STL [R1+0x54], R4 ;  /* 0x0000540401007387 */ /* 0x0007e20000100800 */
[----:B--2---:R-:W-:Y:S01]  /*f500*/  IMAD.IADD R2, R3, 0x1, R0 ;  /* 0x0000000103027824 */ /* 0x004fe200078e0200 */
[----:B------:R-:W-:-:S05]  /*f510*/  SHF.R.S32.HI R0, RZ, 0x1f, R18 ;  /* 0x0000001fff007819 */ /* 0x000fca0000011412 */
[----:B------:R3:W-:Y:S04]  /*f520*/  STL [R1+0x38], R0 ;  /* 0x0000380001007387 */ /* 0x0007e80000100800 */
[----:B------:R3:W-:Y:S01]  /*f530*/  STL [R1+0x34], R2 ;  /* 0x0000340201007387 */ /* 0x0007e20000100800 */
[----:B------:R-:W-:Y:S05]  /*f540*/  @!P1 BRA `(.L_x_460) ;  /* 0x0000000000409947 */ /* 0x000fea0003800000 */
[----:B---3--:R-:W-:Y:S01]  /*f550*/  MOV R2, 0x0 ;  /* 0x0000000000027802 */ /* 0x008fe20000000f00 */
        /* <DEDUP_REMOVED lines=11> */
[----:B-1----:R-:W-:Y:S02]  /*f610*/  IMAD.MOV.U32 R12, RZ, RZ, 0x1 ;  /* 0x00000001ff0c7424 */ /* 0x002fe400078e00ff */
[----:B------:R-:W-:-:S07]  /*f620*/  IMAD.MOV.U32 R13, RZ, RZ, RZ ;  /* 0x000000ffff0d7224 */ /* 0x000fce00078e00ff */
[----:B------:R-:W-:-:S07]  /*f630*/  LEPC R20, `(.L_x_460) ;  /* 0x000000001014794e */ /* 0x000fce0000000000 */
[----:B0-2---:R-:W-:Y:S05]  /*f640*/  CALL.ABS.NOINC R2 ;  /* 0x0000000002007343 */ /* 0x005fea0003c00000 */
.L_x_460:
[----:B------:R-:W-:Y:S05]  /*f650*/  BSYNC B6 ;  /* 0x0000000000067941 */ /* 0x000fea0003800000 */
.L_x_459:
[----:B---3--:R-:W2:Y:S01]  /*f660*/  LDL.LU R4, [R1+0x34] ;  /* 0x0000340001047983 */ /* 0x008ea20000300800 */
[----:B------:R-:W3:Y:S01]  /*f670*/  LDC R7, c[0x0][0x448] ;  /* 0x00011200ff077b82 */ /* 0x000ee20000000800 */
[----:B------:R-:W-:Y:S01]  /*f680*/  ULDC.64 UR4, c[0x0][0x2d8] ;  /* 0x0000b60000047ab9 */ /* 0x000fe20000000a00 */
[----:B------:R-:W-:Y:S01]  /*f690*/  IMAD.SHL.U32 R17, R17, 0x80, RZ ;  /* 0x0000008011117824 */ /* 0x000fe200078e00ff */
[----:B------:R-:W2:Y:S01]  /*f6a0*/  LDL.LU.64 R2, [R1+0x48] ;  /* 0x0000480001027983 */ /* 0x000ea20000300a00 */
[----:B------:R-:W-:-:S03]  /*f6b0*/  ULDC.64 UR6, c[0x0][0x280] ;  /* 0x0000a00000067ab9 */ /* 0x000fc60000000a00 */
[----:B------:R-:W4:Y:S04]  /*f6c0*/  LDL.LU R0, [R1+0x38] ;  /* 0x0000380001007983 */ /* 0x000f280000300800 */
[----:B------:R-:W4:Y:S04]  /*f6d0*/  LDL.LU R6, [R1+0x54] ;  /* 0x0000540001067983 */ /* 0x000f280000300800 */
[----:B------:R-:W4:Y:S01]  /*f6e0*/  LDL.LU R5, [R1+0x28] ;  /* 0x0000280001057983 */ /* 0x000f220000300800 */
[----:B------:R-:W0:Y:S01]  /*f6f0*/  S2R R9, SR_TID.X ;  /* 0x0000000000097919 */ /* 0x000e220000002100 */
[----:B------:R-:W1:Y:S01]  /*f700*/  S2R R8, SR_TID.X ;  /* 0x0000000000087919 */ /* 0x000e620000002100 */
[----:B---3--:R-:W-:Y:S01]  /*f710*/  ISETP.NE.AND P0, PT, R7, 0x1, PT ;  /* 0x000000010700780c */ /* 0x008fe20003f05270 */
[----:B0-----:R-:W-:-:S02]  /*f720*/  IMAD.SHL.U32 R9, R9, 0x8, RZ ;  /* 0x0000000809097824 */ /* 0x001fc400078e00ff */
[----:B-1----:R-:W-:-:S03]  /*f730*/  IMAD.SHL.U32 R10, R8, 0x8, RZ ;  /* 0x00000008080a7824 */ /* 0x002fc600078e00ff */
[----:B------:R-:W-:-:S04]  /*f740*/  LOP3.LUT R9, R9, 0x38, RZ, 0xc0, !PT ;  /* 0x0000003809097812 */ /* 0x000fc800078ec0ff */
[C---:B------:R-:W-:Y:S02]  /*f750*/  LOP3.LUT R12, R9.reuse, 0x40, RZ, 0xfc, !PT ;  /* 0x00000040090c7812 */ /* 0x040fe400078efcff */
[C---:B------:R-:W-:Y:S02]  /*f760*/  LOP3.LUT R11, R9.reuse, 0x80, RZ, 0xfc, !PT ;  /* 0x00000080090b7812 */ /* 0x040fe400078efcff */
[----:B------:R-:W-:Y:S02]  /*f770*/  LOP3.LUT R9, R9, 0xc0, RZ, 0xfc, !PT ;  /* 0x000000c009097812 */ /* 0x000fe400078efcff */
[----:B------:R-:W-:Y:S01]  /*f780*/  LOP3.LUT R10, R10, 0x38, RZ, 0xc0, !PT ;  /* 0x000000380a0a7812 */ /* 0x000fe200078ec0ff */
[----:B--2---:R-:W-:Y:S02]  /*f790*/  IMAD.MOV.U32 R3, RZ, RZ, R4 ;  /* 0x000000ffff037224 */ /* 0x004fe400078e0004 */
[----:B------:R-:W0:Y:S01]  /*f7a0*/  S2R R4, SR_TID.X ;  /* 0x0000000000047919 */ /* 0x000e220000002100 */
[----:B----4-:R-:W-:-:S02]  /*f7b0*/  IMAD R0, R0, UR4, RZ ;  /* 0x0000000400007c24 */ /* 0x010fc4000f8e02ff */
[----:B------:R-:W-:-:S04]  /*f7c0*/  IMAD.WIDE.U32 R2, R18, UR4, R2 ;  /* 0x0000000412027c25 */ /* 0x000fc8000f8e0002 */
[----:B------:R-:W-:Y:S01]  /*f7d0*/  IMAD R0, R18, UR5, R0 ;  /* 0x0000000512007c24 */ /* 0x000fe2000f8e0200 */
[----:B------:R-:W-:-:S03]  /*f7e0*/  ULDC.64 UR4, c[0x0][0x2e0] ;  /* 0x0000b80000047ab9 */ /* 0x000fc60000000a00 */
[----:B------:R-:W-:Y:S02]  /*f7f0*/  IMAD.IADD R3, R3, 0x1, R0 ;  /* 0x0000000103037824 */ /* 0x000fe400078e0200 */
[----:B------:R-:W-:Y:S02]  /*f800*/  IMAD R0, R6, UR4, RZ ;  /* 0x0000000406007c24 */ /* 0x000fe4000f8e02ff */
[C---:B------:R-:W-:Y:S01]  /*f810*/  IMAD.WIDE.U32 R2, R5.reuse, UR4, R2 ;  /* 0x0000000405027c25 */ /* 0x040fe2000f8e0002 */
[----:B------:R-:W1:Y:S03]  /*f820*/  @P0 LDC R6, c[0x0][0x450] ;  /* 0x00011400ff060b82 */ /* 0x000e660000000800 */
[----:B------:R-:W-:Y:S01]  /*f830*/  IMAD R0, R5, UR5, R0 ;  /* 0x0000000505007c24 */ /* 0x000fe2000f8e0200 */
[----:B------:R-:W-:-:S03]  /*f840*/  ULDC.64 UR4, c[0x0][0x2d0] ;  /* 0x0000b40000047ab9 */ /* 0x000fc60000000a00 */
[----:B------:R-:W-:Y:S01]  /*f850*/  IMAD.IADD R3, R3, 0x1, R0 ;  /* 0x0000000103037824 */ /* 0x000fe200078e0200 */
[C---:B0-----:R-:W-:Y:S01]  /*f860*/  LOP3.LUT R5, R4.reuse, 0x7f, RZ, 0xc0, !PT ;  /* 0x0000007f04057812 */ /* 0x041fe200078ec0ff */
[----:B------:R-:W-:-:S03]  /*f870*/  IMAD.SHL.U32 R4, R4, 0x10, RZ ;  /* 0x0000001004047824 */ /* 0x000fc600078e00ff */
[----:B------:R-:W-:-:S04]  /*f880*/  SHF.R.U32.HI R5, RZ, 0x3, R5 ;  /* 0x00000003ff057819 */ /* 0x000fc80000011605 */
[----:B------:R-:W-:Y:S02]  /*f890*/  LOP3.LUT R4, R5, 0x70, R4, 0xf8, !PT ;  /* 0x0000007005047812 */ /* 0x000fe400078ef804 */
[----:B------:R-:W0:Y:S02]  /*f8a0*/  @P0 LDC R5, c[0x0][0x44c] ;  /* 0x00011300ff050b82 */ /* 0x000e240000000800 */
[----:B------:R-:W-:-:S05]  /*f8b0*/  LOP3.LUT R0, R4, R17, RZ, 0xfc, !PT ;  /* 0x0000001104007212 */ /* 0x000fca00078efcff */
[----:B------:R-:W-:Y:S02]  /*f8c0*/  IMAD.MOV.U32 R4, RZ, RZ, R0 ;  /* 0x000000ffff047224 */ /* 0x000fe400078e0000 */
[----:B0-----:R-:W-:-:S05]  /*f8d0*/  @P0 IMAD.HI.U32 R5, R0, R5, RZ ;  /* 0x0000000500050227 */ /* 0x001fca00078e00ff */
[----:B-1----:R-:W-:-:S05]  /*f8e0*/  @P0 SHF.R.U32.HI R4, RZ, R6, R5 ;  /* 0x00000006ff040219 */ /* 0x002fca0000011605 */
[----:B------:R-:W-:Y:S02]  /*f8f0*/  IMAD.MOV R5, RZ, RZ, -R4 ;  /* 0x000000ffff057224 */ /* 0x000fe400078e0a04 */
[----:B------:R-:W-:-:S04]  /*f900*/  IMAD.WIDE.U32 R2, R4, UR4, R2 ;  /* 0x0000000404027c25 */ /* 0x000fc8000f8e0002 */
[----:B------:R-:W-:Y:S01]  /*f910*/  IMAD R0, R7, R5, R0 ;  /* 0x0000000507007224 */ /* 0x000fe200078e0200 */
[----:B------:R-:W-:-:S05]  /*f920*/  SHF.R.S32.HI R5, RZ, 0x1f, R4 ;  /* 0x0000001fff057819 */ /* 0x000fca0000011404 */
[----:B------:R-:W-:-:S04]  /*f930*/  IMAD R5, R5, UR4, RZ ;  /* 0x0000000405057c24 */ /* 0x000fc8000f8e02ff */
[----:B------:R-:W-:Y:S01]  /*f940*/  IMAD R4, R4, UR5, R5 ;  /* 0x0000000504047c24 */ /* 0x000fe2000f8e0205 */
[----:B------:R-:W-:-:S03]  /*f950*/  ULDC.64 UR4, c[0x0][0x2c8] ;  /* 0x0000b20000047ab9 */ /* 0x000fc60000000a00 */
[----:B------:R-:W-:Y:S01]  /*f960*/  IMAD.IADD R3, R3, 0x1, R4 ;  /* 0x0000000103037824 */ /* 0x000fe200078e0204 */
[----:B------:R-:W-:Y:S01]  /*f970*/  SHF.R.S32.HI R4, RZ, 0x1f, R0 ;  /* 0x0000001fff047819 */ /* 0x000fe20000011400 */
[----:B------:R-:W-:-:S04]  /*f980*/  IMAD.WIDE.U32 R2, R0, UR4, R2 ;  /* 0x0000000400027c25 */ /* 0x000fc8000f8e0002 */
[----:B------:R-:W-:Y:S01]  /*f990*/  IMAD R4, R4, UR4, RZ ;  /* 0x0000000404047c24 */ /* 0x000fe2000f8e02ff */
[----:B------:R-:W-:Y:S02]  /*f9a0*/  ULDC UR4, c[0x0][0x2b8] ;  /* 0x0000ae0000047ab9 */ /* 0x000fe40000000800 */
[----:B------:R-:W-:Y:S01]  /*f9b0*/  ISETP.GE.AND P3, PT, R9, UR4, PT ;  /* 0x0000000409007c0c */ /* 0x000fe2000bf66270 */
[----:B------:R-:W-:Y:S01]  /*f9c0*/  IMAD R0, R0, UR5, R4 ;  /* 0x0000000500007c24 */ /* 0x000fe2000f8e0204 */
[----:B------:R0:W5:Y:S01]  /*f9d0*/  LDL R9, [R1+0x24] ;  /* 0x0000240001097983 */ /* 0x0001620000100800 */
[----:B------:R-:W-:Y:S02]  /*f9e0*/  LEA R4, P4, R2, UR6, 0x1 ;  /* 0x0000000602047c11 */ /* 0x000fe4000f8808ff */
[----:B------:R-:W-:Y:S01]  /*f9f0*/  IMAD.IADD R0, R3, 0x1, R0 ;  /* 0x0000000103007824 */ /* 0x000fe200078e0200 */
[----:B------:R-:W-:Y:S02]  /*fa00*/  ISETP.GE.AND P0, PT, R10, UR4, PT ;  /* 0x000000040a007c0c */ /* 0x000fe4000bf06270 */
[----:B------:R-:W-:-:S02]  /*fa10*/  ISETP.GE.AND P1, PT, R12, UR4, PT ;  /* 0x000000040c007c0c */ /* 0x000fc4000bf26270 */
[----:B------:R-:W-:Y:S01]  /*fa20*/  ISETP.GE.AND P2, PT, R11, UR4, PT ;  /* 0x000000040b007c0c */ /* 0x000fe2000bf46270 */
[----:B------:R-:W-:Y:S01]  /*fa30*/  UMOV UR4, 0xffffffff ;  /* 0xffffffff00047882 */ /* 0x000fe20000000000 */
[----:B------:R-:W-:Y:S02]  /*fa40*/  LEA.HI.X R0, R2, UR7, R0, 0x1, P4 ;  /* 0x0000000702007c11 */ /* 0x000fe4000a0f0c00 */
[----:B0-----:R-:W-:Y:S09]  /*fa50*/  BRA.DIV UR4, `(.L_x_461) ;  /* 0x0000004e04647947 */ /* 0x001ff2000b800000 */
[----:B------:R-:W0:Y:S02]  /*fa60*/  S2R R6, SR_TID.X ;  /* 0x0000000000067919 */ /* 0x000e240000002100 */
[----:B0-----:R-:W-:Y:S02]  /*fa70*/  LOP3.LUT R8, R6, 0x7f, RZ, 0xc0, !PT ;  /* 0x0000007f06087812 */ /* 0x001fe400078ec0ff */
[----:B------:R-:W2:Y:S01]  /*fa80*/  LDL.LU R6, [R1+0x3c] ;  /* 0x00003c0001067983 */ /* 0x000ea20000300800 */
[----:B------:R-:W-:Y:S01]  /*fa90*/  ULDC.64 UR4, c[0x0][0x208] ;  /* 0x0000820000047ab9 */ /* 0x000fe20000000a00 */
[----:B------:R-:W-:-:S05]  /*faa0*/  SHF.R.U32.HI R8, RZ, 0x3, R8 ;  /* 0x00000003ff087819 */ /* 0x000fca0000011608 */
[----:B------:R-:W-:Y:S02]  /*fab0*/  IMAD.IADD R2, R8, 0x1, R17 ;  /* 0x0000000108027824 */ /* 0x000fe400078e0211 */
[----:B------:R-:W-:Y:S02]  /*fac0*/  SHFL.IDX PT, R8, R0, 0x6, 0x181f ;  /* 0x00d81f0000087f89 */ /* 0x000fe400000e0000 */
[----:B------:R-:W-:Y:S02]  /*fad0*/  VIADD R5, R2, 0x10 ;  /* 0x0000001002057836 */ /* 0x000fe40000000000 */
[----:B--2---:R-:W-:Y:S02]  /*fae0*/  IMAD R3, R6, R7, RZ ;  /* 0x0000000706037224 */ /* 0x004fe400078e02ff */
[----:B------:R-:W0:Y:S03]  /*faf0*/  SHFL.IDX PT, R7, R4, RZ, 0x181f ;  /* 0x00181fff04077589 */ /* 0x000e2600000e0000 */
[----:B------:R-:W-:Y:S01]  /*fb00*/  ISETP.GE.AND P5, PT, R2, R3, PT ;  /* 0x000000030200720c */ /* 0x000fe20003fa6270 */
[----:B------:R-:W1:-:S12]  /*fb10*/  SHFL.IDX PT, R6, R0, RZ, 0x181f ;  /* 0x00181fff00067589 */ /* 0x000e5800000e0000 */
[----:B0-----:R-:W-:-:S05]  /*fb20*/  @!P5 LEA R7, P4, R10, R7, 0x1 ;  /* 0x000000070a07d211 */ /* 0x001fca00078808ff */
[----:B-1----:R-:W-:-:S05]  /*fb30*/  @!P5 IMAD.X R6, RZ, RZ, R6, P4 ;  /* 0x000000ffff06d224 */ /* 0x002fca00020e0606 */
[----:B------:R-:W-:-:S04]  /*fb40*/  @!P5 LOP3.LUT R7, R7, R6, RZ, 0x3c, !PT ;  /* 0x000000060707d212 */ /* 0x000fc800078e3cff */
[----:B------:R-:W-:-:S04]  /*fb50*/  @!P5 LOP3.LUT R6, R7, R6, RZ, 0x3c, !PT ;  /* 0x000000060706d212 */ /* 0x000fc800078e3cff */
[----:B------:R-:W-:-:S05]  /*fb60*/  @!P5 LOP3.LUT R7, R7, R6, RZ, 0x3c, !PT ;  /* 0x000000060707d212 */ /* 0x000fca00078e3cff */
[----:B-----5:R-:W-:Y:S04]  /*fb70*/  @!P5 LDGSTS.E.BYPASS.LTC128B.128 [R9+0x14400], desc[UR4][R6.64], !P0 ;  /* 0x144000000609dfae */ /* 0x020fe8000c101d44 */
[----:B------:R-:W-:Y:S04]  /*fb80*/  @!P5 LDGSTS.E.BYPASS.LTC128B.128 [R9+0x18400], desc[UR4][R6.64+0x80], !P1 ;  /* 0x184000800609dfae */ /* 0x000fe8000c901d44 */
[----:B------:R-:W-:Y:S04]  /*fb90*/  @!P5 LDGSTS.E.BYPASS.LTC128B.128 [R9+0x1c400], desc[UR4][R6.64+0x100], !P2 ;  /* 0x1c4001000609dfae */ /* 0x000fe8000d101d44 */
[----:B------:R0:W-:Y:S01]  /*fba0*/  @!P5 LDGSTS.E.BYPASS.LTC128B.128 [R9+0x20400], desc[UR4][R6.64+0x180], !P3 ;  /* 0x204001800609dfae */ /* 0x0001e2000d901d44 */
[----:B------:R-:W-:-:S03]  /*fbb0*/  ISETP.GE.AND P5, PT, R5, R3, PT ;  /* 0x000000030500720c */ /* 0x000fc60003fa6270 */
[----:B------:R-:W1:Y:S04]  /*fbc0*/  SHFL.IDX PT, R5, R4, 0x1, 0x181f ;  /* 0x00381f0004057f89 */ /* 0x000e6800000e0000 */
[----:B0-----:R-:W0:Y:S06]  /*fbd0*/  SHFL.IDX PT, R6, R0, 0x1, 0x181f ;  /* 0x00381f0000067f89 */ /* 0x001e2c00000e0000 */
[----:B-1----:R-:W-:-:S05]  /*fbe0*/  @!P5 LEA R5, P4, R10, R5, 0x1 ;  /* 0x000000050a05d211 */ /* 0x002fca00078808ff */
[----:B0-----:R-:W-:-:S04]  /*fbf0*/  @!P5 IMAD.X R6, RZ, RZ, R6, P4 ;  /* 0x000000ffff06d224 */ /* 0x001fc800020e0606 */
[----:B------:R-:W-:Y:S02]  /*fc00*/  @!P5 IMAD.MOV.U32 R7, RZ, RZ, R6 ;  /* 0x000000ffff07d224 */ /* 0x000fe400078e0006 */
[----:B------:R-:W-:Y:S02]  /*fc10*/  @!P5 IMAD.MOV.U32 R6, RZ, RZ, R5 ;  /* 0x000000ffff06d224 */ /* 0x000fe400078e0005 */
[----:B------:R-:W-:-:S03]  /*fc20*/  VIADD R5, R2, 0x20 ;  /* 0x0000002002057836 */ /* 0x000fc60000000000 */
[----:B------:R-:W-:Y:S04]  /*fc30*/  @!P5 LDGSTS.E.BYPASS.LTC128B.128 [R9+0x14c00], desc[UR4][R6.64], !P0 ;  /* 0x14c000000609dfae */ /* 0x000fe8000c101d44 */
        /* <DEDUP_REMOVED lines=53> */
[----:B------:R-:W2:Y:S06]  /*ff90*/  SHFL.IDX PT, R4, R4, 0x7, 0x181f ;  /* 0x00f81f0004047f89 */ /* 0x000eac00000e0000 */
[----:B-1----:R-:W-:-:S05]  /*ffa0*/  @!P5 LEA R5, P4, R10, R5, 0x1 ;  /* 0x000000050a05d211 */ /* 0x002fca00078808ff */
[----:B0-----:R-:W-:-:S04]  /*ffb0*/  @!P5 IMAD.X R6, RZ, RZ, R8, P4 ;  /* 0x000000ffff06d224 */ /* 0x001fc800020e0608 */
[----:B------:R-:W-:Y:S02]  /*ffc0*/  @!P5 IMAD.MOV.U32 R7, RZ, RZ, R6 ;  /* 0x000000ffff07d224 */ /* 0x000fe400078e0006 */
[----:B------:R-:W-:Y:S02]  /*ffd0*/  @!P5 IMAD.MOV.U32 R6, RZ, RZ, R5 ;  /* 0x000000ffff06d224 */ /* 0x000fe400078e0005 */
[----:B------:R0:W1:Y:S04]  /*ffe0*/  SHFL.IDX PT, R5, R0, 0x7, 0x181f ;  /* 0x00f81f0000057f89 */ /* 0x00006800000e0000 */
[----:B------:R0:W-:Y:S04]  /*fff0*/  @!P5 LDGSTS.E.BYPASS.LTC128B.128 [R9+0x17400], desc[UR4][R6.64], !P0 ;  /* 0x174000000609dfae */ /* 0x0001e8000c101d44 */
[----:B------:R0:W-:Y:S04]  /*10000*/  @!P5 LDGSTS.E.BYPASS.LTC128B.128 [R9+0x1b400], desc[UR4][R6.64+0x80], !P1 ;  /* 0x1b4000800609dfae */ /* 0x0001e8000c901d44 */
[----:B------:R0:W-:Y:S04]  /*10010*/  @!P5 LDGSTS.E.BYPASS.LTC128B.128 [R9+0x1f400], desc[UR4][R6.64+0x100], !P2 ;  /* 0x1f4001000609dfae */ /* 0x0001e8000d101d44 */
[----:B--2---:R0:W-:Y:S02]  /*10020*/  @!P5 LDGSTS.E.BYPASS.LTC128B.128 [R9+0x23400], desc[UR4][R6.64+0x180], !P3 ;  /* 0x234001800609dfae */ /* 0x0041e4000d901d44 */
.L_x_591:
[----:B------:R-:W-:Y:S01]  /*10030*/  VIADD R2, R2, 0x70 ;  /* 0x0000007002027836 */ /* 0x000fe20000000000 */
[----:B------:R-:W-:Y:S04]  /*10040*/  BSSY B0, `(.L_x_462) ;  /* 0x000000d000007945 */ /* 0x000fe80003800000 */
[----:B------:R-:W-:-:S13]  /*10050*/  ISETP.GE.AND P4, PT, R2, R3, PT ;  /* 0x000000030200720c */ /* 0x000fda0003f86270 */
[----:B------:R-:W-:Y:S05]  /*10060*/  @P4 BRA `(.L_x_463) ;  /* 0x0000000000284947 */ /* 0x000fea0003800000 */
[----:B------:R-:W-:Y:S01]  /*10070*/  LEA R2, P4, R10, R4, 0x1 ;  /* 0x000000040a027211 */ /* 0x000fe200078808ff */
[----:B------:R-:W-:-:S04]  /*10080*/  ULDC.64 UR4, c[0x0][0x208] ;  /* 0x0000820000047ab9 */ /* 0x000fc80000000a00 */
[----:B-1----:R-:W-:-:S05]  /*10090*/  IMAD.X R3, RZ, RZ, R5, P4 ;  /* 0x000000ffff037224 */ /* 0x002fca00020e0605 */
[----:B------:R-:W-:Y:S01]  /*100a0*/  @!PT LDS RZ, [RZ] ;  /* 0x00000000fffff984 */ /* 0x000fe20000000800 */
[----:B------:R-:W-:Y:S01]  /*100b0*/  @!PT LDS RZ, [RZ] ;  /* 0x00000000fffff984 */ /* 0x000fe20000000800 */
[----:B------:R-:W-:Y:S01]  /*100c0*/  @!PT LDS RZ, [RZ] ;  /* 0x00000000fffff984 */ /* 0x000fe20000000800 */
[----:B------:R2:W-:Y:S04]  /*100d0*/  LDGSTS.E.BYPASS.LTC128B.128 [R9+0x17c00], desc[UR4][R2.64], !P0 ;  /* 0x17c0000002097fae */ /* 0x0005e8000c101d44 */
[----:B------:R2:W-:Y:S04]  /*100e0*/  LDGSTS.E.BYPASS.LTC128B.128 [R9+0x1bc00], desc[UR4][R2.64+0x80], !P1 ;  /* 0x1bc0008002097fae */ /* 0x0005e8000c901d44 */
[----:B------:R2:W-:Y:S04]  /*100f0*/  LDGSTS.E.BYPASS.LTC128B.128 [R9+0x1fc00], desc[UR4][R2.64+0x100], !P2 ;  /* 0x1fc0010002097fae */ /* 0x0005e8000d101d44 */
[----:B------:R2:W-:Y:S02]  /*10100*/  LDGSTS.E.BYPASS.LTC128B.128 [R9+0x23c00], desc[UR4][R2.64+0x180], !P3 ;  /* 0x23c0018002097fae */ /* 0x0005e4000d901d44 */
.L_x_463:
[----:B------:R-:W-:Y:S05]  /*10110*/  BSYNC B0 ;  /* 0x0000000000007941 */ /* 0x000fea0003800000 */
.L_x_462:
[----:B0-2---:R-:W2:Y:S01]  /*10120*/  LDL R9, [R1+0x4] ;  /* 0x0000040001097983 */ /* 0x005ea20000100800 */
[----:B------:R-:W-:Y:S01]  /*10130*/  PLOP3.LUT P0, PT, PT, PT, PT, 0x80, 0x0 ;  /* 0x000000000000781c */ /* 0x000fe20003f0f070 */
[----:B------:R-:W-:Y:S01]  /*10140*/  NOP ;  /* 0x0000000000007918 */ /* 0x000fe20000000000 */
[----:B--2---:R-:W-:-:S11]  /*10150*/  VIADD R6, R9, 0x38800 ;  /* 0x0003880009067836 */ /* 0x004fd60000000000 */
.L_x_464:
[----:B------:R-:W2:Y:S01]  /*10160*/  LDL R2, [R1+0x4] ;  /* 0x0000040001027983 */ /* 0x000ea20000100800 */
[----:B------:R-:W-:Y:S02]  /*10170*/  PLOP3.LUT P1, PT, P1, P0, PT, 0xa2, 0x0 ;  /* 0x000000000000781c */ /* 0x000fe40000f21472 */
[----:B--2---:R-:W-:-:S08]  /*10180*/  @P0 R2UR P1, UR4, R2 ;  /* 0x00000000020402ca */ /* 0x004fd00000020000 */
[----:B------:R-:W-:-:S05]  /*10190*/  @P0 PLOP3.LUT P0, PT, P1, PT, PT, 0x80, 0x0 ;  /* 0x000000000000081c */ /* 0x000fca0000f0f070 */
[----:B------:R-:W-:Y:S01]  /*101a0*/  @!P1 SYNCS.ARRIVE.TRANS64.RED.A0T1 RZ, [UR4+0x38800], RZ ;  /* 0x038800ffffff99a7 */ /* 0x000fe20008200404 */
[----:B------:R-:W-:Y:S07]  /*101b0*/  @!P1 ARRIVES.LDGSTSBAR.64.TRANSCNT [UR4+0x38800] ;  /* 0x03880000ff0099b0 */ /* 0x000fee0008000a84 */
[----:B------:R-:W-:Y:S05]  /*101c0*/  @P0 BRA.U.ANY `(.L_x_464) ;  /* 0xfffffffd00e40947 */ /* 0x000fea000393ffff */
[----:B------:R-:W2:Y:S02]  /*101d0*/  LDL.LU R3, [R1+0x50] ;  /* 0x0000500001037983 */ /* 0x000ea40000300800 */
[----:B--2---:R-:W-:-:S05]  /*101e0*/  VIADD R3, R3, 0x1 ;  /* 0x0000000103037836 */ /* 0x004fca0000000000 */
[----:B------:R0:W-:Y:S01]  /*101f0*/  STL [R1+0x50], R3 ;  /* 0x0000500301007387 */ /* 0x0001e20000100800 */
[----:B------:R-:W-:-:S04]  /*10200*/  LEA.HI R0, R3, R3, RZ, 0x1 ;  /* 0x0000000303007211 */ /* 0x000fc800078f08ff */
[----:B------:R-:W-:-:S05]  /*10210*/  LOP3.LUT R0, R0, 0xfffffffe, RZ, 0xc0, !PT ;  /* 0xfffffffe00007812 */ /* 0x000fca00078ec0ff */
[----:B------:R-:W-:-:S05]  /*10220*/  IMAD.IADD R0, R3, 0x1, -R0 ;  /* 0x0000000103007824 */ /* 0x000fca00078e0a00 */
[----:B------:R-:W-:Y:S01]  /*10230*/  SHF.L.U32 R0, R0, 0x1f, RZ ;  /* 0x0000001f00007819 */ /* 0x000fe200000006ff */
[----:B------:R-:W-:Y:S01]  /*10240*/  NOP ;  /* 0x0000000000007918 */ /* 0x000fe20000000000 */
[----:B------:R0:W-:Y:S01]  /*10250*/  SYNCS.ARRIVE.TRANS64.A1T0 RZ, [R2+URZ+0x38800], RZ ;  /* 0x038800ff02ff79a7 */ /* 0x0001e2000810003f */
[----:B------:R-:W-:Y:S01]  /*10260*/  BSSY B0, `(.L_x_465) ;  /* 0x0000003000007945 */ /* 0x000fe20003800000 */
[----:B------:R-:W2:Y:S03]  /*10270*/  SYNCS.PHASECHK.TRANS64.TRYWAIT P0, [R2+URZ+0x38820], R0 ;  /* 0x03882000020075a7 */ /* 0x000ea6000800017f */
[----:B0-2---:R-:W-:Y:S05]  /*10280*/  @!P0 BRA `(.L_x_466) ;  /* 0x0000005000608947 */ /* 0x005fea0003800000 */
.L_x_592:
[----:B------:R-:W-:Y:S05]  /*10290*/  BSYNC B0 ;  /* 0x0000000000007941 */ /* 0x000fea0003800000 */
.L_x_465:
[----:B0-----:R-:W2:Y:S01]  /*102a0*/  LDL.LU R2, [R1+0x40] ;  /* 0x0000400001027983 */ /* 0x001ea20000300800 */
[----:B------:R-:W-:Y:S01]  /*102b0*/  BSSY B0, `(.L_x_467) ;  /* 0x00002bb000007945 */ /* 0x000fe20003800000 */
[----:B--2---:R-:W-:-:S13]  /*102c0*/  ISETP.GE.AND P0, PT, R2, 0x51, PT ;  /* 0x000000510200780c */ /* 0x004fda0003f06270 */
[----:B------:R-:W-:Y:S05]  /*102d0*/  @!P0 BRA `(.L_x_468) ;  /* 0x0000002800e08947 */ /* 0x000fea0003800000 */
[----:B------:R-:W2:Y:S01]  /*102e0*/  LDL R2, [R1+0x30] ;  /* 0x0000300001027983 */ /* 0x000ea20000100800 */
[----:B------:R-:W-:Y:S01]  /*102f0*/  IMAD.MOV.U32 R0, RZ, RZ, 0x1 ;  /* 0x00000001ff007424 */ /* 0x000fe200078e00ff */
[----:B------:R-:W-:Y:S01]  /*10300*/  BSSY B2, `(.L_x_469) ;  /* 0x00000ef000027945 */ /* 0x000fe20003800000 */
[----:B--2---:R-:W-:-:S05]  /*10310*/  IMAD.MOV R9, RZ, RZ, -R2 ;  /* 0x000000ffff097224 */ /* 0x004fca00078e0a02 */
[----:B------:R-:W-:-:S05]  /*10320*/  VIADDMNMX R9, R9, R0, 0xffffffff, !PT ;  /* 0xffffffff09097446 */ /* 0x000fca0007800100 */
[----:B------:R-:W-:-:S05]  /*10330*/  IMAD.IADD R0, R2, 0x1, R9 ;  /* 0x0000000102007824 */ /* 0x000fca00078e0209 */
[----:B------:R-:W-:-:S04]  /*10340*/  LOP3.LUT R0, R0, 0x1, RZ, 0xc0, !PT ;  /* 0x0000000100007812 */ /* 0x000fc800078ec0ff */
[----:B------:R-:W-:Y:S01]  /*10350*/  ISETP.NE.U32.AND P0, PT, R0, 0x1, PT ;  /* 0x000000010000780c */ /* 0x000fe20003f05070 */
[----:B------:R-:W-:-:S12]  /*10360*/  VIADD R0, R2, 0xfffffffe ;  /* 0xfffffffe02007836 */ /* 0x000fd80000000000 */
[----:B------:R-:W-:Y:S05]  /*10370*/  @P0 BRA `(.L_x_470) ;  /* 0x0000000c009c0947 */ /* 0x000fea0003800000 */
[----:B------:R-:W2:Y:S04]  /*10380*/  LDL R4, [R1+0x20] ;  /* 0x0000200001047983 */ /* 0x000ea80000100800 */
[----:B------:R-:W3:Y:S04]  /*10390*/  LDL R3, [R1+0x8] ;  /* 0x0000080001037983 */ /* 0x000ee80000100800 */
[----:B------:R-:W4:Y:S01]  /*103a0*/  LDL R2, [R1+0x10] ;  /* 0x0000100001027983 */ /* 0x000f220000100800 */
[----:B------:R-:W-:Y:S01]  /*103b0*/  BSSY B1, `(.L_x_471) ;  /* 0x00000df000017945 */ /* 0x000fe20003800000 */
[----:B--2---:R-:W-:Y:S01]  /*103c0*/  ISETP.NE.AND P1, PT, R4, RZ, PT ;  /* 0x000000ff0400720c */ /* 0x004fe20003f25270 */
[----:B---3--:R-:W-:-:S05]  /*103d0*/  VIADD R8, R3, 0x1 ;  /* 0x0000000103087836 */ /* 0x008fca0000000000 */
[----:B------:R-:W-:-:S04]  /*103e0*/  ISETP.NE.AND P0, PT, R8, 0x2, PT ;  /* 0x000000020800780c */ /* 0x000fc80003f05270 */
[----:B------:R-:W-:Y:S02]  /*103f0*/  SEL R10, RZ, 0x1, P0 ;  /* 0x00000001ff0a7807 */ /* 0x000fe40000000000 */
[----:B------:R-:W-:Y:S02]  /*10400*/  SEL R8, R8, RZ, P0 ;  /* 0x000000ff08087207 */ /* 0x000fe40000000000 */
[----:B----4-:R-:W-:Y:S01]  /*10410*/  LOP3.LUT R10, R2, R10, RZ, 0x3c, !PT ;  /* 0x0000000a020a7212 */ /* 0x010fe200078e3cff */
[----:B------:R-:W-:Y:S06]  /*10420*/  @!P1 BRA `(.L_x_472) ;  /* 0x0000000c005c9947 */ /* 0x000fec0003800000 */
[----:B-1----:R0:W5:Y:S01]  /*10430*/  LDL R5, [R1] ;  /* 0x0000000001057983 */ /* 0x0021620000100800 */
[----:B------:R-:W-:Y:S02]  /*10440*/  ULDC.64 UR4, c[0x0][0x418] ;  /* 0x0001060000047ab9 */ /* 0x000fe40000000a00 */
[----:B------:R-:W-:-:S04]  /*10450*/  ISETP.NE.U32.AND P0, PT, RZ, UR4, PT ;  /* 0x00000004ff007c0c */ /* 0x000fc8000bf05070 */
[----:B------:R-:W-:-:S13]  /*10460*/  ISETP.NE.AND.EX P0, PT, RZ, UR5, PT, P0 ;  /* 0x00000005ff007c0c */ /* 0x000fda000bf05300 */
[----:B0-----:R-:W-:Y:S05]  /*10470*/  @!P0 BRA `(.L_x_473) ;  /* 0x0000000000508947 */ /* 0x001fea0003800000 */
[----:B------:R-:W2:Y:S01]  /*10480*/  LDL R11, [R1+0x1c] ;  /* 0x00001c00010b7983 */ /* 0x000ea20000100800 */
[----:B-----5:R-:W0:Y:S01]  /*10490*/  LDC R5, c[0x0][0x43c] ;  /* 0x00010f00ff057b82 */ /* 0x020e220000000800 */
[----:B------:R-:W-:Y:S02]  /*104a0*/  ULDC.64 UR6, c[0x0][0x428] ;  /* 0x00010a0000067ab9 */ /* 0x000fe40000000a00 */
[----:B------:R-:W3:Y:S01]  /*104b0*/  LDL R7, [R1+0xc] ;  /* 0x00000c0001077983 */ /* 0x000ee20000100800 */
        /* <DEDUP_REMOVED lines=8> */
[----:B------:R-:W-:Y:S01]  /*10540*/  SHF.R.S32.HI R3, RZ, 0x1f, R2 ;  /* 0x0000001fff037819 */ /* 0x000fe20000011402 */
[----:B--2---:R-:W-:-:S04]  /*10550*/  IMAD R4, R11, UR6, RZ ;  /* 0x000000060b047c24 */ /* 0x004fc8000f8e02ff */
[C---:B---3--:R-:W-:Y:S02]  /*10560*/  IMAD R4, R7.reuse, UR7, R4 ;  /* 0x0000000707047c24 */ /* 0x048fe4000f8e0204 */
[----:B------:R-:W-:-:S04]  /*10570*/  IMAD.WIDE.U32 R2, R7, UR6, R2 ;  /* 0x0000000607027c25 */ /* 0x000fc8000f8e0002 */
[----:B------:R-:W-:Y:S01]  /*10580*/  IMAD.IADD R3, R4, 0x1, R3 ;  /* 0x0000000104037824 */ /* 0x000fe200078e0203 */
[----:B------:R-:W-:-:S04]  /*10590*/  LEA R4, P0, R2, UR4, 0x2 ;  /* 0x0000000402047c11 */ /* 0x000fc8000f8010ff */
[----:B------:R-:W-:-:S06]  /*105a0*/  LEA.HI.X R5, R2, UR5, R3, 0x2, P0 ;  /* 0x0000000502057c11 */ /* 0x000fcc00080f1403 */
[----:B------:R0:W5:Y:S03]  /*105b0*/  LDG.E R5, desc[UR8][R4.64] ;  /* 0x0000000804057981 */ /* 0x000166000c1e1900 */
.L_x_473:
[----:B------:R-:W2:Y:S01]  /*105c0*/  LDL R2, [R1+0x4] ;  /* 0x0000040001027983 */ /* 0x000ea20000100800 */
[----:B------:R-:W-:Y:S01]  /*105d0*/  BSSY B3, `(.L_x_474) ;  /* 0x0000005000037945 */ /* 0x000fe20003800000 */
[----:B--2---:R-:W-:Y:S01]  /*105e0*/  IMAD R3, R8, 0x8, R2 ;  /* 0x0000000808037824 */ /* 0x004fe200078e0202 */
[----:B------:R-:W-:-:S04]  /*105f0*/  SHF.L.U32 R2, R10, 0x1f, RZ ;  /* 0x0000001f0a027819 */ /* 0x000fc800000006ff */
[----:B------:R-:W1:Y:S02]  /*10600*/  SYNCS.PHASECHK.TRANS64.TRYWAIT P0, [R3+URZ+0x38840], R2 ;  /* 0x03884002030075a7 */ /* 0x000e64000800017f */
[----:B-1----:R-:W-:Y:S05]  /*10610*/  @!P0 BRA `(.L_x_475) ;  /* 0x0000004c00948947 */ /* 0x002fea0003800000 */
.L_x_593:
[----:B------:R-:W-:Y:S05]  /*10620*/  BSYNC B3 ;  /* 0x0000000000037941 */ /* 0x000fea0003800000 */
.L_x_474:
[----:B0-----:R-:W0:Y:S01]  /*10630*/  S2R R4, SR_TID.X ;  /* 0x0000000000047919 */ /* 0x001e220000002100 */
[----:B------:R-:W-:Y:S01]  /*10640*/  BSSY B3, `(.L_x_476) ;  /* 0x000000b000037945 */ /* 0x000fe20003800000 */
[----:B0-----:R-:W-:-:S04]  /*10650*/  LOP3.LUT R4, R4, 0x7f, RZ, 0xc0, !PT ;  /* 0x0000007f04047812 */ /* 0x001fc800078ec0ff */
[----:B------:R-:W-:-:S13]  /*10660*/  ISETP.NE.AND P1, PT, R4, RZ, PT ;  /* 0x000000ff0400720c */ /* 0x000fda0003f25270 */
[----:B------:R-:W-:Y:S05]  /*10670*/  @P1 BRA `(.L_x_477) ;  /* 0x00000000001c1947 */ /* 0x000fea0003800000 */
[----:B------:R-:W0:Y:S01]  /*10680*/  S2R R4, SR_TID.X ;  /* 0x0000000000047919 */ /* 0x000e220000002100 */
[----:B-1----:R-:W-:-:S04]  /*10690*/  IMAD.MOV.U32 R2, RZ, RZ, 0xa000 ;  /* 0x0000a000ff027424 */ /* 0x002fc800078e00ff */
[----:B------:R2:W-:Y:S01]  /*106a0*/  SYNCS.ARRIVE.TRANS64 RZ, [R3+URZ+0x38830], R2 ;  /* 0x0388300203ff79a7 */ /* 0x0005e2000800003f */
[----:B0-----:R-:W-:-:S04]  /*106b0*/  LOP3.LUT R4, R4, 0x1f, RZ, 0xc0, !PT ;  /* 0x0000001f04047812 */ /* 0x001fc800078ec0ff */
[----:B------:R-:W-:-:S13]  /*106c0*/  ISETP.NE.AND P0, PT, R4, RZ, PT ;  /* 0x000000ff0400720c */ /* 0x000fda0003f05270 */
[----:B--2---:R-:W-:Y:S05]  /*106d0*/  @!P0 BRA `(.L_x_477) ;  /* 0x0000000000048947 */ /* 0x004fea0003800000 */
[----:B------:R-:W-:Y:S01]  /*106e0*/  BPT.TRAP 0x1 ;  /* 0x000000040000795c */ /* 0x000fe20000300000 */
.L_x_477:
[----:B------:R-:W-:Y:S05]  /*106f0*/  BSYNC B3 ;  /* 0x0000000000037941 */ /* 0x000fea0003800000 */
.L_x_476:
[----:B------:R-:W2:Y:S04]  /*10700*/  LDL R4, [R1+0x4] ;  /* 0x0000040001047983 */ /* 0x000ea80000100800 */
[----:B-1----:R-:W3:Y:S01]  /*10710*/  LDL R2, [R1+0x18] ;  /* 0x0000180001027983 */ /* 0x002ee20000100800 */
        /* <DEDUP_REMOVED lines=8> */
[----:B--2---:R-:W-:-:S02]  /*107a0*/  IMAD R4, R8, 0xa000, R4 ;  /* 0x0000a00008047824 */ /* 0x004fc400078e0204 */
[----:B---3--:R-:W-:Y:S02]  /*107b0*/  IMAD R2, R0, 0x50, R2 ;  /* 0x0000005000027824 */ /* 0x008fe400078e0202 */
[----:B------:R-:W-:-:S08]  /*107c0*/  VIADD R7, R4, 0x24400 ;  /* 0x0002440004077836 */ /* 0x000fd00000000000 */
.L_x_478:
        /* <DEDUP_REMOVED lines=16> */
.L_x_479:
        /* <DEDUP_REMOVED lines=16> */
.L_x_480:
        /* <DEDUP_REMOVED lines=16> */
.L_x_481:
        /* <DEDUP_REMOVED lines=10> */
[----:B------:R-:W2:Y:S04]  /*10b70*/  LDL.LU R12, [R1+0x10] ;  /* 0x00001000010c7983 */ /* 0x000ea80000300800 */
[----:B------:R-:W3:Y:S01]  /*10b80*/  LDL R7, [R1+0x8] ;  /* 0x0000080001077983 */ /* 0x000ee20000100800 */
[----:B------:R-:W-:Y:S01]  /*10b90*/  BSSY B3, `(.L_x_482) ;  /* 0x0000005000037945 */ /* 0x000fe20003800000 */
[----:B--2---:R-:W-:Y:S01]  /*10ba0*/  SHF.L.U32 R2, R12, 0x1f, RZ ;  /* 0x0000001f0c027819 */ /* 0x004fe200000006ff */
[----:B---3--:R-:W-:-:S04]  /*10bb0*/  IMAD R3, R7, 0x8, R6 ;  /* 0x0000000807037824 */ /* 0x008fc800078e0206 */
[----:B------:R-:W0:Y:S02]  /*10bc0*/  SYNCS.PHASECHK.TRANS64.TRYWAIT P0, [R3+URZ+0x60], R2 ;  /* 0x00006002030075a7 */ /* 0x000e24000800017f */
[----:B0-----:R-:W-:Y:S05]  /*10bd0*/  @!P0 BRA `(.L_x_483) ;  /* 0x0000004800388947 */ /* 0x001fea0003800000 */
.L_x_594:
[----:B------:R-:W-:Y:S05]  /*10be0*/  BSYNC B3 ;  /* 0x0000000000037941 */ /* 0x000fea0003800000 */
.L_x_482:
[----:B------:R-:W-:Y:S01]  /*10bf0*/  BSSY B3, `(.L_x_484) ;  /* 0x000000e000037945 */ /* 0x000fe20003800000 */
[----:B------:R-:W-:Y:S02]  /*10c00*/  IMAD.MOV.U32 R12, RZ, RZ, 0x0 ;  /* 0x00000000ff0c7424 */ /* 0x000fe400078e00ff */
[----:B------:R-:W-:Y:S01]  /*10c10*/  IMAD.MOV.U32 R13, RZ, RZ, 0x14f00000 ;  /* 0x14f00000ff0d7424 */ /* 0x000fe200078e00ff */
[----:B------:R-:W-:Y:S06]  /*10c20*/  @P1 BRA `(.L_x_485) ;  /* 0x0000000000281947 */ /* 0x000fec0003800000 */
[----:B0-----:R-:W2:Y:S04]  /*10c30*/  LDL R3, [R1+0x4] ;  /* 0x0000040001037983 */ /* 0x001ea80000100800 */
[----:B------:R-:W2:Y:S01]  /*10c40*/  LDL R7, [R1+0x8] ;  /* 0x0000080001077983 */ /* 0x000ea20000100800 */
[----:B------:R-:W0:Y:S02]  /*10c50*/  S2R R4, SR_TID.X ;  /* 0x0000000000047919 */ /* 0x000e240000002100 */
[----:B0-----:R-:W-:-:S04]  /*10c60*/  LOP3.LUT R4, R4, 0x1f, RZ, 0xc0, !PT ;  /* 0x0000001f04047812 */ /* 0x001fc800078ec0ff */
[----:B------:R-:W-:Y:S01]  /*10c70*/  ISETP.NE.AND P0, PT, R4, RZ, PT ;  /* 0x000000ff0400720c */ /* 0x000fe20003f05270 */
[----:B--2---:R-:W-:Y:S02]  /*10c80*/  IMAD R2, R7, 0x8, R3 ;  /* 0x0000000807027824 */ /* 0x004fe400078e0203 */
[----:B------:R-:W-:-:S04]  /*10c90*/  IMAD.MOV.U32 R3, RZ, RZ, 0xa000 ;  /* 0x0000a000ff037424 */ /* 0x000fc800078e00ff */
[----:B------:R1:W-:Y:S06]  /*10ca0*/  SYNCS.ARRIVE.TRANS64 RZ, [R2+URZ+0x38850], R3 ;  /* 0x0388500302ff79a7 */ /* 0x0003ec000800003f */
[----:B------:R-:W-:Y:S05]  /*10cb0*/  @!P0 BRA `(.L_x_485) ;  /* 0x0000000000048947 */ /* 0x000fea0003800000 */
[----:B------:R-:W-:Y:S01]  /*10cc0*/  BPT.TRAP 0x1 ;  /* 0x000000040000795c */ /* 0x000fe20000300000 */
.L_x_485:
[----:B------:R-:W-:Y:S05]  /*10cd0*/  BSYNC B3 ;  /* 0x0000000000037941 */ /* 0x000fea0003800000 */
.L_x_484:
[----:B01----:R-:W2:Y:S01]  /*10ce0*/  LDL.LU R2, [R1+0x8] ;  /* 0x0000080001027983 */ /* 0x003ea20000300800 */
[----:B------:R-:W-:-:S03]  /*10cf0*/  R2UR UR10, R11 ;  /* 0x000000000b0a72ca */ /* 0x000fc600000e0000 */
[----:B------:R-:W3:Y:S04]  /*10d00*/  LDL R7, [R1+0x18] ;  /* 0x0000180001077983 */ /* 0x000ee80000100800 */
[----:B------:R-:W3:Y:S04]  /*10d10*/  LDL.LU R4, [R1+0x14] ;  /* 0x0000140001047983 */ /* 0x000ee80000300800 */
[----:B------:R-:W2:Y:S01]  /*10d20*/  LDL R11, [R1+0x4] ;  /* 0x00000400010b7983 */ /* 0x000ea20000100800 */
[----:B------:R-:W-:Y:S01]  /*10d30*/  R2UR UR6, R12 ;  /* 0x000000000c0672ca */ /* 0x000fe200000e0000 */
[----:B------:R-:W-:Y:S01]  /*10d40*/  UIADD3 UR4, UP0, UR36, 0x470, URZ ;  /* 0x0000047024047890 */ /* 0x000fe2000ff1e03f */
[----:B------:R-:W-:-:S02]  /*10d50*/  R2UR UR7, R13 ;  /* 0x000000000d0772ca */ /* 0x000fc400000e0000 */
[----:B------:R-:W-:Y:S01]  /*10d60*/  PLOP3.LUT P0, PT, PT, PT, PT, 0x80, 0x0 ;  /* 0x000000000000781c */ /* 0x000fe20003f0f070 */
[----:B------:R-:W-:Y:S01]  /*10d70*/  UIADD3.X UR5, URZ, UR37, URZ, UP0, !UPT ;  /* 0x000000253f057290 */ /* 0x000fe200087fe43f */
[----:B---3--:R-:W-:Y:S02]  /*10d80*/  IMAD R4, R4, 0x50, R7 ;  /* 0x0000005004047824 */ /* 0x008fe400078e0207 */
[C-C-:B--2---:R-:W-:Y:S02]  /*10d90*/  IMAD R3, R2.reuse, 0x8, R11.reuse ;  /* 0x0000000802037824 */ /* 0x144fe400078e020b */
[----:B------:R-:W-:Y:S02]  /*10da0*/  IMAD R2, R2, 0xa000, R11 ;  /* 0x0000a00002027824 */ /* 0x000fe400078e020b */
[----:B------:R-:W-:Y:S02]  /*10db0*/  VIADD R3, R3, 0x38850 ;  /* 0x0003885003037836 */ /* 0x000fe40000000000 */
[----:B------:R-:W-:-:S07]  /*10dc0*/  VIADD R7, R2, 0x400 ;  /* 0x0000040002077836 */ /* 0x000fce0000000000 */
.L_x_486:
[----:B------:R-:W2:Y:S01]  /*10dd0*/  LDL R11, [R1] ;  /* 0x00000000010b7983 */ /* 0x000ea20000100800 */
[----:B------:R-:W-:-:S13]  /*10de0*/  @P0 ELECT P1, URZ, PT ;  /* 0x00000000003f082f */ /* 0x000fda0003820000 */
[----:B------:R-:W-:Y:S02]  /*10df0*/  @P1 R2UR UR12, R18 ;  /* 0x00000000120c12ca */ /* 0x000fe400000e0000 */
[----:B------:R-:W-:Y:S02]  /*10e00*/  @P1 R2UR UR11, R4 ;  /* 0x00000000040b12ca */ /* 0x000fe400000e0000 */
[----:B------:R-:W-:Y:S02]  /*10e10*/  @P1 R2UR UR9, R3 ;  /* 0x00000000030912ca */ /* 0x000fe400000e0000 */
[----:B------:R-:W-:Y:S02]  /*10e20*/  @P1 R2UR UR8, R7 ;  /* 0x00000000070812ca */ /* 0x000fe400000e0000 */
[----:B------:R-:W-:Y:S02]  /*10e30*/  @P1 PLOP3.LUT P0, PT, P1, PT, PT, 0x8, 0x0 ;  /* 0x000000000000181c */ /* 0x000fe40000f0e170 */
[----:B--2---:R-:W-:-:S02]  /*10e40*/  @P1 R2UR UR13, R11 ;  /* 0x000000000b0d12ca */ /* 0x004fc400000e0000 */
[----:B------:R-:W-:-:S11]  /*10e50*/  PLOP3.LUT P1, PT, PT, PT, PT, 0x8, 0x0 ;  /* 0x000000000000781c */ /* 0x000fd60003f2e170 */
[----:B------:R0:W-:Y:S02]  /*10e60*/  UTMALDG.4D [UR8], [UR4], desc[UR6] ;  /* 0x00000608040075b4 */ /* 0x0001e40008019000 */
[----:B0-----:R-:W-:Y:S05]  /*10e70*/  @P0 BRA.U.ANY `(.L_x_486) ;  /* 0xfffffffd00d40947 */ /* 0x001fea000393ffff */
[----:B------:R-:W-:Y:S01]  /*10e80*/  R2UR UR10, R17 ;  /* 0x00000000110a72ca */ /* 0x000fe200000e0000 */
[----:B------:R-:W-:Y:S01]  /*10e90*/  VIADD R7, R2, 0x2c00 ;  /* 0x00002c0002077836 */ /* 0x000fe20000000000 */
[----:B------:R-:W-:Y:S02]  /*10ea0*/  R2UR UR6, R12 ;  /* 0x000000000c0672ca */ /* 0x000fe400000e0000 */
[----:B------:R-:W-:Y:S02]  /*10eb0*/  R2UR UR7, R13 ;  /* 0x000000000d0772ca */ /* 0x000fe400000e0000 */
[----:B------:R-:W-:-:S13]  /*10ec0*/  PLOP3.LUT P0, PT, PT, PT, PT, 0x80, 0x0 ;  /* 0x000000000000781c */ /* 0x000fda0003f0f070 */
.L_x_487:
        /* <DEDUP_REMOVED lines=16> */
.L_x_488:
        /* <DEDUP_REMOVED lines=16> */
.L_x_489:
        /* <DEDUP_REMOVED lines=11> */
[----:B------:R0:W-:Y:S04]  /*11180*/  STL [R1], R5 ;  /* 0x0000000501007387 */ /* 0x0001e80000100800 */
[----:B------:R0:W-:Y:S02]  /*11190*/  STL [R1+0x14], R0 ;  /* 0x0000140001007387 */ /* 0x0001e40000100800 */
.L_x_472:
[----:B------:R-:W-:Y:S05]  /*111a0*/  BSYNC B1 ;  /* 0x0000000000017941 */ /* 0x000fea0003800000 */
.L_x_471:
[----:B0-----:R-:W2:Y:S04]  /*111b0*/  LDL.LU R0, [R1+0x30] ;  /* 0x0000300001007983 */ /* 0x001ea80000300800 */
[----:B------:R0:W-:Y:S04]  /*111c0*/  STL [R1+0x8], R8 ;  /* 0x0000080801007387 */ /* 0x0001e80000100800 */
[----:B------:R0:W-:Y:S02]  /*111d0*/  STL [R1+0x10], R10 ;  /* 0x0000100a01007387 */ /* 0x0001e40000100800 */
[----:B0-2---:R-:W-:-:S07]  /*111e0*/  VIADD R0, R0, 0xfffffffd ;  /* 0xfffffffd00007836 */ /* 0x005fce0000000000 */
.L_x_470:
[----:B------:R-:W-:Y:S05]  /*111f0*/  BSYNC B2 ;  /* 0x0000000000027941 */ /* 0x000fea0003800000 */
.L_x_469:
[----:B------:R-:W2:Y:S01]  /*11200*/  LDL.LU R2, [R1+0x2c] ;  /* 0x00002c0001027983 */ /* 0x000ea20000300800 */
[----:B------:R-:W-:-:S05]  /*11210*/  IMAD.MOV R9, RZ, RZ, -R9 ;  /* 0x000000ffff097224 */ /* 0x000fca00078e0a09 */
[----:B--2---:R-:W-:-:S13]  /*11220*/  ISETP.NE.AND P0, PT, R2, R9, PT ;  /* 0x000000090200720c */ /* 0x004fda0003f05270 */
[----:B------:R-:W-:Y:S05]  /*11230*/  @!P0 BRA `(.L_x_468) ;  /* 0x0000001c00088947 */ /* 0x000fea0003800000 */
[----:B------:R0:W5:Y:S02]  /*11240*/  LDL R8, [R1] ;  /* 0x0000000001087983 */ /* 0x0001640000100800 */
.L_x_528:
[----:B--2---:R-:W2:Y:S04]  /*11250*/  LDL R4, [R1+0x20] ;  /* 0x0000200001047983 */ /* 0x004ea80000100800 */
[----:B---3--:R-:W3:Y:S04]  /*11260*/  LDL R3, [R1+0x8] ;  /* 0x0000080001037983 */ /* 0x008ee80000100800 */
[----:B------:R-:W4:Y:S01]  /*11270*/  LDL R2, [R1+0x10] ;  /* 0x0000100001027983 */ /* 0x000f220000100800 */
[----:B------:R-:W-:Y:S05]  /*11280*/  YIELD ;  /* 0x0000000000007946 */ /* 0x000fea0003800000 */
[----:B------:R-:W-:Y:S01]  /*11290*/  BSSY B1, `(.L_x_490) ;  /* 0x00000db000017945 */ /* 0x000fe20003800000 */
[----:B--2---:R-:W-:Y:S01]  /*112a0*/  ISETP.NE.AND P1, PT, R4, RZ, PT ;  /* 0x000000ff0400720c */ /* 0x004fe20003f25270 */
[----:B---3--:R-:W-:-:S05]  /*112b0*/  VIADD R4, R3, 0x1 ;  /* 0x0000000103047836 */ /* 0x008fca0000000000 */
[----:B------:R-:W-:-:S04]  /*112c0*/  ISETP.NE.AND P0, PT, R4, 0x2, PT ;  /* 0x000000020400780c */ /* 0x000fc80003f05270 */
[----:B-1----:R-:W-:Y:S02]  /*112d0*/  SEL R5, RZ, 0x1, P0 ;  /* 0x00000001ff057807 */ /* 0x002fe40000000000 */
[----:B------:R-:W-:Y:S02]  /*112e0*/  SEL R4, R4, RZ, P0 ;  /* 0x000000ff04047207 */ /* 0x000fe40000000000 */
[----:B----4-:R-:W-:Y:S01]  /*112f0*/  LOP3.LUT R5, R2, R5, RZ, 0x3c, !PT ;  /* 0x0000000502057212 */ /* 0x010fe200078e3cff */
[----:B------:R-:W-:Y:S06]  /*11300*/  @!P1 BRA `(.L_x_491) ;  /* 0x0000000c004c9947 */ /* 0x000fec0003800000 */
[----:B------:R-:W-:Y:S01]  /*11310*/  ULDC.64 UR4, c[0x0][0x418] ;  /* 0x0001060000047ab9 */ /* 0x000fe20000000a00 */
[----:B------:R-:W-:Y:S01]  /*11320*/  IMAD.MOV.U32 R7, RZ, RZ, R0 ;  /* 0x000000ffff077224 */ /* 0x000fe200078e0000 */
[----:B------:R-:W-:-:S04]  /*11330*/  ISETP.NE.U32.AND P0, PT, RZ, UR4, PT ;  /* 0x00000004ff007c0c */ /* 0x000fc8000bf05070 */
[----:B------:R-:W-:-:S13]  /*11340*/  ISETP.NE.AND.EX P0, PT, RZ, UR5, PT, P0 ;  /* 0x00000005ff007c0c */ /* 0x000fda000bf05300 */
[----:B------:R-:W-:Y:S05]  /*11350*/  @!P0 BRA `(.L_x_492) ;  /* 0x0000000000508947 */ /* 0x000fea0003800000 */
[----:B------:R-:W2:Y:S01]  /*11360*/  LDL R10, [R1+0x1c] ;  /* 0x00001c00010a7983 */ /* 0x000ea20000100800 */
[----:B-----5:R-:W1:Y:S01]  /*11370*/  LDC R8, c[0x0][0x43c] ;  /* 0x00010f00ff087b82 */ /* 0x020e620000000800 */
[----:B------:R-:W-:Y:S02]  /*11380*/  ULDC.64 UR6, c[0x0][0x428] ;  /* 0x00010a0000067ab9 */ /* 0x000fe40000000a00 */
[----:B------:R-:W3:Y:S01]  /*11390*/  LDL R9, [R1+0xc] ;  /* 0x00000c0001097983 */ /* 0x000ee20000100800 */
[----:B------:R-:W-:Y:S01]  /*113a0*/  ULDC.64 UR8, c[0x0][0x208] ;  /* 0x0000820000087ab9 */ /* 0x000fe20000000a00 */
[----:B-1----:R-:W-:-:S13]  /*113b0*/  ISETP.NE.AND P0, PT, R8, 0x1, PT ;  /* 0x000000010800780c */ /* 0x002fda0003f05270 */
[----:B------:R-:W1:Y:S02]  /*113c0*/  @P0 LDC.64 R2, c[0x0][0x440] ;  /* 0x00011000ff020b82 */ /* 0x000e640000000a00 */
[----:B-1----:R-:W-:-:S04]  /*113d0*/  @P0 IMAD.HI.U32 R7, R0, R2, RZ ;  /* 0x0000000200070227 */ /* 0x002fc800078e00ff */
[----:B------:R-:W-:Y:S01]  /*113e0*/  IMAD.MOV.U32 R2, RZ, RZ, R0 ;  /* 0x000000ffff027224 */ /* 0x000fe200078e0000 */
[----:B------:R-:W-:-:S04]  /*113f0*/  @P0 SHF.R.U32.HI R2, RZ, R3, R7 ;  /* 0x00000003ff020219 */ /* 0x000fc80000011607 */
[--C-:B------:R-:W-:Y:S01]  /*11400*/  SHF.R.S32.HI R3, RZ, 0x1f, R2.reuse ;  /* 0x0000001fff037819 */ /* 0x100fe20000011402 */
[----:B------:R-:W-:-:S04]  /*11410*/  IMAD.MOV R7, RZ, RZ, -R2 ;  /* 0x000000ffff077224 */ /* 0x000fc800078e0a02 */
[----:B------:R-:W-:Y:S02]  /*11420*/  IMAD R7, R8, R7, R0 ;  /* 0x0000000708077224 */ /* 0x000fe400078e0200 */
[----:B--2---:R-:W-:-:S04]  /*11430*/  IMAD R8, R10, UR6, RZ ;  /* 0x000000060a087c24 */ /* 0x004fc8000f8e02ff */
[C---:B---3--:R-:W-:Y:S02]  /*11440*/  IMAD R8, R9.reuse, UR7, R8 ;  /* 0x0000000709087c24 */ /* 0x048fe4000f8e0208 */
[----:B------:R-:W-:-:S04]  /*11450*/  IMAD.WIDE.U32 R2, R9, UR6, R2 ;  /* 0x0000000609027c25 */ /* 0x000fc8000f8e0002 */
[----:B------:R-:W-:Y:S01]  /*11460*/  IMAD.IADD R3, R8, 0x1, R3 ;  /* 0x0000000108037824 */ /* 0x000fe200078e0203 */
[----:B------:R-:W-:-:S04]  /*11470*/  LEA R8, P0, R2, UR4, 0x2 ;  /* 0x0000000402087c11 */ /* 0x000fc8000f8010ff */
[----:B------:R-:W-:-:S05]  /*11480*/  LEA.HI.X R9, R2, UR5, R3, 0x2, P0 ;  /* 0x0000000502097c11 */ /* 0x000fca00080f1403 */
[----:B------:R1:W5:Y:S04]  /*11490*/  LDG.E R8, desc[UR8][R8.64] ;  /* 0x0000000808087981 */ /* 0x000368000c1e1900 */
.L_x_492:
[----:B------:R-:W2:Y:S01]  /*114a0*/  LDL R2, [R1+0x4] ;  /* 0x0000040001027983 */ /* 0x000ea20000100800 */
[----:B------:R-:W-:Y:S01]  /*114b0*/  BSSY B2, `(.L_x_493) ;  /* 0x0000005000027945 */ /* 0x000fe20003800000 */
[----:B--2---:R-:W-:Y:S01]  /*114c0*/  IMAD R3, R4, 0x8, R2 ;  /* 0x0000000804037824 */ /* 0x004fe200078e0202 */
[----:B------:R-:W-:-:S04]  /*114d0*/  SHF.L.U32 R2, R5, 0x1f, RZ ;  /* 0x0000001f05027819 */ /* 0x000fc800000006ff */
[----:B------:R-:W2:Y:S02]  /*114e0*/  SYNCS.PHASECHK.TRANS64.TRYWAIT P0, [R3+URZ+0x38840], R2 ;  /* 0x03884002030075a7 */ /* 0x000ea4000800017f */
[----:B--2---:R-:W-:Y:S05]  /*114f0*/  @!P0 BRA `(.L_x_494) ;  /* 0x0000004000048947 */ /* 0x004fea0003800000 */
.L_x_595:
[----:B------:R-:W-:Y:S05]  /*11500*/  BSYNC B2 ;  /* 0x0000000000027941 */ /* 0x000fea0003800000 */
.L_x_493:
        /* <DEDUP_REMOVED lines=12> */
.L_x_496:
[----:B------:R-:W-:Y:S05]  /*115d0*/  BSYNC B2 ;  /* 0x0000000000027941 */ /* 0x000fea0003800000 */
.L_x_495:
[----:B------:R-:W3:Y:S04]  /*115e0*/  LDL R9, [R1+0x4] ;  /* 0x0000040001097983 */ /* 0x000ee80000100800 */
[----:B--2---:R-:W2:Y:S01]  /*115f0*/  LDL R2, [R1+0x18] ;  /* 0x0000180001027983 */ /* 0x004ea20000100800 */
        /* <DEDUP_REMOVED lines=8> */
[----:B---3--:R-:W-:-:S02]  /*11680*/  IMAD R9, R4, 0xa000, R9 ;  /* 0x0000a00004097824 */ /* 0x008fc400078e0209 */
[----:B--2---:R-:W-:Y:S02]  /*11690*/  IMAD R2, R7, 0x50, R2 ;  /* 0x0000005007027824 */ /* 0x004fe400078e0202 */
[----:B------:R-:W-:-:S08]  /*116a0*/  VIADD R10, R9, 0x24400 ;  /* 0x00024400090a7836 */ /* 0x000fd00000000000 */
.L_x_497:
        /* <DEDUP_REMOVED lines=9> */
[----:B-1----:R-:W-:Y:S05]  /*11740*/  @P0 BRA.U.ANY `(.L_x_497) ;  /* 0xfffffffd00d80947 */ /* 0x002fea000393ffff */
[----:B------:R-:W-:Y:S01]  /*11750*/  IMAD.MOV.U32 R17, RZ, RZ, 0x40 ;  /* 0x00000040ff117424 */ /* 0x000fe200078e00ff */
[----:B------:R-:W-:Y:S01]  /*11760*/  PLOP3.LUT P0, PT, PT, PT, PT, 0x80, 0x0 ;  /* 0x000000000000781c */ /* 0x000fe20003f0f070 */
[----:B------:R-:W-:Y:S01]  /*11770*/  VIADD R10, R9, 0x26c00 ;  /* 0x00026c00090a7836 */ /* 0x000fe20000000000 */
[----:B------:R-:W-:Y:S01]  /*11780*/  UMOV UR6, 0x0 ;  /* 0x0000000000067882 */ /* 0x000fe20000000000 */
[----:B------:R-:W-:Y:S01]  /*11790*/  UMOV UR7, 0x14f00000 ;  /* 0x14f0000000077882 */ /* 0x000fe20000000000 */
[----:B------:R-:W-:-:S15]  /*117a0*/  R2UR UR10, R17 ;  /* 0x00000000110a72ca */ /* 0x000fde00000e0000 */
.L_x_498:
        /* <DEDUP_REMOVED lines=16> */
.L_x_499:
        /* <DEDUP_REMOVED lines=16> */
.L_x_500:
        /* <DEDUP_REMOVED lines=10> */
[----:B------:R-:W2:Y:S04]  /*11a50*/  LDL.LU R12, [R1+0x10] ;  /* 0x00001000010c7983 */ /* 0x000ea80000300800 */
[----:B------:R-:W3:Y:S01]  /*11a60*/  LDL R10, [R1+0x8] ;  /* 0x00000800010a7983 */ /* 0x000ee20000100800 */
[----:B------:R-:W-:Y:S01]  /*11a70*/  BSSY B2, `(.L_x_501) ;  /* 0x0000005000027945 */ /* 0x000fe20003800000 */
[----:B--2---:R-:W-:Y:S01]  /*11a80*/  SHF.L.U32 R3, R12, 0x1f, RZ ;  /* 0x0000001f0c037819 */ /* 0x004fe200000006ff */
[----:B---3--:R-:W-:-:S04]  /*11a90*/  IMAD R2, R10, 0x8, R6 ;  /* 0x000000080a027824 */ /* 0x008fc800078e0206 */
[----:B------:R-:W1:Y:S02]  /*11aa0*/  SYNCS.PHASECHK.TRANS64.TRYWAIT P0, [R2+URZ+0x60], R3 ;  /* 0x00006003020075a7 */ /* 0x000e64000800017f */
[----:B-1----:R-:W-:Y:S05]  /*11ab0*/  @!P0 BRA `(.L_x_502) ;  /* 0x0000003800a88947 */ /* 0x002fea0003800000 */
.L_x_596:
[----:B------:R-:W-:Y:S05]  /*11ac0*/  BSYNC B2 ;  /* 0x0000000000027941 */ /* 0x000fea0003800000 */
.L_x_501:
[----:B------:R-:W-:Y:S01]  /*11ad0*/  BSSY B2, `(.L_x_503) ;  /* 0x000000b000027945 */ /* 0x000fe20003800000 */
[----:B------:R-:W-:Y:S02]  /*11ae0*/  IMAD.MOV.U32 R12, RZ, RZ, 0x0 ;  /* 0x00000000ff0c7424 */ /* 0x000fe400078e00ff */
[----:B------:R-:W-:Y:S01]  /*11af0*/  IMAD.MOV.U32 R13, RZ, RZ, 0x14f00000 ;  /* 0x14f00000ff0d7424 */ /* 0x000fe200078e00ff */
[----:B------:R-:W-:Y:S06]  /*11b00*/  @P1 BRA `(.L_x_504) ;  /* 0x00000000001c1947 */ /* 0x000fec0003800000 */
[----:B------:R-:W2:Y:S01]  /*11b10*/  S2R R9, SR_TID.X ;  /* 0x0000000000097919 */ /* 0x000ea20000002100 */
[----:B-1----:R-:W-:-:S04]  /*11b20*/  IMAD.MOV.U32 R3, RZ, RZ, 0xa000 ;  /* 0x0000a000ff037424 */ /* 0x002fc800078e00ff */
[----:B------:R3:W-:Y:S01]  /*11b30*/  SYNCS.ARRIVE.TRANS64 RZ, [R2+URZ+0x50], R3 ;  /* 0x0000500302ff79a7 */ /* 0x0007e2000800003f */
[----:B--2---:R-:W-:-:S04]  /*11b40*/  LOP3.LUT R9, R9, 0x1f, RZ, 0xc0, !PT ;  /* 0x0000001f09097812 */ /* 0x004fc800078ec0ff */
[----:B------:R-:W-:-:S13]  /*11b50*/  ISETP.NE.AND P0, PT, R9, RZ, PT ;  /* 0x000000ff0900720c */ /* 0x000fda0003f05270 */
[----:B---3--:R-:W-:Y:S05]  /*11b60*/  @!P0 BRA `(.L_x_504) ;  /* 0x0000000000048947 */ /* 0x008fea0003800000 */
[----:B------:R-:W-:Y:S01]  /*11b70*/  BPT.TRAP 0x1 ;  /* 0x000000040000795c */ /* 0x000fe20000300000 */
.L_x_504:
[----:B------:R-:W-:Y:S05]  /*11b80*/  BSYNC B2 ;  /* 0x0000000000027941 */ /* 0x000fea0003800000 */
.L_x_503:
[----:B-1----:R-:W2:Y:S01]  /*11b90*/  LDL.LU R3, [R1+0x8] ;  /* 0x0000080001037983 */ /* 0x002ea20000300800 */
[----:B------:R-:W-:-:S03]  /*11ba0*/  R2UR UR10, R11 ;  /* 0x000000000b0a72ca */ /* 0x000fc600000e0000 */
[----:B------:R-:W3:Y:S04]  /*11bb0*/  LDL R10, [R1+0x18] ;  /* 0x00001800010a7983 */ /* 0x000ee80000100800 */
[----:B------:R-:W3:Y:S04]  /*11bc0*/  LDL.LU R9, [R1+0x14] ;  /* 0x0000140001097983 */ /* 0x000ee80000300800 */
[----:B------:R-:W2:Y:S01]  /*11bd0*/  LDL R11, [R1+0x4] ;  /* 0x00000400010b7983 */ /* 0x000ea20000100800 */
[----:B------:R-:W-:Y:S01]  /*11be0*/  R2UR UR6, R12 ;  /* 0x000000000c0672ca */ /* 0x000fe200000e0000 */
[----:B------:R-:W-:Y:S01]  /*11bf0*/  UIADD3 UR4, UP0, UR36, 0x470, URZ ;  /* 0x0000047024047890 */ /* 0x000fe2000ff1e03f */
[----:B------:R-:W-:Y:S01]  /*11c00*/  R2UR UR7, R13 ;  /* 0x000000000d0772ca */ /* 0x000fe200000e0000 */
[----:B------:R-:W-:Y:S01]  /*11c10*/  VIADD R2, R2, 0x50 ;  /* 0x0000005002027836 */ /* 0x000fe20000000000 */
[----:B------:R-:W-:Y:S01]  /*11c20*/  PLOP3.LUT P0, PT, PT, PT, PT, 0x80, 0x0 ;  /* 0x000000000000781c */ /* 0x000fe20003f0f070 */
[----:B------:R-:W-:Y:S01]  /*11c30*/  UIADD3.X UR5, URZ, UR37, URZ, UP0, !UPT ;  /* 0x000000253f057290 */ /* 0x000fe200087fe43f */
[----:B---3--:R-:W-:-:S02]  /*11c40*/  IMAD R9, R9, 0x50, R10 ;  /* 0x0000005009097824 */ /* 0x008fc400078e020a */
[----:B--2---:R-:W-:-:S04]  /*11c50*/  IMAD R3, R3, 0xa000, R11 ;  /* 0x0000a00003037824 */ /* 0x004fc800078e020b */
[----:B------:R-:W-:-:S07]  /*11c60*/  VIADD R10, R3, 0x400 ;  /* 0x00000400030a7836 */ /* 0x000fce0000000000 */
.L_x_505:
        /* <DEDUP_REMOVED lines=10> */
[----:B-1----:R-:W-:Y:S05]  /*11d10*/  @P0 BRA.U.ANY `(.L_x_505) ;  /* 0xfffffffd00d40947 */ /* 0x002fea000393ffff */
[----:B------:R-:W-:Y:S01]  /*11d20*/  R2UR UR10, R17 ;  /* 0x00000000110a72ca */ /* 0x000fe200000e0000 */
[----:B------:R-:W-:Y:S01]  /*11d30*/  VIADD R10, R3, 0x2c00 ;  /* 0x00002c00030a7836 */ /* 0x000fe20000000000 */
[----:B------:R-:W-:Y:S02]  /*11d40*/  R2UR UR6, R12 ;  /* 0x000000000c0672ca */ /* 0x000fe400000e0000 */
[----:B------:R-:W-:Y:S02]  /*11d50*/  R2UR UR7, R13 ;  /* 0x000000000d0772ca */ /* 0x000fe400000e0000 */
[----:B------:R-:W-:-:S13]  /*11d60*/  PLOP3.LUT P0, PT, PT, PT, PT, 0x80, 0x0 ;  /* 0x000000000000781c */ /* 0x000fda0003f0f070 */
.L_x_506:
        /* <DEDUP_REMOVED lines=16> */
.L_x_507:
        /* <DEDUP_REMOVED lines=16> */
.L_x_508:
        /* <DEDUP_REMOVED lines=11> */
[----:B------:R1:W-:Y:S04]  /*12020*/  STL [R1+0x14], R7 ;  /* 0x0000140701007387 */ /* 0x0003e80000100800 */
[----:B------:R1:W-:Y:S02]  /*12030*/  STL [R1], R8 ;  /* 0x0000000801007387 */ /* 0x0003e40000100800 */
.L_x_491:
[----:B------:R-:W-:Y:S05]  /*12040*/  BSYNC B1 ;  /* 0x0000000000017941 */ /* 0x000fea0003800000 */
.L_x_490:
        /* <DEDUP_REMOVED lines=8> */
[----:B------:R2:W-:Y:S04]  /*120d0*/  STL [R1+0x10], R10 ;  /* 0x0000100a01007387 */ /* 0x0005e80000100800 */
[----:B------:R2:W-:Y:S01]  /*120e0*/  STL [R1+0x8], R11 ;  /* 0x0000080b01007387 */ /* 0x0005e20000100800 */
[----:B------:R-:W-:Y:S05]  /*120f0*/  @!P1 BRA `(.L_x_510) ;  /* 0x0000000c00489947 */ /* 0x000fea0003800000 */
[----:B------:R-:W-:Y:S01]  /*12100*/  ULDC.64 UR4, c[0x0][0x418] ;  /* 0x0001060000047ab9 */ /* 0x000fe20000000a00 */
[----:B-1----:R-:W-:Y:S01]  /*12110*/  VIADD R7, R0, 0xffffffff ;  /* 0xffffffff00077836 */ /* 0x002fe20000000000 */
[----:B------:R-:W-:-:S04]  /*12120*/  ISETP.NE.U32.AND P0, PT, RZ, UR4, PT ;  /* 0x00000004ff007c0c */ /* 0x000fc8000bf05070 */
[----:B------:R-:W-:-:S13]  /*12130*/  ISETP.NE.AND.EX P0, PT, RZ, UR5, PT, P0 ;  /* 0x00000005ff007c0c */ /* 0x000fda000bf05300 */
[----:B------:R-:W-:Y:S05]  /*12140*/  @!P0 BRA `(.L_x_511) ;  /* 0x0000000000508947 */ /* 0x000fea0003800000 */
[----:B------:R-:W3:Y:S01]  /*12150*/  LDL R13, [R1+0x1c] ;  /* 0x00001c00010d7983 */ /* 0x000ee20000100800 */
[----:B------:R-:W1:Y:S01]  /*12160*/  LDC R9, c[0x0][0x43c] ;  /* 0x00010f00ff097b82 */ /* 0x000e620000000800 */
[----:B------:R-:W-:Y:S02]  /*12170*/  ULDC.64 UR6, c[0x0][0x428] ;  /* 0x00010a0000067ab9 */ /* 0x000fe40000000a00 */
[----:B------:R-:W4:Y:S01]  /*12180*/  LDL R12, [R1+0xc] ;  /* 0x00000c00010c7983 */ /* 0x000f220000100800 */
[----:B------:R-:W-:Y:S01]  /*12190*/  ULDC.64 UR8, c[0x0][0x208] ;  /* 0x0000820000087ab9 */ /* 0x000fe20000000a00 */
[----:B-1----:R-:W-:-:S13]  /*121a0*/  ISETP.NE.AND P0, PT, R9, 0x1, PT ;  /* 0x000000010900780c */ /* 0x002fda0003f05270 */
[----:B------:R-:W1:Y:S02]  /*121b0*/  @P0 LDC.64 R2, c[0x0][0x440] ;  /* 0x00011000ff020b82 */ /* 0x000e640000000a00 */
[----:B-1---5:R-:W-:-:S04]  /*121c0*/  @P0 IMAD.HI.U32 R8, R7, R2, RZ ;  /* 0x0000000207080227 */ /* 0x022fc800078e00ff */
[----:B------:R-:W-:Y:S01]  /*121d0*/  IMAD.MOV.U32 R2, RZ, RZ, R7 ;  /* 0x000000ffff027224 */ /* 0x000fe200078e0007 */
[----:B------:R-:W-:-:S05]  /*121e0*/  @P0 SHF.R.U32.HI R2, RZ, R3, R8 ;  /* 0x00000003ff020219 */ /* 0x000fca0000011608 */
[----:B------:R-:W-:-:S04]  /*121f0*/  IMAD.MOV R3, RZ, RZ, -R2 ;  /* 0x000000ffff037224 */ /* 0x000fc800078e0a02 */
[----:B------:R-:W-:Y:S01]  /*12200*/  IMAD R7, R9, R3, R7 ;  /* 0x0000000309077224 */ /* 0x000fe200078e0207 */
[----:B------:R-:W-:Y:S01]  /*12210*/  SHF.R.S32.HI R3, RZ, 0x1f, R2 ;  /* 0x0000001fff037819 */ /* 0x000fe20000011402 */
[----:B---3--:R-:W-:-:S04]  /*12220*/  IMAD R8, R13, UR6, RZ ;  /* 0x000000060d087c24 */ /* 0x008fc8000f8e02ff */
[C---:B----4-:R-:W-:Y:S02]  /*12230*/  IMAD R8, R12.reuse, UR7, R8 ;  /* 0x000000070c087c24 */ /* 0x050fe4000f8e0208 */
[----:B------:R-:W-:-:S04]  /*12240*/  IMAD.WIDE.U32 R2, R12, UR6, R2 ;  /* 0x000000060c027c25 */ /* 0x000fc8000f8e0002 */
[----:B------:R-:W-:Y:S01]  /*12250*/  IMAD.IADD R3, R8, 0x1, R3 ;  /* 0x0000000108037824 */ /* 0x000fe200078e0203 */
[----:B------:R-:W-:-:S04]  /*12260*/  LEA R8, P0, R2, UR4, 0x2 ;  /* 0x0000000402087c11 */ /* 0x000fc8000f8010ff */
[----:B------:R-:W-:-:S05]  /*12270*/  LEA.HI.X R9, R2, UR5, R3, 0x2, P0 ;  /* 0x0000000502097c11 */ /* 0x000fca00080f1403 */
[----:B------:R1:W5:Y:S04]  /*12280*/  LDG.E R8, desc[UR8][R8.64] ;  /* 0x0000000808087981 */ /* 0x000368000c1e1900 */
.L_x_511:
[----:B------:R-:W3:Y:S01]  /*12290*/  LDL R2, [R1+0x4] ;  /* 0x0000040001027983 */ /* 0x000ee20000100800 */
[----:B------:R-:W-:Y:S01]  /*122a0*/  SHF.L.U32 R3, R10, 0x1f, RZ ;  /* 0x0000001f0a037819 */ /* 0x000fe200000006ff */
[----:B------:R-:W-:Y:S01]  /*122b0*/  BSSY B2, `(.L_x_512) ;  /* 0x0000004000027945 */ /* 0x000fe20003800000 */
[----:B---3--:R-:W-:-:S04]  /*122c0*/  IMAD R2, R11, 0x8, R2 ;  /* 0x000000080b027824 */ /* 0x008fc800078e0202 */
[----:B------:R-:W3:Y:S02]  /*122d0*/  SYNCS.PHASECHK.TRANS64.TRYWAIT P0, [R2+URZ+0x38840], R3 ;  /* 0x03884003020075a7 */ /* 0x000ee4000800017f */
[----:B---3--:R-:W-:Y:S05]  /*122e0*/  @!P0 BRA `(.L_x_513) ;  /* 0x0000003000b08947 */ /* 0x008fea0003800000 */
.L_x_597:
[----:B------:R-:W-:Y:S05]  /*122f0*/  BSYNC B2 ;  /* 0x0000000000027941 */ /* 0x000fea0003800000 */
.L_x_512:
[----:B-1----:R-:W1:Y:S01]  /*12300*/  S2R R9, SR_TID.X ;  /* 0x0000000000097919 */ /* 0x002e620000002100 */
[----:B------:R-:W-:Y:S01]  /*12310*/  BSSY B2, `(.L_x_514) ;  /* 0x000000b000027945 */ /* 0x000fe20003800000 */
[----:B-1----:R-:W-:-:S04]  /*12320*/  LOP3.LUT R9, R9, 0x7f, RZ, 0xc0, !PT ;  /* 0x0000007f09097812 */ /* 0x002fc800078ec0ff */
[----:B------:R-:W-:-:S13]  /*12330*/  ISETP.NE.AND P1, PT, R9, RZ, PT ;  /* 0x000000ff0900720c */ /* 0x000fda0003f25270 */
[----:B------:R-:W-:Y:S05]  /*12340*/  @P1 BRA `(.L_x_515) ;  /* 0x00000000001c1947 */ /* 0x000fea0003800000 */
[----:B------:R-:W1:Y:S01]  /*12350*/  S2R R9, SR_TID.X ;  /* 0x0000000000097919 */ /* 0x000e620000002100 */
[----:B---3--:R-:W-:-:S04]  /*12360*/  IMAD.MOV.U32 R3, RZ, RZ, 0xa000 ;  /* 0x0000a000ff037424 */ /* 0x008fc800078e00ff */
[----:B------:R4:W-:Y:S01]  /*12370*/  SYNCS.ARRIVE.TRANS64 RZ, [R2+URZ+0x38830], R3 ;  /* 0x0388300302ff79a7 */ /* 0x0009e2000800003f */
[----:B-1----:R-:W-:-:S04]  /*12380*/  LOP3.LUT R9, R9, 0x1f, RZ, 0xc0, !PT ;  /* 0x0000001f09097812 */ /* 0x002fc800078ec0ff */
[----:B------:R-:W-:-:S13]  /*12390*/  ISETP.NE.AND P0, PT, R9, RZ, PT ;  /* 0x000000ff0900720c */ /* 0x000fda0003f05270 */
[----:B----4-:R-:W-:Y:S05]  /*123a0*/  @!P0 BRA `(.L_x_515) ;  /* 0x0000000000048947 */ /* 0x010fea0003800000 */
[----:B------:R-:W-:Y:S01]  /*123b0*/  BPT.TRAP 0x1 ;  /* 0x000000040000795c */ /* 0x000fe20000300000 */
.L_x_515:
[----:B------:R-:W-:Y:S05]  /*123c0*/  BSYNC B2 ;  /* 0x0000000000027941 */ /* 0x000fea0003800000 */
.L_x_514:
[----:B------:R-:W4:Y:S04]  /*123d0*/  LDL R9, [R1+0x8] ;  /* 0x0000080001097983 */ /* 0x000f280000100800 */
[----:B--2---:R-:W2:Y:S04]  /*123e0*/  LDL R10, [R1+0x4] ;  /* 0x00000400010a7983 */ /* 0x004ea80000100800 */
[----:B---3--:R-:W3:Y:S01]  /*123f0*/  LDL R2, [R1+0x18] ;  /* 0x0000180001027983 */ /* 0x008ee20000100800 */
[----:B------:R-:W-:-:S05]  /*12400*/  IMAD.MOV.U32 R12, RZ, RZ, RZ ;  /* 0x000000ffff0c7224 */ /* 0x000fca00078e00ff */
[----:B------:R-:W-:Y:S01]  /*12410*/  R2UR UR10, R12 ;  /* 0x000000000c0a72ca */ /* 0x000fe200000e0000 */
[----:B------:R-:W-:Y:S01]  /*12420*/  UIADD3 UR4, UP0, UR36, 0x370, URZ ;  /* 0x0000037024047890 */ /* 0x000fe2000ff1e03f */
[----:B------:R-:W-:Y:S01]  /*12430*/  PLOP3.LUT P0, PT, PT, PT, PT, 0x80, 0x0 ;  /* 0x000000000000781c */ /* 0x000fe20003f0f070 */
[----:B------:R-:W-:Y:S01]  /*12440*/  UMOV UR6, 0x0 ;  /* 0x0000000000067882 */ /* 0x000fe20000000000 */
[----:B------:R-:W-:Y:S01]  /*12450*/  UMOV UR7, 0x14f00000 ;  /* 0x14f0000000077882 */ /* 0x000fe20000000000 */
[----:B------:R-:W-:Y:S01]  /*12460*/  UIADD3.X UR5, URZ, UR37, URZ, UP0, !UPT ;  /* 0x000000253f057290 */ /* 0x000fe200087fe43f */
[C---:B----4-:R-:W-:Y:S02]  /*12470*/  IMAD R3, R9.reuse, 0x8, R6 ;  /* 0x0000000809037824 */ /* 0x050fe400078e0206 */
[----:B--2---:R-:W-:Y:S02]  /*12480*/  IMAD R9, R9, 0xa000, R10 ;  /* 0x0000a00009097824 */ /* 0x004fe400078e020a */
[----:B------:R-:W-:-:S02]  /*12490*/  VIADD R3, R3, 0x30 ;  /* 0x0000003003037836 */ /* 0x000fc40000000000 */
[----:B---3--:R-:W-:Y:S02]  /*124a0*/  IMAD R2, R7, 0x50, R2 ;  /* 0x0000005007027824 */ /* 0x008fe400078e0202 */
[----:B------:R-:W-:-:S07]  /*124b0*/  VIADD R10, R9, 0x24400 ;  /* 0x00024400090a7836 */ /* 0x000fce0000000000 */
.L_x_516:
        /* <DEDUP_REMOVED lines=16> */
.L_x_517:
        /* <DEDUP_REMOVED lines=16> */
.L_x_518:
        /* <DEDUP_REMOVED lines=16> */
.L_x_519:
        /* <DEDUP_REMOVED lines=10> */
[----:B------:R-:W-:Y:S01]  /*12860*/  SHF.L.U32 R5, R5, 0x1f, RZ ;  /* 0x0000001f05057819 */ /* 0x000fe200000006ff */
[----:B------:R-:W-:Y:S01]  /*12870*/  IMAD R2, R4, 0x8, R6 ;  /* 0x0000000804027824 */ /* 0x000fe200078e0206 */
[----:B------:R-:W-:Y:S03]  /*12880*/  BSSY B2, `(.L_x_520) ;  /* 0x0000003000027945 */ /* 0x000fe60003800000 */
[----:B------:R-:W1:Y:S02]  /*12890*/  SYNCS.PHASECHK.TRANS64.TRYWAIT P0, [R2+URZ+0x60], R5 ;  /* 0x00006005020075a7 */ /* 0x000e64000800017f */
[----:B-1----:R-:W-:Y:S05]  /*128a0*/  @!P0 BRA `(.L_x_521) ;  /* 0x0000002c00548947 */ /* 0x002fea0003800000 */
.L_x_598:
[----:B------:R-:W-:Y:S05]  /*128b0*/  BSYNC B2 ;  /* 0x0000000000027941 */ /* 0x000fea0003800000 */
.L_x_520:
[----:B------:R-:W-:Y:S01]  /*128c0*/  BSSY B2, `(.L_x_522) ;  /* 0x000000b000027945 */ /* 0x000fe20003800000 */
[----:B------:R-:W-:Y:S02]  /*128d0*/  IMAD.MOV.U32 R10, RZ, RZ, 0x0 ;  /* 0x00000000ff0a7424 */ /* 0x000fe400078e00ff */
[----:B------:R-:W-:Y:S01]  /*128e0*/  IMAD.MOV.U32 R11, RZ, RZ, 0x14f00000 ;  /* 0x14f00000ff0b7424 */ /* 0x000fe200078e00ff */
[----:B------:R-:W-:Y:S06]  /*128f0*/  @P1 BRA `(.L_x_523) ;  /* 0x00000000001c1947 */ /* 0x000fec0003800000 */
[----:B------:R-:W2:Y:S02]  /*12900*/  S2R R3, SR_TID.X ;  /* 0x0000000000037919 */ /* 0x000ea40000002100 */
[----:B--2---:R-:W-:Y:S01]  /*12910*/  LOP3.LUT R9, R3, 0x1f, RZ, 0xc0, !PT ;  /* 0x0000001f03097812 */ /* 0x004fe200078ec0ff */
[----:B------:R-:W-:-:S03]  /*12920*/  IMAD.MOV.U32 R3, RZ, RZ, 0xa000 ;  /* 0x0000a000ff037424 */ /* 0x000fc600078e00ff */
[----:B------:R-:W-:Y:S01]  /*12930*/  ISETP.NE.AND P0, PT, R9, RZ, PT ;  /* 0x000000ff0900720c */ /* 0x000fe20003f05270 */
[----:B------:R2:W-:-:S12]  /*12940*/  SYNCS.ARRIVE.TRANS64 RZ, [R2+URZ+0x50], R3 ;  /* 0x0000500302ff79a7 */ /* 0x0005d8000800003f */
[----:B--2---:R-:W-:Y:S05]  /*12950*/  @!P0 BRA `(.L_x_523) ;  /* 0x0000000000048947 */ /* 0x004fea0003800000 */
[----:B------:R-:W-:Y:S01]  /*12960*/  BPT.TRAP 0x1 ;  /* 0x000000040000795c */ /* 0x000fe20000300000 */
.L_x_523:
[----:B------:R-:W-:Y:S05]  /*12970*/  BSYNC B2 ;  /* 0x0000000000027941 */ /* 0x000fea0003800000 */
.L_x_522:
[----:B------:R-:W2:Y:S04]  /*12980*/  LDL R9, [R1+0x4] ;  /* 0x0000040001097983 */ /* 0x000ea80000100800 */
[----:B-1----:R-:W3:Y:S04]  /*12990*/  LDL R5, [R1+0x18] ;  /* 0x0000180001057983 */ /* 0x002ee80000100800 */
[----:B------:R-:W3:Y:S01]  /*129a0*/  LDL.LU R3, [R1+0x14] ;  /* 0x0000140001037983 */ /* 0x000ee20000300800 */
[----:B------:R-:W-:Y:S01]  /*129b0*/  R2UR UR10, R12 ;  /* 0x000000000c0a72ca */ /* 0x000fe200000e0000 */
[----:B------:R-:W-:Y:S01]  /*129c0*/  UIADD3 UR4, UP0, UR36, 0x470, URZ ;  /* 0x0000047024047890 */ /* 0x000fe2000ff1e03f */
[----:B------:R-:W-:Y:S01]  /*129d0*/  R2UR UR6, R10 ;  /* 0x000000000a0672ca */ /* 0x000fe200000e0000 */
[----:B------:R-:W-:Y:S01]  /*129e0*/  VIADD R2, R2, 0x50 ;  /* 0x0000005002027836 */ /* 0x000fe20000000000 */
[----:B------:R-:W-:Y:S01]  /*129f0*/  R2UR UR7, R11 ;  /* 0x000000000b0772ca */ /* 0x000fe200000e0000 */
[----:B------:R-:W-:Y:S01]  /*12a00*/  UIADD3.X UR5, URZ, UR37, URZ, UP0, !UPT ;  /* 0x000000253f057290 */ /* 0x000fe200087fe43f */
[----:B------:R-:W-:Y:S01]  /*12a10*/  PLOP3.LUT P0, PT, PT, PT, PT, 0x80, 0x0 ;  /* 0x000000000000781c */ /* 0x000fe20003f0f070 */
[----:B--2---:R-:W-:-:S02]  /*12a20*/  IMAD R4, R4, 0xa000, R9 ;  /* 0x0000a00004047824 */ /* 0x004fc400078e0209 */
[----:B---3--:R-:W-:Y:S02]  /*12a30*/  IMAD R3, R3, 0x50, R5 ;  /* 0x0000005003037824 */ /* 0x008fe400078e0205 */
[----:B------:R-:W-:-:S08]  /*12a40*/  VIADD R5, R4, 0x400 ;  /* 0x0000040004057836 */ /* 0x000fd00000000000 */
.L_x_524:
        /* <DEDUP_REMOVED lines=16> */
.L_x_525:
        /* <DEDUP_REMOVED lines=16> */
.L_x_526:
        /* <DEDUP_REMOVED lines=16> */
.L_x_527:
        /* <DEDUP_REMOVED lines=13> */
.L_x_510:
[----:B------:R-:W-:Y:S05]  /*12e20*/  BSYNC B1 ;  /* 0x0000000000017941 */ /* 0x000fea0003800000 */
.L_x_509:
[C---:B------:R-:W-:Y:S01]  /*12e30*/  ISETP.GT.AND P0, PT, R0.reuse, 0x1, PT ;  /* 0x000000010000780c */ /* 0x040fe20003f04270 */
[----:B------:R-:W-:-:S12]  /*12e40*/  VIADD R0, R0, 0xfffffffe ;  /* 0xfffffffe00007836 */ /* 0x000fd80000000000 */
[----:B------:R-:W-:Y:S05]  /*12e50*/  @P0 BRA `(.L_x_528) ;  /* 0xffffffe000fc0947 */ /* 0x000fea000383ffff */
.L_x_468:
[----:B------:R-:W-:Y:S05]  /*12e60*/  BSYNC B0 ;  /* 0x0000000000007941 */ /* 0x000fea0003800000 */
.L_x_467:
[----:B------:R-:W4:Y:S01]  /*12e70*/  S2R R2, SR_TID.X ;  /* 0x0000000000027919 */ /* 0x000f220000002100 */
[----:B------:R-:W-:Y:S01]  /*12e80*/  BSSY B0, `(.L_x_529) ;  /* 0x0000011000007945 */ /* 0x000fe20003800000 */
[----:B----4-:R-:W-:-:S04]  /*12e90*/  LOP3.LUT R3, R2, 0x7f, RZ, 0xc0, !PT ;  /* 0x0000007f02037812 */ /* 0x010fc800078ec0ff */
[----:B------:R-:W-:-:S13]  /*12ea0*/  ISETP.NE.AND P0, PT, R3, RZ, PT ;  /* 0x000000ff0300720c */ /* 0x000fda0003f05270 */
[----:B------:R-:W-:Y:S05]  /*12eb0*/  @P0 BRA `(.L_x_530) ;  /* 0x0000000000340947 */ /* 0x000fea0003800000 */
[----:B------:R-:W4:Y:S01]  /*12ec0*/  S2R R2, SR_LANEID ;  /* 0x0000000000027919 */ /* 0x000f220000000000 */
[----:B------:R-:W-:Y:S01]  /*12ed0*/  VOTEU.ANY UR4, UPT, PT ;  /* 0x0000000000047886 */ /* 0x000fe200038e0100 */
[----:B-1----:R-:W1:Y:S01]  /*12ee0*/  LDC.64 R4, c[0x0][0xc60] ;  /* 0x00031800ff047b82 */ /* 0x002e620000000a00 */
[----:B------:R-:W4:Y:S01]  /*12ef0*/  FLO.U32 R0, UR4 ;  /* 0x0000000400007d00 */ /* 0x000f2200080e0000 */
[----:B------:R-:W-:Y:S01]  /*12f00*/  ULDC.64 UR6, c[0x0][0x208] ;  /* 0x0000820000067ab9 */ /* 0x000fe20000000a00 */
[----:B----4-:R-:W-:-:S06]  /*12f10*/  ISETP.EQ.U32.AND P0, PT, R0, R2, PT ;  /* 0x000000020000720c */ /* 0x010fcc0003f02070 */
[----:B------:R-:W1:Y:S07]  /*12f20*/  POPC R2, UR4 ;  /* 0x0000000400027d09 */ /* 0x000e6e0008000000 */
[----:B-1----:R-:W4:Y:S04]  /*12f30*/  @P0 ATOMG.E.ADD.STRONG.GPU PT, R2, desc[UR6][R4.64], R2 ;  /* 0x00000002040209a8 */ /* 0x002f2800081ee1c6 */
[----:B----4-:R1:W4:Y:S02]  /*12f40*/  SHFL.IDX PT, R2, R2, R0, 0x1f ;  /* 0x00001f0002027589 */ /* 0x01032400000e0000 */
[----:B-1----:R-:W1:Y:S02]  /*12f50*/  S2R R0, SR_LTMASK ;  /* 0x0000000000007919 */ /* 0x002e640000003900 */
[----:B-1----:R-:W-:-:S06]  /*12f60*/  LOP3.LUT R0, R0, UR4, RZ, 0xc0, !PT ;  /* 0x0000000400007c12 */ /* 0x002fcc000f8ec0ff */
[----:B------:R-:W4:Y:S02]  /*12f70*/  POPC R0, R0 ;  /* 0x0000000000007309 */ /* 0x000f240000000000 */
[----:B----4-:R-:W-:-:S07]  /*12f80*/  IADD3 R16, R2, UR38, R0 ;  /* 0x0000002602107c10 */ /* 0x010fce000fffe000 */
.L_x_530:
[----:B------:R-:W-:Y:S05]  /*12f90*/  BSYNC B0 ;  /* 0x0000000000007941 */ /* 0x000fea0003800000 */
.L_x_529:
[----:B------:R-:W4:Y:S01]  /*12fa0*/  LDL.LU R0, [R1+0x20] ;  /* 0x0000200001007983 */ /* 0x000f220000300800 */
[----:B------:R-:W-:Y:S01]  /*12fb0*/  BSSY B0, `(.L_x_531) ;  /* 0x0000060000007945 */ /* 0x000fe20003800000 */
[----:B----4-:R-:W-:-:S13]  /*12fc0*/  ISETP.NE.AND P0, PT, R0, RZ, PT ;  /* 0x000000ff0000720c */ /* 0x010fda0003f05270 */
[----:B------:R-:W-:Y:S05]  /*12fd0*/  @!P0 BRA `(.L_x_532) ;  /* 0x0000000400748947 */ /* 0x000fea0003800000 */
[----:B------:R-:W4:Y:S04]  /*12fe0*/  LDL R4, [R1+0x4] ;  /* 0x0000040001047983 */ /* 0x000f280000100800 */
[----:B------:R-:W4:Y:S04]  /*12ff0*/  LDL R2, [R1+0x8] ;  /* 0x0000080001027983 */ /* 0x000f280000100800 */
[----:B------:R-:W2:Y:S01]  /*13000*/  LDL R0, [R1+0x10] ;  /* 0x0000100001007983 */ /* 0x000ea20000100800 */
[----:B------:R-:W-:Y:S01]  /*13010*/  BSSY B1, `(.L_x_533) ;  /* 0x0000006000017945 */ /* 0x000fe20003800000 */
[----:B------:R-:W-:Y:S01]  /*13020*/  ISETP.NE.AND P1, PT, R3, RZ, PT ;  /* 0x000000ff0300720c */ /* 0x000fe20003f25270 */
[----:B----4-:R-:W-:Y:S01]  /*13030*/  IMAD R2, R2, 0x8, R4 ;  /* 0x0000000802027824 */ /* 0x010fe200078e0204 */
[----:B--2---:R-:W-:-:S04]  /*13040*/  SHF.L.U32 R0, R0, 0x1f, RZ ;  /* 0x0000001f00007819 */ /* 0x004fc800000006ff */
[----:B------:R-:W2:Y:S02]  /*13050*/  SYNCS.PHASECHK.TRANS64.TRYWAIT P0, [R2+URZ+0x38860], R0 ;  /* 0x03886000020075a7 */ /* 0x000ea4000800017f */
[----:B--2---:R-:W-:Y:S05]  /*13060*/  @!P0 BRA `(.L_x_534) ;  /* 0x0000002400788947 */ /* 0x004fea0003800000 */
.L_x_599:
[----:B------:R-:W-:Y:S05]  /*13070*/  BSYNC B1 ;  /* 0x0000000000017941 */ /* 0x000fea0003800000 */
.L_x_533:
[----:B------:R-:W-:Y:S04]  /*13080*/  BSSY B1, `(.L_x_535) ;  /* 0x0000009000017945 */ /* 0x000fe80003800000 */
[----:B------:R-:W-:Y:S05]  /*13090*/  @P1 BRA `(.L_x_536) ;  /* 0x00000000001c1947 */ /* 0x000fea0003800000 */
[----:B------:R-:W4:Y:S01]  /*130a0*/  S2R R3, SR_TID.X ;  /* 0x0000000000037919 */ /* 0x000f220000002100 */
[----:B--2---:R-:W-:-:S04]  /*130b0*/  IMAD.MOV.U32 R0, RZ, RZ, 0xa000 ;  /* 0x0000a000ff007424 */ /* 0x004fc800078e00ff */
[----:B------:R2:W-:Y:S01]  /*130c0*/  SYNCS.ARRIVE.TRANS64 RZ, [R2+URZ+0x38850], R0 ;  /* 0x0388500002ff79a7 */ /* 0x0005e2000800003f */
[----:B----4-:R-:W-:-:S04]  /*130d0*/  LOP3.LUT R3, R3, 0x1f, RZ, 0xc0, !PT ;  /* 0x0000001f03037812 */ /* 0x010fc800078ec0ff */
[----:B------:R-:W-:-:S13]  /*130e0*/  ISETP.NE.AND P0, PT, R3, RZ, PT ;  /* 0x000000ff0300720c */ /* 0x000fda0003f05270 */
[----:B--2---:R-:W-:Y:S05]  /*130f0*/  @!P0 BRA `(.L_x_536) ;  /* 0x0000000000048947 */ /* 0x004fea0003800000 */
[----:B------:R-:W-:Y:S01]  /*13100*/  BPT.TRAP 0x1 ;  /* 0x000000040000795c */ /* 0x000fe20000300000 */
.L_x_536:
[----:B------:R-:W-:Y:S05]  /*13110*/  BSYNC B1 ;  /* 0x0000000000017941 */ /* 0x000fea0003800000 */
.L_x_535:
[----:B-1----:R-:W4:Y:S04]  /*13120*/  LDL R5, [R1+0x4] ;  /* 0x0000040001057983 */ /* 0x002f280000100800 */
[----:B--2---:R-:W4:Y:S04]  /*13130*/  LDL R0, [R1+0x8] ;  /* 0x0000080001007983 */ /* 0x004f280000100800 */
[----:B------:R-:W2:Y:S04]  /*13140*/  LDL.LU R4, [R1+0x18] ;  /* 0x0000180001047983 */ /* 0x000ea80000300800 */
[----:B------:R-:W2:Y:S01]  /*13150*/  LDL R3, [R1+0x14] ;  /* 0x0000140001037983 */ /* 0x000ea20000100800 */
[----:B------:R-:W-:Y:S01]  /*13160*/  UIADD3 UR4, UP0, UR36, 0x470, URZ ;  /* 0x0000047024047890 */ /* 0x000fe2000ff1e03f */
[----:B------:R-:W-:Y:S01]  /*13170*/  PLOP3.LUT P0, PT, PT, PT, PT, 0x80, 0x0 ;  /* 0x000000000000781c */ /* 0x000fe20003f0f070 */
[----:B------:R-:W-:Y:S01]  /*13180*/  VIADD R2, R2, 0x38850 ;  /* 0x0003885002027836 */ /* 0x000fe20000000000 */
[----:B------:R-:W-:Y:S01]  /*13190*/  UMOV UR6, 0x0 ;  /* 0x0000000000067882 */ /* 0x000fe20000000000 */
[----:B------:R-:W-:Y:S01]  /*131a0*/  UIADD3.X UR5, URZ, UR37, URZ, UP0, !UPT ;  /* 0x000000253f057290 */ /* 0x000fe200087fe43f */
[----:B------:R-:W-:Y:S01]  /*131b0*/  UMOV UR7, 0x14f00000 ;  /* 0x14f0000000077882 */ /* 0x000fe20000000000 */
[----:B------:R-:W-:Y:S01]  /*131c0*/  UMOV UR10, URZ ;  /* 0x0000003f000a7c82 */ /* 0x000fe20008000000 */
[----:B----4-:R-:W-:-:S02]  /*131d0*/  IMAD R0, R0, 0xa000, R5 ;  /* 0x0000a00000007824 */ /* 0x010fc400078e0205 */
[----:B--2---:R-:W-:Y:S02]  /*131e0*/  IMAD R3, R3, 0x50, R4 ;  /* 0x0000005003037824 */ /* 0x004fe400078e0204 */
[----:B------:R-:W-:-:S07]  /*131f0*/  VIADD R4, R0, 0x400 ;  /* 0x0000040000047836 */ /* 0x000fce0000000000 */
.L_x_537:
        /* <DEDUP_REMOVED lines=11> */
[----:B------:R-:W-:Y:S01]  /*132b0*/  PLOP3.LUT P0, PT, PT, PT, PT, 0x80, 0x0 ;  /* 0x000000000000781c */ /* 0x000fe20003f0f070 */
[----:B------:R-:W-:Y:S01]  /*132c0*/  VIADD R4, R0, 0x2c00 ;  /* 0x00002c0000047836 */ /* 0x000fe20000000000 */
[----:B------:R-:W-:Y:S01]  /*132d0*/  UMOV UR6, 0x0 ;  /* 0x0000000000067882 */ /* 0x000fe20000000000 */
[----:B------:R-:W-:Y:S01]  /*132e0*/  UMOV UR7, 0x14f00000 ;  /* 0x14f0000000077882 */ /* 0x000fe20000000000 */
[----:B------:R-:W-:-:S09]  /*132f0*/  UMOV UR10, 0x40 ;  /* 0x00000040000a7882 */ /* 0x000fd20000000000 */
.L_x_538:
        /* <DEDUP_REMOVED lines=16> */
.L_x_539:
        /* <DEDUP_REMOVED lines=16> */
.L_x_540:
        /* <DEDUP_REMOVED lines=10> */
[----:B----4-:R-:W-:Y:S05]  /*135a0*/  @P0 BRA.U.ANY `(.L_x_540) ;  /* 0xfffffffd00d40947 */ /* 0x010fea000393ffff */
.L_x_532:
[----:B------:R-:W-:Y:S05]  /*135b0*/  BSYNC B0 ;  /* 0x0000000000007941 */ /* 0x000fea0003800000 */
.L_x_531:
[----:B-1----:R-:W4:Y:S04]  /*135c0*/  LDL.LU R5, [R1+0x8] ;  /* 0x0000080001057983 */ /* 0x002f280000300800 */
[----:B------:R-:W2:Y:S01]  /*135d0*/  LDL.LU R4, [R1+0x10] ;  /* 0x0000100001047983 */ /* 0x000ea20000300800 */
[----:B----4-:R-:W-:-:S05]  /*135e0*/  VIADD R0, R5, 0x1 ;  /* 0x0000000105007836 */ /* 0x010fca0000000000 */
[----:B------:R-:W-:-:S04]  /*135f0*/  ISETP.NE.AND P0, PT, R0, 0x2, PT ;  /* 0x000000020000780c */ /* 0x000fc80003f05270 */
[----:B------:R-:W-:Y:S02]  /*13600*/  SEL R2, RZ, 0x1, P0 ;  /* 0x00000001ff027807 */ /* 0x000fe40000000000 */
[----:B------:R-:W-:Y:S02]  /*13610*/  SEL R0, R0, RZ, P0 ;  /* 0x000000ff00007207 */ /* 0x000fe40000000000 */
[----:B--2---:R-:W-:-:S03]  /*13620*/  LOP3.LUT R4, R4, R2, RZ, 0x3c, !PT ;  /* 0x0000000204047212 */ /* 0x004fc600078e3cff */
[----:B------:R1:W-:Y:S04]  /*13630*/  STL [R1+0x8], R0 ;  /* 0x0000080001007387 */ /* 0x0003e80000100800 */
[----:B------:R1:W-:Y:S02]  /*13640*/  STL [R1+0x10], R4 ;  /* 0x0000100401007387 */ /* 0x0003e40000100800 */
.L_x_447:
[----:B------:R-:W-:Y:S05]  /*13650*/  BSYNC B7 ;  /* 0x0000000000077941 */ /* 0x000fea0003800000 */
.L_x_445:
[----:B-1-3--:R-:W3:Y:S02]  /*13660*/  LDL R0, [R1+0x58] ;  /* 0x0000580001007983 */ /* 0x00aee40000100800 */
[----:B---3--:R-:W-:-:S13]  /*13670*/  ISETP.NE.AND P0, PT, R0, RZ, PT ;  /* 0x000000ff0000720c */ /* 0x008fda0003f05270 */
[----:B------:R-:W-:Y:S05]  /*13680*/  @!P0 BRA `(.L_x_541) ;  /* 0x0000000000288947 */ /* 0x000fea0003800000 */
[----:B------:R-:W-:Y:S05]  /*13690*/  WARPSYNC.ALL ;  /* 0x0000000000007948 */ /* 0x000fea0003800000 */
[----:B------:R-:W1:Y:S08]  /*136a0*/  S2UR UR5, SR_CgaCtaId ;  /* 0x00000000000579c3 */ /* 0x000e700000008800 */
[----:B------:R-:W-:Y:S06]  /*136b0*/  BAR.SYNC.DEFER_BLOCKING 0x5, 0x180 ;  /* 0x0146000000007b1d */ /* 0x000fec0000010000 */
[----:B------:R-:W-:-:S02]  /*136c0*/  UMOV UR4, 0x400 ;  /* 0x0000040000047882 */ /* 0x000fc40000000000 */
[----:B-1----:R-:W-:-:S06]  /*136d0*/  ULEA UR4, UR5, UR4, 0x18 ;  /* 0x0000000405047291 */ /* 0x002fcc000f8ec03f */
[----:B------:R-:W-:-:S05]  /*136e0*/  IMAD.U32 R0, RZ, RZ, UR4 ;  /* 0x00000004ff007e24 */ /* 0x000fca000f8e00ff */
[----:B------:R3:W4:Y:S04]  /*136f0*/  LDS.128 R16, [R0+0x388d0] ;  /* 0x0388d00000107984 */ /* 0x0007280000000c00 */
[----:B------:R3:W-:Y:S01]  /*13700*/  STL [R1+0x4], R0 ;  /* 0x0000040001007387 */ /* 0x0007e20000100800 */
[----:B------:R-:W-:Y:S06]  /*13710*/  BAR.ARV 0x4, 0x180 ;  /* 0x0106000000007b1d */ /* 0x000fec0000002000 */
[----:B------:R-:W-:Y:S05]  /*13720*/  BRA `(.L_x_542) ;  /* 0x0000000800507947 */ /* 0x000fea0003800000 */
.L_x_541:
[----:B------:R-:W2:Y:S01]  /*13730*/  S2R R0, SR_TID.X ;  /* 0x0000000000007919 */ /* 0x000ea20000002100 */
[----:B------:R-:W-:Y:S01]  /*13740*/  UMOV UR4, 0xffffffff ;  /* 0xffffffff00047882 */ /* 0x000fe20000000000 */
[----:B--2---:R-:W-:-:S04]  /*13750*/  LOP3.LUT R7, R0, 0x1f, RZ, 0xc0, !PT ;  /* 0x0000001f00077812 */ /* 0x004fc800078ec0ff */
[----:B------:R-:W-:Y:S01]  /*13760*/  ISETP.NE.AND P0, PT, R7, 0x1f, PT ;  /* 0x0000001f0700780c */ /* 0x000fe20003f05270 */
[----:B------:R-:W-:-:S12]  /*13770*/  BRA.DIV UR4, `(.L_x_543) ;  /* 0x0000001e04c87947 */ /* 0x000fd8000b800000 */
[----:B------:R-:W-:Y:S01]  /*13780*/  IMAD.IADD R0, R19, 0x1, R7 ;  /* 0x0000000113007824 */ /* 0x000fe200078e0207 */
[----:B------:R-:W-:Y:S01]  /*13790*/  ULDC UR4, c[0x0][0xc3c] ;  /* 0x00030f0000047ab9 */ /* 0x000fe20000000800 */
[----:B------:R-:W-:-:S03]  /*137a0*/  ULDC.64 UR6, c[0x0][0x208] ;  /* 0x0000820000067ab9 */ /* 0x000fc60000000a00 */
[----:B------:R-:W-:-:S13]  /*137b0*/  ISETP.GE.OR P1, PT, R0, UR4, !P0 ;  /* 0x0000000400007c0c */ /* 0x000fda000c726670 */
[----:B------:R-:W1:Y:S02]  /*137c0*/  @!P1 LDC.64 R2, c[0x0][0xc80] ;  /* 0x00032000ff029b82 */ /* 0x000e640000000a00 */
[----:B-1----:R-:W-:-:S06]  /*137d0*/  @!P1 IMAD.WIDE R2, R0, 0x4, R2 ;  /* 0x0000000400029825 */ /* 0x002fcc00078e0202 */
[----:B------:R1:W2:Y:S01]  /*137e0*/  @!P1 LDG.E R3, desc[UR6][R2.64] ;  /* 0x0000000602039981 */ /* 0x0002a2000c1e1900 */
[C---:B------:R-:W-:Y:S02]  /*137f0*/  ISETP.GE.U32.AND P2, PT, R7.reuse, 0x2, PT ;  /* 0x000000020700780c */ /* 0x040fe40003f46070 */
[C---:B------:R-:W-:Y:S01]  /*13800*/  ISETP.GE.U32.AND P3, PT, R7.reuse, 0x4, PT ;  /* 0x000000040700780c */ /* 0x040fe20003f66070 */
[----:B------:R-:W-:Y:S01]  /*13810*/  SHFL.IDX PT, R0, R16, RZ, 0x1f ;  /* 0x00001fff10007589 */ /* 0x000fe200000e0000 */
[C---:B------:R-:W-:Y:S02]  /*13820*/  ISETP.GE.U32.AND P4, PT, R7.reuse, 0x8, PT ;  /* 0x000000080700780c */ /* 0x040fe40003f86070 */
[C---:B------:R-:W-:Y:S01]  /*13830*/  ISETP.GE.U32.AND P5, PT, R7.reuse, 0x10, PT ;  /* 0x000000100700780c */ /* 0x040fe20003fa6070 */
[----:B------:R-:W-:Y:S01]  /*13840*/  SHFL.IDX PT, R4, R16, 0x1, 0x1f ;  /* 0x00201f0010047f89 */ /* 0x000fe200000e0000 */
[----:B-1----:R-:W-:Y:S02]  /*13850*/  IMAD.MOV.U32 R2, RZ, RZ, RZ ;  /* 0x000000ffff027224 */ /* 0x002fe400078e00ff */
[----:B--2---:R-:W-:Y:S01]  /*13860*/  @!P1 IMAD.MOV.U32 R2, RZ, RZ, R3 ;  /* 0x000000ffff029224 */ /* 0x004fe200078e0003 */
[----:B------:R-:W-:-:S04]  /*13870*/  ISETP.NE.AND P1, PT, R7, RZ, PT ;  /* 0x000000ff0700720c */ /* 0x000fc80003f25270 */
        /* <DEDUP_REMOVED lines=15> */
[----:B------:R1:W2:Y:S02]  /*13970*/  SHFL.IDX PT, R6, R3, 0x1f, 0x1f ;  /* 0x03e01f0003067f89 */ /* 0x0002a400000e0000 */
.L_x_609:
[----:B------:R-:W-:Y:S02]  /*13980*/  ULDC UR4, c[0x0][0xc38] ;  /* 0x00030e0000047ab9 */ /* 0x000fe40000000800 */
[----:B------:R-:W-:-:S04]  /*13990*/  IMAD.U32 R16, RZ, RZ, UR4 ;  /* 0x00000004ff107e24 */ /* 0x000fc8000f8e00ff */
[----:B--2---:R-:W-:-:S04]  /*139a0*/  IMAD R6, R6, R16, RZ ;  /* 0x0000001006067224 */ /* 0x004fc800078e02ff */
[----:B------:R-:W-:-:S05]  /*139b0*/  IMAD.IADD R4, R4, 0x1, R6 ;  /* 0x0000000104047824 */ /* 0x000fca00078e0206 */
[----:B------:R-:W-:-:S13]  /*139c0*/  ISETP.GT.AND P6, PT, R4, R0, PT ;  /* 0x000000000400720c */ /* 0x000fda0003fc4270 */
[----:B------:R-:W-:Y:S05]  /*139d0*/  @P6 BRA `(.L_x_544) ;  /* 0x0000000000a06947 */ /* 0x000fea0003800000 */
.L_x_549:
[----:B------:R-:W2:Y:S01]  /*139e0*/  LDC R2, c[0x0][0xc3c] ;  /* 0x00030f00ff027b82 */ /* 0x000ea20000000800 */
[----:B------:R-:W-:-:S05]  /*139f0*/  VIADD R19, R19, 0x1f ;  /* 0x0000001f13137836 */ /* 0x000fca0000000000 */
[----:B--2---:R-:W-:-:S13]  /*13a00*/  ISETP.GE.AND P6, PT, R19, R2, PT ;  /* 0x000000021300720c */ /* 0x004fda0003fc6270 */
[----:B------:R-:W-:Y:S05]  /*13a10*/  @P6 BRA `(.L_x_545) ;  /* 0x0000000400486947 */ /* 0x000fea0003800000 */
[----:B-1----:R-:W1:Y:S01]  /*13a20*/  S2R R3, SR_TID.X ;  /* 0x0000000000037919 */ /* 0x002e620000002100 */
[----:B------:R-:W-:Y:S01]  /*13a30*/  BSSY B0, `(.L_x_546) ;  /* 0x000000a000007945 */ /* 0x000fe20003800000 */
[----:B-1----:R-:W-:-:S05]  /*13a40*/  LOP3.LUT R3, R3, 0x1f, RZ, 0xc0, !PT ;  /* 0x0000001f03037812 */ /* 0x002fca00078ec0ff */
[----:B------:R-:W-:-:S05]  /*13a50*/  IMAD.IADD R5, R19, 0x1, R3 ;  /* 0x0000000113057824 */ /* 0x000fca00078e0203 */
[----:B------:R-:W-:Y:S01]  /*13a60*/  ISETP.GE.OR P6, PT, R5, R2, !P0 ;  /* 0x000000020500720c */ /* 0x000fe200047c6670 */
[----:B------:R-:W-:-:S12]  /*13a70*/  IMAD.MOV.U32 R2, RZ, RZ, RZ ;  /* 0x000000ffff027224 */ /* 0x000fd800078e00ff */
[----:B------:R-:W-:Y:S05]  /*13a80*/  @P6 BRA `(.L_x_547) ;  /* 0x0000000000106947 */ /* 0x000fea0003800000 */
[----:B------:R-:W1:Y:S01]  /*13a90*/  LDC.64 R2, c[0x0][0xc80] ;  /* 0x00032000ff027b82 */ /* 0x000e620000000a00 */
[----:B------:R-:W-:Y:S01]  /*13aa0*/  ULDC.64 UR4, c[0x0][0x208] ;  /* 0x0000820000047ab9 */ /* 0x000fe20000000a00 */
[----:B-1----:R-:W-:-:S06]  /*13ab0*/  IMAD.WIDE R2, R5, 0x4, R2 ;  /* 0x0000000405027825 */ /* 0x002fcc00078e0202 */
[----:B------:R1:W5:Y:S02]  /*13ac0*/  LDG.E R2, desc[UR4][R2.64] ;  /* 0x0000000402027981 */ /* 0x000364000c1e1900 */
.L_x_547:
[----:B------:R-:W-:Y:S05]  /*13ad0*/  BSYNC B0 ;  /* 0x0000000000007941 */ /* 0x000fea0003800000 */
.L_x_546:
[----:B------:R-:W-:-:S03]  /*13ae0*/  UMOV UR4, 0xffffffff ;  /* 0xffffffff00047882 */ /* 0x000fc60000000000 */
[----:B------:R-:W-:Y:S05]  /*13af0*/  BRA.DIV UR4, `(.L_x_548) ;  /* 0x0000002204287947 */ /* 0x000fea000b800000 */
[----:B-1---5:R-:W1:Y:S02]  /*13b00*/  SHFL.UP PT, R3, R2, 0x1, RZ ;  /* 0x0420000002037989 */ /* 0x022e6400000e00ff */
        /* <DEDUP_REMOVED lines=15> */
.L_x_617:
[----:B------:R-:W-:Y:S02]  /*13c00*/  ULDC UR4, c[0x0][0xc38] ;  /* 0x00030e0000047ab9 */ /* 0x000fe40000000800 */
[----:B------:R-:W-:-:S04]  /*13c10*/  IMAD.U32 R16, RZ, RZ, UR4 ;  /* 0x00000004ff107e24 */ /* 0x000fc8000f8e00ff */
[----:B--2---:R-:W-:-:S04]  /*13c20*/  IMAD R6, R6, R16, RZ ;  /* 0x0000001006067224 */ /* 0x004fc800078e02ff */
[----:B------:R-:W-:-:S05]  /*13c30*/  IMAD.IADD R4, R6, 0x1, R4 ;  /* 0x0000000106047824 */ /* 0x000fca00078e0204 */
[----:B------:R-:W-:-:S13]  /*13c40*/  ISETP.GT.AND P6, PT, R4, R0, PT ;  /* 0x000000000400720c */ /* 0x000fda0003fc4270 */
[----:B------:R-:W-:Y:S05]  /*13c50*/  @!P6 BRA `(.L_x_549) ;  /* 0xfffffffc0060e947 */ /* 0x000fea000383ffff */
.L_x_544:
[----:B------:R-:W-:Y:S01]  /*13c60*/  IMAD.IADD R6, R4, 0x1, -R6 ;  /* 0x0000000104067824 */ /* 0x000fe200078e0a06 */
[----:B------:R-:W-:-:S03]  /*13c70*/  UMOV UR4, 0xffffffff ;  /* 0xffffffff00047882 */ /* 0x000fc60000000000 */
[----:B------:R-:W-:-:S05]  /*13c80*/  IMAD R4, R3, R16, R6 ;  /* 0x0000001003047224 */ /* 0x000fca00078e0206 */
[----:B------:R-:W-:Y:S01]  /*13c90*/  ISETP.GT.AND P6, PT, R4, R0, PT ;  /* 0x000000000400720c */ /* 0x000fe20003fc4270 */
[----:B------:R-:W-:-:S12]  /*13ca0*/  BRA.DIV UR4, `(.L_x_550) ;  /* 0x0000002204947947 */ /* 0x000fd8000b800000 */
[----:B------:R-:W-:-:S04]  /*13cb0*/  VOTE.ANY R5, PT, !P6 ;  /* 0x0000000000057806 */ /* 0x000fc800070e0100 */
[----:B------:R-:W2:Y:S02]  /*13cc0*/  POPC R4, R5 ;  /* 0x0000000500047309 */ /* 0x000ea40000000000 */
[----:B--2---:R2:W3:Y:S02]  /*13cd0*/  SHFL.IDX PT, R17, R2, R4, 0x1f ;  /* 0x00001f0402117589 */ /* 0x0044e400000e0000 */
.L_x_621:
[----:B------:R-:W-:Y:S01]  /*13ce0*/  ISETP.NE.AND P0, PT, R5, RZ, PT ;  /* 0x000000ff0500720c */ /* 0x000fe20003f05270 */
[----:B--2---:R-:W-:-:S12]  /*13cf0*/  IMAD.MOV.U32 R2, RZ, RZ, RZ ;  /* 0x000000ffff027224 */ /* 0x004fd800078e00ff */
[----:B------:R-:W-:Y:S05]  /*13d00*/  @!P0 BRA `(.L_x_551) ;  /* 0x0000000000108947 */ /* 0x000fea0003800000 */
[----:B------:R-:W-:Y:S01]  /*13d10*/  UMOV UR4, 0xffffffff ;  /* 0xffffffff00047882 */ /* 0x000fe20000000000 */
[----:B------:R-:W-:Y:S02]  /*13d20*/  VIADD R12, R4, 0xffffffff ;  /* 0xffffffff040c7836 */ /* 0x000fe40000000000 */
[----:B------:R-:W-:Y:S05]  /*13d30*/  BRA.DIV UR4, `(.L_x_552) ;  /* 0x0000002204b87947 */ /* 0x000fea000b800000 */
[----:B------:R2:W4:Y:S02]  /*13d40*/  SHFL.IDX PT, R2, R3, R12, 0x1f ;  /* 0x00001f0c03027589 */ /* 0x00052400000e0000 */
.L_x_551:
[----:B---3--:R-:W-:Y:S01]  /*13d50*/  IABS R5, R17 ;  /* 0x0000001100057213 */ /* 0x008fe20000000000 */
[----:B----4-:R-:W-:Y:S02]  /*13d60*/  IMAD R16, R2, R16, R6 ;  /* 0x0000001002107224 */ /* 0x010fe400078e0206 */
[----:B------:R-:W-:Y:S01]  /*13d70*/  IMAD.IADD R19, R4, 0x1, R19 ;  /* 0x0000000104137824 */ /* 0x000fe200078e0213 */
[----:B------:R-:W3:Y:S01]  /*13d80*/  I2F.RP R2, R5 ;  /* 0x0000000500027306 */ /* 0x000ee20000209400 */
[----:B------:R-:W-:-:S07]  /*13d90*/  IMAD.IADD R0, R0, 0x1, -R16 ;  /* 0x0000000100007824 */ /* 0x000fce00078e0a10 */
[----:B---3--:R-:W3:Y:S02]  /*13da0*/  MUFU.RCP R2, R2 ;  /* 0x0000000200027308 */ /* 0x008ee40000001000 */
[----:B---3--:R-:W-:-:S06]  /*13db0*/  VIADD R2, R2, 0xffffffe ;  /* 0x0ffffffe02027836 */ /* 0x008fcc0000000000 */
[----:B-12---:R-:W1:Y:S02]  /*13dc0*/  F2I.FTZ.U32.TRUNC.NTZ R3, R2 ;  /* 0x0000000200037305 */ /* 0x006e64000021f000 */
[----:B-1----:R-:W-:-:S04]  /*13dd0*/  IMAD.MOV R2, RZ, RZ, -R3 ;  /* 0x000000ffff027224 */ /* 0x002fc800078e0a03 */
[----:B------:R-:W-:Y:S02]  /*13de0*/  IMAD R6, R2, R5, RZ ;  /* 0x0000000502067224 */ /* 0x000fe400078e02ff */
[----:B------:R-:W-:-:S04]  /*13df0*/  IMAD.MOV.U32 R2, RZ, RZ, RZ ;  /* 0x000000ffff027224 */ /* 0x000fc800078e00ff */
[----:B------:R-:W-:Y:S01]  /*13e00*/  IMAD.HI.U32 R2, R3, R6, R2 ;  /* 0x0000000603027227 */ /* 0x000fe200078e0002 */
[----:B------:R-:W-:Y:S02]  /*13e10*/  IABS R6, R17 ;  /* 0x0000001100067213 */ /* 0x000fe40000000000 */
[----:B------:R-:W-:-:S03]  /*13e20*/  IABS R3, R0 ;  /* 0x0000000000037213 */ /* 0x000fc60000000000 */
[----:B------:R-:W-:Y:S02]  /*13e30*/  IMAD.MOV R6, RZ, RZ, -R6 ;  /* 0x000000ffff067224 */ /* 0x000fe400078e0a06 */
        /* <DEDUP_REMOVED lines=16> */
.L_x_545:
[----:B------:R-:W-:Y:S01]  /*13f40*/  UMOV UR4, URZ ;  /* 0x0000003f00047c82 */ /* 0x000fe20008000000 */
[----:B------:R-:W-:Y:S01]  /*13f50*/  UMOV UR5, URZ ;  /* 0x0000003f00057c82 */ /* 0x000fe20008000000 */
[----:B------:R-:W-:Y:S01]  /*13f60*/  ULDC UR6, c[0x0][0xc3c] ;  /* 0x00030f0000067ab9 */ /* 0x000fe20000000800 */
[----:B------:R-:W-:Y:S02]  /*13f70*/  IMAD.MOV.U32 R16, RZ, RZ, R0 ;  /* 0x000000ffff107224 */ /* 0x000fe400078e0000 */
[----:B------:R-:W-:Y:S02]  /*13f80*/  IMAD.U32 R17, RZ, RZ, UR4 ;  /* 0x00000004ff117e24 */ /* 0x000fe4000f8e00ff */
[----:B------:R-:W-:Y:S02]  /*13f90*/  IMAD.U32 R18, RZ, RZ, UR5 ;  /* 0x00000005ff127e24 */ /* 0x000fe4000f8e00ff */
[----:B------:R-:W-:-:S07]  /*13fa0*/  IMAD.U32 R19, RZ, RZ, UR6 ;  /* 0x00000006ff137e24 */ /* 0x000fce000f8e00ff */
.L_x_553:
[----:B-1----:R1:W2:Y:S01]  /*13fb0*/  LDL R3, [R1+0x4] ;  /* 0x0000040001037983 */ /* 0x0022a20000100800 */
[----:B------:R-:W3:Y:S01]  /*13fc0*/  S2R R0, SR_TID.X ;  /* 0x0000000000007919 */ /* 0x000ee20000002100 */
[----:B------:R-:W-:Y:S05]  /*13fd0*/  WARPSYNC.ALL ;  /* 0x0000000000007948 */ /* 0x000fea0003800000 */
[----:B---3--:R-:W-:Y:S01]  /*13fe0*/  LOP3.LUT R0, R0, 0x1f, RZ, 0xc0, !PT ;  /* 0x0000001f00007812 */ /* 0x008fe200078ec0ff */
[----:B------:R-:W-:Y:S03]  /*13ff0*/  BAR.SYNC.DEFER_BLOCKING 0x4, 0x180 ;  /* 0x0106000000007b1d */ /* 0x000fe60000010000 */
[----:B------:R-:W-:-:S13]  /*14000*/  ISETP.NE.AND P0, PT, R0, RZ, PT ;  /* 0x000000ff0000720c */ /* 0x000fda0003f05270 */
[----:B------:R-:W2:Y:S01]  /*14010*/  @!P0 S2R R0, SR_CgaCtaId ;  /* 0x0000000000008919 */ /* 0x000ea20000008800 */
[----:B------:R-:W-:-:S04]  /*14020*/  @!P0 MOV R2, 0x400 ;  /* 0x0000040000028802 */ /* 0x000fc80000000f00 */
[----:B--2---:R-:W-:-:S05]  /*14030*/  @!P0 LEA R3, R0, R2, 0x18 ;  /* 0x0000000200038211 */ /* 0x004fca00078ec0ff */
[----:B------:R1:W-:Y:S04]  /*14040*/  @!P0 STS.128 [R3+0x388d0], R16 ;  /* 0x0388d01003008388 */ /* 0x0003e80000000c00 */
[----:B------:R1:W-:Y:S01]  /*14050*/  @!P0 STL [R1+0x4], R3 ;  /* 0x0000040301008387 */ /* 0x0003e20000100800 */
[----:B------:R-:W-:Y:S06]  /*14060*/  BAR.ARV 0x5, 0x180 ;  /* 0x0146000000007b1d */ /* 0x000fec0000002000 */
.L_x_542:
[----:B------:R-:W-:Y:S02]  /*14070*/  ULDC UR4, c[0x0][0xc3c] ;  /* 0x00030f0000047ab9 */ /* 0x000fe40000000800 */
[----:B----4-:R-:W-:-:S13]  /*14080*/  ISETP.GE.AND P0, PT, R19, UR4, PT ;  /* 0x0000000413007c0c */ /* 0x010fda000bf06270 */
[----:B------:R-:W-:Y:S05]  /*14090*/  @!P0 BRA `(.L_x_554) ;  /* 0xffffffa0004c8947 */ /* 0x000fea000383ffff */
[----:B------:R-:W-:Y:S05]  /*140a0*/  BSYNC B8 ;  /* 0x0000000000087941 */ /* 0x000fea0003800000 */
.L_x_441:
[----:B---3--:R-:W3:Y:S01]  /*140b0*/  LDL.LU R0, [R1+0x50] ;  /* 0x0000500001007983 */ /* 0x008ee20000300800 */
[----:B------:R-:W-:Y:S01]  /*140c0*/  BSSY B0, `(.L_x_555) ;  /* 0x000000b000007945 */ /* 0x000fe20003800000 */
[----:B------:R-:W4:Y:S01]  /*140d0*/  S2R R5, SR_CgaCtaId ;  /* 0x0000000000057919 */ /* 0x000f220000008800 */
[----:B---3--:R-:W-:-:S05]  /*140e0*/  VIADD R0, R0, 0x1 ;  /* 0x0000000100007836 */ /* 0x008fca0000000000 */
[----:B------:R-:W-:-:S04]  /*140f0*/  LEA.HI R2, R0, R0, RZ, 0x1 ;  /* 0x0000000000027211 */ /* 0x000fc800078f08ff */
[----:B-1----:R-:W-:-:S05]  /*14100*/  LOP3.LUT R3, R2, 0xfffffffe, RZ, 0xc0, !PT ;  /* 0xfffffffe02037812 */ /* 0x002fca00078ec0ff */
[----:B------:R-:W-:Y:S01]  /*14110*/  IMAD.IADD R3, R0, 0x1, -R3 ;  /* 0x0000000100037824 */ /* 0x000fe200078e0a03 */
[----:B------:R-:W-:-:S04]  /*14120*/  MOV R0, 0x400 ;  /* 0x0000040000007802 */ /* 0x000fc80000000f00 */
[----:B----4-:R-:W-:Y:S02]  /*14130*/  LEA R0, R5, R0, 0x18 ;  /* 0x0000000005007211 */ /* 0x010fe400078ec0ff */
[----:B------:R-:W-:-:S04]  /*14140*/  SHF.L.U32 R3, R3, 0x1f, RZ ;  /* 0x0000001f03037819 */ /* 0x000fc800000006ff */
[----:B------:R-:W1:Y:S02]  /*14150*/  SYNCS.PHASECHK.TRANS64.TRYWAIT P0, [R0+URZ+0x38820], R3 ;  /* 0x03882003000075a7 */ /* 0x000e64000800017f */
[----:B-1----:R-:W-:Y:S05]  /*14160*/  @!P0 BRA `(.L_x_556) ;  /* 0x0000001c00d48947 */ /* 0x002fea0003800000 */
.L_x_624:
[----:B------:R-:W-:Y:S05]  /*14170*/  BSYNC B0 ;  /* 0x0000000000007941 */ /* 0x000fea0003800000 */
.L_x_555:
[----:B------:R-:W-:-:S03]  /*14180*/  UMOV UR4, 0xffffffff ;  /* 0xffffffff00047882 */ /* 0x000fc60000000000 */
[----:B------:R-:W-:Y:S05]  /*14190*/  BRA.DIV UR4, `(.L_x_557) ;  /* 0x0000001e04dc7947 */ /* 0x000fea000b800000 */
[----:B------:R-:W3:Y:S02]  /*141a0*/  S2R R2, SR_TID.X ;  /* 0x0000000000027919 */ /* 0x000ee40000002100 */
[----:B---3--:R-:W-:-:S04]  /*141b0*/  SHF.R.U32.HI R2, RZ, 0x5, R2 ;  /* 0x00000005ff027819 */ /* 0x008fc80000011602 */
[----:B------:R-:W-:-:S05]  /*141c0*/  LOP3.LUT R2, R2, 0x3, RZ, 0xc0, !PT ;  /* 0x0000000302027812 */ /* 0x000fca00078ec0ff */
[----:B------:R3:W4:Y:S02]  /*141d0*/  SHFL.IDX PT, R14, R2, RZ, 0x1f ;  /* 0x00001fff020e7589 */ /* 0x00072400000e0000 */
.L_x_627:
[----:B----4-:R-:W-:Y:S01]  /*141e0*/  ISETP.NE.AND P0, PT, R14, RZ, PT ;  /* 0x000000ff0e00720c */ /* 0x010fe20003f05270 */
[----:B------:R-:W-:-:S12]  /*141f0*/  BSSY B0, `(.L_x_558) ;  /* 0x0000029000007945 */ /* 0x000fd80003800000 */
[----:B------:R-:W-:Y:S05]  /*14200*/  @P0 BRA `(.L_x_559) ;  /* 0x00000000009c0947 */ /* 0x000fea0003800000 */
[----:B------:R-:W-:-:S03]  /*14210*/  UMOV UR4, 0xffffffff ;  /* 0xffffffff00047882 */ /* 0x000fc60000000000 */
[----:B------:R-:W-:Y:S05]  /*14220*/  BRA.DIV UR4, `(.L_x_560) ;  /* 0x0000001e04ec7947 */ /* 0x000fea000b800000 */
[----:B------:R-:W-:-:S13]  /*14230*/  ELECT P6, URZ, PT ;  /* 0x00000000003f782f */ /* 0x000fda00038c0000 */
.L_x_630:
[----:B------:R-:W-:Y:S05]  /*14240*/  @!P6 BRA `(.L_x_559) ;  /* 0x00000000008ce947 */ /* 0x000fea0003800000 */
[----:B---3--:R-:W3:Y:S02]  /*14250*/  LDL R2, [R1+0x5c] ;  /* 0x00005c0001027983 */ /* 0x008ee40000100800 */
[----:B---3--:R-:W-:-:S13]  /*14260*/  R2UR UR4, R2 ;  /* 0x00000000020472ca */ /* 0x008fda00000e0000 */
[----:B------:R-:W-:-:S06]  /*14270*/  ULOP3.LUT UR4, UR4, 0x2, URZ, 0xfc, !UPT ;  /* 0x0000000204047892 */ /* 0x000fcc000f8efc3f */
[----:B------:R-:W-:-:S05]  /*14280*/  IMAD.U32 R2, RZ, RZ, UR4 ;  /* 0x00000004ff027e24 */ /* 0x000fca000f8e00ff */
[----:B------:R-:W-:-:S13]  /*14290*/  ISETP.NE.AND P2, PT, R2, 0x3, PT ;  /* 0x000000030200780c */ /* 0x000fda0003f45270 */
[----:B------:R-:W-:Y:S05]  /*142a0*/  @!P2 BRA `(.L_x_561) ;  /* 0x000000000004a947 */ /* 0x000fea0003800000 */
[----:B------:R-:W-:Y:S01]  /*142b0*/  BPT.TRAP 0x1 ;  /* 0x000000040000795c */ /* 0x000fe20000300000 */
.L_x_561:
[----:B-1----:R-:W3:Y:S04]  /*142c0*/  LDL R3, [R1+0x8] ;  /* 0x0000080001037983 */ /* 0x002ee80000100800 */
[----:B--2---:R-:W2:Y:S01]  /*142d0*/  LDL.LU R7, [R1+0x10] ;  /* 0x0000100001077983 */ /* 0x004ea20000300800 */
[----:B------:R-:W-:-:S04]  /*142e0*/  VIADD R2, R0, 0x38840 ;  /* 0x0003884000027836 */ /* 0x000fc80000000000 */
[C---:B---3--:R-:W-:Y:S02]  /*142f0*/  IMAD R6, R3.reuse, 0x8, R2 ;  /* 0x0000000803067824 */ /* 0x048fe400078e0202 */
[----:B------:R-:W-:Y:S01]  /*14300*/  VIADD R3, R3, 0x1 ;  /* 0x0000000103037836 */ /* 0x000fe20000000000 */
[----:B--2---:R-:W-:-:S04]  /*14310*/  SHF.L.U32 R5, R7, 0x1f, RZ ;  /* 0x0000001f07057819 */ /* 0x004fc800000006ff */
[C---:B------:R-:W-:Y:S01]  /*14320*/  ISETP.NE.AND P1, PT, R3.reuse, 0x2, PT ;  /* 0x000000020300780c */ /* 0x040fe20003f25270 */
[----:B------:R-:W1:Y:S03]  /*14330*/  SYNCS.PHASECHK.TRANS64.TRYWAIT P0, [R6+URZ], R5 ;  /* 0x00000005060075a7 */ /* 0x000e66000800017f */
[----:B------:R-:W-:Y:S02]  /*14340*/  SEL R4, RZ, 0x1, P1 ;  /* 0x00000001ff047807 */ /* 0x000fe40000800000 */
[----:B------:R-:W-:Y:S02]  /*14350*/  SEL R3, R3, RZ, P1 ;  /* 0x000000ff03037207 */ /* 0x000fe40000800000 */
[----:B------:R-:W-:-:S03]  /*14360*/  LOP3.LUT R4, R7, R4, RZ, 0x3c, !PT ;  /* 0x0000000407047212 */ /* 0x000fc600078e3cff */
[----:B------:R-:W-:Y:S01]  /*14370*/  IMAD R7, R3, 0x8, R2 ;  /* 0x0000000803077824 */ /* 0x000fe200078e0202 */
[----:B------:R-:W-:Y:S01]  /*14380*/  SHF.L.U32 R2, R4, 0x1f, RZ ;  /* 0x0000001f04027819 */ /* 0x000fe200000006ff */
[----:B-1----:R-:W-:Y:S06]  /*14390*/  @!P0 BRA `(.L_x_562) ;  /* 0x0000001c00b08947 */ /* 0x002fec0003800000 */
.L_x_631:
[----:B------:R-:W2:Y:S02]  /*143a0*/  SYNCS.PHASECHK.TRANS64.TRYWAIT P0, [R7+URZ], R2 ;  /* 0x00000002070075a7 */ /* 0x000ea4000800017f */
[----:B--2---:R-:W-:Y:S05]  /*143b0*/  @!P0 BRA `(.L_x_563) ;  /* 0x0000001c00bc8947 */ /* 0x004fea0003800000 */
.L_x_632:
[----:B------:R-:W-:Y:S05]  /*143c0*/  @!P2 BRA `(.L_x_564) ;  /* 0x000000000004a947 */ /* 0x000fea0003800000 */
[----:B------:R-:W-:Y:S01]  /*143d0*/  BPT.TRAP 0x1 ;  /* 0x000000040000795c */ /* 0x000fe20000300000 */
.L_x_564:
[----:B------:R-:W3:Y:S01]  /*143e0*/  LDL.LU R4, [R1+0x8] ;  /* 0x0000080001047983 */ /* 0x000ee20000300800 */
[----:B------:R-:W-:-:S04]  /*143f0*/  VIADD R0, R0, 0x38860 ;  /* 0x0003886000007836 */ /* 0x000fc80000000000 */
[----:B---3--:R-:W-:-:S04]  /*14400*/  IMAD R4, R4, 0x8, R0 ;  /* 0x0000000804047824 */ /* 0x008fc800078e0200 */
[----:B------:R-:W3:Y:S02]  /*14410*/  SYNCS.PHASECHK.TRANS64.TRYWAIT P0, [R4+URZ], R5 ;  /* 0x00000005040075a7 */ /* 0x000ee4000800017f */
[----:B---3--:R-:W-:Y:S05]  /*14420*/  @!P0 BRA `(.L_x_565) ;  /* 0x0000001c00b48947 */ /* 0x008fea0003800000 */
.L_x_633:
[----:B------:R-:W-:-:S07]  /*14430*/  IMAD R3, R3, 0x8, R0 ;  /* 0x0000000803037824 */ /* 0x000fce00078e0200 */
.L_x_566:
[----:B----4-:R4:W0:Y:S02]  /*14440*/  SYNCS.PHASECHK.TRANS64.TRYWAIT P0, [R3+URZ], R2 ;  /* 0x00000002030075a7 */ /* 0x010824000800017f */
[----:B0-----:R-:W-:Y:S05]  /*14450*/  @!P0 NANOSLEEP.SYNCS 0x989680 ;  /* 0x009896800000895d */ /* 0x001fea0003900000 */
[----:B------:R-:W0:Y:S02]  /*14460*/  @!P0 SYNCS.PHASECHK.TRANS64 P0, [R3+URZ], R2 ;  /* 0x00000002030085a7 */ /* 0x000e24000800007f */
[----:B0-----:R-:W-:Y:S05]  /*14470*/  @!P0 BRA `(.L_x_566) ;  /* 0xfffffffc00f08947 */ /* 0x001fea000383ffff */
.L_x_559:
[----:B------:R-:W-:Y:S05]  /*14480*/  BSYNC B0 ;  /* 0x0000000000007941 */ /* 0x000fea0003800000 */
.L_x_558:
[----:B------:R-:W-:Y:S05]  /*14490*/  EXIT ;  /* 0x000000000000794d */ /* 0x000fea0003800000 */
.L_x_393:
[----:B0-----:R0:W1:Y:S02]  /*144a0*/  SYNCS.PHASECHK.TRANS64.TRYWAIT P1, [R5+URZ+0x38800], R0 ;  /* 0x03880000050075a7 */ /* 0x001064000802017f */
[----:B-1----:R-:W-:Y:S05]  /*144b0*/  @!P1 NANOSLEEP.SYNCS 0x989680 ;  /* 0x009896800000995d */ /* 0x002fea0003900000 */
[----:B------:R-:W1:Y:S02]  /*144c0*/  @!P1 SYNCS.PHASECHK.TRANS64 P1, [R5+URZ+0x38800], R0 ;  /* 0x03880000050095a7 */ /* 0x000e64000802007f */
[----:B-1----:R-:W-:Y:S05]  /*144d0*/  @!P1 BRA `(.L_x_393) ;  /* 0xfffffffc00f09947 */ /* 0x002fea000383ffff */
[----:B------:R-:W-:Y:S05]  /*144e0*/  BRA `(.L_x_567) ;  /* 0xfffffed400247947 */ /* 0x000fea000383ffff */
.L_x_397:
[----:B-1----:R1:W2:Y:S02]  /*144f0*/  SYNCS.PHASECHK.TRANS64.TRYWAIT P2, [R0+URZ+0x38830], R3 ;  /* 0x03883003000075a7 */ /* 0x0022a4000804017f */
[----:B--2---:R-:W-:Y:S05]  /*14500*/  @!P2 NANOSLEEP.SYNCS 0x989680 ;  /* 0x009896800000a95d */ /* 0x004fea0003900000 */
[----:B------:R-:W2:Y:S02]  /*14510*/  @!P2 SYNCS.PHASECHK.TRANS64 P2, [R0+URZ+0x38830], R3 ;  /* 0x038830030000a5a7 */ /* 0x000ea4000804007f */
[----:B--2---:R-:W-:Y:S05]  /*14520*/  @!P2 BRA `(.L_x_397) ;  /* 0xfffffffc00f0a947 */ /* 0x004fea000383ffff */
[----:B------:R-:W-:Y:S05]  /*14530*/  BRA `(.L_x_396) ;  /* 0xfffffed400487947 */ /* 0x000fea000383ffff */
.L_x_402:
[----:B-1----:R-:W-:-:S04]  /*14540*/  IMAD.U32 R4, RZ, RZ, UR61 ;  /* 0x0000003dff047e24 */ /* 0x002fc8000f8e00ff */
[----:B------:R1:W2:Y:S03]  /*14550*/  SYNCS.PHASECHK.TRANS64.TRYWAIT P2, [R4+URZ+0x38830], R3 ;  /* 0x03883003040075a7 */ /* 0x0002a6000804017f */
[----:B--2---:R-:W-:Y:S05]  /*14560*/  @!P2 NANOSLEEP.SYNCS 0x989680 ;  /* 0x009896800000a95d */ /* 0x004fea0003900000 */
[----:B------:R-:W2:Y:S02]  /*14570*/  @!P2 SYNCS.PHASECHK.TRANS64 P2, [R4+URZ+0x38830], R3 ;  /* 0x038830030400a5a7 */ /* 0x000ea4000804007f */
[----:B--2---:R-:W-:Y:S05]  /*14580*/  @!P2 BRA `(.L_x_402) ;  /* 0xfffffffc00eca947 */ /* 0x004fea000383ffff */
[----:B------:R-:W-:Y:S05]  /*14590*/  BRA `(.L_x_401) ;  /* 0xffffff1000c07947 */ /* 0x000fea000383ffff */
.L_x_406:
[----:B01----:R-:W-:-:S04]  /*145a0*/  IMAD.U32 R3, RZ, RZ, UR4 ;  /* 0x00000004ff037e24 */ /* 0x003fc8000f8e00ff */
[----:B------:R0:W1:Y:S03]  /*145b0*/  SYNCS.PHASECHK.TRANS64.TRYWAIT P2, [R3+URZ+0x38850], R0 ;  /* 0x03885000030075a7 */ /* 0x000066000804017f */
[----:B-1----:R-:W-:Y:S05]  /*145c0*/  @!P2 NANOSLEEP.SYNCS 0x989680 ;  /* 0x009896800000a95d */ /* 0x002fea0003900000 */
[----:B------:R-:W1:Y:S02]  /*145d0*/  @!P2 SYNCS.PHASECHK.TRANS64 P2, [R3+URZ+0x38850], R0 ;  /* 0x038850000300a5a7 */ /* 0x000e64000804007f */
[----:B-1----:R-:W-:Y:S05]  /*145e0*/  @!P2 BRA `(.L_x_406) ;  /* 0xfffffffc00eca947 */ /* 0x002fea000383ffff */
[----:B------:R-:W-:Y:S05]  /*145f0*/  BRA `(.L_x_405) ;  /* 0xffffff3800e07947 */ /* 0x000fea000383ffff */
.L_x_411:
[----:B-1----:R1:W2:Y:S02]  /*14600*/  SYNCS.PHASECHK.TRANS64.TRYWAIT P0, [R11+URZ+0x38850], R0 ;  /* 0x038850000b0075a7 */ /* 0x0022a4000800017f */
[----:B--2---:R-:W-:Y:S05]  /*14610*/  @!P0 NANOSLEEP.SYNCS 0x989680 ;  /* 0x009896800000895d */ /* 0x004fea0003900000 */
[----:B------:R-:W2:Y:S02]  /*14620*/  @!P0 SYNCS.PHASECHK.TRANS64 P0, [R11+URZ+0x38850], R0 ;  /* 0x038850000b0085a7 */ /* 0x000ea4000800007f */
[----:B--2---:R-:W-:Y:S05]  /*14630*/  @!P0 BRA `(.L_x_411) ;  /* 0xfffffffc00f08947 */ /* 0x004fea000383ffff */
[----:B------:R-:W-:Y:S05]  /*14640*/  BRA `(.L_x_410) ;  /* 0xffffff5000d87947 */ /* 0x000fea000383ffff */
.L_x_453:
[----:B------:R-:W2:Y:S01]  /*14650*/  S2R R4, SR_TID.X ;  /* 0x0000000000047919 */ /* 0x000ea20000002100 */
[----:B------:R-:W-:Y:S01]  /*14660*/  BSSY B0, `(.L_x_568) ;  /* 0x000000a000007945 */ /* 0x000fe20003800000 */
[----:B-1----:R-:W-:Y:S02]  /*14670*/  IMAD.MOV.U32 R12, RZ, RZ, RZ ;  /* 0x000000ffff0c7224 */ /* 0x002fe400078e00ff */
[----:B------:R-:W-:Y:S02]  /*14680*/  IMAD.MOV.U32 R11, RZ, RZ, 0x1f ;  /* 0x0000001fff0b7424 */ /* 0x000fe400078e00ff */
[----:B------:R-:W-:Y:S01]  /*14690*/  IMAD.MOV.U32 R15, RZ, RZ, -0x1 ;  /* 0xffffffffff0f7424 */ /* 0x000fe200078e00ff */
[----:B--2---:R-:W-:-:S04]  /*146a0*/  SHF.R.U32.HI R4, RZ, 0x5, R4 ;  /* 0x00000005ff047819 */ /* 0x004fc80000011604 */
[----:B------:R-:W-:-:S05]  /*146b0*/  LOP3.LUT R4, R4, 0x3, RZ, 0xc0, !PT ;  /* 0x0000000304047812 */ /* 0x000fca00078ec0ff */
[----:B------:R-:W-:-:S07]  /*146c0*/  IMAD.MOV.U32 R13, RZ, RZ, R4 ;  /* 0x000000ffff0d7224 */ /* 0x000fce00078e0004 */
[----:B0-----:R-:W-:Y:S05]  /*146d0*/  WARPSYNC.COLLECTIVE R15, `(.L_x_569) ;  /* 0x000000000f087348 */ /* 0x001fea0003c00000 */
[----:B------:R1:W2:Y:S02]  /*146e0*/  SHFL.IDX P6, R14, R13, R12, R11 ;  /* 0x0000000c0d0e7389 */ /* 0x0002a400000c000b */
[----:B012---:R-:W-:Y:S01]  /*146f0*/  ENDCOLLECTIVE ;  /* 0x000000000000791b */ /* 0x007fe20003800000 */
.L_x_569:
[----:B------:R-:W-:Y:S05]  /*14700*/  BSYNC B0 ;  /* 0x0000000000007941 */ /* 0x000fea0003800000 */
.L_x_568:
[----:B------:R-:W-:Y:S05]  /*14710*/  BRA `(.L_x_570) ;  /* 0xffffffa400ac7947 */ /* 0x000fea000383ffff */
.L_x_455:
[----:B------:R-:W-:Y:S01]  /*14720*/  BSSY B0, `(.L_x_571) ;  /* 0x0000006000007945 */ /* 0x000fe20003800000 */
[----:B------:R-:W-:-:S07]  /*14730*/  IMAD.MOV.U32 R15, RZ, RZ, -0x1 ;  /* 0xffffffffff0f7424 */ /* 0x000fce00078e00ff */
[----:B0123--:R-:W-:Y:S05]  /*14740*/  WARPSYNC.COLLECTIVE R15, `(.L_x_572) ;  /* 0x000000000f0c7348 */ /* 0x00ffea0003c00000 */
[----:B------:R-:W-:Y:S02]  /*14750*/  ELECT P6, UR62, PT ;  /* 0x00000000003e782f */ /* 0x000fe400038c0000 */
[----:B------:R-:W-:Y:S01]  /*14760*/  MOV R14, UR62 ;  /* 0x0000003e000e7c02 */ /* 0x000fe20008000f00 */
[----:B0123--:R-:W-:Y:S10]  /*14770*/  ENDCOLLECTIVE ;  /* 0x000000000000791b */ /* 0x00fff40003800000 */
.L_x_572:
[----:B------:R-:W-:Y:S05]  /*14780*/  BSYNC B0 ;  /* 0x0000000000007941 */ /* 0x000fea0003800000 */
.L_x_571:
[----:B------:R-:W-:Y:S05]  /*14790*/  BRA `(.L_x_573) ;  /* 0xffffffa400b07947 */ /* 0x000fea000383ffff */
.L_x_457:
[----:B---3--:R3:W4:Y:S02]  /*147a0*/  SYNCS.PHASECHK.TRANS64.TRYWAIT P0, [R0+URZ+0x38840], R2 ;  /* 0x03884002000075a7 */ /* 0x008724000800017f */
[----:B----4-:R-:W-:Y:S05]  /*147b0*/  @!P0 NANOSLEEP.SYNCS 0x989680 ;  /* 0x009896800000895d */ /* 0x010fea0003900000 */
[----:B------:R-:W4:Y:S02]  /*147c0*/  @!P0 SYNCS.PHASECHK.TRANS64 P0, [R0+URZ+0x38840], R2 ;  /* 0x03884002000085a7 */ /* 0x000f24000800007f */
[----:B----4-:R-:W-:Y:S05]  /*147d0*/  @!P0 BRA `(.L_x_457) ;  /* 0xfffffffc00f08947 */ /* 0x010fea000383ffff */
[----:B------:R-:W-:Y:S05]  /*147e0*/  BRA `(.L_x_574) ;  /* 0xffffffa800207947 */ /* 0x000fea000383ffff */
.L_x_461:
[----:B------:R-:W2:Y:S01]  /*147f0*/  LDL.LU R11, [R1+0x3c] ;  /* 0x00003c00010b7983 */ /* 0x000ea20000300800 */
[----:B------:R-:W-:Y:S01]  /*14800*/  IMAD.MOV.U32 R13, RZ, RZ, R0 ;  /* 0x000000ffff0d7224 */ /* 0x000fe200078e0000 */
[----:B------:R-:W-:Y:S01]  /*14810*/  LOP3.LUT R8, R8, 0x7f, RZ, 0xc0, !PT ;  /* 0x0000007f08087812 */ /* 0x000fe200078ec0ff */
[----:B------:R-:W-:Y:S02]  /*14820*/  IMAD.MOV.U32 R12, RZ, RZ, RZ ;  /* 0x000000ffff0c7224 */ /* 0x000fe400078e00ff */
[----:B------:R-:W-:Y:S01]  /*14830*/  IMAD.MOV.U32 R15, RZ, RZ, -0x1 ;  /* 0xffffffffff0f7424 */ /* 0x000fe200078e00ff */
[----:B------:R-:W-:-:S05]  /*14840*/  SHF.R.U32.HI R5, RZ, 0x3, R8 ;  /* 0x00000003ff057819 */ /* 0x000fca0000011608 */
[----:B------:R-:W-:-:S04]  /*14850*/  IMAD.IADD R2, R5, 0x1, R17 ;  /* 0x0000000105027824 */ /* 0x000fc800078e0211 */
[----:B------:R-:W-:Y:S02]  /*14860*/  VIADD R5, R2, 0x10 ;  /* 0x0000001002057836 */ /* 0x000fe40000000000 */
[----:B--2---:R-:W-:Y:S02]  /*14870*/  IMAD R3, R11, R7, RZ ;  /* 0x000000070b037224 */ /* 0x004fe400078e02ff */
[----:B------:R-:W-:-:S03]  /*14880*/  IMAD.MOV.U32 R11, RZ, RZ, 0x181f ;  /* 0x0000181fff0b7424 */ /* 0x000fc600078e00ff */
[----:B------:R-:W-:-:S13]  /*14890*/  ISETP.GE.AND P5, PT, R2, R3, PT ;  /* 0x000000030200720c */ /* 0x000fda0003fa6270 */
[----:B-----5:R-:W-:Y:S05]  /*148a0*/  WARPSYNC.COLLECTIVE R15, `(.L_x_575) ;  /* 0x000000000f087348 */ /* 0x020fea0003c00000 */
[----:B------:R0:W1:Y:S02]  /*148b0*/  SHFL.IDX P6, R14, R13, R12, R11 ;  /* 0x0000000c0d0e7389 */ /* 0x00006400000c000b */
[----:B01---5:R-:W-:Y:S01]  /*148c0*/  ENDCOLLECTIVE ;  /* 0x000000000000791b */ /* 0x023fe20003800000 */
.L_x_575:
[----:B------:R-:W-:Y:S02]  /*148d0*/  IMAD.MOV.U32 R13, RZ, RZ, R4 ;  /* 0x000000ffff0d7224 */ /* 0x000fe400078e0004 */
[----:B------:R-:W-:-:S07]  /*148e0*/  IMAD.MOV.U32 R6, RZ, RZ, R14 ;  /* 0x000000ffff067224 */ /* 0x000fce00078e000e */
[----:B------:R-:W-:Y:S05]  /*148f0*/  WARPSYNC.COLLECTIVE R15, `(.L_x_576) ;  /* 0x000000000f087348 */ /* 0x000fea0003c00000 */
[----:B------:R0:W1:Y:S02]  /*14900*/  SHFL.IDX P6, R14, R13, R12, R11 ;  /* 0x0000000c0d0e7389 */ /* 0x00006400000c000b */
[----:B01----:R-:W-:Y:S01]  /*14910*/  ENDCOLLECTIVE ;  /* 0x000000000000791b */ /* 0x003fe20003800000 */
.L_x_576:
        /* <DEDUP_REMOVED lines=20> */
.L_x_577:
[----:B------:R-:W-:Y:S02]  /*14a60*/  IMAD.MOV.U32 R13, RZ, RZ, R4 ;  /* 0x000000ffff0d7224 */ /* 0x000fe400078e0004 */
[----:B------:R-:W-:-:S07]  /*14a70*/  IMAD.MOV.U32 R6, RZ, RZ, R14 ;  /* 0x000000ffff067224 */ /* 0x000fce00078e000e */
[----:B------:R-:W-:Y:S05]  /*14a80*/  WARPSYNC.COLLECTIVE R15, `(.L_x_578) ;  /* 0x000000000f087348 */ /* 0x000fea0003c00000 */
[----:B------:R0:W1:Y:S02]  /*14a90*/  SHFL.IDX P6, R14, R13, R12, R11 ;  /* 0x0000000c0d0e7389 */ /* 0x00006400000c000b */
[----:B01----:R-:W-:Y:S01]  /*14aa0*/  ENDCOLLECTIVE ;  /* 0x000000000000791b */ /* 0x003fe20003800000 */
.L_x_578:
[----:B------:R-:W-:Y:S01]  /*14ab0*/  ULDC.64 UR4, c[0x0][0x208] ;  /* 0x0000820000047ab9 */ /* 0x000fe20000000a00 */
[----:B------:R-:W-:Y:S02]  /*14ac0*/  IMAD.MOV.U32 R13, RZ, RZ, R0 ;  /* 0x000000ffff0d7224 */ /* 0x000fe400078e0000 */
[----:B------:R-:W-:Y:S02]  /*14ad0*/  IMAD.MOV.U32 R12, RZ, RZ, 0x2 ;  /* 0x00000002ff0c7424 */ /* 0x000fe400078e00ff */
[----:B------:R-:W-:-:S05]  /*14ae0*/  IMAD.MOV.U32 R5, RZ, RZ, R14 ;  /* 0x000000ffff057224 */ /* 0x000fca00078e000e */
[----:B------:R-:W-:-:S05]  /*14af0*/  @!P5 LEA R5, P4, R10, R5, 0x1 ;  /* 0x000000050a05d211 */ /* 0x000fca00078808ff */
[----:B------:R-:W-:-:S04]  /*14b00*/  @!P5 IMAD.X R6, RZ, RZ, R6, P4 ;  /* 0x000000ffff06d224 */ /* 0x000fc800020e0606 */
[----:B------:R-:W-:Y:S02]  /*14b10*/  @!P5 IMAD.MOV.U32 R7, RZ, RZ, R6 ;  /* 0x000000ffff07d224 */ /* 0x000fe400078e0006 */
        /* <DEDUP_REMOVED lines=13> */
.L_x_579:
[----:B------:R-:W-:Y:S02]  /*14bf0*/  IMAD.MOV.U32 R13, RZ, RZ, R4 ;  /* 0x000000ffff0d7224 */ /* 0x000fe400078e0004 */
[----:B------:R-:W-:-:S07]  /*14c00*/  IMAD.MOV.U32 R6, RZ, RZ, R14 ;  /* 0x000000ffff067224 */ /* 0x000fce00078e000e */
[----:B------:R-:W-:Y:S05]  /*14c10*/  WARPSYNC.COLLECTIVE R15, `(.L_x_580) ;  /* 0x000000000f087348 */ /* 0x000fea0003c00000 */
[----:B------:R0:W1:Y:S02]  /*14c20*/  SHFL.IDX P6, R14, R13, R12, R11 ;  /* 0x0000000c0d0e7389 */ /* 0x00006400000c000b */
[----:B01----:R-:W-:Y:S01]  /*14c30*/  ENDCOLLECTIVE ;  /* 0x000000000000791b */ /* 0x003fe20003800000 */
.L_x_580:
        /* <DEDUP_REMOVED lines=20> */
.L_x_581:
[----:B------:R-:W-:Y:S02]  /*14d80*/  IMAD.MOV.U32 R13, RZ, RZ, R4 ;  /* 0x000000ffff0d7224 */ /* 0x000fe400078e0004 */
[----:B------:R-:W-:-:S07]  /*14d90*/  IMAD.MOV.U32 R6, RZ, RZ, R14 ;  /* 0x000000ffff067224 */ /* 0x000fce00078e000e */
[----:B------:R-:W-:Y:S05]  /*14da0*/  WARPSYNC.COLLECTIVE R15, `(.L_x_582) ;  /* 0x000000000f087348 */ /* 0x000fea0003c00000 */
[----:B------:R0:W1:Y:S02]  /*14db0*/  SHFL.IDX P6, R14, R13, R12, R11 ;  /* 0x0000000c0d0e7389 */ /* 0x00006400000c000b */
[----:B01----:R-:W-:Y:S01]  /*14dc0*/  ENDCOLLECTIVE ;  /* 0x000000000000791b */ /* 0x003fe20003800000 */
.L_x_582:
        /* <DEDUP_REMOVED lines=20> */
.L_x_583:
[----:B------:R-:W-:Y:S02]  /*14f10*/  IMAD.MOV.U32 R13, RZ, RZ, R4 ;  /* 0x000000ffff0d7224 */ /* 0x000fe400078e0004 */
[----:B------:R-:W-:-:S07]  /*14f20*/  IMAD.MOV.U32 R6, RZ, RZ, R14 ;  /* 0x000000ffff067224 */ /* 0x000fce00078e000e */
[----:B------:R-:W-:Y:S05]  /*14f30*/  WARPSYNC.COLLECTIVE R15, `(.L_x_584) ;  /* 0x000000000f087348 */ /* 0x000fea0003c00000 */
[----:B------:R0:W1:Y:S02]  /*14f40*/  SHFL.IDX P6, R14, R13, R12, R11 ;  /* 0x0000000c0d0e7389 */ /* 0x00006400000c000b */
[----:B01----:R-:W-:Y:S01]  /*14f50*/  ENDCOLLECTIVE ;  /* 0x000000000000791b */ /* 0x003fe20003800000 */
.L_x_584:
        /* <DEDUP_REMOVED lines=20> */
.L_x_585:
[----:B------:R-:W-:Y:S02]  /*150a0*/  IMAD.MOV.U32 R13, RZ, RZ, R4 ;  /* 0x000000ffff0d7224 */ /* 0x000fe400078e0004 */
[----:B------:R-:W-:-:S07]  /*150b0*/  IMAD.MOV.U32 R6, RZ, RZ, R14 ;  /* 0x000000ffff067224 */ /* 0x000fce00078e000e */
[----:B------:R-:W-:Y:S05]  /*150c0*/  WARPSYNC.COLLECTIVE R15, `(.L_x_586) ;  /* 0x000000000f087348 */ /* 0x000fea0003c00000 */
[----:B------:R0:W1:Y:S02]  /*150d0*/  SHFL.IDX P6, R14, R13, R12, R11 ;  /* 0x0000000c0d0e7389 */ /* 0x00006400000c000b */
[----:B01----:R-:W-:Y:S01]  /*150e0*/  ENDCOLLECTIVE ;  /* 0x000000000000791b */ /* 0x003fe20003800000 */
.L_x_586:
[----:B------:R-:W-:Y:S01]  /*150f0*/  ULDC.64 UR4, c[0x0][0x208] ;  /* 0x0000820000047ab9 */ /* 0x000fe20000000a00 */
[----:B------:R-:W-:Y:S02]  /*15100*/  IMAD.MOV.U32 R13, RZ, RZ, R0 ;  /* 0x000000ffff0d7224 */ /* 0x000fe400078e0000 */
[----:B------:R-:W-:Y:S02]  /*15110*/  IMAD.MOV.U32 R12, RZ, RZ, 0x6 ;  /* 0x00000006ff0c7424 */ /* 0x000fe400078e00ff */
[----:B------:R-:W-:-:S05]  /*15120*/  IMAD.MOV.U32 R5, RZ, RZ, R14 ;  /* 0x000000ffff057224 */ /* 0x000fca00078e000e */
[----:B------:R-:W-:-:S05]  /*15130*/  @!P5 LEA R5, P4, R10, R5, 0x1 ;  /* 0x000000050a05d211 */ /* 0x000fca00078808ff */
[----:B------:R-:W-:-:S04]  /*15140*/  @!P5 IMAD.X R6, RZ, RZ, R6, P4 ;  /* 0x000000ffff06d224 */ /* 0x000fc800020e0606 */
[----:B------:R-:W-:Y:S02]  /*15150*/  @!P5 IMAD.MOV.U32 R7, RZ, RZ, R6 ;  /* 0x000000ffff07d224 */ /* 0x000fe400078e0006 */
        /* <DEDUP_REMOVED lines=11> */
.L_x_587:
[----:B------:R-:W-:-:S05]  /*15210*/  VIADD R6, R2, 0x60 ;  /* 0x0000006002067836 */ /* 0x000fca0000000000 */
[----:B------:R-:W-:Y:S01]  /*15220*/  ISETP.GE.AND P5, PT, R6, R3, PT ;  /* 0x000000030600720c */ /* 0x000fe20003fa6270 */
[----:B------:R-:W-:Y:S02]  /*15230*/  IMAD.MOV.U32 R13, RZ, RZ, R4 ;  /* 0x000000ffff0d7224 */ /* 0x000fe400078e0004 */
[----:B------:R-:W-:-:S10]  /*15240*/  IMAD.MOV.U32 R8, RZ, RZ, R14 ;  /* 0x000000ffff087224 */ /* 0x000fd400078e000e */
[----:B------:R-:W-:Y:S05]  /*15250*/  WARPSYNC.COLLECTIVE R15, `(.L_x_588) ;  /* 0x000000000f087348 */ /* 0x000fea0003c00000 */
[----:B------:R0:W1:Y:S02]  /*15260*/  SHFL.IDX P6, R14, R13, R12, R11 ;  /* 0x0000000c0d0e7389 */ /* 0x00006400000c000b */
[----:B01----:R-:W-:Y:S01]  /*15270*/  ENDCOLLECTIVE ;  /* 0x000000000000791b */ /* 0x003fe20003800000 */
.L_x_588:
        /* <DEDUP_REMOVED lines=18> */
.L_x_589:
[----:B------:R-:W-:Y:S02]  /*153a0*/  IMAD.MOV.U32 R13, RZ, RZ, R4 ;  /* 0x000000ffff0d7224 */ /* 0x000fe400078e0004 */
[----:B------:R-:W-:-:S07]  /*153b0*/  IMAD.MOV.U32 R5, RZ, RZ, R14 ;  /* 0x000000ffff057224 */ /* 0x000fce00078e000e */
[----:B------:R-:W-:Y:S05]  /*153c0*/  WARPSYNC.COLLECTIVE R15, `(.L_x_590) ;  /* 0x000000000f087348 */ /* 0x000fea0003c00000 */
[----:B------:R0:W1:Y:S02]  /*153d0*/  SHFL.IDX P6, R14, R13, R12, R11 ;  /* 0x0000000c0d0e7389 */ /* 0x00006400000c000b */
[----:B01----:R-:W-:Y:S01]  /*153e0*/  ENDCOLLECTIVE ;  /* 0x000000000000791b */ /* 0x003fe20003800000 */
.L_x_590:
[----:B------:R-:W-:Y:S01]  /*153f0*/  IMAD.MOV.U32 R4, RZ, RZ, R14 ;  /* 0x000000ffff047224 */ /* 0x000fe200078e000e */
[----:B------:R-:W-:Y:S06]  /*15400*/  BRA `(.L_x_591) ;  /* 0xffffffac00087947 */ /* 0x000fec000383ffff */
.L_x_466:
[----:B0-----:R-:W2:Y:S02]  /*15410*/  LDL R2, [R1+0x4] ;  /* 0x0000040001027983 */ /* 0x001ea40000100800 */
[----:B--2---:R0:W2:Y:S02]  /*15420*/  SYNCS.PHASECHK.TRANS64.TRYWAIT P0, [R2+URZ+0x38820], R0 ;  /* 0x03882000020075a7 */ /* 0x0040a4000800017f */
[----:B--2---:R-:W-:Y:S05]  /*15430*/  @!P0 NANOSLEEP.SYNCS 0x989680 ;  /* 0x009896800000895d */ /* 0x004fea0003900000 */
[----:B------:R-:W2:Y:S02]  /*15440*/  @!P0 SYNCS.PHASECHK.TRANS64 P0, [R2+URZ+0x38820], R0 ;  /* 0x03882000020085a7 */ /* 0x000ea4000800007f */
[----:B--2---:R-:W-:Y:S05]  /*15450*/  @!P0 BRA `(.L_x_466) ;  /* 0xfffffffc00ec8947 */ /* 0x004fea000383ffff */
[----:B------:R-:W-:Y:S05]  /*15460*/  BRA `(.L_x_592) ;  /* 0xffffffac00887947 */ /* 0x000fea000383ffff */
.L_x_475:
[----:B-1----:R1:W2:Y:S02]  /*15470*/  SYNCS.PHASECHK.TRANS64.TRYWAIT P0, [R3+URZ+0x38840], R2 ;  /* 0x03884002030075a7 */ /* 0x0022a4000800017f */
[----:B--2---:R-:W-:Y:S05]  /*15480*/  @!P0 NANOSLEEP.SYNCS 0x989680 ;  /* 0x009896800000895d */ /* 0x004fea0003900000 */
[----:B------:R-:W2:Y:S02]  /*15490*/  @!P0 SYNCS.PHASECHK.TRANS64 P0, [R3+URZ+0x38840], R2 ;  /* 0x03884002030085a7 */ /* 0x000ea4000800007f */
[----:B--2---:R-:W-:Y:S05]  /*154a0*/  @!P0 BRA `(.L_x_475) ;  /* 0xfffffffc00f08947 */ /* 0x004fea000383ffff */
[----:B------:R-:W-:Y:S05]  /*154b0*/  BRA `(.L_x_593) ;  /* 0xffffffb000587947 */ /* 0x000fea000383ffff */
.L_x_483:
[----:B0-----:R0:W1:Y:S02]  /*154c0*/  SYNCS.PHASECHK.TRANS64.TRYWAIT P0, [R3+URZ+0x60], R2 ;  /* 0x00006002030075a7 */ /* 0x001064000800017f */
[----:B-1----:R-:W-:Y:S05]  /*154d0*/  @!P0 NANOSLEEP.SYNCS 0x989680 ;  /* 0x009896800000895d */ /* 0x002fea0003900000 */
[----:B------:R-:W1:Y:S02]  /*154e0*/  @!P0 SYNCS.PHASECHK.TRANS64 P0, [R3+URZ+0x60], R2 ;  /* 0x00006002030085a7 */ /* 0x000e64000800007f */
[----:B-1----:R-:W-:Y:S05]  /*154f0*/  @!P0 BRA `(.L_x_483) ;  /* 0xfffffffc00f08947 */ /* 0x002fea000383ffff */
[----:B------:R-:W-:Y:S05]  /*15500*/  BRA `(.L_x_594) ;  /* 0xffffffb400b47947 */ /* 0x000fea000383ffff */
.L_x_494:
[----:B--2---:R2:W3:Y:S02]  /*15510*/  SYNCS.PHASECHK.TRANS64.TRYWAIT P0, [R3+URZ+0x38840], R2 ;  /* 0x03884002030075a7 */ /* 0x0044e4000800017f */
[----:B---3--:R-:W-:Y:S05]  /*15520*/  @!P0 NANOSLEEP.SYNCS 0x989680 ;  /* 0x009896800000895d */ /* 0x008fea0003900000 */
[----:B------:R-:W3:Y:S02]  /*15530*/  @!P0 SYNCS.PHASECHK.TRANS64 P0, [R3+URZ+0x38840], R2 ;  /* 0x03884002030085a7 */ /* 0x000ee4000800007f */
[----:B---3--:R-:W-:Y:S05]  /*15540*/  @!P0 BRA `(.L_x_494) ;  /* 0xfffffffc00f08947 */ /* 0x008fea000383ffff */
[----:B------:R-:W-:Y:S05]  /*15550*/  BRA `(.L_x_595) ;  /* 0xffffffbc00e87947 */ /* 0x000fea000383ffff */
.L_x_502:
[----:B-1----:R1:W2:Y:S02]  /*15560*/  SYNCS.PHASECHK.TRANS64.TRYWAIT P0, [R2+URZ+0x60], R3 ;  /* 0x00006003020075a7 */ /* 0x0022a4000800017f */
[----:B--2---:R-:W-:Y:S05]  /*15570*/  @!P0 NANOSLEEP.SYNCS 0x989680 ;  /* 0x009896800000895d */ /* 0x004fea0003900000 */
[----:B------:R-:W2:Y:S02]  /*15580*/  @!P0 SYNCS.PHASECHK.TRANS64 P0, [R2+URZ+0x60], R3 ;  /* 0x00006003020085a7 */ /* 0x000ea4000800007f */
[----:B--2---:R-:W-:Y:S05]  /*15590*/  @!P0 BRA `(.L_x_502) ;  /* 0xfffffffc00f08947 */ /* 0x004fea000383ffff */
[----:B------:R-:W-:Y:S05]  /*155a0*/  BRA `(.L_x_596) ;  /* 0xffffffc400447947 */ /* 0x000fea000383ffff */
.L_x_513:
[----:B---3--:R3:W4:Y:S02]  /*155b0*/  SYNCS.PHASECHK.TRANS64.TRYWAIT P0, [R2+URZ+0x38840], R3 ;  /* 0x03884003020075a7 */ /* 0x008724000800017f */
[----:B----4-:R-:W-:Y:S05]  /*155c0*/  @!P0 NANOSLEEP.SYNCS 0x989680 ;  /* 0x009896800000895d */ /* 0x010fea0003900000 */
[----:B------:R-:W4:Y:S02]  /*155d0*/  @!P0 SYNCS.PHASECHK.TRANS64 P0, [R2+URZ+0x38840], R3 ;  /* 0x03884003020085a7 */ /* 0x000f24000800007f */
[----:B----4-:R-:W-:Y:S05]  /*155e0*/  @!P0 BRA `(.L_x_513) ;  /* 0xfffffffc00f08947 */ /* 0x010fea000383ffff */
[----:B------:R-:W-:Y:S05]  /*155f0*/  BRA `(.L_x_597) ;  /* 0xffffffcc003c7947 */ /* 0x000fea000383ffff */
.L_x_521:
[----:B-1----:R1:W2:Y:S02]  /*15600*/  SYNCS.PHASECHK.TRANS64.TRYWAIT P0, [R2+URZ+0x60], R5 ;  /* 0x00006005020075a7 */ /* 0x0022a4000800017f */
[----:B--2---:R-:W-:Y:S05]  /*15610*/  @!P0 NANOSLEEP.SYNCS 0x989680 ;  /* 0x009896800000895d */ /* 0x004fea0003900000 */
[----:B------:R-:W2:Y:S02]  /*15620*/  @!P0 SYNCS.PHASECHK.TRANS64 P0, [R2+URZ+0x60], R5 ;  /* 0x00006005020085a7 */ /* 0x000ea4000800007f */
[----:B--2---:R-:W-:Y:S05]  /*15630*/  @!P0 BRA `(.L_x_521) ;  /* 0xfffffffc00f08947 */ /* 0x004fea000383ffff */
[----:B------:R-:W-:Y:S05]  /*15640*/  BRA `(.L_x_598) ;  /* 0xffffffd000987947 */ /* 0x000fea000383ffff */
.L_x_534:
[----:B--2---:R2:W4:Y:S02]  /*15650*/  SYNCS.PHASECHK.TRANS64.TRYWAIT P0, [R2+URZ+0x38860], R0 ;  /* 0x03886000020075a7 */ /* 0x004524000800017f */
[----:B----4-:R-:W-:Y:S05]  /*15660*/  @!P0 NANOSLEEP.SYNCS 0x989680 ;  /* 0x009896800000895d */ /* 0x010fea0003900000 */
[----:B------:R-:W4:Y:S02]  /*15670*/  @!P0 SYNCS.PHASECHK.TRANS64 P0, [R2+URZ+0x38860], R0 ;  /* 0x03886000020085a7 */ /* 0x000f24000800007f */
[----:B----4-:R-:W-:Y:S05]  /*15680*/  @!P0 BRA `(.L_x_534) ;  /* 0xfffffffc00f08947 */ /* 0x010fea000383ffff */
[----:B------:R-:W-:Y:S05]  /*15690*/  BRA `(.L_x_599) ;  /* 0xffffffd800747947 */ /* 0x000fea000383ffff */
.L_x_543:
[----:B------:R-:W-:Y:S01]  /*156a0*/  BSSY B0, `(.L_x_600) ;  /* 0x0000008000007945 */ /* 0x000fe20003800000 */
[----:B------:R-:W-:Y:S02]  /*156b0*/  IMAD.MOV.U32 R13, RZ, RZ, R16 ;  /* 0x000000ffff0d7224 */ /* 0x000fe400078e0010 */
[----:B------:R-:W-:Y:S02]  /*156c0*/  IMAD.MOV.U32 R12, RZ, RZ, RZ ;  /* 0x000000ffff0c7224 */ /* 0x000fe400078e00ff */
[----:B------:R-:W-:Y:S02]  /*156d0*/  IMAD.MOV.U32 R11, RZ, RZ, 0x1f ;  /* 0x0000001fff0b7424 */ /* 0x000fe400078e00ff */
[----:B------:R-:W-:-:S07]  /*156e0*/  IMAD.MOV.U32 R15, RZ, RZ, -0x1 ;  /* 0xffffffffff0f7424 */ /* 0x000fce00078e00ff */
[----:B0----5:R-:W-:Y:S05]  /*156f0*/  WARPSYNC.COLLECTIVE R15, `(.L_x_601) ;  /* 0x000000000f087348 */ /* 0x021fea0003c00000 */
[----:B------:R1:W2:Y:S02]  /*15700*/  SHFL.IDX P6, R14, R13, R12, R11 ;  /* 0x0000000c0d0e7389 */ /* 0x0002a400000c000b */
[----:B012--5:R-:W-:Y:S01]  /*15710*/  ENDCOLLECTIVE ;  /* 0x000000000000791b */ /* 0x027fe20003800000 */
.L_x_601:
[----:B------:R-:W-:Y:S05]  /*15720*/  BSYNC B0 ;  /* 0x0000000000007941 */ /* 0x000fea0003800000 */
.L_x_600:
[----:B------:R-:W-:Y:S02]  /*15730*/  IMAD.MOV.U32 R13, RZ, RZ, R16 ;  /* 0x000000ffff0d7224 */ /* 0x000fe400078e0010 */
[----:B------:R-:W-:Y:S02]  /*15740*/  IMAD.MOV.U32 R12, RZ, RZ, 0x1 ;  /* 0x00000001ff0c7424 */ /* 0x000fe400078e00ff */
[----:B------:R-:W-:Y:S02]  /*15750*/  IMAD.MOV.U32 R11, RZ, RZ, 0x1f ;  /* 0x0000001fff0b7424 */ /* 0x000fe400078e00ff */
[----:B------:R-:W-:Y:S02]  /*15760*/  IMAD.MOV.U32 R15, RZ, RZ, -0x1 ;  /* 0xffffffffff0f7424 */ /* 0x000fe400078e00ff */
[----:B------:R-:W-:Y:S02]  /*15770*/  IMAD.IADD R5, R19, 0x1, R7 ;  /* 0x0000000113057824 */ /* 0x000fe400078e0207 */
[----:B------:R-:W-:-:S07]  /*15780*/  IMAD.MOV.U32 R0, RZ, RZ, R14 ;  /* 0x000000ffff007224 */ /* 0x000fce00078e000e */
[----:B------:R-:W-:Y:S05]  /*15790*/  WARPSYNC.COLLECTIVE R15, `(.L_x_602) ;  /* 0x000000000f087348 */ /* 0x000fea0003c00000 */
[----:B------:R0:W1:Y:S02]  /*157a0*/  SHFL.IDX P6, R14, R13, R12, R11 ;  /* 0x0000000c0d0e7389 */ /* 0x00006400000c000b */
[----:B01----:R-:W-:Y:S01]  /*157b0*/  ENDCOLLECTIVE ;  /* 0x000000000000791b */ /* 0x003fe20003800000 */
.L_x_602:
[----:B------:R-:W-:Y:S01]  /*157c0*/  ULDC UR4, c[0x0][0xc3c] ;  /* 0x00030f0000047ab9 */ /* 0x000fe20000000800 */
[----:B------:R-:W-:Y:S01]  /*157d0*/  ULDC.64 UR6, c[0x0][0x208] ;  /* 0x0000820000067ab9 */ /* 0x000fe20000000a00 */
[----:B------:R-:W-:-:S13]  /*157e0*/  ISETP.GE.OR P1, PT, R5, UR4, !P0 ;  /* 0x0000000405007c0c */ /* 0x000fda000c726670 */
[----:B------:R-:W0:Y:S01]  /*157f0*/  @!P1 LDC.64 R2, c[0x0][0xc80] ;  /* 0x00032000ff029b82 */ /* 0x000e220000000a00 */
[----:B------:R-:W-:Y:S02]  /*15800*/  IMAD.MOV.U32 R11, RZ, RZ, RZ ;  /* 0x000000ffff0b7224 */ /* 0x000fe400078e00ff */
[----:B------:R-:W-:Y:S02]  /*15810*/  IMAD.MOV.U32 R4, RZ, RZ, R14 ;  /* 0x000000ffff047224 */ /* 0x000fe400078e000e */
[----:B0-----:R-:W-:-:S06]  /*15820*/  @!P1 IMAD.WIDE R2, R5, 0x4, R2 ;  /* 0x0000000405029825 */ /* 0x001fcc00078e0202 */
[----:B------:R0:W2:Y:S01]  /*15830*/  @!P1 LDG.E R3, desc[UR6][R2.64] ;  /* 0x0000000602039981 */ /* 0x0000a2000c1e1900 */
[C---:B------:R-:W-:Y:S02]  /*15840*/  ISETP.GE.U32.AND P2, PT, R7.reuse, 0x2, PT ;  /* 0x000000020700780c */ /* 0x040fe40003f46070 */
[C---:B------:R-:W-:Y:S02]  /*15850*/  ISETP.GE.U32.AND P3, PT, R7.reuse, 0x4, PT ;  /* 0x000000040700780c */ /* 0x040fe40003f66070 */
[C---:B------:R-:W-:Y:S02]  /*15860*/  ISETP.GE.U32.AND P4, PT, R7.reuse, 0x8, PT ;  /* 0x000000080700780c */ /* 0x040fe40003f86070 */
[C---:B------:R-:W-:Y:S01]  /*15870*/  ISETP.GE.U32.AND P5, PT, R7.reuse, 0x10, PT ;  /* 0x000000100700780c */ /* 0x040fe20003fa6070 */
[----:B0-----:R-:W-:Y:S02]  /*15880*/  IMAD.MOV.U32 R2, RZ, RZ, RZ ;  /* 0x000000ffff027224 */ /* 0x001fe400078e00ff */
[----:B--2---:R-:W-:Y:S01]  /*15890*/  @!P1 IMAD.MOV.U32 R2, RZ, RZ, R3 ;  /* 0x000000ffff029224 */ /* 0x004fe200078e0003 */
[----:B------:R-:W-:-:S03]  /*158a0*/  ISETP.NE.AND P1, PT, R7, RZ, PT ;  /* 0x000000ff0700720c */ /* 0x000fc60003f25270 */
[----:B------:R-:W-:-:S10]  /*158b0*/  IMAD.MOV.U32 R13, RZ, RZ, R2 ;  /* 0x000000ffff0d7224 */ /* 0x000fd400078e0002 */
[----:B------:R-:W-:Y:S05]  /*158c0*/  WARPSYNC.COLLECTIVE R15, `(.L_x_603) ;  /* 0x000000000f087348 */ /* 0x000fea0003c00000 */
[----:B------:R0:W1:Y:S02]  /*158d0*/  SHFL.UP P6, R14, R13, R12, R11 ;  /* 0x0400000c0d0e7389 */ /* 0x00006400000c000b */
[----:B01----:R-:W-:Y:S01]  /*158e0*/  ENDCOLLECTIVE ;  /* 0x000000000000791b */ /* 0x003fe20003800000 */
.L_x_603:
[----:B------:R-:W-:Y:S02]  /*158f0*/  IMAD.MOV.U32 R12, RZ, RZ, 0x2 ;  /* 0x00000002ff0c7424 */ /* 0x000fe400078e00ff */
[----:B------:R-:W-:-:S05]  /*15900*/  IMAD.MOV.U32 R3, RZ, RZ, R14 ;  /* 0x000000ffff037224 */ /* 0x000fca00078e000e */
[----:B------:R-:W-:-:S05]  /*15910*/  SEL R3, R3, RZ, P1 ;  /* 0x000000ff03037207 */ /* 0x000fca0000800000 */
[----:B------:R-:W-:-:S04]  /*15920*/  IMAD.IADD R3, R2, 0x1, R3 ;  /* 0x0000000102037824 */ /* 0x000fc800078e0203 */
[----:B------:R-:W-:-:S07]  /*15930*/  IMAD.MOV.U32 R13, RZ, RZ, R3 ;  /* 0x000000ffff0d7224 */ /* 0x000fce00078e0003 */
[----:B------:R-:W-:Y:S05]  /*15940*/  WARPSYNC.COLLECTIVE R15, `(.L_x_604) ;  /* 0x000000000f087348 */ /* 0x000fea0003c00000 */
[----:B------:R0:W1:Y:S02]  /*15950*/  SHFL.UP P6, R14, R13, R12, R11 ;  /* 0x0400000c0d0e7389 */ /* 0x00006400000c000b */
[----:B01----:R-:W-:Y:S01]  /*15960*/  ENDCOLLECTIVE ;  /* 0x000000000000791b */ /* 0x003fe20003800000 */
.L_x_604:
        /* <DEDUP_REMOVED lines=8> */
.L_x_605:
        /* <DEDUP_REMOVED lines=8> */
.L_x_606:
        /* <DEDUP_REMOVED lines=8> */
.L_x_607:
[----:B------:R-:W-:Y:S02]  /*15af0*/  IMAD.MOV.U32 R12, RZ, RZ, 0x1f ;  /* 0x0000001fff0c7424 */ /* 0x000fe400078e00ff */
[----:B------:R-:W-:Y:S02]  /*15b00*/  IMAD.MOV.U32 R11, RZ, RZ, 0x1f ;  /* 0x0000001fff0b7424 */ /* 0x000fe400078e00ff */
[----:B------:R-:W-:-:S05]  /*15b10*/  IMAD.MOV.U32 R5, RZ, RZ, R14 ;  /* 0x000000ffff057224 */ /* 0x000fca00078e000e */
[----:B------:R-:W-:-:S05]  /*15b20*/  SEL R5, R5, RZ, P5 ;  /* 0x000000ff05057207 */ /* 0x000fca0002800000 */
[----:B------:R-:W-:-:S04]  /*15b30*/  IMAD.IADD R3, R3, 0x1, R5 ;  /* 0x0000000103037824 */ /* 0x000fc800078e0205 */
[----:B------:R-:W-:-:S07]  /*15b40*/  IMAD.MOV.U32 R13, RZ, RZ, R3 ;  /* 0x000000ffff0d7224 */ /* 0x000fce00078e0003 */
[----:B------:R-:W-:Y:S05]  /*15b50*/  WARPSYNC.COLLECTIVE R15, `(.L_x_608) ;  /* 0x000000000f087348 */ /* 0x000fea0003c00000 */
[----:B------:R0:W1:Y:S02]  /*15b60*/  SHFL.IDX P6, R14, R13, R12, R11 ;  /* 0x0000000c0d0e7389 */ /* 0x00006400000c000b */
[----:B01----:R-:W-:Y:S01]  /*15b70*/  ENDCOLLECTIVE ;  /* 0x000000000000791b */ /* 0x003fe20003800000 */
.L_x_608:
[----:B------:R-:W-:Y:S01]  /*15b80*/  IMAD.MOV.U32 R6, RZ, RZ, R14 ;  /* 0x000000ffff067224 */ /* 0x000fe200078e000e */
[----:B------:R-:W-:Y:S06]  /*15b90*/  BRA `(.L_x_609) ;  /* 0xffffffdc00787947 */ /* 0x000fec000383ffff */
.L_x_548:
[----:B------:R-:W-:Y:S01]  /*15ba0*/  BSSY B0, `(.L_x_610) ;  /* 0x0000008000007945 */ /* 0x000fe20003800000 */
[----:B-----5:R-:W-:Y:S02]  /*15bb0*/  IMAD.MOV.U32 R13, RZ, RZ, R2 ;  /* 0x000000ffff0d7224 */ /* 0x020fe400078e0002 */
[----:B------:R-:W-:Y:S02]  /*15bc0*/  IMAD.MOV.U32 R12, RZ, RZ, 0x1 ;  /* 0x00000001ff0c7424 */ /* 0x000fe400078e00ff */
[----:B------:R-:W-:Y:S02]  /*15bd0*/  IMAD.MOV.U32 R11, RZ, RZ, RZ ;  /* 0x000000ffff0b7224 */ /* 0x000fe400078e00ff */
[----:B------:R-:W-:-:S07]  /*15be0*/  IMAD.MOV.U32 R15, RZ, RZ, -0x1 ;  /* 0xffffffffff0f7424 */ /* 0x000fce00078e00ff */
[----:B01----:R-:W-:Y:S05]  /*15bf0*/  WARPSYNC.COLLECTIVE R15, `(.L_x_611) ;  /* 0x000000000f087348 */ /* 0x003fea0003c00000 */
[----:B------:R2:W3:Y:S02]  /*15c00*/  SHFL.UP P6, R14, R13, R12, R11 ;  /* 0x0400000c0d0e7389 */ /* 0x0004e400000c000b */
[----:B0123--:R-:W-:Y:S01]  /*15c10*/  ENDCOLLECTIVE ;  /* 0x000000000000791b */ /* 0x00ffe20003800000 */
.L_x_611:
[----:B------:R-:W-:Y:S05]  /*15c20*/  BSYNC B0 ;  /* 0x0000000000007941 */ /* 0x000fea0003800000 */
.L_x_610:
[----:B------:R-:W-:Y:S02]  /*15c30*/  IMAD.MOV.U32 R3, RZ, RZ, R14 ;  /* 0x000000ffff037224 */ /* 0x000fe400078e000e */
[----:B------:R-:W-:Y:S02]  /*15c40*/  IMAD.MOV.U32 R12, RZ, RZ, 0x2 ;  /* 0x00000002ff0c7424 */ /* 0x000fe400078e00ff */
[----:B------:R-:W-:Y:S01]  /*15c50*/  IMAD.MOV.U32 R11, RZ, RZ, RZ ;  /* 0x000000ffff0b7224 */ /* 0x000fe200078e00ff */
[----:B------:R-:W-:Y:S01]  /*15c60*/  SEL R3, R3, RZ, P1 ;  /* 0x000000ff03037207 */ /* 0x000fe20000800000 */
[----:B------:R-:W-:-:S04]  /*15c70*/  IMAD.MOV.U32 R15, RZ, RZ, -0x1 ;  /* 0xffffffffff0f7424 */ /* 0x000fc800078e00ff */
[----:B------:R-:W-:-:S04]  /*15c80*/  IMAD.IADD R3, R2, 0x1, R3 ;  /* 0x0000000102037824 */ /* 0x000fc800078e0203 */
[----:B------:R-:W-:-:S07]  /*15c90*/  IMAD.MOV.U32 R13, RZ, RZ, R3 ;  /* 0x000000ffff0d7224 */ /* 0x000fce00078e0003 */
[----:B------:R-:W-:Y:S05]  /*15ca0*/  WARPSYNC.COLLECTIVE R15, `(.L_x_612) ;  /* 0x000000000f087348 */ /* 0x000fea0003c00000 */
[----:B------:R0:W1:Y:S02]  /*15cb0*/  SHFL.UP P6, R14, R13, R12, R11 ;  /* 0x0400000c0d0e7389 */ /* 0x00006400000c000b */
[----:B01----:R-:W-:Y:S01]  /*15cc0*/  ENDCOLLECTIVE ;  /* 0x000000000000791b */ /* 0x003fe20003800000 */
.L_x_612:
        /* <DEDUP_REMOVED lines=8> */
.L_x_613:
        /* <DEDUP_REMOVED lines=8> */
.L_x_614:
        /* <DEDUP_REMOVED lines=8> */
.L_x_615:
        /* <DEDUP_REMOVED lines=9> */
.L_x_616:
[----:B------:R-:W-:Y:S01]  /*15ee0*/  IMAD.MOV.U32 R6, RZ, RZ, R14 ;  /* 0x000000ffff067224 */ /* 0x000fe200078e000e */
[----:B------:R-:W-:Y:S06]  /*15ef0*/  BRA `(.L_x_617) ;  /* 0xffffffdc00407947 */ /* 0x000fec000383ffff */
.L_x_550:
[----:B------:R-:W-:Y:S01]  /*15f00*/  BSSY B0, `(.L_x_618) ;  /* 0x0000006000007945 */ /* 0x000fe20003800000 */
[----:B------:R-:W-:Y:S01]  /*15f10*/  PLOP3.LUT P6, PT, P6, PT, PT, 0x8, 0x0 ;  /* 0x000000000000781c */ /* 0x000fe200037ce170 */
[----:B------:R-:W-:-:S12]  /*15f20*/  IMAD.MOV.U32 R15, RZ, RZ, -0x1 ;  /* 0xffffffffff0f7424 */ /* 0x000fd800078e00ff */
[----:B01---5:R-:W-:Y:S05]  /*15f30*/  WARPSYNC.COLLECTIVE R15, `(.L_x_619) ;  /* 0x000000000f087348 */ /* 0x023fea0003c00000 */
[----:B------:R-:W-:Y:S01]  /*15f40*/  VOTE.ANY R14, PT, P6 ;  /* 0x00000000000e7806 */ /* 0x000fe200030e0100 */
[----:B01---5:R-:W-:Y:S06]  /*15f50*/  ENDCOLLECTIVE ;  /* 0x000000000000791b */ /* 0x023fec0003800000 */
.L_x_619:
[----:B------:R-:W-:Y:S05]  /*15f60*/  BSYNC B0 ;  /* 0x0000000000007941 */ /* 0x000fea0003800000 */
.L_x_618:
[----:B------:R-:W-:Y:S02]  /*15f70*/  IMAD.MOV.U32 R5, RZ, RZ, R14 ;  /* 0x000000ffff057224 */ /* 0x000fe400078e000e */
[----:B------:R-:W-:Y:S02]  /*15f80*/  IMAD.MOV.U32 R13, RZ, RZ, R2 ;  /* 0x000000ffff0d7224 */ /* 0x000fe400078e0002 */
[----:B------:R-:W0:Y:S01]  /*15f90*/  POPC R4, R5 ;  /* 0x0000000500047309 */ /* 0x000e220000000000 */
[----:B------:R-:W-:Y:S02]  /*15fa0*/  IMAD.MOV.U32 R11, RZ, RZ, 0x1f ;  /* 0x0000001fff0b7424 */ /* 0x000fe400078e00ff */
[----:B------:R-:W-:Y:S02]  /*15fb0*/  IMAD.MOV.U32 R15, RZ, RZ, -0x1 ;  /* 0xffffffffff0f7424 */ /* 0x000fe400078e00ff */
[----:B0-----:R-:W-:-:S07]  /*15fc0*/  IMAD.MOV.U32 R12, RZ, RZ, R4 ;  /* 0x000000ffff0c7224 */ /* 0x001fce00078e0004 */
[----:B------:R-:W-:Y:S05]  /*15fd0*/  WARPSYNC.COLLECTIVE R15, `(.L_x_620) ;  /* 0x000000000f087348 */ /* 0x000fea0003c00000 */
[----:B------:R0:W1:Y:S02]  /*15fe0*/  SHFL.IDX P6, R14, R13, R12, R11 ;  /* 0x0000000c0d0e7389 */ /* 0x00006400000c000b */
[----:B01----:R-:W-:Y:S01]  /*15ff0*/  ENDCOLLECTIVE ;  /* 0x000000000000791b */ /* 0x003fe20003800000 */
.L_x_620:
[----:B------:R-:W-:Y:S01]  /*16000*/  IMAD.MOV.U32 R17, RZ, RZ, R14 ;  /* 0x000000ffff117224 */ /* 0x000fe200078e000e */
[----:B------:R-:W-:Y:S06]  /*16010*/  BRA `(.L_x_621) ;  /* 0xffffffdc00307947 */ /* 0x000fec000383ffff */
.L_x_552:
[----:B------:R-:W-:Y:S01]  /*16020*/  BSSY B0, `(.L_x_622) ;  /* 0x0000007000007945 */ /* 0x000fe20003800000 */
[----:B------:R-:W-:Y:S02]  /*16030*/  IMAD.MOV.U32 R13, RZ, RZ, R3 ;  /* 0x000000ffff0d7224 */ /* 0x000fe400078e0003 */
[----:B------:R-:W-:Y:S02]  /*16040*/  IMAD.MOV.U32 R11, RZ, RZ, 0x1f ;  /* 0x0000001fff0b7424 */ /* 0x000fe400078e00ff */
[----:B------:R-:W-:-:S07]  /*16050*/  IMAD.MOV.U32 R15, RZ, RZ, -0x1 ;  /* 0xffffffffff0f7424 */ /* 0x000fce00078e00ff */
[----:B01-3-5:R-:W-:Y:S05]  /*16060*/  WARPSYNC.COLLECTIVE R15, `(.L_x_623) ;  /* 0x000000000f087348 */ /* 0x02bfea0003c00000 */
[----:B------:R2:W4:Y:S02]  /*16070*/  SHFL.IDX P6, R14, R13, R12, R11 ;  /* 0x0000000c0d0e7389 */ /* 0x00052400000c000b */
[----:B012345:R-:W-:Y:S01]  /*16080*/  ENDCOLLECTIVE ;  /* 0x000000000000791b */ /* 0x03ffe20003800000 */
.L_x_623:
[----:B------:R-:W-:Y:S05]  /*16090*/  BSYNC B0 ;  /* 0x0000000000007941 */ /* 0x000fea0003800000 */
.L_x_622:
[----:B------:R-:W-:Y:S01]  /*160a0*/  IMAD.MOV.U32 R2, RZ, RZ, R14 ;  /* 0x000000ffff027224 */ /* 0x000fe200078e000e */
[----:B------:R-:W-:Y:S06]  /*160b0*/  BRA `(.L_x_551) ;  /* 0xffffffdc00247947 */ /* 0x000fec000383ffff */
.L_x_556:
[----:B-1----:R1:W3:Y:S02]  /*160c0*/  SYNCS.PHASECHK.TRANS64.TRYWAIT P0, [R0+URZ+0x38820], R3 ;  /* 0x03882003000075a7 */ /* 0x0022e4000800017f */
[----:B---3--:R-:W-:Y:S05]  /*160d0*/  @!P0 NANOSLEEP.SYNCS 0x989680 ;  /* 0x009896800000895d */ /* 0x008fea0003900000 */
[----:B------:R-:W3:Y:S02]  /*160e0*/  @!P0 SYNCS.PHASECHK.TRANS64 P0, [R0+URZ+0x38820], R3 ;  /* 0x03882003000085a7 */ /* 0x000ee4000800007f */
[----:B---3--:R-:W-:Y:S05]  /*160f0*/  @!P0 BRA `(.L_x_556) ;  /* 0xfffffffc00f08947 */ /* 0x008fea000383ffff */
[----:B------:R-:W-:Y:S05]  /*16100*/  BRA `(.L_x_624) ;  /* 0xffffffe000187947 */ /* 0x000fea000383ffff */
.L_x_557:
[----:B------:R-:W3:Y:S01]  /*16110*/  S2R R2, SR_TID.X ;  /* 0x0000000000027919 */ /* 0x000ee20000002100 */
[----:B------:R-:W-:Y:S01]  /*16120*/  BSSY B0, `(.L_x_625) ;  /* 0x000000a000007945 */ /* 0x000fe20003800000 */
[----:B------:R-:W-:Y:S02]  /*16130*/  IMAD.MOV.U32 R12, RZ, RZ, RZ ;  /* 0x000000ffff0c7224 */ /* 0x000fe400078e00ff */
[----:B------:R-:W-:Y:S02]  /*16140*/  IMAD.MOV.U32 R11, RZ, RZ, 0x1f ;  /* 0x0000001fff0b7424 */ /* 0x000fe400078e00ff */
[----:B------:R-:W-:Y:S01]  /*16150*/  IMAD.MOV.U32 R15, RZ, RZ, -0x1 ;  /* 0xffffffffff0f7424 */ /* 0x000fe200078e00ff */
[----:B---3--:R-:W-:-:S04]  /*16160*/  SHF.R.U32.HI R2, RZ, 0x5, R2 ;  /* 0x00000005ff027819 */ /* 0x008fc80000011602 */
[----:B------:R-:W-:-:S05]  /*16170*/  LOP3.LUT R2, R2, 0x3, RZ, 0xc0, !PT ;  /* 0x0000000302027812 */ /* 0x000fca00078ec0ff */
[----:B------:R-:W-:-:S07]  /*16180*/  IMAD.MOV.U32 R13, RZ, RZ, R2 ;  /* 0x000000ffff0d7224 */ /* 0x000fce00078e0002 */
[----:B012--5:R-:W-:Y:S05]  /*16190*/  WARPSYNC.COLLECTIVE R15, `(.L_x_626) ;  /* 0x000000000f087348 */ /* 0x027fea0003c00000 */
[----:B------:R3:W4:Y:S02]  /*161a0*/  SHFL.IDX P6, R14, R13, R12, R11 ;  /* 0x0000000c0d0e7389 */ /* 0x00072400000c000b */
[----:B012345:R-:W-:Y:S01]  /*161b0*/  ENDCOLLECTIVE ;  /* 0x000000000000791b */ /* 0x03ffe20003800000 */
.L_x_626:
[----:B------:R-:W-:Y:S05]  /*161c0*/  BSYNC B0 ;  /* 0x0000000000007941 */ /* 0x000fea0003800000 */
.L_x_625:
[----:B------:R-:W-:Y:S05]  /*161d0*/  BRA `(.L_x_627) ;  /* 0xffffffe000007947 */ /* 0x000fea000383ffff */
.L_x_560:
[----:B------:R-:W-:Y:S01]  /*161e0*/  BSSY B1, `(.L_x_628) ;  /* 0x0000006000017945 */ /* 0x000fe20003800000 */
[----:B------:R-:W-:-:S07]  /*161f0*/  IMAD.MOV.U32 R15, RZ, RZ, -0x1 ;  /* 0xffffffffff0f7424 */ /* 0x000fce00078e00ff */
[----:B0123-5:R-:W-:Y:S05]  /*16200*/  WARPSYNC.COLLECTIVE R15, `(.L_x_629) ;  /* 0x000000000f0c7348 */ /* 0x02ffea0003c00000 */
[----:B------:R-:W-:Y:S02]  /*16210*/  ELECT P6, UR62, PT ;  /* 0x00000000003e782f */ /* 0x000fe400038c0000 */
[----:B------:R-:W-:Y:S01]  /*16220*/  MOV R14, UR62 ;  /* 0x0000003e000e7c02 */ /* 0x000fe20008000f00 */
[----:B0123-5:R-:W-:Y:S10]  /*16230*/  ENDCOLLECTIVE ;  /* 0x000000000000791b */ /* 0x02fff40003800000 */
.L_x_629:
[----:B------:R-:W-:Y:S05]  /*16240*/  BSYNC B1 ;  /* 0x0000000000017941 */ /* 0x000fea0003800000 */
.L_x_628:
[----:B------:R-:W-:Y:S05]  /*16250*/  BRA `(.L_x_630) ;  /* 0xffffffdc00f87947 */ /* 0x000fea000383ffff */
.L_x_562:
[----:B-1----:R1:W2:Y:S02]  /*16260*/  SYNCS.PHASECHK.TRANS64.TRYWAIT P0, [R6+URZ], R5 ;  /* 0x00000005060075a7 */ /* 0x0022a4000800017f */
[----:B--2---:R-:W-:Y:S05]  /*16270*/  @!P0 NANOSLEEP.SYNCS 0x989680 ;  /* 0x009896800000895d */ /* 0x004fea0003900000 */
[----:B------:R-:W2:Y:S02]  /*16280*/  @!P0 SYNCS.PHASECHK.TRANS64 P0, [R6+URZ], R5 ;  /* 0x00000005060085a7 */ /* 0x000ea4000800007f */
[----:B--2---:R-:W-:Y:S05]  /*16290*/  @!P0 BRA `(.L_x_562) ;  /* 0xfffffffc00f08947 */ /* 0x004fea000383ffff */
[----:B------:R-:W-:Y:S05]  /*162a0*/  BRA `(.L_x_631) ;  /* 0xffffffe0003c7947 */ /* 0x000fea000383ffff */
.L_x_563:
[----:B--2---:R2:W3:Y:S02]  /*162b0*/  SYNCS.PHASECHK.TRANS64.TRYWAIT P0, [R7+URZ], R2 ;  /* 0x00000002070075a7 */ /* 0x0044e4000800017f */
[----:B---3--:R-:W-:Y:S05]  /*162c0*/  @!P0 NANOSLEEP.SYNCS 0x989680 ;  /* 0x009896800000895d */ /* 0x008fea0003900000 */
[----:B------:R-:W3:Y:S02]  /*162d0*/  @!P0 SYNCS.PHASECHK.TRANS64 P0, [R7+URZ], R2 ;  /* 0x00000002070085a7 */ /* 0x000ee4000800007f */
[----:B---3--:R-:W-:Y:S05]  /*162e0*/  @!P0 BRA `(.L_x_563) ;  /* 0xfffffffc00f08947 */ /* 0x008fea000383ffff */
[----:B------:R-:W-:Y:S05]  /*162f0*/  BRA `(.L_x_632) ;  /* 0xffffffe000307947 */ /* 0x000fea000383ffff */
.L_x_565:
[----:B---3--:R3:W4:Y:S02]  /*16300*/  SYNCS.PHASECHK.TRANS64.TRYWAIT P0, [R4+URZ], R5 ;  /* 0x00000005040075a7 */ /* 0x008724000800017f */
[----:B----4-:R-:W-:Y:S05]  /*16310*/  @!P0 NANOSLEEP.SYNCS 0x989680 ;  /* 0x009896800000895d */ /* 0x010fea0003900000 */
[----:B------:R-:W4:Y:S02]  /*16320*/  @!P0 SYNCS.PHASECHK.TRANS64 P0, [R4+URZ], R5 ;  /* 0x00000005040085a7 */ /* 0x000f24000800007f */
[----:B----4-:R-:W-:Y:S05]  /*16330*/  @!P0 BRA `(.L_x_565) ;  /* 0xfffffffc00f08947 */ /* 0x010fea000383ffff */
[----:B------:R-:W-:Y:S05]  /*16340*/  BRA `(.L_x_633) ;  /* 0xffffffe000387947 */ /* 0x000fea000383ffff */
.L_x_634:
        /* <DEDUP_REMOVED lines=11> */
.L_x_3426:


//--------------------- .text._ZN7cutlass13device_kernelIN5flash11enable_sm90INS1_16FlashAttnFwdSm90INS1_25CollectiveMainloopFwdSm90ILi2EN4cute5tupleIJNS5_1CILi1EEES8_S8_EEENS6_IJNS7_ILi128EEENS7_ILi80EEENS7_ILi256EEEEEELi256ENS_10bfloat16_tEfNS_4arch4Sm90ELb0ELb0ELb0ELb1ELb0ELb1ELb0ELb1ELb1ELb1ELb0ELb0EEENS1_21CollectiveEpilogueFwdINS6_IJSA_SC_SB_EEES9_SE_SG_Li256ELb1ELb1ELb0ELb0EEENS1_36VarlenDynamicPersistentTileSchedulerILi128ELi80ELi256ELi128ELb0ELb1ELb1ELb0ELb1ELb1EEEEEEEEEvNT_6ParamsE --------------------------
	.section	.text._ZN7cutlass13device_kernelIN5flash11enable_sm90INS1_16FlashAttnFwdSm90INS1_25CollectiveMainloopFwdSm90ILi2EN4cute5tupleIJNS5_1CILi1EEES8_S8_EEENS6_IJNS7_ILi128EEENS7_ILi80EEENS7_ILi256EEEEEELi256ENS_10bfloat16_tEfNS_4arch4Sm90ELb0ELb0ELb0ELb1ELb0ELb1ELb0ELb1ELb1ELb1ELb0ELb0EEENS1_21CollectiveEpilogueFwdINS6_IJSA_SC_SB_EEES9_SE_SG_Li256ELb1ELb1ELb0ELb0EEENS1_36VarlenDynamicPersistentTileSchedulerILi128ELi80ELi256ELi128ELb0ELb1ELb1ELb0ELb1ELb1EEEEEEEEEvNT_6ParamsE,"ax",@progbits
	.align	128
.text._ZN7cutlass13device_kernelIN5flash11enable_sm90INS1_16FlashAttnFwdSm90INS1_25CollectiveMainloopFwdSm90ILi2EN4cute5tupleIJNS5_1CILi1EEES8_S8_EEENS6_IJNS7_ILi128EEENS7_ILi80EEENS7_ILi256EEEEEELi256ENS_10bfloat16_tEfNS_4arch4Sm90ELb0ELb0ELb0ELb1ELb0ELb1ELb0ELb1ELb1ELb1ELb0ELb0EEENS1_21CollectiveEpilogueFwdINS6_IJSA_SC_SB_EEES9_SE_SG_Li256ELb1ELb1ELb0ELb0EEENS1_36VarlenDynamicPersistentTileSchedulerILi128ELi80ELi256ELi128ELb0ELb1ELb1ELb0ELb1ELb1EEEEEEEEEvNT_6ParamsE:
        .type           _ZN7cutlass13device_kernelIN5flash11enable_sm90INS1_16FlashAttnFwdSm90INS1_25CollectiveMainloopFwdSm90ILi2EN4cute5tupleIJNS5_1CILi1EEES8_S8_EEENS6_IJNS7_ILi128EEENS7_ILi80EEENS7_ILi256EEEEEELi256ENS_10bfloat16_tEfNS_4arch4Sm90ELb0ELb0ELb0ELb1ELb0ELb1ELb0ELb1ELb1ELb1ELb0ELb0EEENS1_21CollectiveEpilogueFwdINS6_IJSA_SC_SB_EEES9_SE_SG_Li256ELb1ELb1ELb0ELb0EEENS1_36VarlenDynamicPersistentTileSchedulerILi128ELi80ELi256ELi128ELb0ELb1ELb1ELb0ELb1ELb1EEEEEEEEEvNT_6ParamsE,@function
        .size           _ZN7cutlass13device_kernelIN5flash11enable_sm90INS1_16FlashAttnFwdSm90INS1_25CollectiveMainloopFwdSm90ILi2EN4cute5tupleIJNS5_1CILi1EEES8_S8_EEENS6_IJNS7_ILi128EEENS7_ILi80EEENS7_ILi256EEEEEELi256ENS_10bfloat16_tEfNS_4arch4Sm90ELb0ELb0ELb0ELb1ELb0ELb1ELb0ELb1ELb1ELb1ELb0ELb0EEENS1_21CollectiveEpilogueFwdINS6_IJSA_SC_SB_EEES9_SE_SG_Li256ELb1ELb1ELb0ELb0EEENS1_36VarlenDynamicPersistentTileSchedulerILi128ELi80ELi256ELi128ELb0ELb1ELb1ELb0ELb1ELb1EEEEEEEEEvNT_6ParamsE,(.L_x_3427 - _ZN7cutlass13device_kernelIN5flash11enable_sm90INS1_16FlashAttnFwdSm90INS1_25CollectiveMainloopFwdSm90ILi2EN4cute5tupleIJNS5_1CILi1EEES8_S8_EEENS6_IJNS7_ILi128EEENS7_ILi80EEENS7_ILi256EEEEEELi256ENS_10bfloat16_tEfNS_4arch4Sm90ELb0ELb0ELb0ELb1ELb0ELb1ELb0ELb1ELb1ELb1ELb0ELb0EEENS1_21CollectiveEpilogueFwdINS6_IJSA_SC_SB_EEES9_SE_SG_Li256ELb1ELb1ELb0ELb0EEENS1_36VarlenDynamicPersistentTileSchedulerILi128ELi80ELi256ELi128ELb0ELb1ELb1ELb0ELb1ELb1EEEEEEEEEvNT_6ParamsE)
        .other          _ZN7cutlass13device_kernelIN5flash11enable_sm90INS1_16FlashAttnFwdSm90INS1_25CollectiveMainloopFwdSm90ILi2EN4cute5tupleIJNS5_1CILi1EEES8_S8_EEENS6_IJNS7_ILi128EEENS7_ILi80EEENS7_ILi256EEEEEELi256ENS_10bfloat16_tEfNS_4arch4Sm90ELb0ELb0ELb0ELb1ELb0ELb1ELb0ELb1ELb1ELb1ELb0ELb0EEENS1_21CollectiveEpilogueFwdINS6_IJSA_SC_SB_EEES9_SE_SG_Li256ELb1ELb1ELb0ELb0EEENS1_36VarlenDynamicPersistentTileSchedulerILi128ELi80ELi256ELi128ELb0ELb1ELb1ELb0ELb1ELb1EEEEEEEEEvNT_6ParamsE,@"STO_CUDA_ENTRY STV_DEFAULT"
_ZN7cutlass13device_kernelIN5flash11enable_sm90INS1_16FlashAttnFwdSm90INS1_25CollectiveMainloopFwdSm90ILi2EN4cute5tupleIJNS5_1CILi1EEES8_S8_EEENS6_IJNS7_ILi128EEENS7_ILi80EEENS7_ILi256EEEEEELi256ENS_10bfloat16_tEfNS_4arch4Sm90ELb0ELb0ELb0ELb1ELb0ELb1ELb0ELb1ELb1ELb1ELb0ELb0EEENS1_21CollectiveEpilogueFwdINS6_IJSA_SC_SB_EEES9_SE_SG_Li256ELb1ELb1ELb0ELb0EEENS1_36VarlenDynamicPersistentTileSchedulerILi128ELi80ELi256ELi128ELb0ELb1ELb1ELb0ELb1ELb1EEEEEEEEEvNT_6ParamsE:
[----:B------:R-:W0:Y:S02]  /*0000*/  LDC R1, c[0x0][0x28] ;  /* 0x00000a00ff017b82 */ /* 0x000e240000000800 */
[----:B0-----:R-:W-:Y:S01]  /*0010*/  VIADD R1, R1, 0xffffff70 ;  /* 0xffffff7001017836 */ /* 0x001fe20000000000 */
[----:B------:R-:W0:Y:S01]  /*0020*/  S2R R0, SR_TID.X ;  /* 0x0000000000007919 */ /* 0x000e220000002100 */
[----:B------:R-:W-:Y:S01]  /*0030*/  ELECT P0, URZ, PT ;  /* 0x00000000003f782f */ /* 0x000fe20003800000 */
[----:B------:R-:W-:Y:S01]  /*0040*/  BSSY B0, `(.L_x_635) ;  /* 0x0000013000007945 */ /* 0x000fe20003800000 */
[----:B0-----:R-:W-:-:S05]  /*0050*/  SHF.R.U32.HI R2, RZ, 0x5, R0 ;  /* 0x00000005ff027819 */ /* 0x001fca0000011600 */
[----:B------:R-:W0:Y:S02]  /*0060*/  SHFL.IDX PT, R3, R2, RZ, 0x1f ;  /* 0x00001fff02037589 */ /* 0x000e2400000e0000 */
[----:B0-----:R-:W-:-:S13]  /*0070*/  ISETP.EQ.AND P0, PT, R3, RZ, P0 ;  /* 0x000000ff0300720c */ /* 0x001fda0000702270 */
[----:B------:R-:W-:Y:S05]  /*0080*/  @!P0 BRA `(.L_x_636) ;  /* 0x0000000000388947 */ /* 0x000fea0003800000 */
[----:B------:R-:W-:Y:S02]  /*0090*/  ULDC.64 UR4, c[0x0][0x198] ;  /* 0x0000660000047ab9 */ /* 0x000fe40000000a00 */
[----:B------:R-:W-:Y:S02]  /*00a0*/  UIADD3 UR6, UP0, UR4, 0x370, URZ ;  /* 0x0000037004067890 */ /* 0x000fe4000ff1e03f */
[----:B------:R-:W-:Y:S02]  /*00b0*/  UIADD3 UR8, UP1, UR4, 0x470, URZ ;  /* 0x0000047004087890 */ /* 0x000fe4000ff3e03f */
[----:B------:R-:W-:Y:S02]  /*00c0*/  UIADD3 UR10, UP2, UR4, 0x570, URZ ;  /* 0x00000570040a7890 */ /* 0x000fe4000ff5e03f */
[----:B------:R-:W-:Y:S02]  /*00d0*/  UIADD3 UR4, UP3, UR4, 0x670, URZ ;  /* 0x0000067004047890 */ /* 0x000fe4000ff7e03f */
[----:B------:R-:W-:-:S02]  /*00e0*/  UIADD3.X UR7, URZ, UR5, URZ, UP0, !UPT ;  /* 0x000000053f077290 */ /* 0x000fc400087fe43f */
[----:B------:R-:W-:Y:S02]  /*00f0*/  UIADD3.X UR9, URZ, UR5, URZ, UP1, !UPT ;  /* 0x000000053f097290 */ /* 0x000fe40008ffe43f */
[----:B------:R-:W-:Y:S02]  /*0100*/  UIADD3.X UR11, URZ, UR5, URZ, UP2, !UPT ;  /* 0x000000053f0b7290 */ /* 0x000fe400097fe43f */
[----:B------:R-:W-:-:S03]  /*0110*/  UIADD3.X UR5, URZ, UR5, URZ, UP3, !UPT ;  /* 0x000000053f057290 */ /* 0x000fc60009ffe43f */
[----:B------:R0:W-:Y:S02]  /*0120*/  UTMACCTL.PF [UR6] ;  /* 0x00000000060079b9 */ /* 0x0001e40008040000 */
[----:B------:R0:W-:Y:S02]  /*0130*/  UTMACCTL.PF [UR8] ;  /* 0x00000000080079b9 */ /* 0x0001e40008040000 */
[----:B------:R0:W-:Y:S02]  /*0140*/  UTMACCTL.PF [UR10] ;  /* 0x000000000a0079b9 */ /* 0x0001e40008040000 */
[----:B------:R0:W-:Y:S02]  /*0150*/  UTMACCTL.PF [UR4] ;  /* 0x00000000040079b9 */ /* 0x0001e40008040000 */
[----:B0-----:R-:W-:Y:S01]  /*0160*/  NOP ;  /* 0x0000000000007918 */ /* 0x001fe20000000000 */
.L_x_636:
[----:B------:R-:W-:Y:S05]  /*0170*/  BSYNC B0 ;  /* 0x0000000000007941 */ /* 0x000fea0003800000 */
.L_x_635:
[----:B------:R-:W-:Y:S01]  /*0180*/  VOTEU.ANY UP0, P0 ;  /* 0x00000000003f7886 */ /* 0x000fe20000000100 */
[----:B------:R-:W0:Y:S01]  /*0190*/  SHFL.IDX PT, R3, R2, RZ, 0x1f ;  /* 0x00001fff02037589 */ /* 0x000e2200000e0000 */
[----:B------:R-:W-:Y:S01]  /*01a0*/  UMOV UR4, 0x80 ;  /* 0x0000008000047882 */ /* 0x000fe20000000000 */
[----:B------:R-:W-:Y:S01]  /*01b0*/  UMOV UR7, 0x100 ;  /* 0x0000010000077882 */ /* 0x000fe20000000000 */
[----:B------:R-:W-:Y:S01]  /*01c0*/  VOTEU.ANY UP1, P0 ;  /* 0x00000000003f7886 */ /* 0x000fe20000020100 */
[----:B------:R-:W1:Y:S01]  /*01d0*/  @UP0 S2UR UR8, SR_CgaCtaId ;  /* 0x00000000000809c3 */ /* 0x000e620000008800 */
[----:B------:R-:W-:Y:S01]  /*01e0*/  @UP0 UMOV UR6, 0x400 ;  /* 0x0000040000060882 */ /* 0x000fe20000000000 */
[----:B------:R-:W-:-:S04]  /*01f0*/  @UP0 UIADD3 UR4, -UR4, 0x100000, URZ ;  /* 0x0010000004040890 */ /* 0x000fc8000fffe13f */
[----:B------:R-:W-:Y:S02]  /*0200*/  @UP0 USHF.L.U32 UR5, UR4, 0xb, URZ ;  /* 0x0000000b04050899 */ /* 0x000fe4000800063f */
[----:B------:R-:W-:Y:S01]  /*0210*/  @UP0 USHF.L.U32 UR4, UR4, 0x1, URZ ;  /* 0x0000000104040899 */ /* 0x000fe2000800063f */
[----:B0-----:R-:W-:Y:S02]  /*0220*/  ISETP.NE.AND P1, PT, R3, RZ, PT ;  /* 0x000000ff0300720c */ /* 0x001fe40003f25270 */
[----:B------:R-:W-:Y:S01]  /*0230*/  SHF.R.U32.HI R3, RZ, 0x7, R0 ;  /* 0x00000007ff037819 */ /* 0x000fe20000011600 */
[----:B-1----:R-:W-:Y:S02]  /*0240*/  @UP0 ULEA UR8, UR8, UR6, 0x18 ;  /* 0x0000000608080291 */ /* 0x002fe4000f8ec03f */
[----:B------:R-:W-:-:S04]  /*0250*/  @UP0 UIADD3 UR6, -UR7, 0x100000, URZ ;  /* 0x0010000007060890 */ /* 0x000fc8000fffe13f */
[----:B------:R-:W-:Y:S02]  /*0260*/  @UP0 USHF.L.U32 UR7, UR6, 0xb, URZ ;  /* 0x0000000b06070899 */ /* 0x000fe4000800063f */
[----:B------:R-:W-:Y:S01]  /*0270*/  @UP0 USHF.L.U32 UR6, UR6, 0x1, URZ ;  /* 0x0000000106060899 */ /* 0x000fe2000800063f */
[----:B------:R-:W-:Y:S01]  /*0280*/  VOTEU.ANY UP0, P0 ;  /* 0x00000000003f7886 */ /* 0x000fe20000000100 */
[----:B------:R-:W0:Y:S04]  /*0290*/  SHFL.IDX PT, R3, R3, RZ, 0x1f ;  /* 0x00001fff03037589 */ /* 0x000e2800000e0000 */
[----:B------:R-:W1:Y:S02]  /*02a0*/  FENCE.VIEW.ASYNC.S ;  /* 0x00000000000073c6 */ /* 0x000e640000000000 */
[----:B-1----:R1:W2:Y:S04]  /*02b0*/  @UP0 SYNCS.EXCH.64 URZ, [UR8+0x38800], UR4 ;  /* 0x03880004083f05b2 */ /* 0x0022a80008000100 */
[----:B------:R1:W3:Y:S01]  /*02c0*/  @UP1 SYNCS.EXCH.64 URZ, [UR8+0x38820], UR6 ;  /* 0x03882006083f15b2 */ /* 0x0002e20008000100 */
[----:B------:R-:W-:Y:S05]  /*02d0*/  @P1 BRA `(.L_x_637) ;  /* 0x0000000000481947 */ /* 0x000fea0003800000 */
[----:B-1----:R-:W1:Y:S01]  /*02e0*/  S2UR UR5, SR_CgaCtaId ;  /* 0x00000000000579c3 */ /* 0x002e620000008800 */
[----:B------:R-:W-:Y:S01]  /*02f0*/  UMOV UR4, 0x400 ;  /* 0x0000040000047882 */ /* 0x000fe20000000000 */
[----:B------:R-:W-:Y:S01]  /*0300*/  UMOV UR6, 0x1 ;  /* 0x0000000100067882 */ /* 0x000fe20000000000 */
[----:B------:R-:W-:Y:S01]  /*0310*/  UMOV UR7, 0x2 ;  /* 0x0000000200077882 */ /* 0x000fe20000000000 */
[----:B------:R-:W-:Y:S01]  /*0320*/  ELECT P0, URZ, PT ;  /* 0x00000000003f782f */ /* 0x000fe20003800000 */
[----:B-1----:R-:W-:Y:S02]  /*0330*/  ULEA UR8, UR5, UR4, 0x18 ;  /* 0x0000000405087291 */ /* 0x002fe4000f8ec03f */
[----:B------:R-:W-:-:S04]  /*0340*/  UIADD3 UR4, -UR6, 0x100000, URZ ;  /* 0x0010000006047890 */ /* 0x000fc8000fffe13f */
[----:B------:R-:W-:Y:S02]  /*0350*/  USHF.L.U32 UR5, UR4, 0xb, URZ ;  /* 0x0000000b04057899 */ /* 0x000fe4000800063f */
[----:B------:R-:W-:Y:S02]  /*0360*/  USHF.L.U32 UR4, UR4, 0x1, URZ ;  /* 0x0000000104047899 */ /* 0x000fe4000800063f */
[----:B------:R-:W-:-:S04]  /*0370*/  UIADD3 UR6, -UR7, 0x100000, URZ ;  /* 0x0010000007067890 */ /* 0x000fc8000fffe13f */
[----:B------:R-:W-:Y:S02]  /*0380*/  USHF.L.U32 UR7, UR6, 0xb, URZ ;  /* 0x0000000b06077899 */ /* 0x000fe4000800063f */
[----:B------:R-:W-:Y:S01]  /*0390*/  USHF.L.U32 UR6, UR6, 0x1, URZ ;  /* 0x0000000106067899 */ /* 0x000fe2000800063f */
[----:B------:R-:W1:Y:S03]  /*03a0*/  FENCE.VIEW.ASYNC.S ;  /* 0x00000000000073c6 */ /* 0x000e660000000000 */
[----:B-1----:R4:W1:Y:S08]  /*03b0*/  SYNCS.EXCH.64 URZ, [UR8+0x38830], UR4 ;  /* 0x03883004083f75b2 */ /* 0x0028700008000100 */
[----:B------:R4:W0:Y:S01]  /*03c0*/  SYNCS.EXCH.64 URZ, [UR8+0x38840], UR6 ;  /* 0x03884006083f75b2 */ /* 0x0008220008000100 */
[----:B------:R4:W0:Y:S01]  /*03d0*/  SYNCS.EXCH.64 URZ, [UR8+0x38838], UR4 ;  /* 0x03883804083f75b2 */ /* 0x0008220008000100 */
[----:B------:R4:W0:Y:S02]  /*03e0*/  SYNCS.EXCH.64 URZ, [UR8+0x38848], UR6 ;  /* 0x03884806083f75b2 */ /* 0x0008240008000100 */
[----:B----4-:R-:W-:Y:S01]  /*03f0*/  NOP ;  /* 0x0000000000007918 */ /* 0x010fe20000000000 */
.L_x_637:
[----:B------:R-:W4:Y:S01]  /*0400*/  SHFL.IDX PT, R4, R2, RZ, 0x1f ;  /* 0x00001fff02047589 */ /* 0x000f2200000e0000 */
[----:B------:R-:W-:Y:S01]  /*0410*/  NOP ;  /* 0x0000000000007918 */ /* 0x000fe20000000000 */
[----:B----4-:R-:W-:-:S13]  /*0420*/  ISETP.NE.AND P0, PT, R4, RZ, PT ;  /* 0x000000ff0400720c */ /* 0x010fda0003f05270 */
        /* <DEDUP_REMOVED lines=19> */
.L_x_638:
[----:B------:R-:W4:Y:S01]  /*0560*/  SHFL.IDX PT, R4, R2, RZ, 0x1f ;  /* 0x00001fff02047589 */ /* 0x000f2200000e0000 */
[----:B------:R-:W-:Y:S01]  /*0570*/  NOP ;  /* 0x0000000000007918 */ /* 0x000fe20000000000 */
[----:B----4-:R-:W-:-:S13]  /*0580*/  ISETP.NE.AND P0, PT, R4, RZ, PT ;  /* 0x000000ff0400720c */ /* 0x010fda0003f05270 */
[----:B------:R-:W-:Y:S05]  /*0590*/  @P0 BRA `(.L_x_639) ;  /* 0x0000000000380947 */ /* 0x000fea0003800000 */
[----:B-1----:R-:W1:Y:S01]  /*05a0*/  S2UR UR5, SR_CgaCtaId ;  /* 0x00000000000579c3 */ /* 0x002e620000008800 */
[----:B------:R-:W-:Y:S01]  /*05b0*/  UMOV UR4, 0x400 ;  /* 0x0000040000047882 */ /* 0x000fe20000000000 */
[----:B------:R-:W-:Y:S01]  /*05c0*/  UMOV UR7, 0x1 ;  /* 0x0000000100077882 */ /* 0x000fe20000000000 */
[----:B------:R-:W-:Y:S01]  /*05d0*/  ELECT P0, URZ, PT ;  /* 0x00000000003f782f */ /* 0x000fe20003800000 */
[----:B-1----:R-:W-:Y:S02]  /*05e0*/  ULEA UR6, UR5, UR4, 0x18 ;  /* 0x0000000405067291 */ /* 0x002fe4000f8ec03f */
[----:B------:R-:W-:-:S04]  /*05f0*/  UIADD3 UR4, -UR7, 0x100000, URZ ;  /* 0x0010000007047890 */ /* 0x000fc8000fffe13f */
[----:B------:R-:W-:Y:S02]  /*0600*/  USHF.L.U32 UR5, UR4, 0xb, URZ ;  /* 0x0000000b04057899 */ /* 0x000fe4000800063f */
[----:B------:R-:W-:Y:S01]  /*0610*/  USHF.L.U32 UR4, UR4, 0x1, URZ ;  /* 0x0000000104047899 */ /* 0x000fe2000800063f */
[----:B------:R-:W1:Y:S11]  /*0620*/  FENCE.VIEW.ASYNC.S ;  /* 0x00000000000073c6 */ /* 0x000e760000000000 */
[----:B-1----:R4:W1:Y:S01]  /*0630*/  SYNCS.EXCH.64 URZ, [UR6+0x38870], UR4 ;  /* 0x03887004063f75b2 */ /* 0x0028620008000100 */
[----:B------:R4:W0:Y:S01]  /*0640*/  SYNCS.EXCH.64 URZ, [UR6+0x38880], UR4 ;  /* 0x03888004063f75b2 */ /* 0x0008220008000100 */
[----:B------:R4:W0:Y:S01]  /*0650*/  SYNCS.EXCH.64 URZ, [UR6+0x38878], UR4 ;  /* 0x03887804063f75b2 */ /* 0x0008220008000100 */
[----:B------:R4:W0:Y:S02]  /*0660*/  SYNCS.EXCH.64 URZ, [UR6+0x38888], UR4 ;  /* 0x03888804063f75b2 */ /* 0x0008240008000100 */
[----:B----4-:R-:W-:Y:S01]  /*0670*/  NOP ;  /* 0x0000000000007918 */ /* 0x010fe20000000000 */
.L_x_639:
        /* <DEDUP_REMOVED lines=22> */
.L_x_640:
        /* <DEDUP_REMOVED lines=22> */
.L_x_641:
[----:B0-----:R-:W-:Y:S01]  /*0940*/  ISETP.NE.AND P0, PT, R3, RZ, PT ;  /* 0x000000ff0300720c */ /* 0x001fe20003f05270 */
[----:B------:R-:W-:Y:S01]  /*0950*/  IMAD.MOV.U32 R3, RZ, RZ, 0x1 ;  /* 0x00000001ff037424 */ /* 0x000fe200078e00ff */
[----:B------:R-:W-:Y:S01]  /*0960*/  NOP ;  /* 0x0000000000007918 */ /* 0x000fe20000000000 */
[----:B------:R-:W-:Y:S03]  /*0970*/  BSSY B9, `(.L_x_642) ;  /* 0x00027b5000097945 */ /* 0x000fe60003800000 */
[----:B------:R-:W-:-:S05]  /*0980*/  SEL R3, R3, 0x2, !P0 ;  /* 0x0000000203037807 */ /* 0x000fca0004000000 */
[----:B------:R0:W-:Y:S01]  /*0990*/  STL [R1+0x68], R3 ;  /* 0x0000680301007387 */ /* 0x0001e20000100800 */
[----:B-123--:R-:W-:Y:S06]  /*09a0*/  BAR.SYNC.DEFER_BLOCKING 0x0 ;  /* 0x0000000000007b1d */ /* 0x00efec0000010000 */
[----:B------:R-:W-:Y:S05]  /*09b0*/  @!P0 BRA `(.L_x_643) ;  /* 0x000001f0006c8947 */ /* 0x000fea0003800000 */
.L_x_644:
        /* <DEDUP_REMOVED lines=8> */
[----:B-1----:R-:W-:-:S06]  /*0a40*/  ULEA UR4, UR5, UR4, 0x18 ;  /* 0x0000000405047291 */ /* 0x002fcc000f8ec03f */
[----:B------:R-:W-:Y:S01]  /*0a50*/  IMAD.U32 R18, RZ, RZ, UR4 ;  /* 0x00000004ff127e24 */ /* 0x000fe2000f8e00ff */
[----:B------:R-:W-:-:S04]  /*0a60*/  ULDC UR4, c[0x0][0xc3c] ;  /* 0x00030f0000047ab9 */ /* 0x000fc80000000800 */
[----:B------:R-:W1:Y:S01]  /*0a70*/  LDS.128 R120, [R18+0x388d0] ;  /* 0x0388d00012787984 */ /* 0x000e620000000c00 */
[----:B------:R-:W-:Y:S06]  /*0a80*/  BAR.ARV 0x4, 0x180 ;  /* 0x0106000000007b1d */ /* 0x000fec0000002000 */
[----:B-1----:R-:W-:-:S13]  /*0a90*/  ISETP.GE.AND P0, PT, R123, UR4, PT ;  /* 0x000000047b007c0c */ /* 0x002fda000bf06270 */
[----:B------:R-:W-:Y:S05]  /*0aa0*/  @P0 BRA `(.L_x_645) ;  /* 0x0000027800840947 */ /* 0x000fea0003800000 */
[----:B------:R-:W-:Y:S02]  /*0ab0*/  VIADD R11, R0, 0xffffff80 ;  /* 0xffffff80000b7836 */ /* 0x000fe40000000000 */
[----:B------:R-:W-:-:S03]  /*0ac0*/  IMAD.MOV.U32 R10, RZ, RZ, -0x2 ;  /* 0xfffffffeff0a7424 */ /* 0x000fc600078e00ff */
[----:B------:R-:W-:-:S04]  /*0ad0*/  SHF.R.S32.HI R0, RZ, 0x1f, R11 ;  /* 0x0000001fff007819 */ /* 0x000fc8000001140b */
[CC--:B0-----:R-:W-:Y:S02]  /*0ae0*/  LEA.HI R3, R0.reuse, R11.reuse, RZ, 0x4 ;  /* 0x0000000b00037211 */ /* 0x0c1fe400078f20ff */
[CC--:B------:R-:W-:Y:S02]  /*0af0*/  LEA.HI R2, R0.reuse, R11.reuse, RZ, 0x7 ;  /* 0x0000000b00027211 */ /* 0x0c0fe400078f38ff */
[----:B------:R-:W-:Y:S02]  /*0b00*/  LEA.HI R4, R0, R11, RZ, 0x5 ;  /* 0x0000000b00047211 */ /* 0x000fe400078f28ff */
[----:B------:R-:W-:Y:S02]  /*0b10*/  SHF.R.S32.HI R6, RZ, 0x4, R3 ;  /* 0x00000004ff067819 */ /* 0x000fe40000011403 */
[----:B------:R-:W-:Y:S01]  /*0b20*/  LOP3.LUT R7, R2, 0xffffff80, RZ, 0xc0, !PT ;  /* 0xffffff8002077812 */ /* 0x000fe200078ec0ff */
[----:B------:R-:W-:Y:S01]  /*0b30*/  IMAD.SHL.U32 R5, R4, 0x20, RZ ;  /* 0x0000002004057824 */ /* 0x000fe200078e00ff */
[----:B------:R-:W-:-:S02]  /*0b40*/  LOP3.LUT R4, R3, 0x3fffff0, RZ, 0xc0, !PT ;  /* 0x03fffff003047812 */ /* 0x000fc400078ec0ff */
[----:B------:R-:W-:Y:S01]  /*0b50*/  LEA.HI R3, R3, R6, RZ, 0x1 ;  /* 0x0000000603037211 */ /* 0x000fe200078f08ff */
[----:B------:R-:W-:Y:S01]  /*0b60*/  IMAD.IADD R13, R11, 0x1, -R7 ;  /* 0x000000010b0d7824 */ /* 0x000fe200078e0a07 */
[----:B------:R-:W-:Y:S01]  /*0b70*/  LOP3.LUT R5, R5, 0xfffffc00, RZ, 0xc0, !PT ;  /* 0xfffffc0005057812 */ /* 0x000fe200078ec0ff */
[----:B------:R-:W-:Y:S01]  /*0b80*/  IMAD.IADD R4, R11, 0x1, -R4 ;  /* 0x000000010b047824 */ /* 0x000fe200078e0a04 */
[----:B------:R-:W-:Y:S02]  /*0b90*/  LOP3.LUT R3, R3, 0x1ffffffe, RZ, 0xc0, !PT ;  /* 0x1ffffffe03037812 */ /* 0x000fe400078ec0ff */
[----:B------:R-:W-:Y:S01]  /*0ba0*/  SHF.R.S32.HI R7, RZ, 0x1f, R13 ;  /* 0x0000001fff077819 */ /* 0x000fe2000001140d */
[----:B------:R-:W-:Y:S01]  /*0bb0*/  IMAD R4, R4, 0x40, R5 ;  /* 0x0000004004047824 */ /* 0x000fe200078e0205 */
[----:B------:R-:W-:Y:S01]  /*0bc0*/  LEA.HI R8, R0, R11, RZ, 0x2 ;  /* 0x0000000b00087211 */ /* 0x000fe200078f10ff */
[----:B------:R-:W-:Y:S01]  /*0bd0*/  IMAD.IADD R3, R6, 0x1, -R3 ;  /* 0x0000000106037824 */ /* 0x000fe200078e0a03 */
[----:B------:R-:W-:-:S02]  /*0be0*/  LEA.HI R5, R7, R13, RZ, 0x2 ;  /* 0x0000000d07057211 */ /* 0x000fc400078f10ff */
[----:B------:R-:W-:Y:S01]  /*0bf0*/  SHF.R.S32.HI R12, RZ, 0x7, R2 ;  /* 0x00000007ff0c7819 */ /* 0x000fe20000011402 */
[----:B------:R-:W-:Y:S01]  /*0c00*/  IMAD R9, R3, 0x8, R4 ;  /* 0x0000000803097824 */ /* 0x000fe200078e0204 */
[--C-:B------:R-:W-:Y:S02]  /*0c10*/  SHF.R.S32.HI R3, RZ, 0x2, R5.reuse ;  /* 0x00000002ff037819 */ /* 0x100fe40000011405 */
[----:B------:R-:W-:Y:S02]  /*0c20*/  SHF.R.S32.HI R4, RZ, 0x1f, R5 ;  /* 0x0000001fff047819 */ /* 0x000fe40000011405 */
[----:B------:R-:W-:Y:S01]  /*0c30*/  LOP3.LUT R8, R8, 0xfffffffc, RZ, 0xc0, !PT ;  /* 0xfffffffc08087812 */ /* 0x000fe200078ec0ff */
[----:B------:R0:W-:Y:S01]  /*0c40*/  STL [R1+0x8c], R9 ;  /* 0x00008c0901007387 */ /* 0x0001e20000100800 */
[----:B------:R-:W-:Y:S02]  /*0c50*/  LEA.HI R4, R4, R3, RZ, 0x3 ;  /* 0x0000000304047211 */ /* 0x000fe400078f18ff */
[----:B------:R-:W-:Y:S01]  /*0c60*/  LEA.HI R7, R7, R13, RZ, 0x5 ;  /* 0x0000000d07077211 */ /* 0x000fe200078f28ff */
[----:B------:R-:W-:Y:S01]  /*0c70*/  IMAD.IADD R8, R11, 0x1, -R8 ;  /* 0x000000010b087824 */ /* 0x000fe200078e0a08 */
[----:B------:R-:W-:-:S02]  /*0c80*/  LOP3.LUT R4, R4, 0xfffffff8, RZ, 0xc0, !PT ;  /* 0xfffffff804047812 */ /* 0x000fc400078ec0ff */
[----:B------:R-:W-:Y:S02]  /*0c90*/  LEA.HI R2, R2, R12, RZ, 0x1 ;  /* 0x0000000c02027211 */ /* 0x000fe400078f08ff */
[----:B------:R-:W-:Y:S01]  /*0ca0*/  SHF.R.S32.HI R7, RZ, 0x5, R7 ;  /* 0x00000005ff077819 */ /* 0x000fe20000011407 */
[----:B------:R-:W-:Y:S01]  /*0cb0*/  IMAD.IADD R4, R3, 0x1, -R4 ;  /* 0x0000000103047824 */ /* 0x000fe200078e0a04 */
[----:B0-----:R-:W-:Y:S02]  /*0cc0*/  LOP3.LUT R9, R5, 0x7ffffffc, RZ, 0xc0, !PT ;  /* 0x7ffffffc05097812 */ /* 0x001fe400078ec0ff */
[----:B------:R-:W-:Y:S01]  /*0cd0*/  LOP3.LUT R2, R2, 0x3fffffe, RZ, 0xc0, !PT ;  /* 0x03fffffe02027812 */ /* 0x000fe200078ec0ff */
[----:B------:R-:W-:Y:S01]  /*0ce0*/  IMAD R7, R7, 0x10, R4 ;  /* 0x0000001007077824 */ /* 0x000fe200078e0204 */
[----:B------:R-:W-:Y:S01]  /*0cf0*/  LEA.HI R6, R8, R8, RZ, 0x1 ;  /* 0x0000000808067211 */ /* 0x000fe200078f08ff */
[----:B------:R-:W-:Y:S01]  /*0d00*/  IMAD.IADD R9, R13, 0x1, -R9 ;  /* 0x000000010d097824 */ /* 0x000fe200078e0a09 */
[-C--:B------:R-:W-:Y:S01]  /*0d10*/  LEA.HI R3, R0, R11.reuse, RZ, 0x6 ;  /* 0x0000000b00037211 */ /* 0x080fe200078f30ff */
[----:B------:R-:W-:Y:S01]  /*0d20*/  IMAD.IADD R2, R12, 0x1, -R2 ;  /* 0x000000010c027824 */ /* 0x000fe200078e0a02 */
[----:B------:R-:W-:Y:S01]  /*0d30*/  LOP3.LUT R5, R6, 0x1ffffffe, RZ, 0xc0, !PT ;  /* 0x1ffffffe06057812 */ /* 0x000fe200078ec0ff */
[----:B------:R-:W-:Y:S01]  /*0d40*/  IMAD R6, R9, R10, 0x50 ;  /* 0x0000005009067424 */ /* 0x000fe200078e020a */
[----:B------:R-:W-:Y:S01]  /*0d50*/  LEA.HI R0, R0, R11, RZ, 0x3 ;  /* 0x0000000b00007211 */ /* 0x000fe200078f18ff */
[----:B------:R-:W-:-:S02]  /*0d60*/  IMAD R10, R2, 0x40, R7 ;  /* 0x00000040020a7824 */ /* 0x000fc400078e0207 */
[----:B------:R-:W-:Y:S01]  /*0d70*/  IMAD.IADD R5, R8, 0x1, -R5 ;  /* 0x0000000108057824 */ /* 0x000fe200078e0a05 */
[----:B------:R0:W-:Y:S01]  /*0d80*/  STL [R1+0x84], R6 ;  /* 0x0000840601007387 */ /* 0x0001e20000100800 */
[----:B------:R-:W-:Y:S01]  /*0d90*/  LOP3.LUT R235, R0, 0xfffffff8, RZ, 0xc0, !PT ;  /* 0xfffffff800eb7812 */ /* 0x000fe200078ec0ff */
[----:B------:R-:W-:Y:S01]  /*0da0*/  IMAD.SHL.U32 R3, R3, 0x8, RZ ;  /* 0x0000000803037824 */ /* 0x000fe200078e00ff */
[----:B------:R-:W-:Y:S01]  /*0db0*/  SHF.R.S32.HI R212, RZ, 0x3, R0 ;  /* 0x00000003ffd47819 */ /* 0x000fe20000011400 */
[----:B------:R-:W-:Y:S02]  /*0dc0*/  STL [R1+0x80], R10 ;  /* 0x0000800a01007387 */ /* 0x000fe40000100800 */
[----:B------:R-:W-:Y:S01]  /*0dd0*/  IMAD.IADD R235, R11, 0x1, -R235 ;  /* 0x000000010beb7824 */ /* 0x000fe200078e0aeb */
[----:B------:R-:W-:Y:S01]  /*0de0*/  LOP3.LUT R230, R3, 0xfffffe00, RZ, 0xc0, !PT ;  /* 0xfffffe0003e67812 */ /* 0x000fe200078ec0ff */
[----:B------:R-:W2:Y:S01]  /*0df0*/  LDL.LU R15, [R1+0x68] ;  /* 0x00006800010f7983 */ /* 0x000ea20000300800 */
[----:B------:R-:W-:-:S02]  /*0e00*/  VIADD R9, R212, 0x20 ;  /* 0x00000020d4097836 */ /* 0x000fc40000000000 */
[----:B------:R-:W-:Y:S02]  /*0e10*/  IMAD.SHL.U32 R22, R235, 0x4, RZ ;  /* 0x00000004eb167824 */ /* 0x000fe400078e00ff */
[C---:B------:R-:W-:Y:S01]  /*0e20*/  VIADD R8, R212.reuse, 0x40 ;  /* 0x00000040d4087836 */ /* 0x040fe20000000000 */
[----:B------:R-:W-:Y:S01]  /*0e30*/  SHF.R.S32.HI R0, RZ, 0x1f, R9 ;  /* 0x0000001fff007819 */ /* 0x000fe20000011409 */
[----:B------:R-:W-:Y:S02]  /*0e40*/  VIADD R7, R212, 0x60 ;  /* 0x00000060d4077836 */ /* 0x000fe40000000000 */
[----:B------:R-:W-:Y:S01]  /*0e50*/  VIADD R214, R22, 0x40 ;  /* 0x0000004016d67836 */ /* 0x000fe20000000000 */
[----:B------:R-:W-:Y:S01]  /*0e60*/  LEA.HI R0, R0, R9, RZ, 0x3 ;  /* 0x0000000900007211 */ /* 0x000fe200078f18ff */
[----:B------:R-:W-:Y:S01]  /*0e70*/  IMAD.SHL.U32 R4, R7, 0x40, RZ ;  /* 0x0000004007047824 */ /* 0x000fe200078e00ff */
[----:B------:R-:W-:Y:S01]  /*0e80*/  SHF.R.S32.HI R2, RZ, 0x1f, R8 ;  /* 0x0000001fff027819 */ /* 0x000fe20000011408 */
[----:B------:R-:W-:Y:S01]  /*0e90*/  IMAD.IADD R213, R22, 0x1, R214 ;  /* 0x0000000116d57824 */ /* 0x000fe200078e02d6 */
[----:B0-----:R-:W-:Y:S01]  /*0ea0*/  SHF.R.S32.HI R6, RZ, 0x1f, R7 ;  /* 0x0000001fff067819 */ /* 0x001fe20000011407 */
[----:B------:R-:W-:Y:S01]  /*0eb0*/  IMAD.SHL.U32 R0, R0, 0x40, RZ ;  /* 0x0000004000007824 */ /* 0x000fe200078e00ff */
[----:B------:R-:W-:Y:S01]  /*0ec0*/  LEA.HI R2, R2, R8, RZ, 0x3 ;  /* 0x0000000802027211 */ /* 0x000fe200078f18ff */
[----:B------:R-:W-:Y:S01]  /*0ed0*/  IMAD.SHL.U32 R225, R9, 0x40, RZ ;  /* 0x0000004009e17824 */ /* 0x000fe200078e00ff */
[----:B------:R-:W-:Y:S01]  /*0ee0*/  LOP3.LUT R14, R4, 0x1c0, RZ, 0xc0, !PT ;  /* 0x000001c0040e7812 */ /* 0x000fe200078ec0ff */
[----:B------:R-:W-:Y:S01]  /*0ef0*/  IMAD.SHL.U32 R19, R212, 0x40, RZ ;  /* 0x00000040d4137824 */ /* 0x000fe200078e00ff */
[----:B------:R-:W-:Y:S01]  /*0f00*/  LEA.HI R6, R6, R7, RZ, 0x3 ;  /* 0x0000000706067211 */ /* 0x000fe200078f18ff */
[----:B------:R-:W-:Y:S01]  /*0f10*/  IMAD.SHL.U32 R226, R8, 0x40, RZ ;  /* 0x0000004008e27824 */ /* 0x000fe200078e00ff */
[----:B------:R-:W-:Y:S01]  /*0f20*/  SHF.R.S32.HI R4, RZ, 0x1f, R213 ;  /* 0x0000001fff047819 */ /* 0x000fe200000114d5 */
[----:B------:R-:W-:Y:S01]  /*0f30*/  IMAD.SHL.U32 R2, R2, 0x40, RZ ;  /* 0x0000004002027824 */ /* 0x000fe200078e00ff */
[----:B------:R-:W-:Y:S01]  /*0f40*/  LOP3.LUT R228, R0, 0xfffffe00, RZ, 0xc0, !PT ;  /* 0xfffffe0000e47812 */ /* 0x000fe200078ec0ff */
[----:B------:R-:W-:Y:S01]  /*0f50*/  IMAD.SHL.U32 R6, R6, 0x40, RZ ;  /* 0x0000004006067824 */ /* 0x000fe200078e00ff */
[----:B------:R-:W-:-:S02]  /*0f60*/  LEA.HI R0, R4, R213, RZ, 0x6 ;  /* 0x000000d504007211 */ /* 0x000fc400078f30ff */
[----:B------:R-:W-:Y:S02]  /*0f70*/  LOP3.LUT R225, R225, 0x1c0, RZ, 0xc0, !PT ;  /* 0x000001c0e1e17812 */ /* 0x000fe400078ec0ff */
[----:B------:R-:W-:Y:S02]  /*0f80*/  LEA.HI R4, R4, R213, RZ, 0x3 ;  /* 0x000000d504047211 */ /* 0x000fe400078f18ff */
[----:B------:R-:W-:Y:S01]  /*0f90*/  LOP3.LUT R229, R2, 0xfffffe00, RZ, 0xc0, !PT ;  /* 0xfffffe0002e57812 */ /* 0x000fe200078ec0ff */
[----:B------:R-:W-:Y:S01]  /*0fa0*/  IMAD.SHL.U32 R2, R0, 0x80, RZ ;  /* 0x0000008000027824 */ /* 0x000fe200078e00ff */
[----:B------:R-:W-:Y:S02]  /*0fb0*/  LOP3.LUT R11, R6, 0xfffffe00, RZ, 0xc0, !PT ;  /* 0xfffffe00060b7812 */ /* 0x000fe400078ec0ff */
[----:B------:R-:W-:Y:S02]  /*0fc0*/  SHF.R.U32.HI R16, RZ, 0x3, R225 ;  /* 0x00000003ff107819 */ /* 0x000fe400000116e1 */
[----:B------:R-:W-:-:S02]  /*0fd0*/  SHF.R.U32.HI R12, RZ, 0x3, R14 ;  /* 0x00000003ff0c7819 */ /* 0x000fc4000001160e */
[--C-:B------:R-:W-:Y:S02]  /*0fe0*/  LOP3.LUT R6, R225, 0x38, R4.reuse, 0xf8, !PT ;  /* 0x00000038e1067812 */ /* 0x100fe400078ef804 */
[----:B------:R-:W-:Y:S02]  /*0ff0*/  LOP3.LUT R9, R14, 0x38, R4, 0xf8, !PT ;  /* 0x000000380e097812 */ /* 0x000fe400078ef804 */
[----:B------:R-:W-:Y:S02]  /*1000*/  LOP3.LUT R3, R19, 0x1c0, RZ, 0xc0, !PT ;  /* 0x000001c013037812 */ /* 0x000fe400078ec0ff */
[----:B------:R-:W-:Y:S02]  /*1010*/  LOP3.LUT R226, R226, 0x1c0, RZ, 0xc0, !PT ;  /* 0x000001c0e2e27812 */ /* 0x000fe400078ec0ff */
[----:B------:R-:W-:Y:S02]  /*1020*/  LOP3.LUT R0, R4, 0x38, RZ, 0xc0, !PT ;  /* 0x0000003804007812 */ /* 0x000fe400078ec0ff */
[----:B------:R-:W-:-:S02]  /*1030*/  LOP3.LUT R7, R2, 0xffffe000, RZ, 0xc0, !PT ;  /* 0xffffe00002077812 */ /* 0x000fc400078ec0ff */
[----:B------:R-:W-:Y:S01]  /*1040*/  LOP3.LUT R6, R6, R16, RZ, 0x3c, !PT ;  /* 0x0000001006067212 */ /* 0x000fe200078e3cff */
[----:B------:R-:W-:Y:S01]  /*1050*/  IMAD.SHL.U32 R16, R235, 0x8, RZ ;  /* 0x00000008eb107824 */ /* 0x000fe200078e00ff */
[----:B------:R-:W-:Y:S02]  /*1060*/  LOP3.LUT R2, R9, R12, RZ, 0x3c, !PT ;  /* 0x0000000c09027212 */ /* 0x000fe400078e3cff */
[----:B------:R-:W-:Y:S02]  /*1070*/  SHF.R.U32.HI R231, RZ, 0x3, R3 ;  /* 0x00000003ffe77819 */ /* 0x000fe40000011603 */
[----:B------:R-:W-:Y:S02]  /*1080*/  SHF.R.U32.HI R13, RZ, 0x3, R226 ;  /* 0x00000003ff0d7819 */ /* 0x000fe400000116e2 */
[----:B------:R-:W-:Y:S02]  /*1090*/  LOP3.LUT R8, R226, 0x38, R4, 0xf8, !PT ;  /* 0x00000038e2087812 */ /* 0x000fe400078ef804 */
[----:B------:R-:W-:-:S02]  /*10a0*/  LOP3.LUT R0, R0, 0x1c0, R19, 0xf8, !PT ;  /* 0x000001c000007812 */ /* 0x000fc400078ef813 */
[----:B------:R-:W-:Y:S02]  /*10b0*/  IADD3 R9, R2, R7, R11 ;  /* 0x0000000702097210 */ /* 0x000fe40007ffe00b */
[----:B------:R-:W-:Y:S02]  /*10c0*/  SHF.R.S32.HI R2, RZ, 0x1f, R212 ;  /* 0x0000001fff027819 */ /* 0x000fe400000114d4 */
[----:B------:R-:W-:Y:S02]  /*10d0*/  LOP3.LUT R8, R8, R13, RZ, 0x3c, !PT ;  /* 0x0000000d08087212 */ /* 0x000fe400078e3cff */
[----:B------:R-:W-:Y:S02]  /*10e0*/  LOP3.LUT R0, R0, R231, RZ, 0x3c, !PT ;  /* 0x000000e700007212 */ /* 0x000fe400078e3cff */
[--C-:B------:R-:W-:Y:S02]  /*10f0*/  LOP3.LUT R232, R3, 0x38, R16.reuse, 0xf8, !PT ;  /* 0x0000003803e87812 */ /* 0x100fe400078ef810 */
[----:B------:R-:W-:-:S02]  /*1100*/  LOP3.LUT R2, R226, 0x38, R16, 0xf8, !PT ;  /* 0x00000038e2027812 */ /* 0x000fc400078ef810 */
[----:B------:R-:W-:Y:S02]  /*1110*/  LOP3.LUT R3, R14, 0x38, R16, 0xf8, !PT ;  /* 0x000000380e037812 */ /* 0x000fe400078ef810 */
[-C--:B------:R-:W-:Y:S02]  /*1120*/  IADD3 R6, R6, R7.reuse, R228 ;  /* 0x0000000706067210 */ /* 0x080fe40007ffe0e4 */
[-C--:B------:R-:W-:Y:S02]  /*1130*/  IADD3 R8, R8, R7.reuse, R229 ;  /* 0x0000000708087210 */ /* 0x080fe40007ffe0e5 */
[----:B------:R-:W-:Y:S01]  /*1140*/  IADD3 R0, R0, R7, R230 ;  /* 0x0000000700007210 */ /* 0x000fe20007ffe0e6 */
[----:B------:R-:W-:Y:S01]  /*1150*/  VIADD R7, R18, 0x14400 ;  /* 0x0001440012077836 */ /* 0x000fe20000000000 */
[----:B------:R-:W-:Y:S02]  /*1160*/  LOP3.LUT R2, R229, R2, R13, 0xf6, !PT ;  /* 0x00000002e5027212 */ /* 0x000fe400078ef60d */
[----:B------:R-:W-:-:S02]  /*1170*/  LOP3.LUT R3, R11, R3, R12, 0xf6, !PT ;  /* 0x000000030b037212 */ /* 0x000fc400078ef60c */
[----:B------:R-:W-:Y:S01]  /*1180*/  SHF.R.S32.HI R236, RZ, 0x3, R4 ;  /* 0x00000003ffec7819 */ /* 0x000fe20000011404 */
[--C-:B------:R-:W-:Y:S02]  /*1190*/  IMAD R4, R2, 0x2, R7.reuse ;  /* 0x0000000202047824 */ /* 0x100fe400078e0207 */
[----:B------:R-:W-:Y:S01]  /*11a0*/  IMAD R3, R3, 0x2, R7 ;  /* 0x0000000203037824 */ /* 0x000fe200078e0207 */
[----:B------:R-:W-:Y:S01]  /*11b0*/  STL [R1+0x64], R11 ;  /* 0x0000640b01007387 */ /* 0x000fe20000100800 */
[----:B------:R-:W-:-:S03]  /*11c0*/  IMAD R2, R5, 0x8, R10 ;  /* 0x0000000805027824 */ /* 0x000fc600078e020a */
[----:B------:R-:W-:Y:S01]  /*11d0*/  STL [R1+0x60], R7 ;  /* 0x0000600701007387 */ /* 0x000fe20000100800 */
[----:B------:R-:W-:-:S03]  /*11e0*/  IMAD R0, R0, 0x2, R7 ;  /* 0x0000000200007824 */ /* 0x000fc600078e0207 */
[----:B------:R0:W-:Y:S04]  /*11f0*/  STL [R1+0x74], R4 ;  /* 0x0000740401007387 */ /* 0x0001e80000100800 */
[----:B------:R1:W-:Y:S04]  /*1200*/  STL [R1+0x6c], R3 ;  /* 0x00006c0301007387 */ /* 0x0003e80000100800 */
[----:B------:R3:W-:Y:S01]  /*1210*/  STL [R1+0x88], R2 ;  /* 0x0000880201007387 */ /* 0x0007e20000100800 */
[--C-:B0-----:R-:W-:Y:S02]  /*1220*/  IMAD R4, R6, 0x2, R7.reuse ;  /* 0x0000000206047824 */ /* 0x101fe400078e0207 */
[----:B-1----:R-:W-:-:S03]  /*1230*/  IMAD R3, R8, 0x2, R7 ;  /* 0x0000000208037824 */ /* 0x002fc600078e0207 */
[----:B------:R0:W-:Y:S01]  /*1240*/  STL [R1+0x78], R4 ;  /* 0x0000780401007387 */ /* 0x0001e20000100800 */
[----:B---3--:R-:W-:-:S03]  /*1250*/  IMAD R2, R9, 0x2, R7 ;  /* 0x0000000209027824 */ /* 0x008fc600078e0207 */
[----:B------:R0:W-:Y:S04]  /*1260*/  STL [R1+0x70], R3 ;  /* 0x0000700301007387 */ /* 0x0001e80000100800 */
[----:B------:R0:W-:Y:S04]  /*1270*/  STL [R1+0x7c], R0 ;  /* 0x00007c0001007387 */ /* 0x0001e80000100800 */
[----:B------:R0:W-:Y:S01]  /*1280*/  STL [R1+0x68], R2 ;  /* 0x0000680201007387 */ /* 0x0001e20000100800 */
[----:B------:R-:W-:Y:S01]  /*1290*/  IMAD.MOV.U32 R237, RZ, RZ, RZ ;  /* 0x000000ffffed7224 */ /* 0x000fe200078e00ff */
[----:B------:R-:W-:Y:S01]  /*12a0*/  SHF.R.S32.HI R17, RZ, 0x1f, R16 ;  /* 0x0000001fff117819 */ /* 0x000fe20000011410 */
[----:B------:R-:W-:Y:S01]  /*12b0*/  IMAD.MOV.U32 R19, RZ, RZ, RZ ;  /* 0x000000ffff137224 */ /* 0x000fe200078e00ff */
[----:B------:R-:W-:Y:S01]  /*12c0*/  LOP3.LUT R232, R230, R232, R231, 0xf6, !PT ;  /* 0x000000e8e6e87212 */ /* 0x000fe200078ef6e7 */
[----:B------:R-:W-:-:S02]  /*12d0*/  IMAD.MOV.U32 R217, RZ, RZ, RZ ;  /* 0x000000ffffd97224 */ /* 0x000fc400078e00ff */
[----:B------:R-:W-:Y:S02]  /*12e0*/  IMAD.MOV.U32 R224, RZ, RZ, RZ ;  /* 0x000000ffffe07224 */ /* 0x000fe400078e00ff */
[----:B------:R-:W-:Y:S02]  /*12f0*/  IMAD.MOV.U32 R223, RZ, RZ, RZ ;  /* 0x000000ffffdf7224 */ /* 0x000fe400078e00ff */
[C---:B------:R-:W-:Y:S02]  /*1300*/  VIADD R215, R22.reuse, 0x20 ;  /* 0x0000002016d77836 */ /* 0x040fe40000000000 */
[----:B------:R-:W-:Y:S02]  /*1310*/  VIADD R216, R22, 0x60 ;  /* 0x0000006016d87836 */ /* 0x000fe40000000000 */
[C---:B------:R-:W-:Y:S02]  /*1320*/  VIADD R218, R16.reuse, 0x80 ;  /* 0x0000008010da7836 */ /* 0x040fe40000000000 */
[----:B------:R-:W-:Y:S01]  /*1330*/  VIADD R219, R16, 0xc0 ;  /* 0x000000c010db7836 */ /* 0x000fe20000000000 */
[----:B0-2---:R-:W-:-:S07]  /*1340*/  LOP3.LUT R220, R15, 0x1, RZ, 0xfc, !PT ;  /* 0x000000010fdc7812 */ /* 0x005fce00078efcff */
.L_x_870:
[----:B0---4-:R-:W0:Y:S01]  /*1350*/  LDC.64 R2, c[0x0][0xc88] ;  /* 0x00032200ff027b82 */ /* 0x011e220000000a00 */
[----:B------:R-:W-:Y:S01]  /*1360*/  ULDC.64 UR10, c[0x0][0x208] ;  /* 0x00008200000a7ab9 */ /* 0x000fe20000000a00 */
[----:B------:R-:W-:Y:S01]  /*1370*/  ULDC.64 UR4, c[0x0][0xa28] ;  /* 0x00028a0000047ab9 */ /* 0x000fe20000000a00 */
[----:B------:R-:W-:Y:S01]  /*1380*/  ULDC.64 UR8, c[0x0][0xa18] ;  /* 0x0002860000087ab9 */ /* 0x000fe20000000a00 */
[----:B------:R-:W-:Y:S01]  /*1390*/  ULDC.64 UR6, c[0x0][0xa08] ;  /* 0x0002820000067ab9 */ /* 0x000fe20000000a00 */
[----:B0-----:R-:W-:-:S05]  /*13a0*/  IMAD.WIDE R2, R123, 0x4, R2 ;  /* 0x000000047b027825 */ /* 0x001fca00078e0202 */
[----:B--2---:R-:W2:Y:S01]  /*13b0*/  LDG.E R233, desc[UR10][R2.64] ;  /* 0x0000000a02e97981 */ /* 0x004ea2000c1e1900 */
[----:B------:R-:W-:Y:S01]  /*13c0*/  ISETP.NE.U32.AND P2, PT, RZ, UR4, PT ;  /* 0x00000004ff007c0c */ /* 0x000fe2000bf45070 */
[----:B---3--:R-:W-:Y:S01]  /*13d0*/  IMAD.MOV.U32 R9, RZ, RZ, RZ ;  /* 0x000000ffff097224 */ /* 0x008fe200078e00ff */
[----:B------:R-:W-:Y:S01]  /*13e0*/  ISETP.NE.U32.AND P1, PT, RZ, UR8, PT ;  /* 0x00000008ff007c0c */ /* 0x000fe2000bf25070 */
[----:B------:R-:W-:Y:S01]  /*13f0*/  IMAD.MOV.U32 R27, RZ, RZ, RZ ;  /* 0x000000ffff1b7224 */ /* 0x000fe200078e00ff */
[----:B------:R-:W-:Y:S02]  /*1400*/  ISETP.NE.AND.EX P2, PT, RZ, UR5, PT, P2 ;  /* 0x00000005ff007c0c */ /* 0x000fe4000bf45320 */
[----:B------:R-:W-:Y:S01]  /*1410*/  ISETP.NE.AND.EX P1, PT, RZ, UR9, PT, P1 ;  /* 0x00000009ff007c0c */ /* 0x000fe2000bf25310 */
[----:B------:R0:W-:Y:S01]  /*1420*/  STL [R1+0x24], R121 ;  /* 0x0000247901007387 */ /* 0x0001e20000100800 */
[----:B------:R-:W-:-:S04]  /*1430*/  ISETP.NE.U32.AND P0, PT, RZ, UR6, PT ;  /* 0x00000006ff007c0c */ /* 0x000fc8000bf05070 */
[----:B------:R-:W-:Y:S01]  /*1440*/  ISETP.NE.AND.EX P0, PT, RZ, UR7, PT, P0 ;  /* 0x00000007ff007c0c */ /* 0x000fe2000bf05300 */
[----:B------:R-:W-:Y:S01]  /*1450*/  IMAD.MOV.U32 R234, RZ, RZ, R122 ;  /* 0x000000ffffea7224 */ /* 0x000fe200078e007a */
[----:B--2---:R-:W-:Y:S01]  /*1460*/  SHF.R.S32.HI R0, RZ, 0x1f, R233 ;  /* 0x0000001fff007819 */ /* 0x004fe200000114e9 */
[C---:B------:R-:W-:Y:S02]  /*1470*/  IMAD.SHL.U32 R28, R233.reuse, 0x4, RZ ;  /* 0x00000004e91c7824 */ /* 0x040fe400078e00ff */
[C---:B------:R-:W-:Y:S01]  /*1480*/  @P2 LEA R2, P3, R233.reuse, UR4, 0x2 ;  /* 0x00000004e9022c11 */ /* 0x040fe2000f8610ff */
[----:B------:R-:W-:Y:S01]  /*1490*/  ULDC UR4, c[0x0][0x288] ;  /* 0x0000a20000047ab9 */ /* 0x000fe20000000800 */
[C-C-:B------:R-:W-:Y:S01]  /*14a0*/  SHF.L.U64.HI R29, R233.reuse, 0x2, R0.reuse ;  /* 0x00000002e91d7819 */ /* 0x140fe20000010200 */
[----:B------:R-:W-:Y:S01]  /*14b0*/  IMAD.U32 R178, RZ, RZ, UR4 ;  /* 0x00000004ffb27e24 */ /* 0x000fe2000f8e00ff */
[----:B------:R-:W-:Y:S01]  /*14c0*/  @P2 LEA.HI.X R3, R233, UR5, R0, 0x2, P3 ;  /* 0x00000005e9032c11 */ /* 0x000fe200098f1400 */
[----:B------:R-:W-:Y:S01]  /*14d0*/  ULDC.64 UR4, c[0x0][0x418] ;  /* 0x0001060000047ab9 */ /* 0x000fe20000000a00 */
[----:B------:R-:W-:Y:S01]  /*14e0*/  IADD3 R6, P4, R28, UR6, RZ ;  /* 0x000000061c067c10 */ /* 0x000fe2000ff9e0ff */
[----:B------:R-:W-:-:S02]  /*14f0*/  UISETP.NE.U32.AND UP0, UPT, UR4, URZ, UPT ;  /* 0x0000003f0400728c */ /* 0x000fc4000bf05070 */
[----:B------:R0:W5:Y:S01]  /*1500*/  @P2 LDG.E R9, desc[UR10][R2.64] ;  /* 0x0000000a02092981 */ /* 0x000162000c1e1900 */
[----:B------:R-:W-:Y:S01]  /*1510*/  @P1 IADD3 R4, P2, R28, UR8, RZ ;  /* 0x000000081c041c10 */ /* 0x000fe2000ff5e0ff */
[----:B------:R-:W-:Y:S01]  /*1520*/  UISETP.NE.AND.EX UP0, UPT, UR5, URZ, UPT, UP0 ;  /* 0x0000003f0500728c */ /* 0x000fe2000bf05300 */
[C---:B------:R-:W-:Y:S01]  /*1530*/  IADD3.X R7, R29.reuse, UR7, RZ, P4, !PT ;  /* 0x000000071d077c10 */ /* 0x040fe2000a7fe4ff */
[----:B------:R-:W-:Y:S01]  /*1540*/  ULDC UR4, c[0x0][0x424] ;  /* 0x0001090000047ab9 */ /* 0x000fe20000000800 */
[----:B------:R-:W-:Y:S01]  /*1550*/  @P1 IADD3.X R5, R29, UR9, RZ, P2, !PT ;  /* 0x000000091d051c10 */ /* 0x000fe200097fe4ff */
[----:B------:R-:W-:Y:S01]  /*1560*/  ULDC.64 UR8, c[0x0][0xa20] ;  /* 0x0002880000087ab9 */ /* 0x000fe20000000a00 */
[----:B------:R-:W-:Y:S01]  /*1570*/  USEL UR4, UR4, 0x1, UP0 ;  /* 0x0000000104047887 */ /* 0x000fe20008000000 */
[----:B------:R-:W-:Y:S01]  /*1580*/  ISETP.NE.U32.AND P2, PT, RZ, UR8, PT ;  /* 0x00000008ff007c0c */ /* 0x000fe2000bf45070 */
[----:B------:R-:W-:Y:S01]  /*1590*/  ULDC UR5, c[0x0][0x2f0] ;  /* 0x0000bc0000057ab9 */ /* 0x000fe20000000800 */
[----:B------:R0:W5:Y:S01]  /*15a0*/  @P0 LDG.E R27, desc[UR10][R6.64] ;  /* 0x0000000a061b0981 */ /* 0x000162000c1e1900 */
[----:B------:R-:W-:Y:S01]  /*15b0*/  UIMAD UR4, UR4, UR5, URZ ;  /* 0x00000005040472a4 */ /* 0x000fe2000f8e023f */
[----:B------:R-:W-:-:S02]  /*15c0*/  ISETP.NE.AND.EX P2, PT, RZ, UR9, PT, P2 ;  /* 0x00000009ff007c0c */ /* 0x000fc4000bf45320 */
[----:B------:R0:W5:Y:S01]  /*15d0*/  @P1 LDG.E R178, desc[UR10][R4.64] ;  /* 0x0000000a04b21981 */ /* 0x000162000c1e1900 */
[----:B------:R-:W-:Y:S01]  /*15e0*/  ULDC UR5, c[0x0][0x348] ;  /* 0x0000d20000057ab9 */ /* 0x000fe20000000800 */
[----:B------:R-:W-:Y:S01]  /*15f0*/  IMAD.MOV.U32 R25, RZ, RZ, R233 ;  /* 0x000000ffff197224 */ /* 0x000fe200078e00e9 */
[----:B------:R-:W-:Y:S08]  /*1600*/  @P1 BRA `(.L_x_646) ;  /* 0x0000000000281947 */ /* 0x000ff00003800000 */
[----:B------:R-:W-:Y:S02]  /*1610*/  ULDC.64 UR6, c[0x0][0xa00] ;  /* 0x0002800000067ab9 */ /* 0x000fe40000000a00 */
[----:B------:R-:W-:-:S04]  /*1620*/  ISETP.NE.U32.AND P1, PT, RZ, UR6, PT ;  /* 0x00000006ff007c0c */ /* 0x000fc8000bf25070 */
[----:B------:R-:W-:-:S13]  /*1630*/  ISETP.NE.AND.EX P1, PT, RZ, UR7, PT, P1 ;  /* 0x00000007ff007c0c */ /* 0x000fda000bf25310 */
[----:B------:R-:W-:Y:S05]  /*1640*/  @!P1 BRA `(.L_x_646) ;  /* 0x0000000000189947 */ /* 0x000fea0003800000 */
[----:B0-----:R-:W0:Y:S01]  /*1650*/  LDC.64 R2, c[0x0][0xa00] ;  /* 0x00028000ff027b82 */ /* 0x001e220000000a00 */
[----:B------:R-:W-:Y:S01]  /*1660*/  ULDC.64 UR6, c[0x0][0x208] ;  /* 0x0000820000067ab9 */ /* 0x000fe20000000a00 */
[----:B0-----:R-:W-:-:S05]  /*1670*/  IMAD.WIDE R2, R25, 0x4, R2 ;  /* 0x0000000419027825 */ /* 0x001fca00078e0202 */
[----:B-----5:R-:W2:Y:S04]  /*1680*/  LDG.E R178, desc[UR6][R2.64] ;  /* 0x0000000602b27981 */ /* 0x020ea8000c1e1900 */
[----:B------:R-:W2:Y:S02]  /*1690*/  LDG.E R5, desc[UR6][R2.64+0x4] ;  /* 0x0000040602057981 */ /* 0x000ea4000c1e1900 */
[----:B--2---:R-:W-:-:S07]  /*16a0*/  IMAD.IADD R178, R5, 0x1, -R178 ;  /* 0x0000000105b27824 */ /* 0x004fce00078e0ab2 */
.L_x_646:
[----:B0-----:R-:W-:Y:S02]  /*16b0*/  IMAD.U32 R2, RZ, RZ, UR5 ;  /* 0x00000005ff027e24 */ /* 0x001fe4000f8e00ff */
[----:B------:R-:W-:Y:S01]  /*16c0*/  IMAD.U32 R26, RZ, RZ, UR4 ;  /* 0x00000004ff1a7e24 */ /* 0x000fe2000f8e00ff */
[----:B------:R-:W-:Y:S06]  /*16d0*/  @!P2 BRA `(.L_x_647) ;  /* 0x000000000014a947 */ /* 0x000fec0003800000 */
[----:B------:R-:W-:Y:S01]  /*16e0*/  IADD3 R4, P0, R28, UR8, RZ ;  /* 0x000000081c047c10 */ /* 0x000fe2000ff1e0ff */
[----:B------:R-:W-:-:S03]  /*16f0*/  ULDC.64 UR4, c[0x0][0x208] ;  /* 0x0000820000047ab9 */ /* 0x000fc60000000a00 */
[----:B------:R-:W-:-:S05]  /*1700*/  IADD3.X R5, R29, UR9, RZ, P0, !PT ;  /* 0x000000091d057c10 */ /* 0x000fca00087fe4ff */
[----:B------:R0:W5:Y:S01]  /*1710*/  LDG.E R26, desc[UR4][R4.64] ;  /* 0x00000004041a7981 */ /* 0x000162000c1e1900 */
[----:B------:R-:W-:Y:S05]  /*1720*/  BRA `(.L_x_648) ;  /* 0x0000000000147947 */ /* 0x000fea0003800000 */
.L_x_647:
[----:B------:R-:W-:Y:S05]  /*1730*/  @!P0 BRA `(.L_x_648) ;  /* 0x0000000000108947 */ /* 0x000fea0003800000 */
[----:B------:R-:W-:Y:S02]  /*1740*/  ULDC.64 UR4, c[0x0][0x208] ;  /* 0x0000820000047ab9 */ /* 0x000fe40000000a00 */
[----:B------:R-:W2:Y:S04]  /*1750*/  LDG.E R3, desc[UR4][R6.64] ;  /* 0x0000000406037981 */ /* 0x000ea8000c1e1900 */
[----:B------:R-:W2:Y:S02]  /*1760*/  LDG.E R26, desc[UR4][R6.64+0x4] ;  /* 0x00000404061a7981 */ /* 0x000ea4000c1e1900 */
[----:B--2---:R-:W-:-:S07]  /*1770*/  IMAD.IADD R26, R26, 0x1, -R3 ;  /* 0x000000011a1a7824 */ /* 0x004fce00078e0a03 */
.L_x_648:
[----:B------:R-:W-:Y:S01]  /*1780*/  ULDC.64 UR4, c[0x0][0xa10] ;  /* 0x0002840000047ab9 */ /* 0x000fe20000000a00 */
[----:B------:R-:W-:Y:S01]  /*1790*/  ULDC.64 UR6, c[0x0][0x208] ;  /* 0x0000820000067ab9 */ /* 0x000fe20000000a00 */
[----:B------:R-:W-:-:S04]  /*17a0*/  ISETP.NE.U32.AND P0, PT, RZ, UR4, PT ;  /* 0x00000004ff007c0c */ /* 0x000fc8000bf05070 */
[----:B------:R-:W-:Y:S01]  /*17b0*/  ISETP.NE.AND.EX P0, PT, RZ, UR5, PT, P0 ;  /* 0x00000005ff007c0c */ /* 0x000fe2000bf05300 */
[----:B-----5:R-:W-:Y:S01]  /*17c0*/  IMAD.IADD R9, R26, 0x1, -R9 ;  /* 0x000000011a097824 */ /* 0x020fe200078e0a09 */
[----:B------:R-:W-:-:S11]  /*17d0*/  ULDC.64 UR4, c[0x0][0xa30] ;  /* 0x00028c0000047ab9 */ /* 0x000fd60000000a00 */
[----:B0-----:R-:W0:Y:S02]  /*17e0*/  @P0 LDC.64 R4, c[0x0][0xa10] ;  /* 0x00028400ff040b82 */ /* 0x001e240000000a00 */
[----:B0-----:R-:W-:-:S05]  /*17f0*/  @P0 IMAD.WIDE R4, R25, 0x4, R4 ;  /* 0x0000000419040825 */ /* 0x001fca00078e0204 */
[----:B------:R-:W2:Y:S04]  /*1800*/  @P0 LDG.E R0, desc[UR6][R4.64] ;  /* 0x0000000604000981 */ /* 0x000ea8000c1e1900 */
[----:B------:R0:W2:Y:S01]  /*1810*/  @P0 LDG.E R3, desc[UR6][R4.64+0x4] ;  /* 0x0000040604030981 */ /* 0x0000a2000c1e1900 */
[----:B------:R-:W-:Y:S01]  /*1820*/  ISETP.NE.U32.AND P1, PT, RZ, UR4, PT ;  /* 0x00000004ff007c0c */ /* 0x000fe2000bf25070 */
[----:B------:R-:W-:-:S03]  /*1830*/  IMAD.MOV.U32 R144, RZ, RZ, R26 ;  /* 0x000000ffff907224 */ /* 0x000fc600078e001a */
[----:B------:R-:W-:Y:S01]  /*1840*/  ISETP.NE.AND.EX P1, PT, RZ, UR5, PT, P1 ;  /* 0x00000005ff007c0c */ /* 0x000fe2000bf25310 */
[----:B0-----:R-:W-:-:S05]  /*1850*/  IMAD.MOV R4, RZ, RZ, -R9 ;  /* 0x000000ffff047224 */ /* 0x001fca00078e0a09 */
[----:B------:R-:W-:-:S07]  /*1860*/  VIMNMX R4, RZ, R4, !PT ;  /* 0x00000004ff047248 */ /* 0x000fce0007fe0100 */
[----:B------:R-:W-:-:S04]  /*1870*/  @P1 IADD3 R6, P2, R28, UR4, RZ ;  /* 0x000000041c061c10 */ /* 0x000fc8000ff5e0ff */
[----:B------:R-:W-:Y:S02]  /*1880*/  @P1 IADD3.X R7, R29, UR5, RZ, P2, !PT ;  /* 0x000000051d071c10 */ /* 0x000fe400097fe4ff */
[----:B------:R-:W-:-:S03]  /*1890*/  PLOP3.LUT P2, PT, PT, PT, PT, 0x80, 0x0 ;  /* 0x000000000000781c */ /* 0x000fc60003f4f070 */
[----:B------:R0:W5:Y:S01]  /*18a0*/  @P1 LDG.E R144, desc[UR6][R6.64] ;  /* 0x0000000606901981 */ /* 0x000162000c1e1900 */
[----:B--2---:R-:W-:-:S04]  /*18b0*/  @P0 IMAD.IADD R2, R3, 0x1, -R0 ;  /* 0x0000000103020824 */ /* 0x004fc800078e0a00 */
[----:B------:R-:W-:-:S04]  /*18c0*/  IMAD.IADD R179, R9, 0x1, R2 ;  /* 0x0000000109b37824 */ /* 0x000fc800078e0202 */
[----:B------:R-:W-:-:S04]  /*18d0*/  VIADD R0, R179, 0x4f ;  /* 0x0000004fb3007836 */ /* 0x000fc80000000000 */
[----:B------:R-:W-:-:S05]  /*18e0*/  IMAD.HI R0, R0, 0x66666667, RZ ;  /* 0x6666666700007827 */ /* 0x000fca00078e02ff */
[----:B------:R-:W-:-:S04]  /*18f0*/  SHF.R.U32.HI R3, RZ, 0x1f, R0 ;  /* 0x0000001fff037819 */ /* 0x000fc80000011600 */
[----:B------:R-:W-:-:S05]  /*1900*/  LEA.HI.SX32 R180, R0, R3, 0x1b ;  /* 0x0000000300b47211 */ /* 0x000fca00078fdaff */
[----:B------:R-:W-:-:S05]  /*1910*/  IMAD R3, R180, 0x50, -R9 ;  /* 0x00000050b4037824 */ /* 0x000fca00078e0a09 */
[----:B------:R-:W-:-:S04]  /*1920*/  VIMNMX R3, R3, R2, PT ;  /* 0x0000000203037248 */ /* 0x000fc80003fe0100 */
[----:B------:R-:W-:Y:S01]  /*1930*/  ISETP.GT.AND P0, PT, R3, R4, PT ;  /* 0x000000040300720c */ /* 0x000fe20003f04270 */
[----:B------:R-:W-:-:S05]  /*1940*/  IMAD.WIDE.U32 R4, R4, -0x33333333, RZ ;  /* 0xcccccccd04047825 */ /* 0x000fca00078e00ff */
[----:B------:R-:W-:-:S05]  /*1950*/  SHF.R.U32.HI R119, RZ, 0x6, R5 ;  /* 0x00000006ff777819 */ /* 0x000fca0000011605 */
[----:B------:R-:W-:Y:S02]  /*1960*/  IMAD.MOV.U32 R24, RZ, RZ, R119 ;  /* 0x000000ffff187224 */ /* 0x000fe400078e0077 */
[----:B------:R-:W-:-:S04]  /*1970*/  @P0 VIADD R0, R3, 0x4f ;  /* 0x0000004f03000836 */ /* 0x000fc80000000000 */
[----:B------:R-:W-:-:S05]  /*1980*/  @P0 IMAD.HI R0, R0, 0x66666667, RZ ;  /* 0x6666666700000827 */ /* 0x000fca00078e02ff */
[----:B------:R-:W-:-:S04]  /*1990*/  @P0 SHF.R.U32.HI R3, RZ, 0x1f, R0 ;  /* 0x0000001fff030819 */ /* 0x000fc80000011600 */
[----:B------:R-:W-:-:S04]  /*19a0*/  @P0 LEA.HI.SX32 R24, R0, R3, 0x1b ;  /* 0x0000000300180211 */ /* 0x000fc800078fdaff */
[----:B------:R-:W-:-:S13]  /*19b0*/  ISETP.GT.AND P0, PT, R24, R119, PT ;  /* 0x000000771800720c */ /* 0x000fda0003f04270 */
[----:B0-----:R-:W-:Y:S05]  /*19c0*/  @!P0 BRA `(.L_x_649) ;  /* 0x0000009400448947 */ /* 0x001fea0003800000 */
[----:B------:R-:W-:Y:S01]  /*19d0*/  VIADD R0, R18, 0x24400 ;  /* 0x0002440012007836 */ /* 0x000fe20000000000 */
[----:B------:R-:W-:Y:S04]  /*19e0*/  BSSY B6, `(.L_x_650) ;  /* 0x0000013000067945 */ /* 0x000fe80003800000 */
[----:B------:R-:W-:-:S13]  /*19f0*/  LOP3.LUT P0, RZ, R0, 0x3ff, RZ, 0xc0, !PT ;  /* 0x000003ff00ff7812 */ /* 0x000fda000780c0ff */
[----:B------:R-:W-:Y:S05]  /*1a00*/  @!P0 BRA `(.L_x_651) ;  /* 0x0000000000408947 */ /* 0x000fea0003800000 */
        /* <DEDUP_REMOVED lines=15> */
[----:B-1---5:R-:W-:Y:S05]  /*1b00*/  CALL.ABS.NOINC R14 ;  /* 0x000000000e007343 */ /* 0x022fea0003c00000 */
.L_x_651:
[----:B------:R-:W-:Y:S05]  /*1b10*/  BSYNC B6 ;  /* 0x0000000000067941 */ /* 0x000fea0003800000 */
.L_x_650:
        /* <DEDUP_REMOVED lines=20> */
.L_x_653:
[----:B------:R-:W-:Y:S05]  /*1c60*/  BSYNC B6 ;  /* 0x0000000000067941 */ /* 0x000fea0003800000 */
.L_x_652:
[----:B------:R-:W-:Y:S01]  /*1c70*/  ULDC.64 UR4, c[0x0][0x9f8] ;  /* 0x00027e0000047ab9 */ /* 0x000fe20000000a00 */
[----:B------:R-:W-:Y:S01]  /*1c80*/  ULDC.64 UR6, c[0x0][0x208] ;  /* 0x0000820000067ab9 */ /* 0x000fe20000000a00 */
[----:B------:R-:W-:Y:S01]  /*1c90*/  ISETP.NE.U32.AND P0, PT, RZ, UR4, PT ;  /* 0x00000004ff007c0c */ /* 0x000fe2000bf05070 */
[----:B------:R-:W0:Y:S01]  /*1ca0*/  LDC.64 R98, c[0x0][0x300] ;  /* 0x0000c000ff627b82 */ /* 0x000e220000000a00 */
[----:B------:R-:W-:Y:S01]  /*1cb0*/  IMAD.IADD R113, R27, 0x1, R26 ;  /* 0x000000011b717824 */ /* 0x000fe200078e021a */
[----:B------:R-:W-:Y:S01]  /*1cc0*/  SHF.R.S32.HI R9, RZ, 0x1f, R122 ;  /* 0x0000001fff097819 */ /* 0x000fe2000001147a */
[----:B------:R-:W-:Y:S01]  /*1cd0*/  ULDC.64 UR8, c[0x0][0xa08] ;  /* 0x0002820000087ab9 */ /* 0x000fe20000000a00 */
[----:B------:R-:W-:-:S04]  /*1ce0*/  ISETP.NE.AND.EX P0, PT, RZ, UR5, PT, P0 ;  /* 0x00000005ff007c0c */ /* 0x000fc8000bf05300 */
[----:B------:R-:W1:Y:S08]  /*1cf0*/  LDC R118, c[0x0][0x3f4] ;  /* 0x0000fd00ff767b82 */ /* 0x000e700000000800 */
[----:B------:R-:W2:Y:S01]  /*1d00*/  LDC.64 R104, c[0x0][0x408] ;  /* 0x00010200ff687b82 */ /* 0x000ea20000000a00 */
[----:B------:R-:W-:-:S04]  /*1d10*/  @P0 IADD3 R4, P1, R28, UR4, RZ ;  /* 0x000000041c040c10 */ /* 0x000fc8000ff3e0ff */
[----:B------:R-:W-:Y:S01]  /*1d20*/  @P0 IADD3.X R5, R29, UR5, RZ, P1, !PT ;  /* 0x000000051d050c10 */ /* 0x000fe20008ffe4ff */
[----:B------:R-:W-:Y:S02]  /*1d30*/  ULDC.64 UR4, c[0x0][0x330] ;  /* 0x0000cc0000047ab9 */ /* 0x000fe40000000a00 */
[----:B------:R-:W3:Y:S02]  /*1d40*/  LDC.64 R110, c[0x0][0x3f8] ;  /* 0x0000fe00ff6e7b82 */ /* 0x000ee40000000a00 */
[----:B------:R4:W3:Y:S01]  /*1d50*/  @P0 LDG.E R25, desc[UR6][R4.64] ;  /* 0x0000000604190981 */ /* 0x0008e2000c1e1900 */
[----:B------:R-:W-:Y:S01]  /*1d60*/  SHF.R.S32.HI R3, RZ, 0x1f, R113 ;  /* 0x0000001fff037819 */ /* 0x000fe20000011471 */
[----:B------:R-:W-:Y:S01]  /*1d70*/  ULDC UR6, c[0x0][0x2f4] ;  /* 0x0000bd0000067ab9 */ /* 0x000fe20000000800 */
[----:B------:R-:W-:Y:S01]  /*1d80*/  IMAD R11, R9, UR4, RZ ;  /* 0x00000004090b7c24 */ /* 0x000fe2000f8e02ff */
[----:B------:R-:W-:Y:S01]  /*1d90*/  ISETP.GE.AND P1, PT, R213, UR6, PT ;  /* 0x00000006d5007c0c */ /* 0x000fe2000bf26270 */
[----:B------:R-:W-:Y:S01]  /*1da0*/  IMAD.WIDE.U32 R6, R122, UR4, R16 ;  /* 0x000000047a067c25 */ /* 0x000fe2000f8e0010 */
[----:B------:R-:W-:Y:S01]  /*1db0*/  ISETP.GE.AND P0, PT, R16, UR6, PT ;  /* 0x0000000610007c0c */ /* 0x000fe2000bf06270 */
[----:B------:R-:W1:Y:S01]  /*1dc0*/  S2R R149, SR_TID.X ;  /* 0x0000000000957919 */ /* 0x000e620000002100 */
[----:B------:R-:W-:Y:S01]  /*1dd0*/  SEL R8, RZ, 0xffffffff, P1 ;  /* 0xffffffffff087807 */ /* 0x000fe20000800000 */
[-C--:B0-----:R-:W-:Y:S01]  /*1de0*/  IMAD R0, R3, R98.reuse, RZ ;  /* 0x0000006203007224 */ /* 0x081fe200078e02ff */
[----:B------:R-:W-:Y:S01]  /*1df0*/  ISETP.GE.AND P1, PT, R218, UR6, PT ;  /* 0x00000006da007c0c */ /* 0x000fe2000bf26270 */
[----:B------:R-:W-:Y:S01]  /*1e00*/  IMAD R13, R122, UR5, R11 ;  /* 0x000000057a0d7c24 */ /* 0x000fe2000f8e020b */
[----:B------:R-:W-:Y:S01]  /*1e10*/  ULDC.64 UR4, c[0x0][0x308] ;  /* 0x0000c20000047ab9 */ /* 0x000fe20000000a00 */
[C---:B------:R-:W-:Y:S01]  /*1e20*/  IMAD R11, R113.reuse, R99, R0 ;  /* 0x00000063710b7224 */ /* 0x040fe200078e0200 */
[----:B------:R-:W-:Y:S01]  /*1e30*/  SEL R0, RZ, 0x1, P0 ;  /* 0x00000001ff007807 */ /* 0x000fe20000000000 */
[----:B----4-:R-:W-:Y:S01]  /*1e40*/  IMAD.WIDE.U32 R4, R113, R98, RZ ;  /* 0x0000006271047225 */ /* 0x010fe200078e00ff */
[----:B------:R-:W-:-:S02]  /*1e50*/  ISETP.NE.U32.AND P0, PT, RZ, UR8, PT ;  /* 0x00000008ff007c0c */ /* 0x000fc4000bf05070 */
[----:B------:R-:W-:Y:S01]  /*1e60*/  SHF.R.S32.HI R20, RZ, 0x1f, R212 ;  /* 0x0000001fff147819 */ /* 0x000fe200000114d4 */
[----:B------:R-:W-:Y:S01]  /*1e70*/  IMAD.IADD R7, R7, 0x1, R13 ;  /* 0x0000000107077824 */ /* 0x000fe200078e020d */
[----:B------:R-:W-:Y:S01]  /*1e80*/  ISETP.NE.AND.EX P0, PT, RZ, UR9, PT, P0 ;  /* 0x00000009ff007c0c */ /* 0x000fe2000bf05300 */
[----:B------:R-:W-:Y:S01]  /*1e90*/  IMAD.SHL.U32 R13, R8, 0x2, RZ ;  /* 0x00000002080d7824 */ /* 0x000fe200078e00ff */
[----:B------:R-:W-:Y:S01]  /*1ea0*/  ULDC.64 UR8, c[0x0][0x338] ;  /* 0x0000ce0000087ab9 */ /* 0x000fe20000000a00 */
[----:B------:R-:W-:Y:S01]  /*1eb0*/  IMAD R9, R9, UR4, RZ ;  /* 0x0000000409097c24 */ /* 0x000fe2000f8e02ff */
[----:B------:R-:W-:Y:S01]  /*1ec0*/  SHF.R.S32.HI R23, RZ, 0x1f, R22 ;  /* 0x0000001fff177819 */ /* 0x000fe20000011416 */
[----:B------:R-:W-:Y:S01]  /*1ed0*/  IMAD.IADD R5, R5, 0x1, R11 ;  /* 0x0000000105057824 */ /* 0x000fe200078e020b */
[----:B------:R-:W-:Y:S01]  /*1ee0*/  LOP3.LUT R0, R13, 0x2, R0, 0xe2, !PT ;  /* 0x000000020d007812 */ /* 0x000fe200078ee200 */
[C---:B------:R-:W-:Y:S01]  /*1ef0*/  IMAD R11, R122.reuse, UR5, R9 ;  /* 0x000000057a0b7c24 */ /* 0x040fe2000f8e0209 */
[----:B------:R-:W-:Y:S01]  /*1f00*/  SEL R9, RZ, 0x4, P1 ;  /* 0x00000004ff097807 */ /* 0x000fe20000800000 */
[----:B------:R-:W-:Y:S01]  /*1f10*/  IMAD.WIDE.U32 R4, R122, UR4, R4 ;  /* 0x000000047a047c25 */ /* 0x000fe2000f8e0004 */
[----:B------:R-:W-:Y:S01]  /*1f20*/  ULDC.64 UR4, c[0x0][0x310] ;  /* 0x0000c40000047ab9 */ /* 0x000fe20000000a00 */
[----:B------:R-:W-:-:S02]  /*1f30*/  SHF.R.U32.HI R30, RZ, 0x3, R225 ;  /* 0x00000003ff1e7819 */ /* 0x000fc400000116e1 */
[----:B------:R-:W-:Y:S01]  /*1f40*/  LOP3.LUT R9, R0, R9, RZ, 0xfc, !PT ;  /* 0x0000000900097212 */ /* 0x000fe200078efcff */
[----:B------:R-:W-:Y:S01]  /*1f50*/  IMAD.IADD R5, R5, 0x1, R11 ;  /* 0x0000000105057824 */ /* 0x000fe200078e020b */
[----:B------:R-:W-:Y:S01]  /*1f60*/  SHF.R.U32.HI R21, RZ, 0x3, R226 ;  /* 0x00000003ff157819 */ /* 0x000fe200000116e2 */
[CC--:B--2---:R-:W-:Y:S01]  /*1f70*/  IMAD.WIDE.U32 R100, R212.reuse, R104.reuse, R22 ;  /* 0x00000068d4647225 */ /* 0x0c4fe200078e0016 */
[----:B------:R-:W-:Y:S02]  /*1f80*/  ISETP.GE.AND P2, PT, R219, UR6, PT ;  /* 0x00000006db007c0c */ /* 0x000fe4000bf46270 */
[C---:B------:R-:W-:Y:S01]  /*1f90*/  IADD3 R112, P3, R212.reuse, R113, RZ ;  /* 0x00000071d4707210 */ /* 0x040fe20007f7e0ff */
[----:B------:R-:W-:Y:S01]  /*1fa0*/  IMAD.WIDE.U32 R102, R212, R104, R16 ;  /* 0x00000068d4667225 */ /* 0x000fe200078e0010 */
[C-C-:B------:R-:W-:Y:S02]  /*1fb0*/  SHF.L.U64.HI R128, R98.reuse, 0x5, R99.reuse ;  /* 0x0000000562807819 */ /* 0x140fe40000010263 */
[----:B------:R-:W-:Y:S01]  /*1fc0*/  SHF.L.U64.HI R130, R98, 0x6, R99 ;  /* 0x0000000662827819 */ /* 0x000fe20000010263 */
[----:B---3--:R-:W-:Y:S01]  /*1fd0*/  IMAD.WIDE.U32 R106, R212, R110, R22 ;  /* 0x0000006ed46a7225 */ /* 0x008fe200078e0016 */
[----:B------:R-:W-:-:S02]  /*1fe0*/  SHF.L.U64.HI R29, R110, 0x6, R111 ;  /* 0x000000066e1d7819 */ /* 0x000fc4000001026f */
[----:B------:R-:W-:Y:S01]  /*1ff0*/  SHF.L.U64.HI R34, R104, 0x5, R105 ;  /* 0x0000000568227819 */ /* 0x000fe20000010269 */
[----:B------:R-:W-:Y:S01]  /*2000*/  IMAD.WIDE.U32 R108, R212, R110, R16 ;  /* 0x0000006ed46c7225 */ /* 0x000fe200078e0010 */
[----:B------:R-:W-:Y:S02]  /*2010*/  SHF.L.U64.HI R33, R104, 0x6, R105 ;  /* 0x0000000668217819 */ /* 0x000fe40000010269 */
[----:B------:R-:W-:Y:S01]  /*2020*/  LOP3.LUT R26, R9, 0x1, RZ, 0xc0, !PT ;  /* 0x00000001091a7812 */ /* 0x000fe200078ec0ff */
[----:B------:R-:W-:Y:S01]  /*2030*/  IMAD.SHL.U32 R31, R212, 0x40, RZ ;  /* 0x00000040d41f7824 */ /* 0x000fe200078e00ff */
[----:B-1----:R-:W-:Y:S01]  /*2040*/  LEA.HI R149, R149, 0x8, RZ, 0x19 ;  /* 0x0000000895957811 */ /* 0x002fe200078fc8ff */
[C---:B------:R-:W-:Y:S02]  /*2050*/  IMAD.SHL.U32 R129, R98.reuse, 0x20, RZ ;  /* 0x0000002062817824 */ /* 0x040fe400078e00ff */
[----:B------:R-:W-:Y:S02]  /*2060*/  IMAD.SHL.U32 R131, R98, 0x40, RZ ;  /* 0x0000004062837824 */ /* 0x000fe400078e00ff */
[----:B------:R-:W-:-:S02]  /*2070*/  IMAD.SHL.U32 R28, R110, 0x20, RZ ;  /* 0x000000206e1c7824 */ /* 0x000fc400078e00ff */
[----:B------:R-:W-:Y:S02]  /*2080*/  IMAD.SHL.U32 R27, R110, 0x40, RZ ;  /* 0x000000406e1b7824 */ /* 0x000fe400078e00ff */
[----:B------:R-:W-:Y:S02]  /*2090*/  VIADD R12, R212, 0x20 ;  /* 0x00000020d40c7836 */ /* 0x000fe40000000000 */
[----:B------:R-:W-:Y:S02]  /*20a0*/  IMAD R127, R105, 0x50, RZ ;  /* 0x00000050697f7824 */ /* 0x000fe400078e02ff */
[----:B------:R-:W-:Y:S01]  /*20b0*/  IMAD.SHL.U32 R32, R104, 0x20, RZ ;  /* 0x0000002068207824 */ /* 0x000fe200078e00ff */
[----:B------:R-:W-:Y:S01]  /*20c0*/  SHF.R.S32.HI R147, RZ, 0x1f, R12 ;  /* 0x0000001fff937819 */ /* 0x000fe2000001140c */
[----:B------:R-:W-:Y:S01]  /*20d0*/  IMAD.X R113, R20, 0x1, R3, P3 ;  /* 0x0000000114717824 */ /* 0x000fe200018e0603 */
[----:B------:R-:W-:Y:S02]  /*20e0*/  SHF.R.S32.HI R8, RZ, 0x1f, R25 ;  /* 0x0000001fff087819 */ /* 0x000fe40000011419 */
[----:B------:R-:W-:-:S02]  /*20f0*/  SEL R97, R25, RZ, !P0 ;  /* 0x000000ff19617207 */ /* 0x000fc40004000000 */
[----:B------:R-:W-:Y:S02]  /*2100*/  SEL R8, R8, RZ, !P0 ;  /* 0x000000ff08087207 */ /* 0x000fe40004000000 */
[----:B------:R-:W-:Y:S01]  /*2110*/  ISETP.GE.AND P0, PT, R16, R118, PT ;  /* 0x000000761000720c */ /* 0x000fe20003f06270 */
[----:B------:R-:W-:-:S04]  /*2120*/  IMAD.WIDE.U32 R94, R97, UR8, R6 ;  /* 0x00000008615e7c25 */ /* 0x000fc8000f8e0006 */
[C---:B------:R-:W-:Y:S02]  /*2130*/  IMAD R0, R8.reuse, UR8, RZ ;  /* 0x0000000808007c24 */ /* 0x040fe4000f8e02ff */
[----:B------:R-:W-:Y:S02]  /*2140*/  IMAD R8, R8, UR4, RZ ;  /* 0x0000000408087c24 */ /* 0x000fe4000f8e02ff */
[C---:B------:R-:W-:Y:S02]  /*2150*/  IMAD R37, R97.reuse, UR9, R0 ;  /* 0x0000000961257c24 */ /* 0x040fe4000f8e0200 */
[C---:B------:R-:W-:Y:S02]  /*2160*/  IMAD R11, R97.reuse, UR5, R8 ;  /* 0x00000005610b7c24 */ /* 0x040fe4000f8e0208 */
[----:B------:R-:W-:-:S04]  /*2170*/  IMAD.WIDE.U32 R96, R97, UR4, R4 ;  /* 0x0000000461607c25 */ /* 0x000fc8000f8e0004 */
[-C--:B------:R-:W-:Y:S02]  /*2180*/  IMAD R6, R20, R98.reuse, RZ ;  /* 0x0000006214067224 */ /* 0x080fe400078e02ff */
[----:B------:R-:W-:-:S04]  /*2190*/  IMAD.WIDE.U32 R4, R212, R98, R16 ;  /* 0x00000062d4047225 */ /* 0x000fc800078e0010 */
[----:B------:R-:W-:Y:S01]  /*21a0*/  IMAD R35, R212, R99, R6 ;  /* 0x00000063d4237224 */ /* 0x000fe200078e0206 */
[----:B------:R-:W-:Y:S01]  /*21b0*/  IADD3 R93, P1, R96, R4, RZ ;  /* 0x00000004605d7210 */ /* 0x000fe20007f3e0ff */
[----:B------:R-:W-:Y:S02]  /*21c0*/  IMAD.IADD R92, R97, 0x1, R11 ;  /* 0x00000001615c7824 */ /* 0x000fe400078e020b */
[----:B------:R-:W-:-:S03]  /*21d0*/  IMAD R0, R20, R104, RZ ;  /* 0x0000006814007224 */ /* 0x000fc600078e02ff */
[----:B------:R-:W-:Y:S01]  /*21e0*/  IADD3.X R35, R92, R5, R35, P1, !PT ;  /* 0x000000055c237210 */ /* 0x000fe20000ffe423 */
[----:B------:R-:W-:Y:S01]  /*21f0*/  IMAD R7, R212, R105, R0 ;  /* 0x00000069d4077224 */ /* 0x000fe200078e0200 */
[----:B------:R-:W-:Y:S01]  /*2200*/  SEL R5, R118, RZ, P0 ;  /* 0x000000ff76057207 */ /* 0x000fe20000000000 */
[----:B------:R-:W-:Y:S01]  /*2210*/  IMAD R0, R20, R110, RZ ;  /* 0x0000006e14007224 */ /* 0x000fe200078e02ff */
[----:B------:R-:W-:Y:S01]  /*2220*/  ISETP.GE.AND P1, PT, R213, R118, PT ;  /* 0x00000076d500720c */ /* 0x000fe20003f26270 */
[----:B------:R-:W-:Y:S02]  /*2230*/  IMAD.IADD R101, R101, 0x1, R7 ;  /* 0x0000000165657824 */ /* 0x000fe400078e0207 */
[----:B------:R-:W-:Y:S01]  /*2240*/  IMAD.IADD R5, R16, 0x1, R5 ;  /* 0x0000000110057824 */ /* 0x000fe200078e0205 */
[----:B------:R-:W-:Y:S01]  /*2250*/  SEL R4, R118, RZ, P1 ;  /* 0x000000ff76047207 */ /* 0x000fe20000800000 */
[----:B------:R-:W-:Y:S02]  /*2260*/  IMAD.IADD R103, R7, 0x1, R103 ;  /* 0x0000000107677824 */ /* 0x000fe400078e0267 */
[----:B------:R-:W-:Y:S01]  /*2270*/  IMAD R7, R212, R111, R0 ;  /* 0x0000006fd4077224 */ /* 0x000fe200078e0200 */
[----:B------:R-:W-:Y:S01]  /*2280*/  SHF.R.S32.HI R0, RZ, 0x1f, R5 ;  /* 0x0000001fff007819 */ /* 0x000fe20000011405 */
[----:B------:R-:W-:-:S02]  /*2290*/  IMAD.IADD R4, R213, 0x1, R4 ;  /* 0x00000001d5047824 */ /* 0x000fc400078e0204 */
[----:B------:R-:W-:Y:S01]  /*22a0*/  IMAD.IADD R107, R107, 0x1, R7 ;  /* 0x000000016b6b7824 */ /* 0x000fe200078e0207 */
[CC--:B------:R-:W-:Y:S01]  /*22b0*/  LEA.HI R13, R0.reuse, R5.reuse, RZ, 0x3 ;  /* 0x00000005000d7211 */ /* 0x0c0fe200078f18ff */
[----:B------:R-:W-:Y:S01]  /*22c0*/  IMAD.IADD R109, R7, 0x1, R109 ;  /* 0x00000001076d7824 */ /* 0x000fe200078e026d */
[----:B------:R-:W-:Y:S01]  /*22d0*/  LEA.HI R0, R0, R5, RZ, 0x6 ;  /* 0x0000000500007211 */ /* 0x000fe200078f30ff */
[CC--:B-----5:R-:W-:Y:S01]  /*22e0*/  IMAD.WIDE.U32 R106, R144.reuse, R110.reuse, R106 ;  /* 0x0000006e906a7225 */ /* 0x0e0fe200078e006a */
[----:B------:R-:W-:Y:S02]  /*22f0*/  SHF.R.S32.HI R7, RZ, 0x1f, R4 ;  /* 0x0000001fff077819 */ /* 0x000fe40000011404 */
[----:B------:R-:W-:Y:S01]  /*2300*/  SHF.R.S32.HI R5, RZ, 0x6, R0 ;  /* 0x00000006ff057819 */ /* 0x000fe20000011400 */
[----:B------:R-:W-:Y:S01]  /*2310*/  IMAD.WIDE.U32 R108, R144, R110, R108 ;  /* 0x0000006e906c7225 */ /* 0x000fe200078e006c */
[--C-:B------:R-:W-:Y:S02]  /*2320*/  LOP3.LUT R0, R225, 0x38, R13.reuse, 0xf8, !PT ;  /* 0x00000038e1007812 */ /* 0x100fe400078ef80d */
[----:B------:R-:W-:Y:S01]  /*2330*/  LOP3.LUT R8, R226, 0x38, R13, 0xf8, !PT ;  /* 0x00000038e2087812 */ /* 0x000fe200078ef80d */
[C---:B------:R-:W-:Y:S01]  /*2340*/  IMAD R141, R5.reuse, 0x1400, R228 ;  /* 0x00001400058d7824 */ /* 0x040fe200078e02e4 */
[----:B------:R-:W-:Y:S01]  /*2350*/  LOP3.LUT R6, R0, R30, RZ, 0x3c, !PT ;  /* 0x0000001e00067212 */ /* 0x000fe200078e3cff */
[----:B------:R-:W-:Y:S01]  /*2360*/  IMAD R133, R5, 0x1400, R229 ;  /* 0x0000140005857824 */ /* 0x000fe200078e02e5 */
[-C--:B------:R-:W-:Y:S01]  /*2370*/  LEA.HI R0, R7, R4.reuse, RZ, 0x6 ;  /* 0x0000000407007211 */ /* 0x080fe200078f30ff */
[----:B------:R-:W-:Y:S01]  /*2380*/  IMAD R143, R5, 0x1400, R230 ;  /* 0x00001400058f7824 */ /* 0x000fe200078e02e6 */
[----:B------:R-:W-:Y:S01]  /*2390*/  LEA.HI R4, R7, R4, RZ, 0x3 ;  /* 0x0000000407047211 */ /* 0x000fe200078f18ff */
[----:B------:R-:W-:Y:S01]  /*23a0*/  IMAD.IADD R141, R141, 0x1, R6 ;  /* 0x000000018d8d7824 */ /* 0x000fe200078e0206 */
[----:B------:R-:W-:Y:S01]  /*23b0*/  SHF.R.S32.HI R7, RZ, 0x6, R0 ;  /* 0x00000006ff077819 */ /* 0x000fe20000011400 */
[----:B------:R-:W-:Y:S01]  /*23c0*/  IMAD.WIDE.U32 R100, R144, R104, R100 ;  /* 0x0000006890647225 */ /* 0x000fe200078e0064 */
[----:B------:R-:W-:-:S02]  /*23d0*/  LOP3.LUT R6, R4, 0x38, RZ, 0xc0, !PT ;  /* 0x0000003804067812 */ /* 0x000fc400078ec0ff */
[----:B------:R-:W-:Y:S01]  /*23e0*/  LOP3.LUT R0, R13, 0x38, RZ, 0xc0, !PT ;  /* 0x000000380d007812 */ /* 0x000fe200078ec0ff */
[C---:B------:R-:W-:Y:S01]  /*23f0*/  IMAD R142, R7.reuse, 0x1400, R230 ;  /* 0x00001400078e7824 */ /* 0x040fe200078e02e6 */
[--C-:B------:R-:W-:Y:S01]  /*2400*/  LOP3.LUT R6, R6, 0x1c0, R31.reuse, 0xf8, !PT ;  /* 0x000001c006067812 */ /* 0x100fe200078ef81f */
[C---:B------:R-:W-:Y:S01]  /*2410*/  IMAD R140, R7.reuse, 0x1400, R228 ;  /* 0x00001400078c7824 */ /* 0x040fe200078e02e4 */
[----:B------:R-:W-:Y:S01]  /*2420*/  LOP3.LUT R0, R0, 0x1c0, R31, 0xf8, !PT ;  /* 0x000001c000007812 */ /* 0x000fe200078ef81f */
[----:B------:R-:W-:Y:S01]  /*2430*/  IMAD R132, R7, 0x1400, R229 ;  /* 0x0000140007847824 */ /* 0x000fe200078e02e5 */
[-C--:B------:R-:W-:Y:S01]  /*2440*/  LOP3.LUT R5, R6, R231.reuse, RZ, 0x3c, !PT ;  /* 0x000000e706057212 */ /* 0x080fe200078e3cff */
[----:B------:R-:W-:Y:S01]  /*2450*/  IMAD.SHL.U32 R31, R104, 0x40, RZ ;  /* 0x00000040681f7824 */ /* 0x000fe200078e00ff */
[----:B------:R-:W-:Y:S01]  /*2460*/  LOP3.LUT R0, R0, R231, RZ, 0x3c, !PT ;  /* 0x000000e700007212 */ /* 0x000fe200078e3cff */
[----:B------:R-:W-:Y:S01]  /*2470*/  IMAD.WIDE.U32 R102, R144, R104, R102 ;  /* 0x0000006890667225 */ /* 0x000fe200078e0066 */
[----:B------:R-:W-:-:S02]  /*2480*/  LOP3.LUT R8, R8, R21, RZ, 0x3c, !PT ;  /* 0x0000001508087212 */ /* 0x000fc400078e3cff */
[----:B------:R-:W-:Y:S01]  /*2490*/  LOP3.LUT R10, R226, 0x38, R4, 0xf8, !PT ;  /* 0x00000038e20a7812 */ /* 0x000fe200078ef804 */
[----:B------:R-:W-:Y:S01]  /*24a0*/  IMAD.IADD R142, R142, 0x1, R5 ;  /* 0x000000018e8e7824 */ /* 0x000fe200078e0205 */
[----:B------:R-:W-:Y:S01]  /*24b0*/  SHF.R.S32.HI R5, RZ, 0x1f, R144 ;  /* 0x0000001fff057819 */ /* 0x000fe20000011490 */
[----:B------:R-:W-:Y:S01]  /*24c0*/  IMAD.IADD R143, R143, 0x1, R0 ;  /* 0x000000018f8f7824 */ /* 0x000fe200078e0200 */
[----:B------:R-:W-:Y:S01]  /*24d0*/  LOP3.LUT R11, R10, R21, RZ, 0x3c, !PT ;  /* 0x000000150a0b7212 */ /* 0x000fe200078e3cff */
[----:B------:R-:W-:Y:S01]  /*24e0*/  IMAD.IADD R133, R133, 0x1, R8 ;  /* 0x0000000185857824 */ /* 0x000fe200078e0208 */
[----:B------:R-:W-:Y:S01]  /*24f0*/  LOP3.LUT R8, R225, 0x38, R4, 0xf8, !PT ;  /* 0x00000038e1087812 */ /* 0x000fe200078ef804 */
[C---:B------:R-:W-:Y:S01]  /*2500*/  IMAD R0, R5.reuse, R104, RZ ;  /* 0x0000006805007224 */ /* 0x040fe200078e02ff */
[----:B------:R-:W-:Y:S01]  /*2510*/  SHF.R.S32.HI R14, RZ, 0x3, R13 ;  /* 0x00000003ff0e7819 */ /* 0x000fe2000001140d */
[----:B------:R-:W-:Y:S01]  /*2520*/  IMAD.IADD R132, R132, 0x1, R11 ;  /* 0x0000000184847824 */ /* 0x000fe200078e020b */
[----:B------:R-:W-:Y:S01]  /*2530*/  LOP3.LUT R7, R8, R30, RZ, 0x3c, !PT ;  /* 0x0000001e08077212 */ /* 0x000fe200078e3cff */
[----:B------:R-:W-:Y:S01]  /*2540*/  IMAD R21, R144, R105, R0 ;  /* 0x0000006990157224 */ /* 0x000fe200078e0200 */
[----:B------:R-:W-:Y:S01]  /*2550*/  SHF.L.U64.HI R30, R110, 0x5, R111 ;  /* 0x000000056e1e7819 */ /* 0x000fe2000001026f */
[----:B------:R-:W-:Y:S01]  /*2560*/  IMAD R0, R5, R110, RZ ;  /* 0x0000006e05007224 */ /* 0x000fe200078e02ff */
[----:B------:R-:W-:Y:S01]  /*2570*/  LOP3.LUT R13, R13, 0xfffffff8, RZ, 0xc0, !PT ;  /* 0xfffffff80d0d7812 */ /* 0x000fe200078ec0ff */
[----:B------:R-:W-:Y:S01]  /*2580*/  IMAD.IADD R140, R140, 0x1, R7 ;  /* 0x000000018c8c7824 */ /* 0x000fe200078e0207 */
[----:B------:R-:W-:Y:S01]  /*2590*/  LOP3.LUT R11, R4, 0xfffffff8, RZ, 0xc0, !PT ;  /* 0xfffffff8040b7812 */ /* 0x000fe200078ec0ff */
[----:B------:R-:W-:Y:S01]  /*25a0*/  IMAD R15, R144, R111, R0 ;  /* 0x0000006f900f7224 */ /* 0x000fe200078e0200 */
[----:B------:R-:W-:Y:S01]  /*25b0*/  SEL R0, RZ, 0x8, P2 ;  /* 0x00000008ff007807 */ /* 0x000fe20001000000 */
[----:B------:R-:W-:Y:S01]  /*25c0*/  IMAD R7, R99, 0x50, RZ ;  /* 0x0000005063077824 */ /* 0x000fe200078e02ff */
[----:B------:R-:W-:Y:S01]  /*25d0*/  SHF.R.S32.HI R12, RZ, 0x3, R4 ;  /* 0x00000003ff0c7819 */ /* 0x000fe20000011404 */
[----:B------:R-:W-:Y:S01]  /*25e0*/  IMAD R5, R111, 0x50, RZ ;  /* 0x000000506f057824 */ /* 0x000fe200078e02ff */
[----:B------:R-:W-:Y:S01]  /*25f0*/  LOP3.LUT R0, R9, R0, RZ, 0xfc, !PT ;  /* 0x0000000009007212 */ /* 0x000fe200078efcff */
[----:B------:R-:W-:Y:S01]  /*2600*/  VIADD R8, R212, 0x40 ;  /* 0x00000040d4087836 */ /* 0x000fe20000000000 */
[----:B------:R-:W-:Y:S01]  /*2610*/  SHF.R.S32.HI R6, RZ, 0x1f, R11 ;  /* 0x0000001fff067819 */ /* 0x000fe2000001140b */
[----:B------:R-:W-:Y:S01]  /*2620*/  IMAD.WIDE.U32 R98, R98, 0x50, RZ ;  /* 0x0000005062627825 */ /* 0x000fe200078e00ff */
[----:B------:R-:W-:-:S02]  /*2630*/  LOP3.LUT R10, R0, 0x2, RZ, 0xc0, !PT ;  /* 0x00000002000a7812 */ /* 0x000fc400078ec0ff */
[----:B------:R-:W-:Y:S01]  /*2640*/  SHF.R.S32.HI R146, RZ, 0x1f, R8 ;  /* 0x0000001fff927819 */ /* 0x000fe20000011408 */
[----:B------:R-:W-:Y:S01]  /*2650*/  IMAD.WIDE.U32 R110, R110, 0x50, RZ ;  /* 0x000000506e6e7825 */ /* 0x000fe200078e00ff */
[C---:B------:R-:W-:Y:S02]  /*2660*/  LOP3.LUT R9, R0.reuse, 0x4, RZ, 0xc0, !PT ;  /* 0x0000000400097812 */ /* 0x040fe400078ec0ff */
[----:B------:R-:W-:Y:S01]  /*2670*/  LOP3.LUT R8, R0, 0x8, RZ, 0xc0, !PT ;  /* 0x0000000800087812 */ /* 0x000fe200078ec0ff */
[----:B------:R-:W-:-:S04]  /*2680*/  IMAD.WIDE.U32 R104, R104, 0x50, RZ ;  /* 0x0000005068687825 */ /* 0x000fc800078e00ff */
[----:B------:R-:W-:Y:S01]  /*2690*/  IMAD.IADD R120, R99, 0x1, R7 ;  /* 0x0000000163787824 */ /* 0x000fe200078e0207 */
[----:B------:R-:W-:Y:S01]  /*26a0*/  SHF.R.S32.HI R7, RZ, 0x1f, R13 ;  /* 0x0000001fff077819 */ /* 0x000fe2000001140d */
[----:B------:R-:W-:Y:S02]  /*26b0*/  IMAD.IADD R126, R111, 0x1, R5 ;  /* 0x000000016f7e7824 */ /* 0x000fe400078e0205 */
[----:B------:R-:W-:Y:S02]  /*26c0*/  IMAD.IADD R25, R101, 0x1, R21 ;  /* 0x0000000165197824 */ /* 0x000fe400078e0215 */
[----:B------:R-:W-:Y:S02]  /*26d0*/  IMAD.IADD R20, R107, 0x1, R15 ;  /* 0x000000016b147824 */ /* 0x000fe400078e020f */
[----:B------:R-:W-:Y:S02]  /*26e0*/  IMAD.SHL.U32 R118, R118, 0x2, RZ ;  /* 0x0000000276767824 */ /* 0x000fe400078e00ff */
[----:B------:R-:W-:-:S02]  /*26f0*/  IMAD.IADD R127, R105, 0x1, R127 ;  /* 0x00000001697f7824 */ /* 0x000fc400078e027f */
[----:B------:R-:W-:Y:S02]  /*2700*/  IMAD.IADD R21, R21, 0x1, R103 ;  /* 0x0000000115157824 */ /* 0x000fe400078e0267 */
[----:B------:R-:W-:Y:S02]  /*2710*/  IMAD.IADD R15, R15, 0x1, R109 ;  /* 0x000000010f0f7824 */ /* 0x000fe400078e026d */
[----:B------:R-:W-:-:S07]  /*2720*/  IMAD.IADD R5, R95, 0x1, R37 ;  /* 0x000000015f057824 */ /* 0x000fce00078e0225 */
.L_x_761:
[----:B-1----:R-:W2:Y:S01]  /*2730*/  LDL.LU R39, [R1+0x20] ;  /* 0x0000200001277983 */ /* 0x002ea20000300800 */
[----:B------:R-:W-:Y:S01]  /*2740*/  VIADD R41, R24, 0xffffffff ;  /* 0xffffffff18297836 */ /* 0x000fe20000000000 */
[----:B------:R-:W0:Y:S01]  /*2750*/  LDC.64 R116, c[0x0][0x2e8] ;  /* 0x0000ba00ff747b82 */ /* 0x000e220000000a00 */
[----:B------:R-:W-:Y:S05]  /*2760*/  YIELD ;  /* 0x0000000000007946 */ /* 0x000fea0003800000 */
[----:B------:R-:W-:Y:S01]  /*2770*/  SHF.R.S32.HI R38, RZ, 0x1f, R41 ;  /* 0x0000001fff267819 */ /* 0x000fe20000011429 */
[-C--:B------:R-:W-:Y:S01]  /*2780*/  IMAD R3, R120, R41.reuse, RZ ;  /* 0x0000002978037224 */ /* 0x080fe200078e02ff */
[----:B------:R-:W1:Y:S01]  /*2790*/  LDC R115, c[0x0][0x3f4] ;  /* 0x0000fd00ff737b82 */ /* 0x000e620000000800 */
[----:B------:R-:W-:Y:S01]  /*27a0*/  IMAD.WIDE.U32 R124, R98, R41, RZ ;  /* 0x00000029627c7225 */ /* 0x000fe200078e00ff */
[----:B------:R-:W-:Y:S03]  /*27b0*/  BSSY B0, `(.L_x_654) ;  /* 0x00007f4000007945 */ /* 0x000fe60003800000 */
[----:B------:R-:W-:Y:S01]  /*27c0*/  IMAD R3, R38, R98, R3 ;  /* 0x0000006226037224 */ /* 0x000fe200078e0203 */
[----:B------:R-:W-:-:S02]  /*27d0*/  IADD3 R0, P3, P4, R93, R124, R131 ;  /* 0x0000007c5d007210 */ /* 0x000fc40007c7e083 */
[-C--:B------:R-:W-:Y:S01]  /*27e0*/  IADD3 R36, P2, R93, R124.reuse, RZ ;  /* 0x0000007c5d247210 */ /* 0x080fe20007f5e0ff */
[----:B------:R-:W-:Y:S01]  /*27f0*/  IMAD.IADD R88, R125, 0x1, R3 ;  /* 0x000000017d587824 */ /* 0x000fe200078e0203 */
[----:B------:R-:W-:-:S03]  /*2800*/  IADD3 R4, P5, P6, R93, R124, R129 ;  /* 0x0000007c5d047210 */ /* 0x000fc60007ebe081 */
[----:B------:R-:W-:Y:S01]  /*2810*/  IMAD.X R37, R88, 0x1, R35, P2 ;  /* 0x0000000158257824 */ /* 0x000fe200010e0623 */
[----:B------:R-:W-:Y:S02]  /*2820*/  IADD3.X R3, R35, R88, R130, P3, P4 ;  /* 0x0000005823037210 */ /* 0x000fe40001fe8482 */
[----:B------:R-:W-:Y:S02]  /*2830*/  ISETP.GT.AND P3, PT, R41, R119, PT ;  /* 0x000000772900720c */ /* 0x000fe40003f64270 */
[C---:B0-----:R-:W-:Y:S02]  /*2840*/  LEA R48, P2, R0.reuse, R116, 0x1 ;  /* 0x0000007400307211 */ /* 0x041fe400078408ff */
[----:B------:R-:W-:Y:S02]  /*2850*/  IADD3.X R24, R35, R88, R128, P5, P6 ;  /* 0x0000005823187210 */ /* 0x000fe40002fec480 */
[----:B------:R-:W-:Y:S01]  /*2860*/  LEA.HI.X R49, R0, R117, R3, 0x1, P2 ;  /* 0x0000007500317211 */ /* 0x000fe200010f0c03 */
[----:B------:R-:W-:Y:S01]  /*2870*/  IMAD R3, R19, 0x5000, R232 ;  /* 0x0000500013037824 */ /* 0x000fe200078e02e8 */
[----:B-1----:R-:W-:-:S02]  /*2880*/  ISETP.GE.AND P2, PT, R115, 0x1, PT ;  /* 0x000000017300780c */ /* 0x002fc40003f46270 */
[-C--:B------:R-:W-:Y:S02]  /*2890*/  LEA R50, P5, R4, R116.reuse, 0x1 ;  /* 0x0000007404327211 */ /* 0x080fe400078a08ff */
[----:B------:R-:W-:Y:S02]  /*28a0*/  LEA R56, P6, R36, R116, 0x1 ;  /* 0x0000007424387211 */ /* 0x000fe400078c08ff */
[-C--:B------:R-:W-:Y:S01]  /*28b0*/  LEA.HI.X R51, R4, R117.reuse, R24, 0x1, P5 ;  /* 0x0000007504337211 */ /* 0x080fe200028f0c18 */
[----:B------:R-:W-:Y:S01]  /*28c0*/  IMAD R4, R3, 0x2, R18 ;  /* 0x0000000203047824 */ /* 0x000fe200078e0212 */
[----:B------:R-:W-:Y:S01]  /*28d0*/  LEA.HI.X R57, R36, R117, R37, 0x1, P6 ;  /* 0x0000007524397211 */ /* 0x000fe200030f0c25 */
[----:B------:R-:W-:Y:S01]  /*28e0*/  IMAD.MOV.U32 R24, RZ, RZ, R41 ;  /* 0x000000ffff187224 */ /* 0x000fe200078e0029 */
[----:B--2---:R-:W-:-:S04]  /*28f0*/  LOP3.LUT R39, R39, 0xfffffffd, RZ, 0xc0, !PT ;  /* 0xfffffffd27277812 */ /* 0x004fc800078ec0ff */
[----:B------:R-:W-:-:S05]  /*2900*/  @P3 LOP3.LUT R39, R39, 0x2, RZ, 0xfc, !PT ;  /* 0x0000000227273812 */ /* 0x000fca00078efcff */
[----:B------:R0:W-:Y:S01]  /*2910*/  STL [R1+0x20], R39 ;  /* 0x0000202701007387 */ /* 0x0001e20000100800 */
[----:B------:R-:W-:Y:S05]  /*2920*/  @!P2 BRA `(.L_x_655) ;  /* 0x000000780078a947 */ /* 0x000fea0003800000 */
[----:B------:R-:W-:Y:S01]  /*2930*/  ULDC.U8 UR4, c[0x0][0x410] ;  /* 0x0001040000047ab9 */ /* 0x000fe20000000000 */
[-C--:B------:R-:W-:Y:S01]  /*2940*/  IMAD R3, R126, R41.reuse, RZ ;  /* 0x000000297e037224 */ /* 0x080fe200078e02ff */
[----:B------:R-:W-:Y:S01]  /*2950*/  ISETP.NE.AND P2, PT, RZ, UR4, PT ;  /* 0x00000004ff007c0c */ /* 0x000fe2000bf45270 */
[-C--:B0-----:R-:W-:Y:S02]  /*2960*/  IMAD R39, R127, R41.reuse, RZ ;  /* 0x000000297f277224 */ /* 0x081fe400078e02ff */
[----:B------:R-:W-:Y:S02]  /*2970*/  IMAD R37, R38, R110, R3 ;  /* 0x0000006e26257224 */ /* 0x000fe400078e0203 */
[----:B------:R-:W-:Y:S02]  /*2980*/  IMAD R3, R24, -0x50, R2 ;  /* 0xffffffb018037824 */ /* 0x000fe400078e0202 */
[----:B------:R-:W-:Y:S02]  /*2990*/  IMAD R39, R38, R104, R39 ;  /* 0x0000006826277224 */ /* 0x000fe400078e0227 */
[----:B------:R-:W-:Y:S01]  /*29a0*/  IMAD.WIDE.U32 R86, R110, R41, RZ ;  /* 0x000000296e567225 */ /* 0x000fe200078e00ff */
[----:B------:R-:W-:-:S03]  /*29b0*/  VIMNMX R3, R3, 0x50, PT ;  /* 0x0000005003037848 */ /* 0x000fc60003fe0100 */
[----:B------:R-:W-:-:S04]  /*29c0*/  IMAD.WIDE.U32 R84, R104, R41, RZ ;  /* 0x0000002968547225 */ /* 0x000fc800078e00ff */
[----:B------:R-:W-:Y:S02]  /*29d0*/  IMAD.IADD R0, R87, 0x1, R37 ;  /* 0x0000000157007824 */ /* 0x000fe400078e0225 */
[----:B------:R-:W-:Y:S01]  /*29e0*/  IMAD.IADD R114, R85, 0x1, R39 ;  /* 0x0000000155727824 */ /* 0x000fe200078e0227 */
[----:B------:R-:W-:Y:S06]  /*29f0*/  @!P2 BRA `(.L_x_656) ;  /* 0x00000038004ca947 */ /* 0x000fec0003800000 */
[----:B------:R-:W-:Y:S01]  /*2a00*/  ISETP.GE.AND P3, PT, R212, R3, PT ;  /* 0x00000003d400720c */ /* 0x000fe20003f66270 */
[----:B------:R-:W-:Y:S01]  /*2a10*/  BSSY B1, `(.L_x_657) ;  /* 0x000002a000017945 */ /* 0x000fe20003800000 */
        /* <DEDUP_REMOVED lines=9> */
[----:B------:R-:W-:Y:S06]  /*2ab0*/  @P3 BRA `(.L_x_658) ;  /* 0x00000000007c3947 */ /* 0x000fec0003800000 */
[----:B------:R-:W-:Y:S01]  /*2ac0*/  IADD3 R37, P2, R106, R86, RZ ;  /* 0x000000566a257210 */ /* 0x000fe20007f5e0ff */
[----:B------:R-:W-:Y:S01]  /*2ad0*/  ULDC.64 UR4, c[0x0][0x3e8] ;  /* 0x0000fa0000047ab9 */ /* 0x000fe20000000a00 */
[----:B------:R-:W-:Y:S02]  /*2ae0*/  IADD3 R39, P4, R100, R84, RZ ;  /* 0x0000005464277210 */ /* 0x000fe40007f9e0ff */
[----:B------:R-:W-:Y:S02]  /*2af0*/  CS2R R122, SRZ ;  /* 0x00000000007a7805 */ /* 0x000fe4000001ff00 */
[-C--:B------:R-:W-:Y:S01]  /*2b00*/  ISETP.GE.AND P5, PT, R22, R115.reuse, PT ;  /* 0x000000731600720c */ /* 0x080fe20003fa6270 */
[----:B------:R-:W-:Y:S01]  /*2b10*/  IMAD.X R38, R0, 0x1, R20, P2 ;  /* 0x0000000100267824 */ /* 0x000fe200010e0614 */
[C---:B------:R-:W-:Y:S01]  /*2b20*/  LEA R36, P2, R37.reuse, UR4, 0x1 ;  /* 0x0000000425247c11 */ /* 0x040fe2000f8408ff */
[----:B------:R-:W-:Y:S01]  /*2b30*/  IMAD.X R40, R114, 0x1, R25, P4 ;  /* 0x0000000172287824 */ /* 0x000fe200020e0619 */
[----:B------:R-:W-:Y:S01]  /*2b40*/  CS2R R124, SRZ ;  /* 0x00000000007c7805 */ /* 0x000fe2000001ff00 */
[----:B------:R-:W-:Y:S01]  /*2b50*/  ULDC.64 UR6, c[0x0][0x208] ;  /* 0x0000820000067ab9 */ /* 0x000fe20000000a00 */
[----:B------:R-:W-:Y:S01]  /*2b60*/  LEA.HI.X R37, R37, UR5, R38, 0x1, P2 ;  /* 0x0000000525257c11 */ /* 0x000fe200090f0c26 */
[----:B------:R-:W-:Y:S01]  /*2b70*/  ULDC.64 UR4, c[0x0][0x400] ;  /* 0x0001000000047ab9 */ /* 0x000fe20000000a00 */
[----:B------:R-:W-:-:S02]  /*2b80*/  ISETP.GE.AND P4, PT, R215, R115, PT ;  /* 0x00000073d700720c */ /* 0x000fc40003f86270 */
[----:B------:R-:W-:-:S03]  /*2b90*/  LEA R38, P2, R39, UR4, 0x1 ;  /* 0x0000000427267c11 */ /* 0x000fc6000f8408ff */
[----:B------:R0:W5:Y:S01]  /*2ba0*/  @!P5 LDG.E.64 R122, desc[UR6][R36.64] ;  /* 0x00000006247ad981 */ /* 0x000162000c1e1b00 */
[----:B------:R-:W-:Y:S02]  /*2bb0*/  LEA.HI.X R39, R39, UR5, R40, 0x1, P2 ;  /* 0x0000000527277c11 */ /* 0x000fe400090f0c28 */
[----:B------:R-:W-:-:S03]  /*2bc0*/  ISETP.GE.AND P2, PT, R214, R115, PT ;  /* 0x00000073d600720c */ /* 0x000fc60003f46270 */
[----:B------:R0:W5:Y:S01]  /*2bd0*/  @!P5 LDG.E.64 R124, desc[UR6][R38.64] ;  /* 0x00000006267cd981 */ /* 0x000162000c1e1b00 */
[----:B------:R-:W-:Y:S02]  /*2be0*/  ISETP.GE.AND P5, PT, R216, R115, PT ;  /* 0x00000073d800720c */ /* 0x000fe40003fa6270 */
[----:B------:R-:W-:Y:S02]  /*2bf0*/  CS2R R90, SRZ ;  /* 0x00000000005a7805 */ /* 0x000fe4000001ff00 */
[----:B------:R-:W-:Y:S02]  /*2c00*/  CS2R R82, SRZ ;  /* 0x0000000000527805 */ /* 0x000fe4000001ff00 */
[----:B------:R-:W-:Y:S02]  /*2c10*/  CS2R R78, SRZ ;  /* 0x00000000004e7805 */ /* 0x000fe4000001ff00 */
[----:B------:R-:W-:Y:S02]  /*2c20*/  CS2R R116, SRZ ;  /* 0x0000000000747805 */ /* 0x000fe4000001ff00 */
[----:B------:R-:W-:-:S02]  /*2c30*/  CS2R R88, SRZ ;  /* 0x0000000000587805 */ /* 0x000fc4000001ff00 */
[----:B------:R-:W-:Y:S01]  /*2c40*/  CS2R R80, SRZ ;  /* 0x0000000000507805 */ /* 0x000fe2000001ff00 */
[----:B------:R0:W5:Y:S04]  /*2c50*/  @!P4 LDG.E.64 R90, desc[UR6][R36.64+0x40] ;  /* 0x00004006245ac981 */ /* 0x000168000c1e1b00 */
[----:B------:R0:W5:Y:S04]  /*2c60*/  @!P2 LDG.E.64 R82, desc[UR6][R36.64+0x80] ;  /* 0x000080062452a981 */ /* 0x000168000c1e1b00 */
[----:B------:R0:W5:Y:S04]  /*2c70*/  @!P5 LDG.E.64 R78, desc[UR6][R36.64+0xc0] ;  /* 0x0000c006244ed981 */ /* 0x000168000c1e1b00 */
[----:B------:R0:W5:Y:S04]  /*2c80*/  @!P4 LDG.E.64 R116, desc[UR6][R38.64+0x40] ;  /* 0x000040062674c981 */ /* 0x000168000c1e1b00 */
[----:B------:R0:W5:Y:S04]  /*2c90*/  @!P2 LDG.E.64 R88, desc[UR6][R38.64+0x80] ;  /* 0x000080062658a981 */ /* 0x000168000c1e1b00 */
[----:B------:R0:W5:Y:S02]  /*2ca0*/  @!P5 LDG.E.64 R80, desc[UR6][R38.64+0xc0] ;  /* 0x0000c0062650d981 */ /* 0x000164000c1e1b00 */
.L_x_658:
[----:B------:R-:W-:Y:S05]  /*2cb0*/  BSYNC B1 ;  /* 0x0000000000017941 */ /* 0x000fea0003800000 */
.L_x_657:
[----:B0----5:R-:W-:Y:S01]  /*2cc0*/  IMAD.MOV.U32 R36, RZ, RZ, R78 ;  /* 0x000000ffff247224 */ /* 0x021fe200078e004e */
[----:B------:R-:W-:Y:S01]  /*2cd0*/  BSSY B1, `(.L_x_659) ;  /* 0x0000049000017945 */ /* 0x000fe20003800000 */
[----:B------:R-:W-:Y:S01]  /*2ce0*/  IMAD.MOV.U32 R37, RZ, RZ, R79 ;  /* 0x000000ffff257224 */ /* 0x000fe200078e004f */
[----:B------:R-:W-:Y:S01]  /*2cf0*/  CS2R R66, SRZ ;  /* 0x0000000000427805 */ /* 0x000fe2000001ff00 */
[----:B------:R-:W-:Y:S01]  /*2d00*/  IMAD.MOV.U32 R38, RZ, RZ, R82 ;  /* 0x000000ffff267224 */ /* 0x000fe200078e0052 */
[----:B------:R-:W-:Y:S01]  /*2d10*/  PRMT R183, R36, 0x7610, R183 ;  /* 0x0000761024b77816 */ /* 0x000fe200000000b7 */
[----:B------:R-:W-:Y:S01]  /*2d20*/  IMAD.MOV.U32 R36, RZ, RZ, R83 ;  /* 0x000000ffff247224 */ /* 0x000fe200078e0053 */
[----:B------:R-:W-:Y:S01]  /*2d30*/  PRMT R184, R37, 0x7610, R184 ;  /* 0x0000761025b87816 */ /* 0x000fe200000000b8 */
[----:B------:R-:W-:Y:S01]  /*2d40*/  IMAD.MOV.U32 R37, RZ, RZ, R90 ;  /* 0x000000ffff257224 */ /* 0x000fe200078e005a */
[----:B------:R-:W-:Y:S01]  /*2d50*/  PRMT R185, R38, 0x7610, R185 ;  /* 0x0000761026b97816 */ /* 0x000fe200000000b9 */
[----:B------:R-:W-:Y:S01]  /*2d60*/  VIADD R39, R212, 0x20 ;  /* 0x00000020d4277836 */ /* 0x000fe20000000000 */
[----:B------:R-:W-:Y:S01]  /*2d70*/  PRMT R186, R36, 0x7610, R186 ;  /* 0x0000761024ba7816 */ /* 0x000fe200000000ba */
[----:B------:R-:W-:Y:S01]  /*2d80*/  IMAD.MOV.U32 R36, RZ, RZ, R91 ;  /* 0x000000ffff247224 */ /* 0x000fe200078e005b */
[----:B------:R-:W-:Y:S01]  /*2d90*/  PRMT R187, R37, 0x7610, R187 ;  /* 0x0000761025bb7816 */ /* 0x000fe200000000bb */
[----:B------:R-:W-:Y:S01]  /*2da0*/  IMAD.MOV.U32 R37, RZ, RZ, R123 ;  /* 0x000000ffff257224 */ /* 0x000fe200078e007b */
[----:B------:R-:W-:Y:S01]  /*2db0*/  ISETP.GE.AND P4, PT, R39, R3, PT ;  /* 0x000000032700720c */ /* 0x000fe20003f86270 */
[----:B------:R-:W-:Y:S01]  /*2dc0*/  IMAD.MOV.U32 R38, RZ, RZ, R122 ;  /* 0x000000ffff267224 */ /* 0x000fe200078e007a */
[----:B------:R-:W-:Y:S01]  /*2dd0*/  PRMT R188, R36, 0x7610, R188 ;  /* 0x0000761024bc7816 */ /* 0x000fe200000000bc */
        /* <DEDUP_REMOVED lines=15> */
[----:B------:R-:W-:-:S02]  /*2ed0*/  PRMT R153, R38, 0x7610, R153 ;  /* 0x0000761026997816 */ /* 0x000fc40000000099 */
[----:B------:R-:W-:Y:S02]  /*2ee0*/  CS2R R70, SRZ ;  /* 0x0000000000467805 */ /* 0x000fe4000001ff00 */
[----:B------:R-:W-:Y:S02]  /*2ef0*/  PRMT R191, R36, 0x7610, R191 ;  /* 0x0000761024bf7816 */ /* 0x000fe400000000bf */
[----:B------:R-:W-:Y:S02]  /*2f00*/  CS2R R74, SRZ ;  /* 0x00000000004a7805 */ /* 0x000fe4000001ff00 */
[----:B------:R-:W-:Y:S02]  /*2f10*/  PRMT R145, R145, 0x5410, R37 ;  /* 0x0000541091917816 */ /* 0x000fe40000000025 */
[----:B------:R-:W-:Y:S02]  /*2f20*/  CS2R R64, SRZ ;  /* 0x0000000000407805 */ /* 0x000fe4000001ff00 */
[----:B------:R-:W-:-:S02]  /*2f30*/  CS2R R68, SRZ ;  /* 0x0000000000447805 */ /* 0x000fc4000001ff00 */
[----:B------:R-:W-:Y:S02]  /*2f40*/  CS2R R72, SRZ ;  /* 0x0000000000487805 */ /* 0x000fe4000001ff00 */
[----:B------:R-:W-:Y:S01]  /*2f50*/  CS2R R76, SRZ ;  /* 0x00000000004c7805 */ /* 0x000fe2000001ff00 */
[----:B------:R-:W-:Y:S06]  /*2f60*/  @P4 BRA `(.L_x_660) ;  /* 0x00000000007c4947 */ /* 0x000fec0003800000 */
[----:B------:R-:W-:Y:S01]  /*2f70*/  IADD3 R37, P2, P5, R106, R86, R28 ;  /* 0x000000566a257210 */ /* 0x000fe20007d5e01c */
[----:B------:R-:W-:Y:S01]  /*2f80*/  ULDC.64 UR4, c[0x0][0x3e8] ;  /* 0x0000fa0000047ab9 */ /* 0x000fe20000000a00 */
[----:B------:R-:W-:Y:S01]  /*2f90*/  ULDC.64 UR6, c[0x0][0x400] ;  /* 0x0001000000067ab9 */ /* 0x000fe20000000a00 */
[----:B------:R-:W-:Y:S02]  /*2fa0*/  CS2R R74, SRZ ;  /* 0x00000000004a7805 */ /* 0x000fe4000001ff00 */
[----:B------:R-:W-:Y:S02]  /*2fb0*/  IADD3.X R42, R20, R0, R30, P2, P5 ;  /* 0x00000000142a7210 */ /* 0x000fe400017ea41e */
[----:B------:R-:W-:Y:S02]  /*2fc0*/  CS2R R70, SRZ ;  /* 0x0000000000467805 */ /* 0x000fe4000001ff00 */
[----:B------:R-:W-:Y:S02]  /*2fd0*/  IADD3 R39, P2, P5, R100, R84, R32 ;  /* 0x0000005464277210 */ /* 0x000fe40007d5e020 */
[----:B------:R-:W-:-:S02]  /*2fe0*/  CS2R R76, SRZ ;  /* 0x00000000004c7805 */ /* 0x000fc4000001ff00 */
[----:B------:R-:W-:Y:S01]  /*2ff0*/  CS2R R72, SRZ ;  /* 0x0000000000487805 */ /* 0x000fe2000001ff00 */
[----:B------:R-:W-:Y:S01]  /*3000*/  ULDC.64 UR8, c[0x0][0x208] ;  /* 0x0000820000087ab9 */ /* 0x000fe20000000a00 */
[----:B------:R-:W-:Y:S02]  /*3010*/  IADD3.X R40, R25, R114, R34, P2, P5 ;  /* 0x0000007219287210 */ /* 0x000fe400017ea422 */
[----:B------:R-:W-:Y:S02]  /*3020*/  LEA R36, P2, R37, UR4, 0x1 ;  /* 0x0000000425247c11 */ /* 0x000fe4000f8408ff */
[----:B------:R-:W-:Y:S02]  /*3030*/  LEA R38, P5, R39, UR6, 0x1 ;  /* 0x0000000627267c11 */ /* 0x000fe4000f8a08ff */
[----:B------:R-:W-:Y:S02]  /*3040*/  LEA.HI.X R37, R37, UR5, R42, 0x1, P2 ;  /* 0x0000000525257c11 */ /* 0x000fe400090f0c2a */
[----:B------:R-:W-:-:S02]  /*3050*/  LEA.HI.X R39, R39, UR7, R40, 0x1, P5 ;  /* 0x0000000727277c11 */ /* 0x000fc4000a8f0c28 */
[-C--:B------:R-:W-:Y:S02]  /*3060*/  ISETP.GE.AND P2, PT, R22, R115.reuse, PT ;  /* 0x000000731600720c */ /* 0x080fe40003f46270 */
[----:B------:R-:W-:Y:S02]  /*3070*/  ISETP.GE.AND P5, PT, R215, R115, PT ;  /* 0x00000073d700720c */ /* 0x000fe40003fa6270 */
[----:B------:R-:W-:Y:S02]  /*3080*/  CS2R R66, SRZ ;  /* 0x0000000000427805 */ /* 0x000fe4000001ff00 */
[----:B------:R-:W-:Y:S02]  /*3090*/  CS2R R62, SRZ ;  /* 0x00000000003e7805 */ /* 0x000fe4000001ff00 */
[----:B------:R-:W-:-:S05]  /*30a0*/  CS2R R68, SRZ ;  /* 0x0000000000447805 */ /* 0x000fca000001ff00 */
[----:B------:R0:W5:Y:S04]  /*30b0*/  @!P2 LDG.E.64 R74, desc[UR8][R36.64] ;  /* 0x00000008244aa981 */ /* 0x000168000c1e1b00 */
[----:B------:R0:W5:Y:S01]  /*30c0*/  @!P2 LDG.E.64 R76, desc[UR8][R38.64] ;  /* 0x00000008264ca981 */ /* 0x000162000c1e1b00 */
[----:B------:R-:W-:-:S03]  /*30d0*/  ISETP.GE.AND P2, PT, R214, R115, PT ;  /* 0x00000073d600720c */ /* 0x000fc60003f46270 */
[----:B------:R0:W5:Y:S04]  /*30e0*/  @!P5 LDG.E.64 R70, desc[UR8][R36.64+0x40] ;  /* 0x000040082446d981 */ /* 0x000168000c1e1b00 */
[----:B------:R0:W5:Y:S01]  /*30f0*/  @!P5 LDG.E.64 R72, desc[UR8][R38.64+0x40] ;  /* 0x000040082648d981 */ /* 0x000162000c1e1b00 */
[----:B------:R-:W-:Y:S02]  /*3100*/  ISETP.GE.AND P5, PT, R216, R115, PT ;  /* 0x00000073d800720c */ /* 0x000fe40003fa6270 */
[----:B------:R-:W-:-:S03]  /*3110*/  CS2R R64, SRZ ;  /* 0x0000000000407805 */ /* 0x000fc6000001ff00 */
[----:B------:R0:W5:Y:S04]  /*3120*/  @!P2 LDG.E.64 R66, desc[UR8][R36.64+0x80] ;  /* 0x000080082442a981 */ /* 0x000168000c1e1b00 */
[----:B------:R0:W5:Y:S04]  /*3130*/  @!P2 LDG.E.64 R68, desc[UR8][R38.64+0x80] ;  /* 0x000080082644a981 */ /* 0x000168000c1e1b00 */
[----:B------:R0:W5:Y:S04]  /*3140*/  @!P5 LDG.E.64 R62, desc[UR8][R36.64+0xc0] ;  /* 0x0000c008243ed981 */ /* 0x000168000c1e1b00 */
[----:B------:R0:W5:Y:S02]  /*3150*/  @!P5 LDG.E.64 R64, desc[UR8][R38.64+0xc0] ;  /* 0x0000c0082640d981 */ /* 0x000164000c1e1b00 */
.L_x_660:
[----:B------:R-:W-:Y:S05]  /*3160*/  BSYNC B1 ;  /* 0x0000000000017941 */ /* 0x000fea0003800000 */
.L_x_659:
[----:B0-----:R-:W-:Y:S01]  /*3170*/  VIADD R36, R212, 0x40 ;  /* 0x00000040d4247836 */ /* 0x001fe20000000000 */
[----:B------:R-:W-:Y:S01]  /*3180*/  BSSY B1, `(.L_x_661) ;  /* 0x000002a000017945 */ /* 0x000fe20003800000 */
[----:B------:R-:W-:Y:S02]  /*3190*/  CS2R R40, SRZ ;  /* 0x0000000000287805 */ /* 0x000fe4000001ff00 */
[----:B------:R-:W-:Y:S02]  /*31a0*/  CS2R R46, SRZ ;  /* 0x00000000002e7805 */ /* 0x000fe4000001ff00 */
[----:B------:R-:W-:Y:S02]  /*31b0*/  CS2R R52, SRZ ;  /* 0x0000000000347805 */ /* 0x000fe4000001ff00 */
[----:B------:R-:W-:Y:S02]  /*31c0*/  ISETP.GE.AND P5, PT, R36, R3, PT ;  /* 0x000000032400720c */ /* 0x000fe40003fa6270 */
[----:B------:R-:W-:-:S02]  /*31d0*/  CS2R R58, SRZ ;  /* 0x00000000003a7805 */ /* 0x000fc4000001ff00 */
[----:B------:R-:W-:Y:S02]  /*31e0*/  CS2R R42, SRZ ;  /* 0x00000000002a7805 */ /* 0x000fe4000001ff00 */
[----:B------:R-:W-:Y:S02]  /*31f0*/  CS2R R44, SRZ ;  /* 0x00000000002c7805 */ /* 0x000fe4000001ff00 */
[----:B------:R-:W-:Y:S02]  /*3200*/  CS2R R54, SRZ ;  /* 0x0000000000367805 */ /* 0x000fe4000001ff00 */
[----:B------:R-:W-:-:S03]  /*3210*/  CS2R R60, SRZ ;  /* 0x00000000003c7805 */ /* 0x000fc6000001ff00 */
[----:B------:R-:W-:Y:S05]  /*3220*/  @P5 BRA `(.L_x_662) ;  /* 0x00000000007c5947 */ /* 0x000fea0003800000 */
[----:B------:R-:W-:Y:S01]  /*3230*/  IADD3 R86, P2, P6, R106, R27, R86 ;  /* 0x0000001b6a567210 */ /* 0x000fe20007e5e056 */
[----:B------:R-:W-:Y:S01]  /*3240*/  ULDC.64 UR4, c[0x0][0x3e8] ;  /* 0x0000fa0000047ab9 */ /* 0x000fe20000000a00 */
[----:B------:R-:W-:Y:S01]  /*3250*/  ULDC.64 UR6, c[0x0][0x400] ;  /* 0x0001000000067ab9 */ /* 0x000fe20000000a00 */
[----:B------:R-:W-:Y:S02]  /*3260*/  CS2R R58, SRZ ;  /* 0x00000000003a7805 */ /* 0x000fe4000001ff00 */
[----:B------:R-:W-:Y:S02]  /*3270*/  IADD3.X R37, R20, R29, R0, P2, P6 ;  /* 0x0000001d14257210 */ /* 0x000fe400017ec400 */
[----:B------:R-:W-:Y:S02]  /*3280*/  CS2R R60, SRZ ;  /* 0x00000000003c7805 */ /* 0x000fe4000001ff00 */
[----:B------:R-:W-:Y:S01]  /*3290*/  IADD3 R84, P2, P6, R100, R31, R84 ;  /* 0x0000001f64547210 */ /* 0x000fe20007e5e054 */
[----:B------:R-:W-:-:S03]  /*32a0*/  ULDC.64 UR8, c[0x0][0x208] ;  /* 0x0000820000087ab9 */ /* 0x000fc60000000a00 */
[----:B------:R-:W-:Y:S02]  /*32b0*/  IADD3.X R39, R25, R33, R114, P2, P6 ;  /* 0x0000002119277210 */ /* 0x000fe400017ec472 */
[----:B------:R-:W-:-:S04]  /*32c0*/  LEA R36, P2, R86, UR4, 0x1 ;  /* 0x0000000456247c11 */ /* 0x000fc8000f8408ff */
[----:B------:R-:W-:Y:S02]  /*32d0*/  LEA.HI.X R37, R86, UR5, R37, 0x1, P2 ;  /* 0x0000000556257c11 */ /* 0x000fe400090f0c25 */
[----:B------:R-:W-:-:S04]  /*32e0*/  LEA R38, P2, R84, UR6, 0x1 ;  /* 0x0000000654267c11 */ /* 0x000fc8000f8408ff */
[----:B------:R-:W-:Y:S02]  /*32f0*/  LEA.HI.X R39, R84, UR7, R39, 0x1, P2 ;  /* 0x0000000754277c11 */ /* 0x000fe400090f0c27 */
[----:B------:R-:W-:Y:S02]  /*3300*/  ISETP.GE.AND P2, PT, R22, R115, PT ;  /* 0x000000731600720c */ /* 0x000fe40003f46270 */
[----:B------:R-:W-:Y:S02]  /*3310*/  CS2R R52, SRZ ;  /* 0x0000000000347805 */ /* 0x000fe4000001ff00 */
[----:B------:R-:W-:-:S09]  /*3320*/  CS2R R54, SRZ ;  /* 0x0000000000367805 */ /* 0x000fd2000001ff00 */
[----:B------:R0:W5:Y:S04]  /*3330*/  @!P2 LDG.E.64 R58, desc[UR8][R36.64] ;  /* 0x00000008243aa981 */ /* 0x000168000c1e1b00 */
[----:B------:R0:W5:Y:S01]  /*3340*/  @!P2 LDG.E.64 R60, desc[UR8][R38.64] ;  /* 0x00000008263ca981 */ /* 0x000162000c1e1b00 */
        /* <DEDUP_REMOVED lines=10> */
[----:B------:R-:W-:-:S13]  /*33f0*/  ISETP.GE.AND P2, PT, R216, R115, PT ;  /* 0x00000073d800720c */ /* 0x000fda0003f46270 */
[----:B------:R0:W5:Y:S04]  /*3400*/  @!P2 LDG.E.64 R40, desc[UR8][R36.64+0xc0] ;  /* 0x0000c0082428a981 */ /* 0x000168000c1e1b00 */
[----:B------:R0:W5:Y:S02]  /*3410*/  @!P2 LDG.E.64 R42, desc[UR8][R38.64+0xc0] ;  /* 0x0000c008262aa981 */ /* 0x000164000c1e1b00 */
.L_x_662:
[----:B------:R-:W-:Y:S05]  /*3420*/  BSYNC B1 ;  /* 0x0000000000017941 */ /* 0x000fea0003800000 */
.L_x_661:
[----:B-----5:R-:W-:Y:S01]  /*3430*/  IMAD.MOV.U32 R0, RZ, RZ, R62 ;  /* 0x000000ffff007224 */ /* 0x020fe200078e003e */
[----:B------:R-:W-:Y:S01]  /*3440*/  ISETP.NE.AND P2, PT, R220, 0x3, PT ;  /* 0x00000003dc00780c */ /* 0x000fe20003f45270 */
[----:B0-----:R-:W-:Y:S02]  /*3450*/  IMAD.MOV.U32 R36, RZ, RZ, R63 ;  /* 0x000000ffff247224 */ /* 0x001fe400078e003f */
        /* <DEDUP_REMOVED lines=60> */
[----:B------:R-:W-:Y:S02]  /*3820*/  PRMT R174, R36, 0x7610, R174 ;  /* 0x0000761024ae7816 */ /* 0x000fe400000000ae */
[----:B------:R-:W-:Y:S01]  /*3830*/  PRMT R175, R0, 0x7610, R175 ;  /* 0x0000761000af7816 */ /* 0x000fe200000000af */
[----:B------:R-:W-:Y:S06]  /*3840*/  @!P2 BRA `(.L_x_663) ;  /* 0x000000000004a947 */ /* 0x000fec0003800000 */
[----:B------:R-:W-:Y:S01]  /*3850*/  BPT.TRAP 0x1 ;  /* 0x000000040000795c */ /* 0x000fe20000300000 */
.L_x_663:
[----:B------:R-:W-:Y:S01]  /*3860*/  IMAD R0, R19, 0x8, R18 ;  /* 0x0000000813007824 */ /* 0x000fe200078e0212 */
[----:B------:R-:W-:Y:S01]  /*3870*/  SHF.L.U32 R114, R217, 0x1f, RZ ;  /* 0x0000001fd9727819 */ /* 0x000fe200000006ff */
[----:B------:R-:W-:Y:S03]  /*3880*/  BSSY B1, `(.L_x_664) ;  /* 0x0000003000017945 */ /* 0x000fe60003800000 */
[----:B------:R-:W0:Y:S02]  /*3890*/  SYNCS.PHASECHK.TRANS64.TRYWAIT P6, [R0+URZ+0x38890], R114 ;  /* 0x03889072000075a7 */ /* 0x000e2400080c017f */
[----:B0-----:R-:W-:Y:S05]  /*38a0*/  @!P6 BRA `(.L_x_665) ;  /* 0x0000024c000ce947 */ /* 0x001fea0003800000 */
.L_x_1048:
[----:B------:R-:W-:Y:S05]  /*38b0*/  BSYNC B1 ;  /* 0x0000000000017941 */ /* 0x000fea0003800000 */
.L_x_664:
[----:B------:R-:W-:Y:S04]  /*38c0*/  BSSY B1, `(.L_x_666) ;  /* 0x00000e0000017945 */ /* 0x000fe80003800000 */
[----:B------:R-:W-:Y:S05]  /*38d0*/  @P3 BRA `(.L_x_667) ;  /* 0x0000000c00783947 */ /* 0x000fea0003800000 */
[----:B------:R-:W-:Y:S01]  /*38e0*/  ISETP.NE.AND P3, PT, R26, RZ, PT ;  /* 0x000000ff1a00720c */ /* 0x000fe20003f65270 */
[----:B------:R-:W-:-:S12]  /*38f0*/  BSSY B2, `(.L_x_668) ;  /* 0x0000036000027945 */ /* 0x000fd80003800000 */
[----:B------:R-:W-:Y:S05]  /*3900*/  @!P3 BRA `(.L_x_669) ;  /* 0x0000000000d0b947 */ /* 0x000fea0003800000 */
[----:B------:R1:W2:Y:S01]  /*3910*/  LDS.128 R36, [R4+0x24400] ;  /* 0x0244000004247984 */ /* 0x0002a20000000c00 */
[----:B------:R-:W-:Y:S01]  /*3920*/  ISETP.GE.AND P3, PT, R22, R115, PT ;  /* 0x000000731600720c */ /* 0x000fe20003f66270 */
[----:B------:R-:W-:-:S12]  /*3930*/  BSSY B3, `(.L_x_670) ;  /* 0x000002f000037945 */ /* 0x000fd80003800000 */
[----:B-1----:R-:W-:Y:S05]  /*3940*/  @P3 BRA `(.L_x_671) ;  /* 0x0000000000b43947 */ /* 0x002fea0003800000 */
[--C-:B------:R-:W-:Y:S01]  /*3950*/  SHF.R.U64 R151, R124, 0x10, R125.reuse ;  /* 0x000000107c977819 */ /* 0x100fe2000000127d */
[----:B--2---:R-:W-:Y:S01]  /*3960*/  IMAD.U32 R124, R37, 0x10000, RZ ;  /* 0x00010000257c7824 */ /* 0x004fe200078e00ff */
[----:B------:R-:W-:Y:S02]  /*3970*/  SHF.R.U32.HI R152, RZ, 0x10, R125 ;  /* 0x00000010ff987819 */ /* 0x000fe4000001167d */
[--C-:B------:R-:W-:Y:S02]  /*3980*/  SHF.R.U64 R150, R122, 0x10, R123.reuse ;  /* 0x000000107a967819 */ /* 0x100fe4000000127b */
[----:B------:R-:W-:Y:S01]  /*3990*/  SHF.R.U32.HI R138, RZ, 0x10, R123 ;  /* 0x00000010ff8a7819 */ /* 0x000fe2000001167b */
[----:B------:R-:W-:Y:S01]  /*39a0*/  IMAD.U32 R123, R38, 0x10000, RZ ;  /* 0x00010000267b7824 */ /* 0x000fe200078e00ff */
[----:B------:R-:W-:Y:S02]  /*39b0*/  PRMT R125, R153, 0x5410, R151 ;  /* 0x00005410997d7816 */ /* 0x000fe40000000097 */
[----:B------:R-:W-:-:S02]  /*39c0*/  PRMT R152, R145, 0x5432, R152 ;  /* 0x0000543291987816 */ /* 0x000fc40000000098 */
[----:B------:R-:W-:Y:S02]  /*39d0*/  PRMT R150, R134, 0x5432, R150 ;  /* 0x0000543286967816 */ /* 0x000fe40000000096 */
[----:B------:R-:W-:Y:S01]  /*39e0*/  PRMT R138, R135, 0x5432, R138 ;  /* 0x00005432878a7816 */ /* 0x000fe2000000008a */
[----:B------:R-:W-:Y:S01]  /*39f0*/  IMAD.U32 R153, R152, 0x10000, RZ ;  /* 0x0001000098997824 */ /* 0x000fe200078e00ff */
[----:B------:R-:W-:Y:S02]  /*3a00*/  LOP3.LUT R38, R38, 0xffff0000, RZ, 0xc0, !PT ;  /* 0xffff000026267812 */ /* 0x000fe400078ec0ff */
[----:B------:R-:W-:Y:S01]  /*3a10*/  LOP3.LUT R148, R37, 0xffff0000, RZ, 0xc0, !PT ;  /* 0xffff000025947812 */ /* 0x000fe200078ec0ff */
[----:B------:R-:W-:Y:S01]  /*3a20*/  IMAD.U32 R154, R138, 0x10000, RZ ;  /* 0x000100008a9a7824 */ /* 0x000fe200078e00ff */
[----:B------:R-:W-:Y:S01]  /*3a30*/  LOP3.LUT R151, R125, 0xffff0000, RZ, 0xc0, !PT ;  /* 0xffff00007d977812 */ /* 0x000fe200078ec0ff */
[----:B------:R-:W-:Y:S01]  /*3a40*/  FMUL.FTZ R156, R38, R153 ;  /* 0x00000099269c7220 */ /* 0x000fe20000410000 */
[----:B------:R-:W-:Y:S01]  /*3a50*/  LOP3.LUT R157, R150, 0xffff0000, RZ, 0xc0, !PT ;  /* 0xffff0000969d7812 */ /* 0x000fe200078ec0ff */
[----:B------:R-:W-:Y:S01]  /*3a60*/  IMAD.U32 R37, R36, 0x10000, RZ ;  /* 0x0001000024257824 */ /* 0x000fe200078e00ff */
[----:B------:R-:W-:Y:S01]  /*3a70*/  LOP3.LUT R122, R39, 0xffff0000, RZ, 0xc0, !PT ;  /* 0xffff0000277a7812 */ /* 0x000fe200078ec0ff */
[----:B------:R-:W-:Y:S01]  /*3a80*/  FMUL.FTZ R159, R148, R151 ;  /* 0x00000097949f7220 */ /* 0x000fe20000410000 */
[-C--:B------:R-:W-:Y:S01]  /*3a90*/  FMUL.FTZ R38, R38, R154.reuse ;  /* 0x0000009a26267220 */ /* 0x080fe20000410000 */
[----:B------:R-:W-:Y:S01]  /*3aa0*/  FMUL.FTZ R148, R148, R157 ;  /* 0x0000009d94947220 */ /* 0x000fe20000410000 */
[----:B------:R-:W-:Y:S01]  /*3ab0*/  LOP3.LUT R152, R152, 0xffff0000, RZ, 0xc0, !PT ;  /* 0xffff000098987812 */ /* 0x000fe200078ec0ff */
[----:B------:R-:W-:Y:S01]  /*3ac0*/  IMAD.U32 R125, R125, 0x10000, RZ ;  /* 0x000100007d7d7824 */ /* 0x000fe200078e00ff */
[----:B------:R-:W-:Y:S01]  /*3ad0*/  LOP3.LUT R138, R138, 0xffff0000, RZ, 0xc0, !PT ;  /* 0xffff00008a8a7812 */ /* 0x000fe200078ec0ff */
[----:B------:R-:W-:Y:S01]  /*3ae0*/  FFMA.FTZ R156, R123, R154, -R156 ;  /* 0x0000009a7b9c7223 */ /* 0x000fe2000001089c */
[----:B------:R-:W-:Y:S01]  /*3af0*/  LOP3.LUT R36, R36, 0xffff0000, RZ, 0xc0, !PT ;  /* 0xffff000024247812 */ /* 0x000fe200078ec0ff */
[----:B------:R-:W-:-:S02]  /*3b00*/  IMAD.U32 R150, R150, 0x10000, RZ ;  /* 0x0001000096967824 */ /* 0x000fc400078e00ff */
[----:B------:R-:W-:Y:S01]  /*3b10*/  FFMA.FTZ R148, R124, R151, R148 ;  /* 0x000000977c947223 */ /* 0x000fe20000010094 */
[----:B------:R-:W-:Y:S01]  /*3b20*/  FFMA.FTZ R123, R123, R153, R38 ;  /* 0x000000997b7b7223 */ /* 0x000fe20000010026 */
[C---:B------:R-:W-:Y:S01]  /*3b30*/  FMUL.FTZ R38, R122.reuse, R152 ;  /* 0x000000987a267220 */ /* 0x040fe20000410000 */
[----:B------:R-:W-:Y:S01]  /*3b40*/  FMUL.FTZ R151, R122, R138 ;  /* 0x0000008a7a977220 */ /* 0x000fe20000410000 */
[----:B------:R-:W-:Y:S01]  /*3b50*/  FMUL.FTZ R122, R36, R125 ;  /* 0x0000007d247a7220 */ /* 0x000fe20000410000 */
[----:B------:R-:W-:Y:S02]  /*3b60*/  IMAD.U32 R39, R39, 0x10000, RZ ;  /* 0x0001000027277824 */ /* 0x000fe400078e00ff */
[----:B------:R-:W-:Y:S01]  /*3b70*/  FFMA.FTZ R159, R124, R157, -R159 ;  /* 0x0000009d7c9f7223 */ /* 0x000fe2000001089f */
[-C--:B------:R-:W-:Y:S01]  /*3b80*/  FMUL.FTZ R36, R36, R150.reuse ;  /* 0x0000009624247220 */ /* 0x080fe20000410000 */
[----:B------:R-:W-:Y:S01]  /*3b90*/  FFMA.FTZ R122, R37, R150, -R122 ;  /* 0x00000096257a7223 */ /* 0x000fe2000001087a */
[C---:B------:R-:W-:Y:S01]  /*3ba0*/  FFMA.FTZ R38, R39.reuse, R138, -R38 ;  /* 0x0000008a27267223 */ /* 0x040fe20000010826 */
[----:B------:R-:W-:Y:S01]  /*3bb0*/  FFMA.FTZ R151, R39, R152, R151 ;  /* 0x0000009827977223 */ /* 0x000fe20000010097 */
[----:B------:R-:W-:Y:S01]  /*3bc0*/  FFMA.FTZ R37, R37, R125, R36 ;  /* 0x0000007d25257223 */ /* 0x000fe20000010024 */
[----:B------:R-:W-:-:S03]  /*3bd0*/  F2FP.BF16.F32.PACK_AB R148, R148, R159 ;  /* 0x0000009f9494723e */ /* 0x000fc600000010ff */
[----:B------:R-:W-:Y:S02]  /*3be0*/  F2FP.BF16.F32.PACK_AB R39, R151, R38 ;  /* 0x000000269727723e */ /* 0x000fe400000010ff */
[----:B------:R-:W-:Y:S01]  /*3bf0*/  F2FP.BF16.F32.PACK_AB R36, R37, R122 ;  /* 0x0000007a2524723e */ /* 0x000fe200000010ff */
[----:B------:R-:W-:Y:S01]  /*3c00*/  IMAD.MOV.U32 R37, RZ, RZ, R148 ;  /* 0x000000ffff257224 */ /* 0x000fe200078e0094 */
[----:B------:R-:W-:-:S07]  /*3c10*/  F2FP.BF16.F32.PACK_AB R38, R123, R156 ;  /* 0x0000009c7b26723e */ /* 0x000fce00000010ff */
.L_x_671:
[----:B------:R-:W-:Y:S05]  /*3c20*/  BSYNC B3 ;  /* 0x0000000000037941 */ /* 0x000fea0003800000 */
.L_x_670:
[----:B------:R-:W-:Y:S02]  /*3c30*/  ULDC.64 UR4, c[0x0][0x208] ;  /* 0x0000820000047ab9 */ /* 0x000fe40000000a00 */
[----:B--2---:R1:W-:Y:S03]  /*3c40*/  STG.E.128 desc[UR4][R56.64], R36 ;  /* 0x0000002438007986 */ /* 0x0043e6000c101d04 */
.L_x_669:
[----:B------:R-:W-:Y:S05]  /*3c50*/  BSYNC B2 ;  /* 0x0000000000027941 */ /* 0x000fea0003800000 */
.L_x_668:
[----:B------:R-:W-:Y:S01]  /*3c60*/  ISETP.NE.AND P3, PT, R10, RZ, PT ;  /* 0x000000ff0a00720c */ /* 0x000fe20003f65270 */
[----:B------:R-:W-:-:S12]  /*3c70*/  BSSY B2, `(.L_x_672) ;  /* 0x0000036000027945 */ /* 0x000fd80003800000 */
[----:B------:R-:W-:Y:S05]  /*3c80*/  @!P3 BRA `(.L_x_673) ;  /* 0x0000000000d0b947 */ /* 0x000fea0003800000 */
[----:B-1----:R1:W2:Y:S01]  /*3c90*/  LDS.128 R36, [R4+0x26c00] ;  /* 0x026c000004247984 */ /* 0x0022a20000000c00 */
[----:B------:R-:W-:Y:S01]  /*3ca0*/  ISETP.GE.AND P3, PT, R215, R115, PT ;  /* 0x00000073d700720c */ /* 0x000fe20003f66270 */
[----:B------:R-:W-:-:S12]  /*3cb0*/  BSSY B3, `(.L_x_674) ;  /* 0x000002f000037945 */ /* 0x000fd80003800000 */
[----:B-1----:R-:W-:Y:S05]  /*3cc0*/  @P3 BRA `(.L_x_675) ;  /* 0x0000000000b43947 */ /* 0x002fea0003800000 */
[----:B------:R-:W-:Y:S01]  /*3cd0*/  SHF.R.U64 R122, R116, 0x10, R117 ;  /* 0x00000010747a7819 */ /* 0x000fe20000001275 */
[----:B--2---:R-:W-:Y:S01]  /*3ce0*/  IMAD.U32 R124, R39, 0x10000, RZ ;  /* 0x00010000277c7824 */ /* 0x004fe200078e00ff */
[----:B------:R-:W-:Y:S02]  /*3cf0*/  SHF.R.U64 R123, R90, 0x10, R91 ;  /* 0x000000105a7b7819 */ /* 0x000fe4000000125b */
[----:B------:R-:W-:Y:S02]  /*3d00*/  SHF.R.U32.HI R117, RZ, 0x10, R117 ;  /* 0x00000010ff757819 */ /* 0x000fe40000011675 */
[----:B------:R-:W-:Y:S02]  /*3d10*/  PRMT R122, R139, 0x5432, R122 ;  /* 0x000054328b7a7816 */ /* 0x000fe4000000007a */
[----:B------:R-:W-:Y:S01]  /*3d20*/  SHF.R.U32.HI R125, RZ, 0x10, R91 ;  /* 0x00000010ff7d7819 */ /* 0x000fe2000001165b */
[----:B------:R-:W-:Y:S01]  /*3d30*/  IMAD.U32 R91, R38, 0x10000, RZ ;  /* 0x00010000265b7824 */ /* 0x000fe200078e00ff */
[----:B------:R-:W-:-:S02]  /*3d40*/  PRMT R123, R187, 0x5410, R123 ;  /* 0x00005410bb7b7816 */ /* 0x000fc4000000007b */
[----:B------:R-:W-:Y:S02]  /*3d50*/  PRMT R117, R191, 0x5410, R117 ;  /* 0x00005410bf757816 */ /* 0x000fe40000000075 */
[----:B------:R-:W-:Y:S02]  /*3d60*/  LOP3.LUT R151, R37, 0xffff0000, RZ, 0xc0, !PT ;  /* 0xffff000025977812 */ /* 0x000fe400078ec0ff */
[C---:B------:R-:W-:Y:S01]  /*3d70*/  LOP3.LUT R138, R122.reuse, 0xffff0000, RZ, 0xc0, !PT ;  /* 0xffff00007a8a7812 */ /* 0x040fe200078ec0ff */
[----:B------:R-:W-:Y:S01]  /*3d80*/  IMAD.U32 R122, R122, 0x10000, RZ ;  /* 0x000100007a7a7824 */ /* 0x000fe200078e00ff */
[----:B------:R-:W-:Y:S01]  /*3d90*/  PRMT R116, R188, 0x5410, R125 ;  /* 0x00005410bc747816 */ /* 0x000fe2000000007d */
[----:B------:R-:W-:Y:S01]  /*3da0*/  IMAD.U32 R125, R117, 0x10000, RZ ;  /* 0x00010000757d7824 */ /* 0x000fe200078e00ff */
[----:B------:R-:W-:Y:S01]  /*3db0*/  LOP3.LUT R148, R123, 0xffff0000, RZ, 0xc0, !PT ;  /* 0xffff00007b947812 */ /* 0x000fe200078ec0ff */
[----:B------:R-:W-:Y:S01]  /*3dc0*/  FMUL.FTZ R152, R151, R138 ;  /* 0x0000008a97987220 */ /* 0x000fe20000410000 */
[----:B------:R-:W-:Y:S01]  /*3dd0*/  LOP3.LUT R38, R38, 0xffff0000, RZ, 0xc0, !PT ;  /* 0xffff000026267812 */ /* 0x000fe200078ec0ff */
[----:B------:R-:W-:Y:S01]  /*3de0*/  IMAD.U32 R150, R116, 0x10000, RZ ;  /* 0x0001000074967824 */ /* 0x000fe200078e00ff */
[----:B------:R-:W-:Y:S01]  /*3df0*/  LOP3.LUT R90, R39, 0xffff0000, RZ, 0xc0, !PT ;  /* 0xffff0000275a7812 */ /* 0x000fe200078ec0ff */
[----:B------:R-:W-:-:S02]  /*3e00*/  IMAD.U32 R39, R37, 0x10000, RZ ;  /* 0x0001000025277824 */ /* 0x000fc400078e00ff */
[-C--:B------:R-:W-:Y:S01]  /*3e10*/  FMUL.FTZ R151, R151, R148.reuse ;  /* 0x0000009497977220 */ /* 0x080fe20000410000 */
[----:B------:R-:W-:Y:S02]  /*3e20*/  IMAD.U32 R37, R36, 0x10000, RZ ;  /* 0x0001000024257824 */ /* 0x000fe400078e00ff */
[-C--:B------:R-:W-:Y:S01]  /*3e30*/  FMUL.FTZ R154, R38, R125.reuse ;  /* 0x0000007d269a7220 */ /* 0x080fe20000410000 */
[----:B------:R-:W-:Y:S01]  /*3e40*/  LOP3.LUT R36, R36, 0xffff0000, RZ, 0xc0, !PT ;  /* 0xffff000024247812 */ /* 0x000fe200078ec0ff */
[C---:B------:R-:W-:Y:S01]  /*3e50*/  FFMA.FTZ R152, R39.reuse, R148, -R152 ;  /* 0x0000009427987223 */ /* 0x040fe20000010898 */
[----:B------:R-:W-:Y:S01]  /*3e60*/  FFMA.FTZ R151, R39, R138, R151 ;  /* 0x0000008a27977223 */ /* 0x000fe20000010097 */
[-C--:B------:R-:W-:Y:S01]  /*3e70*/  FMUL.FTZ R38, R38, R150.reuse ;  /* 0x0000009626267220 */ /* 0x080fe20000410000 */
[----:B------:R-:W-:Y:S01]  /*3e80*/  LOP3.LUT R117, R117, 0xffff0000, RZ, 0xc0, !PT ;  /* 0xffff000075757812 */ /* 0x000fe200078ec0ff */
[----:B------:R-:W-:Y:S01]  /*3e90*/  IMAD.U32 R123, R123, 0x10000, RZ ;  /* 0x000100007b7b7824 */ /* 0x000fe200078e00ff */
[----:B------:R-:W-:Y:S01]  /*3ea0*/  LOP3.LUT R39, R116, 0xffff0000, RZ, 0xc0, !PT ;  /* 0xffff000074277812 */ /* 0x000fe200078ec0ff */
[C---:B------:R-:W-:Y:S01]  /*3eb0*/  FFMA.FTZ R154, R91.reuse, R150, -R154 ;  /* 0x000000965b9a7223 */ /* 0x040fe2000001089a */
[----:B------:R-:W-:Y:S01]  /*3ec0*/  FFMA.FTZ R91, R91, R125, R38 ;  /* 0x0000007d5b5b7223 */ /* 0x000fe20000010026 */
[----:B------:R-:W-:Y:S01]  /*3ed0*/  FMUL.FTZ R125, R90, R117 ;  /* 0x000000755a7d7220 */ /* 0x000fe20000410000 */
[CC--:B------:R-:W-:Y:S01]  /*3ee0*/  FMUL.FTZ R38, R36.reuse, R122.reuse ;  /* 0x0000007a24267220 */ /* 0x0c0fe20000410000 */
[----:B------:R-:W-:Y:S01]  /*3ef0*/  FMUL.FTZ R153, R36, R123 ;  /* 0x0000007b24997220 */ /* 0x000fe20000410000 */
[-C--:B------:R-:W-:Y:S01]  /*3f00*/  FMUL.FTZ R90, R90, R39.reuse ;  /* 0x000000275a5a7220 */ /* 0x080fe20000410000 */
[C---:B------:R-:W-:Y:S01]  /*3f10*/  FFMA.FTZ R125, R124.reuse, R39, -R125 ;  /* 0x000000277c7d7223 */ /* 0x040fe2000001087d */
[C---:B------:R-:W-:Y:S01]  /*3f20*/  FFMA.FTZ R38, R37.reuse, R123, -R38 ;  /* 0x0000007b25267223 */ /* 0x040fe20000010826 */
[----:B------:R-:W-:Y:S01]  /*3f30*/  FFMA.FTZ R153, R37, R122, R153 ;  /* 0x0000007a25997223 */ /* 0x000fe20000010099 */
[----:B------:R-:W-:Y:S01]  /*3f40*/  FFMA.FTZ R90, R124, R117, R90 ;  /* 0x000000757c5a7223 */ /* 0x000fe2000001005a */
[----:B------:R-:W-:-:S02]  /*3f50*/  F2FP.BF16.F32.PACK_AB R154, R91, R154 ;  /* 0x0000009a5b9a723e */ /* 0x000fc400000010ff */
[----:B------:R-:W-:Y:S02]  /*3f60*/  F2FP.BF16.F32.PACK_AB R37, R151, R152 ;  /* 0x000000989725723e */ /* 0x000fe400000010ff */
[----:B------:R-:W-:Y:S01]  /*3f70*/  F2FP.BF16.F32.PACK_AB R36, R153, R38 ;  /* 0x000000269924723e */ /* 0x000fe200000010ff */
[----:B------:R-:W-:Y:S01]  /*3f80*/  IMAD.MOV.U32 R38, RZ, RZ, R154 ;  /* 0x000000ffff267224 */ /* 0x000fe200078e009a */
[----:B------:R-:W-:-:S07]  /*3f90*/  F2FP.BF16.F32.PACK_AB R39, R90, R125 ;  /* 0x0000007d5a27723e */ /* 0x000fce00000010ff */
.L_x_675:
[----:B------:R-:W-:Y:S05]  /*3fa0*/  BSYNC B3 ;  /* 0x0000000000037941 */ /* 0x000fea0003800000 */
.L_x_674:
[----:B------:R-:W-:Y:S02]  /*3fb0*/  ULDC.64 UR4, c[0x0][0x208] ;  /* 0x0000820000047ab9 */ /* 0x000fe40000000a00 */
[----:B--2---:R2:W-:Y:S03]  /*3fc0*/  STG.E.128 desc[UR4][R56.64+0x80], R36 ;  /* 0x0000802438007986 */ /* 0x0045e6000c101d04 */
.L_x_673:
[----:B------:R-:W-:Y:S05]  /*3fd0*/  BSYNC B2 ;  /* 0x0000000000027941 */ /* 0x000fea0003800000 */
.L_x_672:
[----:B------:R-:W-:Y:S01]  /*3fe0*/  ISETP.NE.AND P3, PT, R9, RZ, PT ;  /* 0x000000ff0900720c */ /* 0x000fe20003f65270 */
[----:B------:R-:W-:-:S12]  /*3ff0*/  BSSY B2, `(.L_x_676) ;  /* 0x0000036000027945 */ /* 0x000fd80003800000 */
[----:B------:R-:W-:Y:S05]  /*4000*/  @!P3 BRA `(.L_x_677) ;  /* 0x0000000000d0b947 */ /* 0x000fea0003800000 */
[----:B-12---:R1:W2:Y:S01]  /*4010*/  LDS.128 R36, [R4+0x29400] ;  /* 0x0294000004247984 */ /* 0x0062a20000000c00 */
        /* <DEDUP_REMOVED lines=25> */
[----:B------:R-:W-:Y:S01]  /*41b0*/  FMUL.FTZ R148, R38, R117 ;  /* 0x0000007526947220 */ /* 0x000fe20000410000 */
        /* <DEDUP_REMOVED lines=22> */
.L_x_679:
[----:B------:R-:W-:Y:S05]  /*4320*/  BSYNC B3 ;  /* 0x0000000000037941 */ /* 0x000fea0003800000 */
.L_x_678:
[----:B------:R-:W-:Y:S02]  /*4330*/  ULDC.64 UR4, c[0x0][0x208] ;  /* 0x0000820000047ab9 */ /* 0x000fe40000000a00 */
[----:B--2---:R3:W-:Y:S03]  /*4340*/  STG.E.128 desc[UR4][R56.64+0x100], R36 ;  /* 0x0001002438007986 */ /* 0x0047e6000c101d04 */
.L_x_677:
[----:B------:R-:W-:Y:S05]  /*4350*/  BSYNC B2 ;  /* 0x0000000000027941 */ /* 0x000fea0003800000 */
.L_x_676:
[----:B------:R-:W-:-:S13]  /*4360*/  ISETP.NE.AND P3, PT, R8, RZ, PT ;  /* 0x000000ff0800720c */ /* 0x000fda0003f65270 */
[----:B------:R-:W-:Y:S05]  /*4370*/  @!P3 BRA `(.L_x_667) ;  /* 0x0000000000d0b947 */ /* 0x000fea0003800000 */
[----:B-123--:R1:W2:Y:S01]  /*4380*/  LDS.128 R36, [R4+0x2bc00] ;  /* 0x02bc000004247984 */ /* 0x00e2a20000000c00 */
        /* <DEDUP_REMOVED lines=48> */
.L_x_681:
[----:B------:R-:W-:Y:S05]  /*4690*/  BSYNC B2 ;  /* 0x0000000000027941 */ /* 0x000fea0003800000 */
.L_x_680:
[----:B------:R-:W-:Y:S02]  /*46a0*/  ULDC.64 UR4, c[0x0][0x208] ;  /* 0x0000820000047ab9 */ /* 0x000fe40000000a00 */
[----:B--2---:R4:W-:Y:S03]  /*46b0*/  STG.E.128 desc[UR4][R56.64+0x180], R36 ;  /* 0x0001802438007986 */ /* 0x0049e6000c101d04 */
.L_x_667:
[----:B------:R-:W-:Y:S05]  /*46c0*/  BSYNC B1 ;  /* 0x0000000000017941 */ /* 0x000fea0003800000 */
.L_x_666:
[----:B------:R-:W-:Y:S04]  /*46d0*/  BSSY B1, `(.L_x_682) ;  /* 0x00000e1000017945 */ /* 0x000fe80003800000 */
[----:B------:R-:W-:Y:S05]  /*46e0*/  @P4 BRA `(.L_x_683) ;  /* 0x0000000c007c4947 */ /* 0x000fea0003800000 */
[----:B------:R-:W-:Y:S01]  /*46f0*/  ISETP.NE.AND P3, PT, R26, RZ, PT ;  /* 0x000000ff1a00720c */ /* 0x000fe20003f65270 */
[----:B------:R-:W-:-:S12]  /*4700*/  BSSY B2, `(.L_x_684) ;  /* 0x0000036000027945 */ /* 0x000fd80003800000 */
[----:B------:R-:W-:Y:S05]  /*4710*/  @!P3 BRA `(.L_x_685) ;  /* 0x0000000000d0b947 */ /* 0x000fea0003800000 */
[----:B-1234-:R1:W2:Y:S01]  /*4720*/  LDS.128 R36, [R4+0x25400] ;  /* 0x0254000004247984 */ /* 0x01e2a20000000c00 */
        /* <DEDUP_REMOVED lines=14> */
[----:B------:R-:W-:Y:S01]  /*4810*/  LOP3.LUT R75, R37, 0xffff0000, RZ, 0xc0, !PT ;  /* 0xffff0000254b7812 */ /* 0x000fe200078ec0ff */
[----:B------:R-:W-:Y:S01]  /*4820*/  IMAD.U32 R37, R36, 0x10000, RZ ;  /* 0x0001000024257824 */ /* 0x000fe200078e00ff */
[----:B------:R-:W-:Y:S01]  /*4830*/  LOP3.LUT R80, R182, 0xffff0000, RZ, 0xc0, !PT ;  /* 0xffff0000b6507812 */ /* 0x000fe200078ec0ff */
[----:B------:R-:W-:Y:S01]  /*4840*/  IMAD.U32 R76, R176, 0x10000, RZ ;  /* 0x00010000b04c7824 */ /* 0x000fe200078e00ff */
[----:B------:R-:W-:Y:S01]  /*4850*/  LOP3.LUT R57, R38, 0xffff0000, RZ, 0xc0, !PT ;  /* 0xffff000026397812 */ /* 0x000fe200078ec0ff */
[----:B------:R-:W-:Y:S01]  /*4860*/  IMAD.U32 R182, R182, 0x10000, RZ ;  /* 0x00010000b6b67824 */ /* 0x000fe200078e00ff */
[----:B------:R-:W-:Y:S01]  /*4870*/  LOP3.LUT R78, R177, 0xffff0000, RZ, 0xc0, !PT ;  /* 0xffff0000b14e7812 */ /* 0x000fe200078ec0ff */
[----:B------:R-:W-:Y:S01]  /*4880*/  FMUL.FTZ R82, R75, R80 ;  /* 0x000000504b527220 */ /* 0x000fe20000410000 */
[----:B------:R-:W-:Y:S01]  /*4890*/  LOP3.LUT R38, R39, 0xffff0000, RZ, 0xc0, !PT ;  /* 0xffff000027267812 */ /* 0x000fe200078ec0ff */
[C---:B------:R-:W-:Y:S01]  /*48a0*/  FMUL.FTZ R81, R57.reuse, R74 ;  /* 0x0000004a39517220 */ /* 0x040fe20000410000 */
[----:B------:R-:W-:Y:S01]  /*48b0*/  FMUL.FTZ R57, R57, R76 ;  /* 0x0000004c39397220 */ /* 0x000fe20000410000 */
[----:B------:R-:W-:Y:S01]  /*48c0*/  FMUL.FTZ R79, R75, R78 ;  /* 0x0000004e4b4f7220 */ /* 0x000fe20000410000 */
[----:B------:R-:W-:Y:S01]  /*48d0*/  LOP3.LUT R181, R181, 0xffff0000, RZ, 0xc0, !PT ;  /* 0xffff0000b5b57812 */ /* 0x000fe200078ec0ff */
[----:B------:R-:W-:Y:S01]  /*48e0*/  FFMA.FTZ R76, R56, R76, -R81 ;  /* 0x0000004c384c7223 */ /* 0x000fe20000010851 */
[----:B------:R-:W-:Y:S01]  /*48f0*/  LOP3.LUT R176, R176, 0xffff0000, RZ, 0xc0, !PT ;  /* 0xffff0000b0b07812 */ /* 0x000fe200078ec0ff */
[----:B------:R-:W-:Y:S01]  /*4900*/  FFMA.FTZ R57, R56, R74, R57 ;  /* 0x0000004a38397223 */ /* 0x000fe20000010039 */
[----:B------:R-:W-:Y:S01]  /*4910*/  LOP3.LUT R75, R36, 0xffff0000, RZ, 0xc0, !PT ;  /* 0xffff0000244b7812 */ /* 0x000fe200078ec0ff */
[----:B------:R-:W-:Y:S01]  /*4920*/  FFMA.FTZ R36, R77, R78, -R82 ;  /* 0x0000004e4d247223 */ /* 0x000fe20000010852 */
[----:B------:R-:W-:-:S02]  /*4930*/  IMAD.U32 R78, R177, 0x10000, RZ ;  /* 0x00010000b14e7824 */ /* 0x000fc400078e00ff */
[CC--:B------:R-:W-:Y:S01]  /*4940*/  FMUL.FTZ R56, R38.reuse, R181.reuse ;  /* 0x000000b526387220 */ /* 0x0c0fe20000410000 */
[----:B------:R-:W-:Y:S01]  /*4950*/  FMUL.FTZ R74, R38, R176 ;  /* 0x000000b0264a7220 */ /* 0x000fe20000410000 */
[----:B------:R-:W-:Y:S01]  /*4960*/  FMUL.FTZ R38, R75, R182 ;  /* 0x000000b64b267220 */ /* 0x000fe20000410000 */
[----:B------:R-:W-:Y:S02]  /*4970*/  IMAD.U32 R39, R39, 0x10000, RZ ;  /* 0x0001000027277824 */ /* 0x000fe400078e00ff */
[----:B------:R-:W-:Y:S01]  /*4980*/  FMUL.FTZ R75, R75, R78 ;  /* 0x0000004e4b4b7220 */ /* 0x000fe20000410000 */
[----:B------:R-:W-:Y:S01]  /*4990*/  FFMA.FTZ R77, R77, R80, R79 ;  /* 0x000000504d4d7223 */ /* 0x000fe2000001004f */
[----:B------:R-:W-:Y:S01]  /*49a0*/  FFMA.FTZ R38, R37, R78, -R38 ;  /* 0x0000004e25267223 */ /* 0x000fe20000010826 */
[----:B------:R-:W-:Y:S01]  /*49b0*/  FFMA.FTZ R56, R39, R176, -R56 ;  /* 0x000000b027387223 */ /* 0x000fe20000010838 */
[----:B------:R-:W-:Y:S01]  /*49c0*/  FFMA.FTZ R75, R37, R182, R75 ;  /* 0x000000b6254b7223 */ /* 0x000fe2000001004b */
[----:B------:R-:W-:Y:S01]  /*49d0*/  FFMA.FTZ R39, R39, R181, R74 ;  /* 0x000000b527277223 */ /* 0x000fe2000001004a */
[----:B------:R-:W-:-:S02]  /*49e0*/  F2FP.BF16.F32.PACK_AB R76, R57, R76 ;  /* 0x0000004c394c723e */ /* 0x000fc400000010ff */
[----:B------:R-:W-:Y:S02]  /*49f0*/  F2FP.BF16.F32.PACK_AB R37, R77, R36 ;  /* 0x000000244d25723e */ /* 0x000fe400000010ff */
[----:B------:R-:W-:Y:S01]  /*4a00*/  F2FP.BF16.F32.PACK_AB R36, R75, R38 ;  /* 0x000000264b24723e */ /* 0x000fe200000010ff */
[----:B------:R-:W-:Y:S01]  /*4a10*/  IMAD.MOV.U32 R38, RZ, RZ, R76 ;  /* 0x000000ffff267224 */ /* 0x000fe200078e004c */
[----:B------:R-:W-:-:S07]  /*4a20*/  F2FP.BF16.F32.PACK_AB R39, R39, R56 ;  /* 0x000000382727723e */ /* 0x000fce00000010ff */
.L_x_687:
[----:B------:R-:W-:Y:S05]  /*4a30*/  BSYNC B3 ;  /* 0x0000000000037941 */ /* 0x000fea0003800000 */
.L_x_686:
[----:B------:R-:W-:Y:S02]  /*4a40*/  ULDC.64 UR4, c[0x0][0x208] ;  /* 0x0000820000047ab9 */ /* 0x000fe40000000a00 */
[----:B--2---:R1:W-:Y:S03]  /*4a50*/  STG.E.128 desc[UR4][R50.64], R36 ;  /* 0x0000002432007986 */ /* 0x0043e6000c101d04 */
.L_x_685:
[----:B------:R-:W-:Y:S05]  /*4a60*/  BSYNC B2 ;  /* 0x0000000000027941 */ /* 0x000fea0003800000 */
.L_x_684:
        /* <DEDUP_REMOVED lines=11> */
[----:B------:R-:W-:Y:S02]  /*4b20*/  SHF.R.U32.HI R73, RZ, 0x10, R73 ;  /* 0x00000010ff497819 */ /* 0x000fe40000011649 */
[----:B------:R-:W-:Y:S02]  /*4b30*/  PRMT R167, R167, 0x5410, R70 ;  /* 0x00005410a7a77816 */ /* 0x000fe40000000046 */
[----:B------:R-:W-:Y:S01]  /*4b40*/  PRMT R170, R170, 0x5410, R71 ;  /* 0x00005410aaaa7816 */ /* 0x000fe20000000047 */
[----:B------:R-:W-:Y:S01]  /*4b50*/  IMAD.U32 R71, R37, 0x10000, RZ ;  /* 0x0001000025477824 */ /* 0x000fe200078e00ff */
[----:B------:R-:W-:-:S02]  /*4b60*/  PRMT R172, R172, 0x5410, R73 ;  /* 0x00005410acac7816 */ /* 0x000fc40000000049 */
[----:B------:R-:W-:Y:S02]  /*4b70*/  PRMT R168, R168, 0x5410, R75 ;  /* 0x00005410a8a87816 */ /* 0x000fe4000000004b */
[----:B------:R-:W-:Y:S01]  /*4b80*/  LOP3.LUT R57, R38, 0xffff0000, RZ, 0xc0, !PT ;  /* 0xffff000026397812 */ /* 0x000fe200078ec0ff */
[----:B------:R-:W-:Y:S01]  /*4b90*/  IMAD.U32 R75, R172, 0x10000, RZ ;  /* 0x00010000ac4b7824 */ /* 0x000fe200078e00ff */
[----:B------:R-:W-:Y:S01]  /*4ba0*/  LOP3.LUT R70, R37, 0xffff0000, RZ, 0xc0, !PT ;  /* 0xffff000025467812 */ /* 0x000fe200078ec0ff */
[----:B------:R-:W-:Y:S01]  /*4bb0*/  IMAD.U32 R73, R168, 0x10000, RZ ;  /* 0x00010000a8497824 */ /* 0x000fe200078e00ff */
[----:B------:R-:W-:Y:S01]  /*4bc0*/  LOP3.LUT R74, R170, 0xffff0000, RZ, 0xc0, !PT ;  /* 0xffff0000aa4a7812 */ /* 0x000fe200078ec0ff */
[----:B------:R-:W-:Y:S01]  /*4bd0*/  FMUL.FTZ R79, R57, R75 ;  /* 0x0000004b394f7220 */ /* 0x000fe20000410000 */
[----:B------:R-:W-:Y:S01]  /*4be0*/  LOP3.LUT R72, R167, 0xffff0000, RZ, 0xc0, !PT ;  /* 0xffff0000a7487812 */ /* 0x000fe200078ec0ff */
[----:B------:R-:W-:Y:S01]  /*4bf0*/  FMUL.FTZ R57, R57, R73 ;  /* 0x0000004939397220 */ /* 0x000fe20000410000 */
[----:B------:R-:W-:Y:S01]  /*4c00*/  LOP3.LUT R38, R39, 0xffff0000, RZ, 0xc0, !PT ;  /* 0xffff000027267812 */ /* 0x000fe200078ec0ff */
[----:B------:R-:W-:Y:S01]  /*4c10*/  FMUL.FTZ R76, R70, R74 ;  /* 0x0000004a464c7220 */ /* 0x000fe20000410000 */
[----:B------:R-:W-:Y:S01]  /*4c20*/  LOP3.LUT R172, R172, 0xffff0000, RZ, 0xc0, !PT ;  /* 0xffff0000acac7812 */ /* 0x000fe200078ec0ff */
[----:B------:R-:W-:Y:S01]  /*4c30*/  FMUL.FTZ R77, R70, R72 ;  /* 0x00000048464d7220 */ /* 0x000fe20000410000 */
[----:B------:R-:W-:Y:S01]  /*4c40*/  LOP3.LUT R168, R168, 0xffff0000, RZ, 0xc0, !PT ;  /* 0xffff0000a8a87812 */ /* 0x000fe200078ec0ff */
[----:B------:R-:W-:Y:S01]  /*4c50*/  IMAD.U32 R170, R170, 0x10000, RZ ;  /* 0x00010000aaaa7824 */ /* 0x000fe200078e00ff */
[----:B------:R-:W-:Y:S01]  /*4c60*/  LOP3.LUT R70, R36, 0xffff0000, RZ, 0xc0, !PT ;  /* 0xffff000024467812 */ /* 0x000fe200078ec0ff */
[----:B------:R-:W-:-:S02]  /*4c70*/  IMAD.U32 R167, R167, 0x10000, RZ ;  /* 0x00010000a7a77824 */ /* 0x000fc400078e00ff */
[C---:B------:R-:W-:Y:S01]  /*4c80*/  FFMA.FTZ R77, R71.reuse, R74, R77 ;  /* 0x0000004a474d7223 */ /* 0x040fe2000001004d */
[----:B------:R-:W-:Y:S02]  /*4c90*/  IMAD.U32 R37, R36, 0x10000, RZ ;  /* 0x0001000024257824 */ /* 0x000fe400078e00ff */
[----:B------:R-:W-:Y:S01]  /*4ca0*/  FFMA.FTZ R36, R71, R72, -R76 ;  /* 0x0000004847247223 */ /* 0x000fe2000001084c */
[C---:B------:R-:W-:Y:S01]  /*4cb0*/  FFMA.FTZ R79, R56.reuse, R73, -R79 ;  /* 0x00000049384f7223 */ /* 0x040fe2000001084f */
[----:B------:R-:W-:Y:S01]  /*4cc0*/  FFMA.FTZ R56, R56, R75, R57 ;  /* 0x0000004b38387223 */ /* 0x000fe20000010039 */
[C---:B------:R-:W-:Y:S01]  /*4cd0*/  FMUL.FTZ R72, R38.reuse, R172 ;  /* 0x000000ac26487220 */ /* 0x040fe20000410000 */
[----:B------:R-:W-:Y:S01]  /*4ce0*/  FMUL.FTZ R71, R38, R168 ;  /* 0x000000a826477220 */ /* 0x000fe20000410000 */
[CC--:B------:R-:W-:Y:S01]  /*4cf0*/  FMUL.FTZ R38, R70.reuse, R170.reuse ;  /* 0x000000aa46267220 */ /* 0x0c0fe20000410000 */
[----:B------:R-:W-:Y:S01]  /*4d00*/  FMUL.FTZ R57, R70, R167 ;  /* 0x000000a746397220 */ /* 0x000fe20000410000 */
[----:B------:R-:W-:Y:S01]  /*4d10*/  IMAD.U32 R39, R39, 0x10000, RZ ;  /* 0x0001000027277824 */ /* 0x000fe200078e00ff */
[----:B------:R-:W-:Y:S01]  /*4d20*/  F2FP.BF16.F32.PACK_AB R56, R56, R79 ;  /* 0x0000004f3838723e */ /* 0x000fe200000010ff */
[C---:B------:R-:W-:Y:S01]  /*4d30*/  FFMA.FTZ R38, R37.reuse, R167, -R38 ;  /* 0x000000a725267223 */ /* 0x040fe20000010826 */
[----:B------:R-:W-:Y:S01]  /*4d40*/  FFMA.FTZ R57, R37, R170, R57 ;  /* 0x000000aa25397223 */ /* 0x000fe20000010039 */
[C---:B------:R-:W-:Y:S01]  /*4d50*/  FFMA.FTZ R72, R39.reuse, R168, -R72 ;  /* 0x000000a827487223 */ /* 0x040fe20000010848 */
[----:B------:R-:W-:Y:S01]  /*4d60*/  FFMA.FTZ R71, R39, R172, R71 ;  /* 0x000000ac27477223 */ /* 0x000fe20000010047 */
[----:B------:R-:W-:-:S02]  /*4d70*/  F2FP.BF16.F32.PACK_AB R37, R77, R36 ;  /* 0x000000244d25723e */ /* 0x000fc400000010ff */
[----:B------:R-:W-:Y:S01]  /*4d80*/  F2FP.BF16.F32.PACK_AB R36, R57, R38 ;  /* 0x000000263924723e */ /* 0x000fe200000010ff */
[----:B------:R-:W-:Y:S01]  /*4d90*/  IMAD.MOV.U32 R38, RZ, RZ, R56 ;  /* 0x000000ffff267224 */ /* 0x000fe200078e0038 */
[----:B------:R-:W-:-:S07]  /*4da0*/  F2FP.BF16.F32.PACK_AB R39, R71, R72 ;  /* 0x000000484727723e */ /* 0x000fce00000010ff */
.L_x_691:
[----:B------:R-:W-:Y:S05]  /*4db0*/  BSYNC B3 ;  /* 0x0000000000037941 */ /* 0x000fea0003800000 */
.L_x_690:
[----:B------:R-:W-:Y:S02]  /*4dc0*/  ULDC.64 UR4, c[0x0][0x208] ;  /* 0x0000820000047ab9 */ /* 0x000fe40000000a00 */
[----:B--2---:R1:W-:Y:S03]  /*4dd0*/  STG.E.128 desc[UR4][R50.64+0x80], R36 ;  /* 0x0000802432007986 */ /* 0x0043e6000c101d04 */
.L_x_689:
[----:B------:R-:W-:Y:S05]  /*4de0*/  BSYNC B2 ;  /* 0x0000000000027941 */ /* 0x000fea0003800000 */
.L_x_688:
[----:B------:R-:W-:Y:S01]  /*4df0*/  ISETP.NE.AND P3, PT, R9, RZ, PT ;  /* 0x000000ff0900720c */ /* 0x000fe20003f65270 */
[----:B------:R-:W-:-:S12]  /*4e00*/  BSSY B2, `(.L_x_692) ;  /* 0x0000036000027945 */ /* 0x000fd80003800000 */
[----:B------:R-:W-:Y:S05]  /*4e10*/  @!P3 BRA `(.L_x_693) ;  /* 0x0000000000d0b947 */ /* 0x000fea0003800000 */
[----:B-1234-:R1:W2:Y:S01]  /*4e20*/  LDS.128 R36, [R4+0x2a400] ;  /* 0x02a4000004247984 */ /* 0x01e2a20000000c00 */
[----:B------:R-:W-:Y:S01]  /*4e30*/  ISETP.GE.AND P3, PT, R214, R115, PT ;  /* 0x00000073d600720c */ /* 0x000fe20003f66270 */
[----:B------:R-:W-:-:S12]  /*4e40*/  BSSY B3, `(.L_x_694) ;  /* 0x000002f000037945 */ /* 0x000fd80003800000 */
[----:B-1----:R-:W-:Y:S05]  /*4e50*/  @P3 BRA `(.L_x_695) ;  /* 0x0000000000b43947 */ /* 0x002fea0003800000 */
[----:B------:R-:W-:Y:S02]  /*4e60*/  SHF.R.U64 R68, R68, 0x10, R69 ;  /* 0x0000001044447819 */ /* 0x000fe40000001245 */
[--C-:B------:R-:W-:Y:S01]  /*4e70*/  SHF.R.U64 R70, R66, 0x10, R67.reuse ;  /* 0x0000001042467819 */ /* 0x100fe20000001243 */
[----:B--2---:R-:W-:Y:S01]  /*4e80*/  IMAD.U32 R66, R38, 0x10000, RZ ;  /* 0x0001000026427824 */ /* 0x004fe200078e00ff */
[----:B------:R-:W-:Y:S02]  /*4e90*/  SHF.R.U32.HI R57, RZ, 0x10, R67 ;  /* 0x00000010ff397819 */ /* 0x000fe40000011643 */
[----:B------:R-:W-:Y:S02]  /*4ea0*/  PRMT R165, R165, 0x5410, R68 ;  /* 0x00005410a5a57816 */ /* 0x000fe40000000044 */
[----:B------:R-:W-:Y:S02]  /*4eb0*/  SHF.R.U32.HI R69, RZ, 0x10, R69 ;  /* 0x00000010ff457819 */ /* 0x000fe40000011645 */
        /* <DEDUP_REMOVED lines=10> */
[C---:B------:R-:W-:Y:S01]  /*4f60*/  IMAD.U32 R38, R39.reuse, 0x10000, RZ ;  /* 0x0001000027267824 */ /* 0x040fe200078e00ff */
[----:B------:R-:W-:Y:S01]  /*4f70*/  LOP3.LUT R56, R39, 0xffff0000, RZ, 0xc0, !PT ;  /* 0xffff000027387812 */ /* 0x000fe200078ec0ff */
[----:B------:R-:W-:-:S02]  /*4f80*/  IMAD.U32 R39, R37, 0x10000, RZ ;  /* 0x0001000025277824 */ /* 0x000fc400078e00ff */
[-C--:B------:R-:W-:Y:S01]  /*4f90*/  FMUL.FTZ R57, R57, R68.reuse ;  /* 0x0000004439397220 */ /* 0x080fe20000410000 */
[----:B------:R-:W-:Y:S02]  /*4fa0*/  IMAD.U32 R71, R166, 0x10000, RZ ;  /* 0x00010000a6477824 */ /* 0x000fe400078e00ff */
[C---:B------:R-:W-:Y:S01]  /*4fb0*/  FFMA.FTZ R72, R39.reuse, R68, -R72 ;  /* 0x0000004427487223 */ /* 0x040fe20000010848 */
[----:B------:R-:W-:Y:S01]  /*4fc0*/  FFMA.FTZ R73, R39, R70, R57 ;  /* 0x0000004627497223 */ /* 0x000fe20000010039 */
[C---:B------:R-:W-:Y:S01]  /*4fd0*/  FMUL.FTZ R75, R67.reuse, R71 ;  /* 0x00000047434b7220 */ /* 0x040fe20000410000 */
[----:B------:R-:W-:Y:S02]  /*4fe0*/  IMAD.U32 R37, R36, 0x10000, RZ ;  /* 0x0001000024257824 */ /* 0x000fe400078e00ff */
[-C--:B------:R-:W-:Y:S01]  /*4ff0*/  FMUL.FTZ R67, R67, R69.reuse ;  /* 0x0000004543437220 */ /* 0x080fe20000410000 */
[----:B------:R-:W-:Y:S01]  /*5000*/  LOP3.LUT R57, R166, 0xffff0000, RZ, 0xc0, !PT ;  /* 0xffff0000a6397812 */ /* 0x000fe200078ec0ff */
[----:B------:R-:W-:Y:S01]  /*5010*/  FFMA.FTZ R75, R66, R69, -R75 ;  /* 0x00000045424b7223 */ /* 0x000fe2000001084b */
[----:B------:R-:W-:Y:S01]  /*5020*/  LOP3.LUT R39, R164, 0xffff0000, RZ, 0xc0, !PT ;  /* 0xffff0000a4277812 */ /* 0x000fe200078ec0ff */
[----:B------:R-:W-:Y:S01]  /*5030*/  IMAD.U32 R163, R163, 0x10000, RZ ;  /* 0x00010000a3a37824 */ /* 0x000fe200078e00ff */
[----:B------:R-:W-:Y:S01]  /*5040*/  LOP3.LUT R36, R36, 0xffff0000, RZ, 0xc0, !PT ;  /* 0xffff000024247812 */ /* 0x000fe200078ec0ff */
[----:B------:R-:W-:Y:S01]  /*5050*/  FFMA.FTZ R66, R66, R71, R67 ;  /* 0x0000004742427223 */ /* 0x000fe20000010043 */
[C---:B------:R-:W-:Y:S01]  /*5060*/  FMUL.FTZ R67, R56.reuse, R57 ;  /* 0x0000003938437220 */ /* 0x040fe20000410000 */
[----:B------:R-:W-:Y:S01]  /*5070*/  FMUL.FTZ R68, R56, R39 ;  /* 0x0000002738447220 */ /* 0x000fe20000410000 */
[----:B------:R-:W-:Y:S01]  /*5080*/  F2FP.BF16.F32.PACK_AB R72, R73, R72 ;  /* 0x000000484948723e */ /* 0x000fe200000010ff */
[C---:B------:R-:W-:Y:S01]  /*5090*/  FMUL.FTZ R56, R36.reuse, R165 ;  /* 0x000000a524387220 */ /* 0x040fe20000410000 */
[----:B------:R-:W-:Y:S01]  /*50a0*/  FMUL.FTZ R36, R36, R163 ;  /* 0x000000a324247220 */ /* 0x000fe20000410000 */
[C---:B------:R-:W-:Y:S01]  /*50b0*/  FFMA.FTZ R67, R38.reuse, R39, -R67 ;  /* 0x0000002726437223 */ /* 0x040fe20000010843 */
[----:B------:R-:W-:Y:S01]  /*50c0*/  FFMA.FTZ R68, R38, R57, R68 ;  /* 0x0000003926447223 */ /* 0x000fe20000010044 */
[C---:B------:R-:W-:Y:S01]  /*50d0*/  FFMA.FTZ R56, R37.reuse, R163, -R56 ;  /* 0x000000a325387223 */ /* 0x040fe20000010838 */
[----:B------:R-:W-:Y:S01]  /*50e0*/  FFMA.FTZ R37, R37, R165, R36 ;  /* 0x000000a525257223 */ /* 0x000fe20000010024 */
[----:B------:R-:W-:-:S02]  /*50f0*/  F2FP.BF16.F32.PACK_AB R38, R66, R75 ;  /* 0x0000004b4226723e */ /* 0x000fc400000010ff */
[----:B------:R-:W-:Y:S02]  /*5100*/  F2FP.BF16.F32.PACK_AB R39, R68, R67 ;  /* 0x000000434427723e */ /* 0x000fe400000010ff */
[----:B------:R-:W-:Y:S01]  /*5110*/  F2FP.BF16.F32.PACK_AB R36, R37, R56 ;  /* 0x000000382524723e */ /* 0x000fe200000010ff */
[----:B------:R-:W-:-:S07]  /*5120*/  IMAD.MOV.U32 R37, RZ, RZ, R72 ;  /* 0x000000ffff257224 */ /* 0x000fce00078e0048 */
.L_x_695:
[----:B------:R-:W-:Y:S05]  /*5130*/  BSYNC B3 ;  /* 0x0000000000037941 */ /* 0x000fea0003800000 */
.L_x_694:
[----:B------:R-:W-:Y:S02]  /*5140*/  ULDC.64 UR4, c[0x0][0x208] ;  /* 0x0000820000047ab9 */ /* 0x000fe40000000a00 */
[----:B--2---:R1:W-:Y:S03]  /*5150*/  STG.E.128 desc[UR4][R50.64+0x100], R36 ;  /* 0x0001002432007986 */ /* 0x0043e6000c101d04 */
.L_x_693:
[----:B------:R-:W-:Y:S05]  /*5160*/  BSYNC B2 ;  /* 0x0000000000027941 */ /* 0x000fea0003800000 */
.L_x_692:
[----:B------:R-:W-:-:S13]  /*5170*/  ISETP.NE.AND P3, PT, R8, RZ, PT ;  /* 0x000000ff0800720c */ /* 0x000fda0003f65270 */
[----:B------:R-:W-:Y:S05]  /*5180*/  @!P3 BRA `(.L_x_683) ;  /* 0x0000000000d4b947 */ /* 0x000fea0003800000 */
[----:B-1234-:R1:W2:Y:S01]  /*5190*/  LDS.128 R36, [R4+0x2cc00] ;  /* 0x02cc000004247984 */ /* 0x01e2a20000000c00 */
[----:B------:R-:W-:Y:S01]  /*51a0*/  ISETP.GE.AND P3, PT, R216, R115, PT ;  /* 0x00000073d800720c */ /* 0x000fe20003f66270 */
[----:B------:R-:W-:-:S12]  /*51b0*/  BSSY B2, `(.L_x_696) ;  /* 0x0000030000027945 */ /* 0x000fd80003800000 */
[----:B-1----:R-:W-:Y:S05]  /*51c0*/  @P3 BRA `(.L_x_697) ;  /* 0x0000000000b83947 */ /* 0x002fea0003800000 */
[----:B------:R-:W-:Y:S01]  /*51d0*/  SHF.R.U64 R64, R64, 0x10, R65 ;  /* 0x0000001040407819 */ /* 0x000fe20000001241 */
[----:B--2---:R-:W-:Y:S01]  /*51e0*/  IMAD.U32 R56, R38, 0x10000, RZ ;  /* 0x0001000026387824 */ /* 0x004fe200078e00ff */
[----:B------:R-:W-:Y:S01]  /*51f0*/  SHF.R.U64 R69, R62, 0x10, R63 ;  /* 0x000000103e457819 */ /* 0x000fe2000000123f */
[----:B------:R-:W-:Y:S01]  /*5200*/  IMAD.U32 R62, R39, 0x10000, RZ ;  /* 0x00010000273e7824 */ /* 0x000fe200078e00ff */
[----:B------:R-:W-:Y:S02]  /*5210*/  SHF.R.U32.HI R65, RZ, 0x10, R65 ;  /* 0x00000010ff417819 */ /* 0x000fe40000011641 */
[----:B------:R-:W-:Y:S02]  /*5220*/  SHF.R.U32.HI R67, RZ, 0x10, R63 ;  /* 0x00000010ff437819 */ /* 0x000fe4000001163f */
[----:B------:R-:W-:Y:S02]  /*5230*/  PRMT R161, R161, 0x5410, R64 ;  /* 0x00005410a1a17816 */ /* 0x000fe40000000040 */
[----:B------:R-:W-:-:S02]  /*5240*/  PRMT R160, R160, 0x5410, R69 ;  /* 0x00005410a0a07816 */ /* 0x000fc40000000045 */
[----:B------:R-:W-:Y:S02]  /*5250*/  PRMT R162, R162, 0x5410, R65 ;  /* 0x00005410a2a27816 */ /* 0x000fe40000000041 */
[----:B------:R-:W-:Y:S02]  /*5260*/  LOP3.LUT R63, R39, 0xffff0000, RZ, 0xc0, !PT ;  /* 0xffff0000273f7812 */ /* 0x000fe400078ec0ff */
[----:B------:R-:W-:Y:S01]  /*5270*/  PRMT R158, R158, 0x5410, R67 ;  /* 0x000054109e9e7816 */ /* 0x000fe20000000043 */
[----:B------:R-:W-:Y:S01]  /*5280*/  IMAD.U32 R67, R162, 0x10000, RZ ;  /* 0x00010000a2437824 */ /* 0x000fe200078e00ff */
[----:B------:R-:W-:Y:S02]  /*5290*/  LOP3.LUT R39, R37, 0xffff0000, RZ, 0xc0, !PT ;  /* 0xffff000025277812 */ /* 0x000fe400078ec0ff */
[C---:B------:R-:W-:Y:S01]  /*52a0*/  LOP3.LUT R66, R161.reuse, 0xffff0000, RZ, 0xc0, !PT ;  /* 0xffff0000a1427812 */ /* 0x040fe200078ec0ff */
[----:B------:R-:W-:Y:S01]  /*52b0*/  IMAD.U32 R65, R158, 0x10000, RZ ;  /* 0x000100009e417824 */ /* 0x000fe200078e00ff */
[----:B------:R-:W-:Y:S01]  /*52c0*/  LOP3.LUT R64, R160, 0xffff0000, RZ, 0xc0, !PT ;  /* 0xffff0000a0407812 */ /* 0x000fe200078ec0ff */
[----:B------:R-:W-:Y:S01]  /*52d0*/  IMAD.U32 R161, R161, 0x10000, RZ ;  /* 0x00010000a1a17824 */ /* 0x000fe200078e00ff */
[----:B------:R-:W-:Y:S01]  /*52e0*/  LOP3.LUT R57, R38, 0xffff0000, RZ, 0xc0, !PT ;  /* 0xffff000026397812 */ /* 0x000fe200078ec0ff */
[----:B------:R-:W-:-:S02]  /*52f0*/  IMAD.U32 R38, R37, 0x10000, RZ ;  /* 0x0001000025267824 */ /* 0x000fc400078e00ff */
[C---:B------:R-:W-:Y:S01]  /*5300*/  FMUL.FTZ R69, R39.reuse, R66 ;  /* 0x0000004227457220 */ /* 0x040fe20000410000 */
[C---:B------:R-:W-:Y:S02]  /*5310*/  IMAD.U32 R37, R36.reuse, 0x10000, RZ ;  /* 0x0001000024257824 */ /* 0x040fe400078e00ff */
[-C--:B------:R-:W-:Y:S01]  /*5320*/  FMUL.FTZ R39, R39, R64.reuse ;  /* 0x0000004027277220 */ /* 0x080fe20000410000 */
[----:B------:R-:W-:Y:S01]  /*5330*/  LOP3.LUT R36, R36, 0xffff0000, RZ, 0xc0, !PT ;  /* 0xffff000024247812 */ /* 0x000fe200078ec0ff */
[C---:B------:R-:W-:Y:S01]  /*5340*/  FMUL.FTZ R71, R57.reuse, R67 ;  /* 0x0000004339477220 */ /* 0x040fe20000410000 */
[----:B------:R-:W-:Y:S01]  /*5350*/  LOP3.LUT R162, R162, 0xffff0000, RZ, 0xc0, !PT ;  /* 0xffff0000a2a27812 */ /* 0x000fe200078ec0ff */
[-C--:B------:R-:W-:Y:S01]  /*5360*/  FMUL.FTZ R57, R57, R65.reuse ;  /* 0x0000004139397220 */ /* 0x080fe20000410000 */
[----:B------:R-:W-:Y:S01]  /*5370*/  LOP3.LUT R158, R158, 0xffff0000, RZ, 0xc0, !PT ;  /* 0xffff00009e9e7812 */ /* 0x000fe200078ec0ff */
[----:B------:R-:W-:Y:S02]  /*5380*/  IMAD.U32 R160, R160, 0x10000, RZ ;  /* 0x00010000a0a07824 */ /* 0x000fe400078e00ff */
[C---:B------:R-:W-:Y:S01]  /*5390*/  FFMA.FTZ R69, R38.reuse, R64, -R69 ;  /* 0x0000004026457223 */ /* 0x040fe20000010845 */
[----:B------:R-:W-:Y:S01]  /*53a0*/  FFMA.FTZ R66, R38, R66, R39 ;  /* 0x0000004226427223 */ /* 0x000fe20000010027 */
[----:B------:R-:W-:Y:S01]  /*53b0*/  FFMA.FTZ R71, R56, R65, -R71 ;  /* 0x0000004138477223 */ /* 0x000fe20000010847 */
[----:B------:R-:W-:Y:S01]  /*53c0*/  FMUL.FTZ R38, R36, R161 ;  /* 0x000000a124267220 */ /* 0x000fe20000410000 */
[----:B------:R-:W-:Y:S01]  /*53d0*/  FFMA.FTZ R56, R56, R67, R57 ;  /* 0x0000004338387223 */ /* 0x000fe20000010039 */
[C---:B------:R-:W-:Y:S01]  /*53e0*/  FMUL.FTZ R39, R63.reuse, R162 ;  /* 0x000000a23f277220 */ /* 0x040fe20000410000 */
[----:B------:R-:W-:Y:S01]  /*53f0*/  FMUL.FTZ R36, R36, R160 ;  /* 0x000000a024247220 */ /* 0x000fe20000410000 */
[----:B------:R-:W-:Y:S01]  /*5400*/  FMUL.FTZ R63, R63, R158 ;  /* 0x0000009e3f3f7220 */ /* 0x000fe20000410000 */
        /* <DEDUP_REMOVED lines=8> */
[----:B------:R-:W-:Y:S01]  /*5490*/  F2FP.BF16.F32.PACK_AB R39, R62, R39 ;  /* 0x000000273e27723e */ /* 0x000fe200000010ff */
[----:B------:R-:W-:-:S07]  /*54a0*/  IMAD.MOV.U32 R38, RZ, RZ, R56 ;  /* 0x000000ffff267224 */ /* 0x000fce00078e0038 */
.L_x_697:
[----:B------:R-:W-:Y:S05]  /*54b0*/  BSYNC B2 ;  /* 0x0000000000027941 */ /* 0x000fea0003800000 */
.L_x_696:
[----:B------:R-:W-:Y:S02]  /*54c0*/  ULDC.64 UR4, c[0x0][0x208] ;  /* 0x0000820000047ab9 */ /* 0x000fe40000000a00 */
[----:B--2---:R1:W-:Y:S03]  /*54d0*/  STG.E.128 desc[UR4][R50.64+0x180], R36 ;  /* 0x0001802432007986 */ /* 0x0043e6000c101d04 */
.L_x_683:
[----:B------:R-:W-:Y:S05]  /*54e0*/  BSYNC B1 ;  /* 0x0000000000017941 */ /* 0x000fea0003800000 */
.L_x_682:
        /* <DEDUP_REMOVED lines=10> */
[----:B------:R-:W-:Y:S01]  /*5590*/  SHF.R.U32.HI R58, RZ, 0x10, R59 ;  /* 0x00000010ff3a7819 */ /* 0x000fe2000001163b */
[----:B------:R-:W-:Y:S01]  /*55a0*/  IMAD.U32 R50, R38, 0x10000, RZ ;  /* 0x0001000026327824 */ /* 0x000fe200078e00ff */
[--C-:B------:R-:W-:Y:S02]  /*55b0*/  SHF.R.U64 R59, R60, 0x10, R61.reuse ;  /* 0x000000103c3b7819 */ /* 0x100fe4000000123d */
[----:B------:R-:W-:Y:S02]  /*55c0*/  SHF.R.U32.HI R60, RZ, 0x10, R61 ;  /* 0x00000010ff3c7819 */ /* 0x000fe4000001163d */
[----:B------:R-:W-:Y:S02]  /*55d0*/  PRMT R169, R169, 0x5410, R58 ;  /* 0x00005410a9a97816 */ /* 0x000fe4000000003a */
[----:B------:R-:W-:-:S02]  /*55e0*/  PRMT R175, R175, 0x5410, R60 ;  /* 0x00005410afaf7816 */ /* 0x000fc4000000003c */
[----:B------:R-:W-:Y:S01]  /*55f0*/  PRMT R174, R174, 0x5410, R59 ;  /* 0x00005410aeae7816 */ /* 0x000fe2000000003b */
[----:B------:R-:W-:Y:S01]  /*5600*/  IMAD.U32 R59, R169, 0x10000, RZ ;  /* 0x00010000a93b7824 */ /* 0x000fe200078e00ff */
[----:B------:R-:W-:Y:S01]  /*5610*/  LOP3.LUT R51, R38, 0xffff0000, RZ, 0xc0, !PT ;  /* 0xffff000026337812 */ /* 0x000fe200078ec0ff */
[----:B------:R-:W-:Y:S01]  /*5620*/  IMAD.U32 R61, R175, 0x10000, RZ ;  /* 0x00010000af3d7824 */ /* 0x000fe200078e00ff */
[----:B------:R-:W-:Y:S01]  /*5630*/  LOP3.LUT R57, R39, 0xffff0000, RZ, 0xc0, !PT ;  /* 0xffff000027397812 */ /* 0x000fe200078ec0ff */
[----:B------:R-:W-:Y:S01]  /*5640*/  IMAD.U32 R38, R37, 0x10000, RZ ;  /* 0x0001000025267824 */ /* 0x000fe200078e00ff */
[----:B------:R-:W-:Y:S01]  /*5650*/  PRMT R155, R155, 0x5410, R62 ;  /* 0x000054109b9b7816 */ /* 0x000fe2000000003e */
[----:B------:R-:W-:Y:S01]  /*5660*/  FMUL.FTZ R65, R51, R61 ;  /* 0x0000003d33417220 */ /* 0x000fe20000410000 */
[----:B------:R-:W-:Y:S01]  /*5670*/  LOP3.LUT R39, R37, 0xffff0000, RZ, 0xc0, !PT ;  /* 0xffff000025277812 */ /* 0x000fe200078ec0ff */
[-C--:B------:R-:W-:Y:S01]  /*5680*/  FMUL.FTZ R51, R51, R59.reuse ;  /* 0x0000003b33337220 */ /* 0x080fe20000410000 */
[----:B------:R-:W-:Y:S01]  /*5690*/  LOP3.LUT R60, R174, 0xffff0000, RZ, 0xc0, !PT ;  /* 0xffff0000ae3c7812 */ /* 0x000fe200078ec0ff */
[----:B------:R-:W-:Y:S01]  /*56a0*/  IMAD.U32 R37, R36, 0x10000, RZ ;  /* 0x0001000024257824 */ /* 0x000fe200078e00ff */
[----:B------:R-:W-:Y:S01]  /*56b0*/  LOP3.LUT R58, R155, 0xffff0000, RZ, 0xc0, !PT ;  /* 0xffff00009b3a7812 */ /* 0x000fe200078ec0ff */
[----:B------:R-:W-:Y:S01]  /*56c0*/  FFMA.FTZ R65, R50, R59, -R65 ;  /* 0x0000003b32417223 */ /* 0x000fe20000010841 */
[----:B------:R-:W-:Y:S01]  /*56d0*/  LOP3.LUT R175, R175, 0xffff0000, RZ, 0xc0, !PT ;  /* 0xffff0000afaf7812 */ /* 0x000fe200078ec0ff */
[----:B------:R-:W-:Y:S01]  /*56e0*/  FMUL.FTZ R63, R39, R60 ;  /* 0x0000003c273f7220 */ /* 0x000fe20000410000 */
[----:B------:R-:W-:Y:S01]  /*56f0*/  LOP3.LUT R169, R169, 0xffff0000, RZ, 0xc0, !PT ;  /* 0xffff0000a9a97812 */ /* 0x000fe200078ec0ff */
[-C--:B------:R-:W-:Y:S01]  /*5700*/  FMUL.FTZ R39, R39, R58.reuse ;  /* 0x0000003a27277220 */ /* 0x080fe20000410000 */
[----:B------:R-:W-:Y:S01]  /*5710*/  LOP3.LUT R36, R36, 0xffff0000, RZ, 0xc0, !PT ;  /* 0xffff000024247812 */ /* 0x000fe200078ec0ff */
[----:B------:R-:W-:Y:S01]  /*5720*/  FFMA.FTZ R63, R38, R58, -R63 ;  /* 0x0000003a263f7223 */ /* 0x000fe2000001083f */
[----:B------:R-:W-:Y:S01]  /*5730*/  FFMA.FTZ R50, R50, R61, R51 ;  /* 0x0000003d32327223 */ /* 0x000fe20000010033 */
[----:B------:R-:W-:-:S02]  /*5740*/  IMAD.U32 R174, R174, 0x10000, RZ ;  /* 0x00010000aeae7824 */ /* 0x000fc400078e00ff */
[----:B------:R-:W-:Y:S01]  /*5750*/  FMUL.FTZ R51, R57, R175 ;  /* 0x000000af39337220 */ /* 0x000fe20000410000 */
[----:B------:R-:W-:Y:S02]  /*5760*/  IMAD.U32 R155, R155, 0x10000, RZ ;  /* 0x000100009b9b7824 */ /* 0x000fe400078e00ff */
[----:B------:R-:W-:Y:S01]  /*5770*/  FMUL.FTZ R58, R57, R169 ;  /* 0x000000a9393a7220 */ /* 0x000fe20000410000 */
[----:B------:R-:W-:Y:S01]  /*5780*/  FFMA.FTZ R60, R38, R60, R39 ;  /* 0x0000003c263c7223 */ /* 0x000fe20000010027 */
[CC--:B------:R-:W-:Y:S01]  /*5790*/  FMUL.FTZ R38, R36.reuse, R174.reuse ;  /* 0x000000ae24267220 */ /* 0x0c0fe20000410000 */
        /* <DEDUP_REMOVED lines=8> */
[----:B------:R-:W-:Y:S01]  /*5820*/  IMAD.MOV.U32 R38, RZ, RZ, R50 ;  /* 0x000000ffff267224 */ /* 0x000fe200078e0032 */
[----:B------:R-:W-:Y:S01]  /*5830*/  F2FP.BF16.F32.PACK_AB R37, R60, R63 ;  /* 0x0000003f3c25723e */ /* 0x000fe200000010ff */
[----:B------:R-:W-:-:S07]  /*5840*/  IMAD.MOV.U32 R39, RZ, RZ, R51 ;  /* 0x000000ffff277224 */ /* 0x000fce00078e0033 */
.L_x_702:
[----:B------:R-:W-:Y:S05]  /*5850*/  BSYNC B2 ;  /* 0x0000000000027941 */ /* 0x000fea0003800000 */
.L_x_701:
[----:B------:R-:W-:Y:S02]  /*5860*/  ULDC.64 UR4, c[0x0][0x208] ;  /* 0x0000820000047ab9 */ /* 0x000fe40000000a00 */
[----:B--2---:R1:W-:Y:S03]  /*5870*/  STG.E.128 desc[UR4][R48.64], R36 ;  /* 0x0000002430007986 */ /* 0x0043e6000c101d04 */
.L_x_700:
[----:B------:R-:W-:Y:S05]  /*5880*/  BSYNC B1 ;  /* 0x0000000000017941 */ /* 0x000fea0003800000 */
.L_x_699:
[----:B------:R-:W-:Y:S01]  /*5890*/  ISETP.NE.AND P3, PT, R10, RZ, PT ;  /* 0x000000ff0a00720c */ /* 0x000fe20003f65270 */
[----:B------:R-:W-:-:S12]  /*58a0*/  BSSY B1, `(.L_x_703) ;  /* 0x0000037000017945 */ /* 0x000fd80003800000 */
        /* <DEDUP_REMOVED lines=18> */
[----:B------:R-:W-:Y:S01]  /*59d0*/  LOP3.LUT R56, R171, 0xffff0000, RZ, 0xc0, !PT ;  /* 0xffff0000ab387812 */ /* 0x000fe200078ec0ff */
        /* <DEDUP_REMOVED lines=10> */
[-C--:B------:R-:W-:Y:S01]  /*5a80*/  FMUL.FTZ R51, R51, R55.reuse ;  /* 0x0000003733337220 */ /* 0x080fe20000410000 */
[----:B------:R-:W-:Y:S01]  /*5a90*/  LOP3.LUT R173, R173, 0xffff0000, RZ, 0xc0, !PT ;  /* 0xffff0000adad7812 */ /* 0x000fe200078ec0ff */
[----:B------:R-:W-:Y:S01]  /*5aa0*/  IMAD.U32 R139, R139, 0x10000, RZ ;  /* 0x000100008b8b7824 */ /* 0x000fe200078e00ff */
[----:B------:R-:W-:Y:S01]  /*5ab0*/  LOP3.LUT R145, R145, 0xffff0000, RZ, 0xc0, !PT ;  /* 0xffff000091917812 */ /* 0x000fe200078ec0ff */
[C---:B------:R-:W-:Y:S01]  /*5ac0*/  FFMA.FTZ R59, R38.reuse, R54, -R59 ;  /* 0x00000036263b7223 */ /* 0x040fe2000001083b */
[----:B------:R-:W-:Y:S01]  /*5ad0*/  FFMA.FTZ R56, R38, R56, R39 ;  /* 0x0000003826387223 */ /* 0x000fe20000010027 */
[----:B------:R-:W-:Y:S01]  /*5ae0*/  FFMA.FTZ R61, R50, R55, -R61 ;  /* 0x00000037323d7223 */ /* 0x000fe2000001083d */
[----:B------:R-:W-:Y:S01]  /*5af0*/  FMUL.FTZ R38, R36, R171 ;  /* 0x000000ab24267220 */ /* 0x000fe20000410000 */
[----:B------:R-:W-:Y:S01]  /*5b00*/  FFMA.FTZ R50, R50, R57, R51 ;  /* 0x0000003932327223 */ /* 0x000fe20000010033 */
[----:B------:R-:W-:Y:S01]  /*5b10*/  FMUL.FTZ R36, R36, R139 ;  /* 0x0000008b24247220 */ /* 0x000fe20000410000 */
        /* <DEDUP_REMOVED lines=12> */
.L_x_706:
[----:B------:R-:W-:Y:S05]  /*5be0*/  BSYNC B2 ;  /* 0x0000000000027941 */ /* 0x000fea0003800000 */
.L_x_705:
[----:B------:R-:W-:Y:S02]  /*5bf0*/  ULDC.64 UR4, c[0x0][0x208] ;  /* 0x0000820000047ab9 */ /* 0x000fe40000000a00 */
[----:B--2---:R1:W-:Y:S03]  /*5c00*/  STG.E.128 desc[UR4][R48.64+0x80], R36 ;  /* 0x0000802430007986 */ /* 0x0043e6000c101d04 */
.L_x_704:
[----:B------:R-:W-:Y:S05]  /*5c10*/  BSYNC B1 ;  /* 0x0000000000017941 */ /* 0x000fea0003800000 */
.L_x_703:
[----:B------:R-:W-:Y:S01]  /*5c20*/  ISETP.NE.AND P3, PT, R9, RZ, PT ;  /* 0x000000ff0900720c */ /* 0x000fe20003f65270 */
[----:B------:R-:W-:-:S12]  /*5c30*/  BSSY B1, `(.L_x_707) ;  /* 0x0000037000017945 */ /* 0x000fd80003800000 */
[----:B------:R-:W-:Y:S05]  /*5c40*/  @!P3 BRA `(.L_x_708) ;  /* 0x0000000000d4b947 */ /* 0x000fea0003800000 */
[----:B-1234-:R1:W2:Y:S01]  /*5c50*/  LDS.128 R36, [R4+0x2b400] ;  /* 0x02b4000004247984 */ /* 0x01e2a20000000c00 */
[----:B------:R-:W-:Y:S01]  /*5c60*/  ISETP.GE.AND P3, PT, R214, R115, PT ;  /* 0x00000073d600720c */ /* 0x000fe20003f66270 */
[----:B------:R-:W-:-:S12]  /*5c70*/  BSSY B2, `(.L_x_709) ;  /* 0x0000030000027945 */ /* 0x000fd80003800000 */
[----:B-1----:R-:W-:Y:S05]  /*5c80*/  @P3 BRA `(.L_x_710) ;  /* 0x0000000000b83947 */ /* 0x002fea0003800000 */
[----:B------:R-:W-:Y:S02]  /*5c90*/  SHF.R.U32.HI R50, RZ, 0x10, R45 ;  /* 0x00000010ff327819 */ /* 0x000fe4000001162d */
[----:B------:R-:W-:Y:S02]  /*5ca0*/  SHF.R.U32.HI R52, RZ, 0x10, R47 ;  /* 0x00000010ff347819 */ /* 0x000fe4000001162f */
[----:B------:R-:W-:Y:S01]  /*5cb0*/  SHF.R.U64 R51, R44, 0x10, R45 ;  /* 0x000000102c337819 */ /* 0x000fe2000000122d */
[----:B--2---:R-:W-:Y:S01]  /*5cc0*/  IMAD.U32 R44, R38, 0x10000, RZ ;  /* 0x00010000262c7824 */ /* 0x004fe200078e00ff */
[----:B------:R-:W-:Y:S01]  /*5cd0*/  SHF.R.U64 R53, R46, 0x10, R47 ;  /* 0x000000102e357819 */ /* 0x000fe2000000122f */
[----:B------:R-:W-:Y:S01]  /*5ce0*/  IMAD.U32 R46, R39, 0x10000, RZ ;  /* 0x00010000272e7824 */ /* 0x000fe200078e00ff */
[----:B------:R-:W-:Y:S02]  /*5cf0*/  PRMT R137, R137, 0x5410, R50 ;  /* 0x0000541089897816 */ /* 0x000fe40000000032 */
[----:B------:R-:W-:-:S02]  /*5d00*/  PRMT R135, R135, 0x5410, R52 ;  /* 0x0000541087877816 */ /* 0x000fc40000000034 */
[----:B------:R-:W-:Y:S02]  /*5d10*/  PRMT R136, R136, 0x5410, R51 ;  /* 0x0000541088887816 */ /* 0x000fe40000000033 */
[----:B------:R-:W-:Y:S01]  /*5d20*/  LOP3.LUT R45, R38, 0xffff0000, RZ, 0xc0, !PT ;  /* 0xffff0000262d7812 */ /* 0x000fe200078ec0ff */
[----:B------:R-:W-:Y:S01]  /*5d30*/  IMAD.U32 R51, R135, 0x10000, RZ ;  /* 0x0001000087337824 */ /* 0x000fe200078e00ff */
[----:B------:R-:W-:Y:S01]  /*5d40*/  LOP3.LUT R47, R39, 0xffff0000, RZ, 0xc0, !PT ;  /* 0xffff0000272f7812 */ /* 0x000fe200078ec0ff */
[----:B------:R-:W-:Y:S01]  /*5d50*/  IMAD.U32 R38, R37, 0x10000, RZ ;  /* 0x0001000025267824 */ /* 0x000fe200078e00ff */
[----:B------:R-:W-:Y:S01]  /*5d60*/  PRMT R134, R134, 0x5410, R53 ;  /* 0x0000541086867816 */ /* 0x000fe20000000035 */
[----:B------:R-:W-:Y:S01]  /*5d70*/  IMAD.U32 R53, R137, 0x10000, RZ ;  /* 0x0001000089357824 */ /* 0x000fe200078e00ff */
[----:B------:R-:W-:Y:S01]  /*5d80*/  LOP3.LUT R39, R37, 0xffff0000, RZ, 0xc0, !PT ;  /* 0xffff000025277812 */ /* 0x000fe200078ec0ff */
[----:B------:R-:W-:Y:S01]  /*5d90*/  IMAD.U32 R37, R36, 0x10000, RZ ;  /* 0x0001000024257824 */ /* 0x000fe200078e00ff */
[----:B------:R-:W-:Y:S01]  /*5da0*/  LOP3.LUT R52, R136, 0xffff0000, RZ, 0xc0, !PT ;  /* 0xffff000088347812 */ /* 0x000fe200078ec0ff */
[C---:B------:R-:W-:Y:S01]  /*5db0*/  FMUL.FTZ R57, R45.reuse, R53 ;  /* 0x000000352d397220 */ /* 0x040fe20000410000 */
[----:B------:R-:W-:Y:S01]  /*5dc0*/  LOP3.LUT R50, R134, 0xffff0000, RZ, 0xc0, !PT ;  /* 0xffff000086327812 */ /* 0x000fe200078ec0ff */
[-C--:B------:R-:W-:Y:S01]  /*5dd0*/  FMUL.FTZ R45, R45, R51.reuse ;  /* 0x000000332d2d7220 */ /* 0x080fe20000410000 */
[----:B------:R-:W-:Y:S01]  /*5de0*/  LOP3.LUT R137, R137, 0xffff0000, RZ, 0xc0, !PT ;  /* 0xffff000089897812 */ /* 0x000fe200078ec0ff */
[----:B------:R-:W-:Y:S01]  /*5df0*/  FMUL.FTZ R55, R39, R52 ;  /* 0x0000003427377220 */ /* 0x000fe20000410000 */
[----:B------:R-:W-:Y:S01]  /*5e00*/  LOP3.LUT R135, R135, 0xffff0000, RZ, 0xc0, !PT ;  /* 0xffff000087877812 */ /* 0x000fe200078ec0ff */
[----:B------:R-:W-:Y:S01]  /*5e10*/  FFMA.FTZ R57, R44, R51, -R57 ;  /* 0x000000332c397223 */ /* 0x000fe20000010839 */
[-C--:B------:R-:W-:Y:S01]  /*5e20*/  FMUL.FTZ R39, R39, R50.reuse ;  /* 0x0000003227277220 */ /* 0x080fe20000410000 */
[----:B------:R-:W-:Y:S01]  /*5e30*/  LOP3.LUT R36, R36, 0xffff0000, RZ, 0xc0, !PT ;  /* 0xffff000024247812 */ /* 0x000fe200078ec0ff */
[----:B------:R-:W-:Y:S01]  /*5e40*/  FFMA.FTZ R55, R38, R50, -R55 ;  /* 0x0000003226377223 */ /* 0x000fe20000010837 */
[----:B------:R-:W-:Y:S01]  /*5e50*/  FFMA.FTZ R44, R44, R53, R45 ;  /* 0x000000352c2c7223 */ /* 0x000fe2000001002d */
[----:B------:R-:W-:-:S02]  /*5e60*/  IMAD.U32 R136, R136, 0x10000, RZ ;  /* 0x0001000088887824 */ /* 0x000fc400078e00ff */
[C---:B------:R-:W-:Y:S01]  /*5e70*/  FMUL.FTZ R45, R47.reuse, R137 ;  /* 0x000000892f2d7220 */ /* 0x040fe20000410000 */
[----:B------:R-:W-:Y:S02]  /*5e80*/  IMAD.U32 R134, R134, 0x10000, RZ ;  /* 0x0001000086867824 */ /* 0x000fe400078e00ff */
[-C--:B------:R-:W-:Y:S01]  /*5e90*/  FMUL.FTZ R50, R47, R135.reuse ;  /* 0x000000872f327220 */ /* 0x080fe20000410000 */
[----:B------:R-:W-:Y:S01]  /*5ea0*/  FFMA.FTZ R52, R38, R52, R39 ;  /* 0x0000003426347223 */ /* 0x000fe20000010027 */
[C---:B------:R-:W-:Y:S01]  /*5eb0*/  FMUL.FTZ R38, R36.reuse, R136 ;  /* 0x0000008824267220 */ /* 0x040fe20000410000 */
[-C--:B------:R-:W-:Y:S01]  /*5ec0*/  FMUL.FTZ R39, R36, R134.reuse ;  /* 0x0000008624277220 */ /* 0x080fe20000410000 */
        /* <DEDUP_REMOVED lines=10> */
.L_x_710:
[----:B------:R-:W-:Y:S05]  /*5f70*/  BSYNC B2 ;  /* 0x0000000000027941 */ /* 0x000fea0003800000 */
.L_x_709:
[----:B------:R-:W-:Y:S02]  /*5f80*/  ULDC.64 UR4, c[0x0][0x208] ;  /* 0x0000820000047ab9 */ /* 0x000fe40000000a00 */
[----:B--2---:R1:W-:Y:S03]  /*5f90*/  STG.E.128 desc[UR4][R48.64+0x100], R36 ;  /* 0x0001002430007986 */ /* 0x0043e6000c101d04 */
.L_x_708:
[----:B------:R-:W-:Y:S05]  /*5fa0*/  BSYNC B1 ;  /* 0x0000000000017941 */ /* 0x000fea0003800000 */
.L_x_707:
[----:B------:R-:W-:-:S13]  /*5fb0*/  ISETP.NE.AND P3, PT, R8, RZ, PT ;  /* 0x000000ff0800720c */ /* 0x000fda0003f65270 */
        /* <DEDUP_REMOVED lines=51> */
.L_x_712:
[----:B------:R-:W-:Y:S05]  /*62f0*/  BSYNC B1 ;  /* 0x0000000000017941 */ /* 0x000fea0003800000 */
.L_x_711:
[----:B------:R-:W-:Y:S02]  /*6300*/  ULDC.64 UR4, c[0x0][0x208] ;  /* 0x0000820000047ab9 */ /* 0x000fe40000000a00 */
[----:B--2---:R1:W-:Y:S01]  /*6310*/  STG.E.128 desc[UR4][R48.64+0x180], R36 ;  /* 0x0001802430007986 */ /* 0x0043e2000c101d04 */
[----:B------:R-:W-:Y:S05]  /*6320*/  BRA `(.L_x_698) ;  /* 0x0000004000f07947 */ /* 0x000fea0003800000 */
.L_x_656:
        /* <DEDUP_REMOVED lines=14> */
[----:B------:R-:W-:Y:S01]  /*6410*/  IADD3 R36, P4, R102, R84, RZ ;  /* 0x0000005466247210 */ /* 0x000fe20007f9e0ff */
[----:B------:R-:W-:Y:S01]  /*6420*/  ULDC.64 UR6, c[0x0][0x400] ;  /* 0x0001000000067ab9 */ /* 0x000fe20000000a00 */
[----:B------:R-:W-:Y:S01]  /*6430*/  LEA R52, P3, R38, UR4, 0x1 ;  /* 0x0000000426347c11 */ /* 0x000fe2000f8608ff */
[----:B------:R-:W-:Y:S01]  /*6440*/  IMAD.X R39, R0, 0x1, R15, P2 ;  /* 0x0000000100277824 */ /* 0x000fe200010e060f */
[----:B------:R-:W-:Y:S01]  /*6450*/  LEA R56, P2, R36, UR6, 0x1 ;  /* 0x0000000624387c11 */ /* 0x000fe2000f8408ff */
[----:B------:R-:W-:Y:S01]  /*6460*/  IMAD.X R37, R114, 0x1, R21, P4 ;  /* 0x0000000172257824 */ /* 0x000fe200020e0615 */
[----:B------:R-:W-:Y:S02]  /*6470*/  ISETP.GE.AND P4, PT, R213, R115, PT ;  /* 0x00000073d500720c */ /* 0x000fe40003f86270 */
[----:B------:R-:W-:-:S02]  /*6480*/  CS2R R42, SRZ ;  /* 0x00000000002a7805 */ /* 0x000fc4000001ff00 */
[----:B------:R-:W-:Y:S02]  /*6490*/  LEA.HI.X R53, R38, UR5, R39, 0x1, P3 ;  /* 0x0000000526357c11 */ /* 0x000fe400098f0c27 */
[----:B------:R-:W-:Y:S02]  /*64a0*/  CS2R R40, SRZ ;  /* 0x0000000000287805 */ /* 0x000fe4000001ff00 */
[----:B------:R-:W-:Y:S02]  /*64b0*/  ISETP.GE.AND P3, PT, R16, R115, PT ;  /* 0x000000731000720c */ /* 0x000fe40003f66270 */
[----:B------:R-:W-:Y:S02]  /*64c0*/  CS2R R38, SRZ ;  /* 0x0000000000267805 */ /* 0x000fe4000001ff00 */
[----:B------:R-:W-:Y:S02]  /*64d0*/  LEA.HI.X R57, R36, UR7, R37, 0x1, P2 ;  /* 0x0000000724397c11 */ /* 0x000fe400090f0c25 */
[----:B------:R-:W-:-:S02]  /*64e0*/  CS2R R36, SRZ ;  /* 0x0000000000247805 */ /* 0x000fc4000001ff00 */
[----:B------:R-:W-:Y:S02]  /*64f0*/  CS2R R50, SRZ ;  /* 0x0000000000327805 */ /* 0x000fe4000001ff00 */
[----:B------:R-:W-:Y:S02]  /*6500*/  CS2R R48, SRZ ;  /* 0x0000000000307805 */ /* 0x000fe4000001ff00 */
[----:B------:R-:W-:Y:S02]  /*6510*/  CS2R R46, SRZ ;  /* 0x00000000002e7805 */ /* 0x000fe4000001ff00 */
[----:B------:R-:W-:Y:S01]  /*6520*/  CS2R R44, SRZ ;  /* 0x00000000002c7805 */ /* 0x000fe2000001ff00 */
[----:B------:R-:W-:Y:S02]  /*6530*/  ULDC.64 UR8, c[0x0][0x208] ;  /* 0x0000820000087ab9 */ /* 0x000fe40000000a00 */
[----:B------:R0:W5:Y:S04]  /*6540*/  @!P4 LDG.E.128 R36, desc[UR8][R52.64+0x80] ;  /* 0x000080083424c981 */ /* 0x000168000c1e1d00 */
[----:B------:R0:W5:Y:S04]  /*6550*/  @!P3 LDG.E.128 R40, desc[UR8][R52.64] ;  /* 0x000000083428b981 */ /* 0x000168000c1e1d00 */
[----:B------:R0:W5:Y:S04]  /*6560*/  @!P3 LDG.E.128 R48, desc[UR8][R56.64] ;  /* 0x000000083830b981 */ /* 0x000168000c1e1d00 */
[----:B------:R0:W5:Y:S02]  /*6570*/  @!P4 LDG.E.128 R44, desc[UR8][R56.64+0x80] ;  /* 0x00008008382cc981 */ /* 0x000164000c1e1d00 */
.L_x_714:
[----:B------:R-:W-:Y:S05]  /*6580*/  BSYNC B1 ;  /* 0x0000000000017941 */ /* 0x000fea0003800000 */
.L_x_713:
        /* <DEDUP_REMOVED lines=23> */
[----:B------:R-:W-:-:S02]  /*6700*/  CS2R R62, SRZ ;  /* 0x00000000003e7805 */ /* 0x000fc4000001ff00 */
[----:B------:R-:W-:Y:S02]  /*6710*/  CS2R R60, SRZ ;  /* 0x00000000003c7805 */ /* 0x000fe4000001ff00 */
[----:B------:R-:W-:Y:S01]  /*6720*/  PRMT R176, R52, 0x5410, R53 ;  /* 0x0000541034b07816 */ /* 0x000fe20000000035 */
[----:B------:R-:W-:Y:S01]  /*6730*/  IMAD.MOV.U32 R52, RZ, RZ, R45 ;  /* 0x000000ffff347224 */ /* 0x000fe200078e002d */
[----:B------:R-:W-:Y:S01]  /*6740*/  PRMT R177, R56, 0x7610, R177 ;  /* 0x0000761038b17816 */ /* 0x000fe200000000b1 */
[----:B------:R-:W-:Y:S01]  /*6750*/  IMAD.MOV.U32 R53, RZ, RZ, R50 ;  /* 0x000000ffff357224 */ /* 0x000fe200078e0032 */
[----:B------:R-:W-:Y:S01]  /*6760*/  CS2R R66, SRZ ;  /* 0x0000000000427805 */ /* 0x000fe2000001ff00 */
        /* <DEDUP_REMOVED lines=20> */
[----:B------:R-:W-:Y:S02]  /*68b0*/  CS2R R64, SRZ ;  /* 0x0000000000407805 */ /* 0x000fe4000001ff00 */
[----:B------:R-:W-:Y:S02]  /*68c0*/  CS2R R62, SRZ ;  /* 0x00000000003e7805 */ /* 0x000fe4000001ff00 */
[----:B------:R-:W-:Y:S02]  /*68d0*/  IADD3.X R53, R21, R114, R34, P2, P4 ;  /* 0x0000007215357210 */ /* 0x000fe400017e8422 */
[----:B------:R-:W-:Y:S02]  /*68e0*/  CS2R R60, SRZ ;  /* 0x00000000003c7805 */ /* 0x000fe4000001ff00 */
[----:B------:R-:W-:Y:S01]  /*68f0*/  LEA R68, P4, R54, UR4, 0x1 ;  /* 0x0000000436447c11 */ /* 0x000fe2000f8808ff */
[----:B------:R-:W-:Y:S01]  /*6900*/  ULDC.64 UR8, c[0x0][0x208] ;  /* 0x0000820000087ab9 */ /* 0x000fe20000000a00 */
[----:B------:R-:W-:-:S02]  /*6910*/  LEA R70, P2, R52, UR6, 0x1 ;  /* 0x0000000634467c11 */ /* 0x000fc4000f8408ff */
[----:B------:R-:W-:Y:S02]  /*6920*/  LEA.HI.X R69, R54, UR5, R55, 0x1, P4 ;  /* 0x0000000536457c11 */ /* 0x000fe4000a0f0c37 */
[----:B------:R-:W-:Y:S02]  /*6930*/  CS2R R54, SRZ ;  /* 0x0000000000367805 */ /* 0x000fe4000001ff00 */
[----:B------:R-:W-:Y:S02]  /*6940*/  LEA.HI.X R71, R52, UR7, R53, 0x1, P2 ;  /* 0x0000000734477c11 */ /* 0x000fe400090f0c35 */
[----:B------:R-:W-:Y:S02]  /*6950*/  CS2R R52, SRZ ;  /* 0x0000000000347805 */ /* 0x000fe4000001ff00 */
[-C--:B------:R-:W-:Y:S02]  /*6960*/  ISETP.GE.AND P4, PT, R16, R115.reuse, PT ;  /* 0x000000731000720c */ /* 0x080fe40003f86270 */
[----:B------:R-:W-:-:S11]  /*6970*/  ISETP.GE.AND P2, PT, R213, R115, PT ;  /* 0x00000073d500720c */ /* 0x000fd60003f46270 */
[----:B------:R0:W5:Y:S04]  /*6980*/  @!P4 LDG.E.128 R56, desc[UR8][R68.64] ;  /* 0x000000084438c981 */ /* 0x000168000c1e1d00 */
[----:B------:R0:W5:Y:S04]  /*6990*/  @!P2 LDG.E.128 R52, desc[UR8][R68.64+0x80] ;  /* 0x000080084434a981 */ /* 0x000168000c1e1d00 */
[----:B------:R0:W5:Y:S04]  /*69a0*/  @!P4 LDG.E.128 R64, desc[UR8][R70.64] ;  /* 0x000000084640c981 */ /* 0x000168000c1e1d00 */
[----:B------:R0:W5:Y:S02]  /*69b0*/  @!P2 LDG.E.128 R60, desc[UR8][R70.64+0x80] ;  /* 0x00008008463ca981 */ /* 0x000164000c1e1d00 */
.L_x_716:
[----:B------:R-:W-:Y:S05]  /*69c0*/  BSYNC B1 ;  /* 0x0000000000017941 */ /* 0x000fea0003800000 */
.L_x_715:
        /* <DEDUP_REMOVED lines=15> */
[----:B------:R-:W-:Y:S01]  /*6ac0*/  ULDC.64 UR8, c[0x0][0x208] ;  /* 0x0000820000087ab9 */ /* 0x000fe20000000a00 */
[----:B------:R-:W-:Y:S02]  /*6ad0*/  IADD3.X R71, R15, R29, R0, P2, P6 ;  /* 0x0000001d0f477210 */ /* 0x000fe400017ec400 */
[----:B------:R-:W-:-:S04]  /*6ae0*/  IADD3 R0, P2, P6, R102, R31, R84 ;  /* 0x0000001f66007210 */ /* 0x000fc80007e5e054 */
[----:B------:R-:W-:Y:S02]  /*6af0*/  IADD3.X R69, R21, R33, R114, P2, P6 ;  /* 0x0000002115457210 */ /* 0x000fe400017ec472 */
[----:B------:R-:W-:-:S04]  /*6b00*/  LEA R84, P2, R86, UR4, 0x1 ;  /* 0x0000000456547c11 */ /* 0x000fc8000f8408ff */
[----:B------:R-:W-:Y:S02]  /*6b10*/  LEA.HI.X R85, R86, UR5, R71, 0x1, P2 ;  /* 0x0000000556557c11 */ /* 0x000fe400090f0c47 */
[----:B------:R-:W-:-:S04]  /*6b20*/  LEA R86, P2, R0, UR6, 0x1 ;  /* 0x0000000600567c11 */ /* 0x000fc8000f8408ff */
[----:B------:R-:W-:Y:S02]  /*6b30*/  LEA.HI.X R87, R0, UR7, R69, 0x1, P2 ;  /* 0x0000000700577c11 */ /* 0x000fe400090f0c45 */
[----:B------:R-:W-:Y:S02]  /*6b40*/  ISETP.GE.AND P2, PT, R16, R115, PT ;  /* 0x000000731000720c */ /* 0x000fe40003f46270 */
[----:B------:R-:W-:Y:S02]  /*6b50*/  CS2R R70, SRZ ;  /* 0x0000000000467805 */ /* 0x000fe4000001ff00 */
[----:B------:R-:W-:Y:S02]  /*6b60*/  CS2R R68, SRZ ;  /* 0x0000000000447805 */ /* 0x000fe4000001ff00 */
[----:B------:R-:W-:Y:S02]  /*6b70*/  CS2R R78, SRZ ;  /* 0x00000000004e7805 */ /* 0x000fe4000001ff00 */
[----:B------:R-:W-:-:S05]  /*6b80*/  CS2R R76, SRZ ;  /* 0x00000000004c7805 */ /* 0x000fca000001ff00 */
[----:B------:R0:W5:Y:S04]  /*6b90*/  @!P2 LDG.E.128 R72, desc[UR8][R84.64] ;  /* 0x000000085448a981 */ /* 0x000168000c1e1d00 */
[----:B------:R0:W5:Y:S01]  /*6ba0*/  @!P2 LDG.E.128 R80, desc[UR8][R86.64] ;  /* 0x000000085650a981 */ /* 0x000162000c1e1d00 */
[----:B------:R-:W-:-:S13]  /*6bb0*/  ISETP.GE.AND P2, PT, R213, R115, PT ;  /* 0x00000073d500720c */ /* 0x000fda0003f46270 */
[----:B------:R0:W5:Y:S04]  /*6bc0*/  @!P2 LDG.E.128 R68, desc[UR8][R84.64+0x80] ;  /* 0x000080085444a981 */ /* 0x000168000c1e1d00 */
[----:B------:R0:W5:Y:S02]  /*6bd0*/  @!P2 LDG.E.128 R76, desc[UR8][R86.64+0x80] ;  /* 0x00008008564ca981 */ /* 0x000164000c1e1d00 */
.L_x_718:
[----:B------:R-:W-:Y:S05]  /*6be0*/  BSYNC B1 ;  /* 0x0000000000017941 */ /* 0x000fea0003800000 */
.L_x_717:
[----:B-----5:R-:W-:Y:S01]  /*6bf0*/  IMAD.MOV.U32 R0, RZ, RZ, R54 ;  /* 0x000000ffff007224 */ /* 0x020fe200078e0036 */
[----:B------:R-:W-:Y:S01]  /*6c00*/  ISETP.NE.AND P2, PT, R220, 0x3, PT ;  /* 0x00000003dc00780c */ /* 0x000fe20003f45270 */
[----:B0-----:R-:W-:Y:S02]  /*6c10*/  IMAD.MOV.U32 R84, RZ, RZ, R55 ;  /* 0x000000ffff547224 */ /* 0x001fe400078e0037 */
[----:B------:R-:W-:Y:S02]  /*6c20*/  IMAD.MOV.U32 R85, RZ, RZ, R52 ;  /* 0x000000ffff557224 */ /* 0x000fe400078e0034 */
[----:B------:R-:W-:Y:S01]  /*6c30*/  IMAD.MOV.U32 R86, RZ, RZ, R53 ;  /* 0x000000ffff567224 */ /* 0x000fe200078e0035 */
[----:B------:R-:W-:Y:S01]  /*6c40*/  PRMT R168, R0, 0x5410, R84 ;  /* 0x0000541000a87816 */ /* 0x000fe20000000054 */
[----:B------:R-:W-:Y:S02]  /*6c50*/  IMAD.MOV.U32 R0, RZ, RZ, R58 ;  /* 0x000000ffff007224 */ /* 0x000fe400078e003a */
[----:B------:R-:W-:Y:S01]  /*6c60*/  IMAD.MOV.U32 R84, RZ, RZ, R59 ;  /* 0x000000ffff547224 */ /* 0x000fe200078e003b */
[----:B------:R-:W-:Y:S01]  /*6c70*/  PRMT R169, R85, 0x5410, R86 ;  /* 0x0000541055a97816 */ /* 0x000fe20000000056 */
[----:B------:R-:W-:-:S02]  /*6c80*/  IMAD.MOV.U32 R85, RZ, RZ, R56 ;  /* 0x000000ffff557224 */ /* 0x000fc400078e0038 */
[----:B------:R-:W-:Y:S01]  /*6c90*/  IMAD.MOV.U32 R86, RZ, RZ, R57 ;  /* 0x000000ffff567224 */ /* 0x000fe200078e0039 */
[----:B------:R-:W-:Y:S01]  /*6ca0*/  PRMT R172, R84, 0x7610, R172 ;  /* 0x0000761054ac7816 */ /* 0x000fe200000000ac */
[----:B------:R-:W-:Y:S01]  /*6cb0*/  IMAD.MOV.U32 R84, RZ, RZ, R63 ;  /* 0x000000ffff547224 */ /* 0x000fe200078e003f */
[----:B------:R-:W-:Y:S01]  /*6cc0*/  PRMT R174, R85, 0x5410, R0 ;  /* 0x0000541055ae7816 */ /* 0x000fe20000000000 */
        /* <DEDUP_REMOVED lines=10> */
[----:B------:R-:W-:Y:S02]  /*6d70*/  IMAD.MOV.U32 R85, RZ, RZ, R67 ;  /* 0x000000ffff557224 */ /* 0x000fe400078e0043 */
[----:B------:R-:W-:Y:S01]  /*6d80*/  IMAD.MOV.U32 R84, RZ, RZ, R68 ;  /* 0x000000ffff547224 */ /* 0x000fe200078e0044 */
[----:B------:R-:W-:Y:S01]  /*6d90*/  PRMT R172, R172, 0x5410, R86 ;  /* 0x00005410acac7816 */ /* 0x000fe20000000056 */
[----:B------:R-:W-:Y:S01]  /*6da0*/  IMAD.MOV.U32 R86, RZ, RZ, R70 ;  /* 0x000000ffff567224 */ /* 0x000fe200078e0046 */
[----:B------:R-:W-:Y:S01]  /*6db0*/  PRMT R173, R85, 0x5410, R0 ;  /* 0x0000541055ad7816 */ /* 0x000fe20000000000 */
[----:B------:R-:W-:-:S02]  /*6dc0*/  IMAD.MOV.U32 R85, RZ, RZ, R71 ;  /* 0x000000ffff557224 */ /* 0x000fc400078e0047 */
[----:B------:R-:W-:-:S03]  /*6dd0*/  IMAD.MOV.U32 R0, RZ, RZ, R69 ;  /* 0x000000ffff007224 */ /* 0x000fc600078e0045 */
[----:B------:R-:W-:Y:S01]  /*6de0*/  PRMT R152, R85, 0x5410, R86 ;  /* 0x0000541055987816 */ /* 0x000fe20000000056 */
[----:B------:R-:W-:Y:S01]  /*6df0*/  IMAD.MOV.U32 R86, RZ, RZ, R74 ;  /* 0x000000ffff567224 */ /* 0x000fe200078e004a */
[----:B------:R-:W-:Y:S01]  /*6e00*/  PRMT R151, R0, 0x5410, R84 ;  /* 0x0000541000977816 */ /* 0x000fe20000000054 */
[----:B------:R-:W-:Y:S02]  /*6e10*/  IMAD.MOV.U32 R85, RZ, RZ, R75 ;  /* 0x000000ffff557224 */ /* 0x000fe400078e004b */
        /* <DEDUP_REMOVED lines=9> */
[----:B------:R-:W-:Y:S02]  /*6eb0*/  IMAD.MOV.U32 R86, RZ, RZ, R82 ;  /* 0x000000ffff567224 */ /* 0x000fe400078e0052 */
[----:B------:R-:W-:Y:S01]  /*6ec0*/  IMAD.MOV.U32 R85, RZ, RZ, R83 ;  /* 0x000000ffff557224 */ /* 0x000fe200078e0053 */
[----:B------:R-:W-:Y:S01]  /*6ed0*/  PRMT R153, R84, 0x5410, R0 ;  /* 0x0000541054997816 */ /* 0x000fe20000000000 */
[----:B------:R-:W-:Y:S02]  /*6ee0*/  IMAD.MOV.U32 R84, RZ, RZ, R80 ;  /* 0x000000ffff547224 */ /* 0x000fe400078e0050 */
[----:B------:R-:W-:Y:S01]  /*6ef0*/  IMAD.MOV.U32 R0, RZ, RZ, R81 ;  /* 0x000000ffff007224 */ /* 0x000fe200078e0051 */
[----:B------:R-:W-:-:S04]  /*6f00*/  PRMT R156, R86, 0x5410, R85 ;  /* 0x00005410569c7816 */ /* 0x000fc80000000055 */
[----:B------:R-:W-:Y:S01]  /*6f10*/  PRMT R167, R84, 0x5410, R0 ;  /* 0x0000541054a77816 */ /* 0x000fe20000000000 */
[----:B------:R-:W-:Y:S06]  /*6f20*/  @!P2 BRA `(.L_x_719) ;  /* 0x000000000004a947 */ /* 0x000fec0003800000 */
[----:B------:R-:W-:Y:S01]  /*6f30*/  BPT.TRAP 0x1 ;  /* 0x000000040000795c */ /* 0x000fe20000300000 */
.L_x_719:
[----:B------:R-:W-:Y:S01]  /*6f40*/  IMAD R0, R19, 0x8, R18 ;  /* 0x0000000813007824 */ /* 0x000fe200078e0212 */
[----:B------:R-:W-:Y:S01]  /*6f50*/  SHF.L.U32 R114, R217, 0x1f, RZ ;  /* 0x0000001fd9727819 */ /* 0x000fe200000006ff */
[----:B------:R-:W0:Y:S01]  /*6f60*/  LDC R145, c[0x0][0x2f4] ;  /* 0x0000bd00ff917b82 */ /* 0x000e220000000800 */
[----:B------:R-:W-:Y:S02]  /*6f70*/  BSSY B1, `(.L_x_720) ;  /* 0x0000004000017945 */ /* 0x000fe40003800000 */
[----:B------:R-:W1:Y:S05]  /*6f80*/  SYNCS.PHASECHK.TRANS64.TRYWAIT P6, [R0+URZ+0x38890], R114 ;  /* 0x03889072000075a7 */ /* 0x000e6a00080c017f */
[----:B------:R-:W2:Y:S01]  /*6f90*/  LDC.64 R122, c[0x0][0x300] ;  /* 0x0000c000ff7a7b82 */ /* 0x000ea20000000a00 */
[----:B-1----:R-:W-:Y:S05]  /*6fa0*/  @!P6 BRA `(.L_x_721) ;  /* 0x000002140060e947 */ /* 0x002fea0003800000 */
.L_x_1049:
[----:B------:R-:W-:Y:S05]  /*6fb0*/  BSYNC B1 ;  /* 0x0000000000017941 */ /* 0x000fea0003800000 */
.L_x_720:
[----:B------:R-:W-:Y:S01]  /*6fc0*/  BSSY B1, `(.L_x_722) ;  /* 0x0000119000017945 */ /* 0x000fe20003800000 */
[----:B0-----:R-:W-:Y:S02]  /*6fd0*/  IMAD.IADD R148, R145, 0x1, -R118 ;  /* 0x0000000191947824 */ /* 0x001fe400078e0a76 */
[----:B------:R-:W-:Y:S01]  /*6fe0*/  IMAD.MOV.U32 R125, RZ, RZ, R88 ;  /* 0x000000ffff7d7224 */ /* 0x000fe200078e0058 */
[----:B------:R-:W-:Y:S06]  /*6ff0*/  @P5 BRA `(.L_x_723) ;  /* 0x0000001000545947 */ /* 0x000fec0003800000 */
[----:B------:R-:W-:Y:S01]  /*7000*/  ISETP.NE.AND P5, PT, R26, RZ, PT ;  /* 0x000000ff1a00720c */ /* 0x000fe20003fa5270 */
[-C--:B--2---:R-:W-:Y:S01]  /*7010*/  IMAD.WIDE.U32 R134, R212, R122.reuse, R124 ;  /* 0x0000007ad4867225 */ /* 0x084fe200078e007c */
[----:B------:R-:W-:Y:S01]  /*7020*/  SHF.R.S32.HI R84, RZ, 0x1f, R212 ;  /* 0x0000001fff547819 */ /* 0x000fe200000114d4 */
[----:B------:R-:W-:Y:S04]  /*7030*/  BSSY B2, `(.L_x_724) ;  /* 0x000008b000027945 */ /* 0x000fe80003800000 */
[----:B------:R-:W-:-:S04]  /*7040*/  IMAD R84, R84, R122, RZ ;  /* 0x0000007a54547224 */ /* 0x000fc800078e02ff */
[----:B------:R-:W-:-:S04]  /*7050*/  IMAD R84, R212, R123, R84 ;  /* 0x0000007bd4547224 */ /* 0x000fc800078e0254 */
[----:B------:R-:W-:Y:S01]  /*7060*/  IMAD.IADD R157, R84, 0x1, R135 ;  /* 0x00000001549d7824 */ /* 0x000fe200078e0287 */
[----:B------:R-:W-:Y:S06]  /*7070*/  @!P5 BRA `(.L_x_725) ;  /* 0x000000080018d947 */ /* 0x000fec0003800000 */
[----:B------:R-:W-:Y:S01]  /*7080*/  SEL R84, R118, R148, !P0 ;  /* 0x0000009476547207 */ /* 0x000fe20004000000 */
[----:B------:R-:W-:Y:S01]  /*7090*/  IMAD.SHL.U32 R91, R212, 0x40, RZ ;  /* 0x00000040d45b7824 */ /* 0x000fe200078e00ff */
[----:B------:R-:W-:Y:S01]  /*70a0*/  IADD3 R88, P5, P6, R96, R134, R13 ;  /* 0x0000008660587210 */ /* 0x000fe20007ebe00d */
[----:B------:R-:W-:Y:S01]  /*70b0*/  BSSY B3, `(.L_x_726) ;  /* 0x000007f000037945 */ /* 0x000fe20003800000 */
[----:B------:R-:W-:Y:S02]  /*70c0*/  SHF.R.S32.HI R85, RZ, 0x1f, R84 ;  /* 0x0000001fff557819 */ /* 0x000fe40000011454 */
[----:B------:R-:W-:Y:S02]  /*70d0*/  IADD3.X R89, R92, R157, R7, P5, P6 ;  /* 0x0000009d5c597210 */ /* 0x000fe40002fec407 */
[----:B------:R-:W-:Y:S02]  /*70e0*/  LEA.HI R84, R85, R84, RZ, 0x4 ;  /* 0x0000005455547211 */ /* 0x000fe400078f20ff */
[----:B------:R-:W-:-:S02]  /*70f0*/  P2R R90, PR, RZ, 0x2 ;  /* 0x00000002ff5a7803 */ /* 0x000fc40000000000 */
[----:B------:R-:W-:-:S05]  /*7100*/  LEA.HI.SX32 R84, R84, R14, 0x1c ;  /* 0x0000000e54547211 */ /* 0x000fca00078fe2ff */
[----:B------:R-:W-:-:S05]  /*7110*/  IMAD.SHL.U32 R85, R84, 0x8, RZ ;  /* 0x0000000854557824 */ /* 0x000fca00078e00ff */
[----:B------:R-:W-:-:S13]  /*7120*/  ISETP.GE.AND P5, PT, R85, R145, PT ;  /* 0x000000915500720c */ /* 0x000fda0003fa6270 */
[--C-:B------:R-:W-:Y:S02]  /*7130*/  @!P5 SHF.R.S32.HI R87, RZ, 0x1f, R85.reuse ;  /* 0x0000001fff57d819 */ /* 0x100fe40000011455 */
[----:B------:R-:W-:Y:S02]  /*7140*/  @!P5 IADD3 R86, P1, P6, R96, R134, R85 ;  /* 0x000000866056d210 */ /* 0x000fe40007e3e055 */
[----:B------:R-:W-:Y:S02]  /*7150*/  LOP3.LUT R85, R85, 0x38, RZ, 0xc0, !PT ;  /* 0x0000003855557812 */ /* 0x000fe400078ec0ff */
[----:B------:R-:W-:Y:S02]  /*7160*/  @!P5 IADD3.X R87, R92, R157, R87, P1, P6 ;  /* 0x0000009d5c57d210 */ /* 0x000fe40000fec457 */
[----:B------:R-:W-:Y:S02]  /*7170*/  LEA R136, P6, R88, R116, 0x1 ;  /* 0x0000007458887211 */ /* 0x000fe400078c08ff */
[----:B------:R-:W-:-:S02]  /*7180*/  LOP3.LUT R85, R85, 0x1c0, R91, 0xf8, !PT ;  /* 0x000001c055557812 */ /* 0x000fc400078ef85b */
[----:B------:R-:W-:Y:S02]  /*7190*/  LEA.HI.X R137, R88, R117, R89, 0x1, P6 ;  /* 0x0000007558897211 */ /* 0x000fe400030f0c59 */
[C---:B------:R-:W-:Y:S02]  /*71a0*/  @!P5 LEA R138, P6, R86.reuse, R116, 0x1 ;  /* 0x00000074568ad211 */ /* 0x040fe400078c08ff */
[----:B------:R-:W-:Y:S02]  /*71b0*/  LOP3.LUT R85, R85, R231, RZ, 0x3c, !PT ;  /* 0x000000e755557212 */ /* 0x000fe400078e3cff */
[----:B------:R-:W-:Y:S02]  /*71c0*/  @!P5 LEA.HI.X R139, R86, R117, R87, 0x1, P6 ;  /* 0x00000075568bd211 */ /* 0x000fe400030f0c57 */
[----:B------:R-:W-:Y:S02]  /*71d0*/  SHF.R.S32.HI R86, RZ, 0x1f, R84 ;  /* 0x0000001fff567819 */ /* 0x000fe40000011454 */
[----:B------:R-:W-:-:S02]  /*71e0*/  ISETP.NE.AND P1, PT, R90, RZ, PT ;  /* 0x000000ff5a00720c */ /* 0x000fc40003f25270 */
[----:B------:R-:W-:Y:S01]  /*71f0*/  LEA.HI R86, R86, R84, RZ, 0x3 ;  /* 0x0000005456567211 */ /* 0x000fe200078f18ff */
[----:B------:R-:W-:Y:S01]  /*7200*/  IMAD R84, R19, 0x5000, R143 ;  /* 0x0000500013547824 */ /* 0x000fe200078e028f */
[----:B------:R-:W-:Y:S02]  /*7210*/  ISETP.GE.AND P6, PT, R16, R115, PT ;  /* 0x000000731000720c */ /* 0x000fe40003fc6270 */
[----:B------:R-:W-:Y:S01]  /*7220*/  SHF.R.S32.HI R86, RZ, 0x3, R86 ;  /* 0x00000003ff567819 */ /* 0x000fe20000011456 */
[----:B------:R-:W-:-:S04]  /*7230*/  IMAD R84, R84, 0x2, R18 ;  /* 0x0000000254547824 */ /* 0x000fc800078e0212 */
[----:B------:R-:W-:-:S04]  /*7240*/  IMAD R86, R86, 0x1400, R230 ;  /* 0x0000140056567824 */ /* 0x000fc800078e02e6 */
[----:B------:R-:W-:-:S04]  /*7250*/  IMAD.IADD R85, R86, 0x1, R85 ;  /* 0x0000000156557824 */ /* 0x000fc800078e0255 */
[----:B------:R-:W-:Y:S02]  /*7260*/  IMAD R88, R19, 0x5000, R85 ;  /* 0x0000500013587824 */ /* 0x000fe400078e0255 */
[----:B------:R-:W0:Y:S02]  /*7270*/  LDS.128 R84, [R84+0x24400] ;  /* 0x0244000054547984 */ /* 0x000e240000000c00 */
[----:B------:R-:W-:-:S06]  /*7280*/  IMAD R88, R88, 0x2, R18 ;  /* 0x0000000258587824 */ /* 0x000fcc00078e0212 */
[----:B------:R-:W2:Y:S01]  /*7290*/  LDS.128 R88, [R88+0x24400] ;  /* 0x0244000058587984 */ /* 0x000ea20000000c00 */
[----:B------:R-:W-:Y:S05]  /*72a0*/  @P6 BRA `(.L_x_727) ;  /* 0x00000004007c6947 */ /* 0x000fea0003800000 */
[----:B------:R-:W-:Y:S01]  /*72b0*/  SHF.R.U32.HI R158, RZ, 0x10, R49 ;  /* 0x00000010ff9e7819 */ /* 0x000fe20000011631 */
[----:B--2---:R-:W-:Y:S01]  /*72c0*/  IMAD.U32 R163, R89, 0x10000, RZ ;  /* 0x0001000059a37824 */ /* 0x004fe200078e00ff */
[----:B------:R-:W-:Y:S02]  /*72d0*/  SHF.R.U32.HI R159, RZ, 0x10, R41 ;  /* 0x00000010ff9f7819 */ /* 0x000fe40000011629 */
[C---:B------:R-:W-:Y:S02]  /*72e0*/  PRMT R158, R160.reuse, 0x5432, R158 ;  /* 0x00005432a09e7816 */ /* 0x040fe4000000009e */
[----:B------:R-:W-:Y:S01]  /*72f0*/  PRMT R159, R160, 0x5410, R159 ;  /* 0x00005410a09f7816 */ /* 0x000fe2000000009f */
[----:B0-----:R-:W-:Y:S01]  /*7300*/  IMAD.U32 R160, R85, 0x10000, RZ ;  /* 0x0001000055a07824 */ /* 0x001fe200078e00ff */
[----:B------:R-:W-:Y:S01]  /*7310*/  LOP3.LUT R89, R89, 0xffff0000, RZ, 0xc0, !PT ;  /* 0xffff000059597812 */ /* 0x000fe200078ec0ff */
[----:B------:R-:W-:Y:S01]  /*7320*/  IMAD.U32 R162, R158, 0x10000, RZ ;  /* 0x000100009ea27824 */ /* 0x000fe200078e00ff */
[----:B------:R-:W-:Y:S01]  /*7330*/  LOP3.LUT R85, R85, 0xffff0000, RZ, 0xc0, !PT ;  /* 0xffff000055557812 */ /* 0x000fe200078ec0ff */
[----:B------:R-:W-:Y:S01]  /*7340*/  IMAD.U32 R161, R159, 0x10000, RZ ;  /* 0x000100009fa17824 */ /* 0x000fe200078e00ff */
[----:B------:R-:W-:Y:S01]  /*7350*/  SHF.R.U64 R41, R40, 0x10, R41 ;  /* 0x0000001028297819 */ /* 0x000fe20000001229 */
[----:B------:R-:W-:Y:S01]  /*7360*/  FMUL.FTZ R164, R163, R162 ;  /* 0x000000a2a3a47220 */ /* 0x000fe20000410000 */
[----:B------:R-:W-:Y:S01]  /*7370*/  LOP3.LUT R40, R87, 0xffff0000, RZ, 0xc0, !PT ;  /* 0xffff000057287812 */ /* 0x000fe200078ec0ff */
[-C--:B------:R-:W-:Y:S01]  /*7380*/  FMUL.FTZ R163, R163, R161.reuse ;  /* 0x000000a1a3a37220 */ /* 0x080fe20000410000 */
[----:B------:R-:W-:Y:S01]  /*7390*/  SHF.R.U64 R42, R42, 0x10, R43 ;  /* 0x000000102a2a7819 */ /* 0x000fe2000000122b */
[----:B------:R-:W-:Y:S01]  /*73a0*/  FFMA.FTZ R161, R160, R161, -R164 ;  /* 0x000000a1a0a17223 */ /* 0x000fe200000108a4 */
[----:B------:R-:W-:-:S02]  /*73b0*/  IMAD.U32 R164, R91, 0x10000, RZ ;  /* 0x000100005ba47824 */ /* 0x000fc400078e00ff */
[----:B------:R-:W-:Y:S01]  /*73c0*/  FFMA.FTZ R160, R160, R162, R163 ;  /* 0x000000a2a0a07223 */ /* 0x000fe200000100a3 */
[----:B------:R-:W-:Y:S02]  /*73d0*/  LOP3.LUT R162, R159, 0xffff0000, RZ, 0xc0, !PT ;  /* 0xffff00009fa27812 */ /* 0x000fe400078ec0ff */
[----:B------:R-:W-:Y:S02]  /*73e0*/  LOP3.LUT R159, R158, 0xffff0000, RZ, 0xc0, !PT ;  /* 0xffff00009e9f7812 */ /* 0x000fe400078ec0ff */
[----:B------:R-:W-:Y:S02]  /*73f0*/  SHF.R.U64 R50, R50, 0x10, R51 ;  /* 0x0000001032327819 */ /* 0x000fe40000001233 */
[----:B------:R-:W-:Y:S01]  /*7400*/  PRMT R42, R184, 0x5432, R42 ;  /* 0x00005432b82a7816 */ /* 0x000fe2000000002a */
[C---:B------:R-:W-:Y:S01]  /*7410*/  FMUL.FTZ R158, R89.reuse, R159 ;  /* 0x0000009f599e7220 */ /* 0x040fe20000410000 */
[----:B------:R-:W-:Y:S01]  /*7420*/  FMUL.FTZ R89, R89, R162 ;  /* 0x000000a259597220 */ /* 0x000fe20000410000 */
[----:B------:R-:W-:-:S02]  /*7430*/  PRMT R50, R185, 0x5432, R50 ;  /* 0x00005432b9327816 */ /* 0x000fc40000000032 */
[C---:B------:R-:W-:Y:S01]  /*7440*/  FFMA.FTZ R158, R85.reuse, R162, -R158 ;  /* 0x000000a2559e7223 */ /* 0x040fe2000001089e */
[----:B------:R-:W-:Y:S01]  /*7450*/  FFMA.FTZ R85, R85, R159, R89 ;  /* 0x0000009f55557223 */ /* 0x000fe20000010059 */
[----:B------:R-:W-:Y:S01]  /*7460*/  SHF.R.U32.HI R89, RZ, 0x10, R51 ;  /* 0x00000010ff597819 */ /* 0x000fe20000011633 */
[----:B------:R-:W-:Y:S01]  /*7470*/  IMAD.U32 R162, R87, 0x10000, RZ ;  /* 0x0001000057a27824 */ /* 0x000fe200078e00ff */
[----:B------:R-:W-:Y:S01]  /*7480*/  SHF.R.U32.HI R159, RZ, 0x10, R43 ;  /* 0x00000010ff9f7819 */ /* 0x000fe2000001162b */
[----:B------:R-:W-:Y:S01]  /*7490*/  IMAD.U32 R51, R50, 0x10000, RZ ;  /* 0x0001000032337824 */ /* 0x000fe200078e00ff */
[----:B------:R-:W-:Y:S02]  /*74a0*/  PRMT R89, R166, 0x5410, R89 ;  /* 0x00005410a6597816 */ /* 0x000fe40000000059 */
[----:B------:R-:W-:Y:S02]  /*74b0*/  PRMT R159, R165, 0x5410, R159 ;  /* 0x00005410a59f7816 */ /* 0x000fe4000000009f */
[----:B------:R-:W-:Y:S01]  /*74c0*/  LOP3.LUT R50, R50, 0xffff0000, RZ, 0xc0, !PT ;  /* 0xffff000032327812 */ /* 0x000fe200078ec0ff */
[C---:B------:R-:W-:Y:S01]  /*74d0*/  IMAD.U32 R163, R89.reuse, 0x10000, RZ ;  /* 0x0001000059a37824 */ /* 0x040fe200078e00ff */
[----:B------:R-:W-:Y:S01]  /*74e0*/  LOP3.LUT R89, R89, 0xffff0000, RZ, 0xc0, !PT ;  /* 0xffff000059597812 */ /* 0x000fe200078ec0ff */
[----:B------:R-:W-:Y:S01]  /*74f0*/  IMAD.U32 R165, R159, 0x10000, RZ ;  /* 0x000100009fa57824 */ /* 0x000fe200078e00ff */
[----:B------:R-:W-:Y:S01]  /*7500*/  F2FP.BF16.F32.PACK_AB R158, R158, R161 ;  /* 0x000000a19e9e723e */ /* 0x000fe200000010ff */
[C---:B------:R-:W-:Y:S01]  /*7510*/  FMUL.FTZ R166, R164.reuse, R163 ;  /* 0x000000a3a4a67220 */ /* 0x040fe20000410000 */
[----:B------:R-:W-:Y:S01]  /*7520*/  F2FP.BF16.F32.PACK_AB R160, R85, R160 ;  /* 0x000000a055a0723e */ /* 0x000fe200000010ff */
[----:B------:R-:W-:-:S02]  /*7530*/  FMUL.FTZ R164, R164, R165 ;  /* 0x000000a5a4a47220 */ /* 0x000fc40000410000 */
[C---:B------:R-:W-:Y:S01]  /*7540*/  FFMA.FTZ R165, R162.reuse, R165, -R166 ;  /* 0x000000a5a2a57223 */ /* 0x040fe200000108a6 */
[----:B------:R-:W-:Y:S02]  /*7550*/  IMAD.MOV.U32 R85, RZ, RZ, R158 ;  /* 0x000000ffff557224 */ /* 0x000fe400078e009e */
[----:B------:R-:W-:Y:S01]  /*7560*/  FFMA.FTZ R164, R162, R163, R164 ;  /* 0x000000a3a2a47223 */ /* 0x000fe200000100a4 */
[----:B------:R-:W-:Y:S02]  /*7570*/  SHF.R.U64 R162, R48, 0x10, R49 ;  /* 0x0000001030a27819 */ /* 0x000fe40000001231 */
[----:B------:R-:W-:Y:S02]  /*7580*/  LOP3.LUT R49, R91, 0xffff0000, RZ, 0xc0, !PT ;  /* 0xffff00005b317812 */ /* 0x000fe400078ec0ff */
[----:B------:R-:W-:-:S03]  /*7590*/  LOP3.LUT R48, R159, 0xffff0000, RZ, 0xc0, !PT ;  /* 0xffff00009f307812 */ /* 0x000fc600078ec0ff */
[CC--:B------:R-:W-:Y:S02]  /*75a0*/  FMUL.FTZ R87, R49.reuse, R89.reuse ;  /* 0x0000005931577220 */ /* 0x0c0fe40000410000 */
[-C--:B------:R-:W-:Y:S02]  /*75b0*/  FMUL.FTZ R49, R49, R48.reuse ;  /* 0x0000003031317220 */ /* 0x080fe40000410000 */
[----:B------:R-:W-:Y:S01]  /*75c0*/  FFMA.FTZ R48, R40, R48, -R87 ;  /* 0x0000003028307223 */ /* 0x000fe20000010857 */
[----:B------:R-:W-:Y:S02]  /*75d0*/  IMAD.U32 R87, R84, 0x10000, RZ ;  /* 0x0001000054577824 */ /* 0x000fe400078e00ff */
[----:B------:R-:W-:Y:S01]  /*75e0*/  FFMA.FTZ R40, R40, R89, R49 ;  /* 0x0000005928287223 */ /* 0x000fe20000010031 */
[----:B------:R-:W-:Y:S02]  /*75f0*/  PRMT R49, R182, 0x5410, R41 ;  /* 0x00005410b6317816 */ /* 0x000fe40000000029 */
[----:B------:R-:W-:Y:S01]  /*7600*/  PRMT R41, R186, 0x5432, R162 ;  /* 0x00005432ba297816 */ /* 0x000fe200000000a2 */
[C---:B------:R-:W-:Y:S01]  /*7610*/  IMAD.U32 R162, R88.reuse, 0x10000, RZ ;  /* 0x0001000058a27824 */ /* 0x040fe200078e00ff */
[----:B------:R-:W-:Y:S01]  /*7620*/  LOP3.LUT R88, R88, 0xffff0000, RZ, 0xc0, !PT ;  /* 0xffff000058587812 */ /* 0x000fe200078ec0ff */
[----:B------:R-:W-:Y:S01]  /*7630*/  IMAD.U32 R91, R49, 0x10000, RZ ;  /* 0x00010000315b7824 */ /* 0x000fe200078e00ff */
[C---:B------:R-:W-:Y:S01]  /*7640*/  LOP3.LUT R43, R41.reuse, 0xffff0000, RZ, 0xc0, !PT ;  /* 0xffff0000292b7812 */ /* 0x040fe200078ec0ff */
[----:B------:R-:W-:Y:S01]  /*7650*/  IMAD.U32 R89, R41, 0x10000, RZ ;  /* 0x0001000029597824 */ /* 0x000fe200078e00ff */
[----:B------:R-:W-:-:S02]  /*7660*/  LOP3.LUT R41, R49, 0xffff0000, RZ, 0xc0, !PT ;  /* 0xffff000031297812 */ /* 0x000fc400078ec0ff */
[----:B------:R-:W-:Y:S01]  /*7670*/  LOP3.LUT R84, R84, 0xffff0000, RZ, 0xc0, !PT ;  /* 0xffff000054547812 */ /* 0x000fe200078ec0ff */
[----:B------:R-:W-:Y:S01]  /*7680*/  FMUL.FTZ R49, R88, R43 ;  /* 0x0000002b58317220 */ /* 0x000fe20000410000 */
[----:B------:R-:W-:Y:S01]  /*7690*/  FMUL.FTZ R159, R162, R89 ;  /* 0x00000059a29f7220 */ /* 0x000fe20000410000 */
[----:B------:R-:W-:Y:S01]  /*76a0*/  FMUL.FTZ R88, R88, R41 ;  /* 0x0000002958587220 */ /* 0x000fe20000410000 */
[----:B------:R-:W-:Y:S01]  /*76b0*/  FMUL.FTZ R162, R162, R91 ;  /* 0x0000005ba2a27220 */ /* 0x000fe20000410000 */
[C---:B------:R-:W-:Y:S01]  /*76c0*/  FFMA.FTZ R41, R84.reuse, R41, -R49 ;  /* 0x0000002954297223 */ /* 0x040fe20000010831 */
[C---:B------:R-:W-:Y:S01]  /*76d0*/  FFMA.FTZ R159, R87.reuse, R91, -R159 ;  /* 0x0000005b579f7223 */ /* 0x040fe2000001089f */
[----:B------:R-:W-:Y:S01]  /*76e0*/  FFMA.FTZ R43, R84, R43, R88 ;  /* 0x0000002b542b7223 */ /* 0x000fe20000010058 */
[----:B------:R-:W-:Y:S02]  /*76f0*/  IMAD.U32 R88, R90, 0x10000, RZ ;  /* 0x000100005a587824 */ /* 0x000fe400078e00ff */
[----:B------:R-:W-:Y:S01]  /*7700*/  FFMA.FTZ R162, R87, R89, R162 ;  /* 0x0000005957a27223 */ /* 0x000fe200000100a2 */
[----:B------:R-:W-:Y:S01]  /*7710*/  IMAD.U32 R84, R42, 0x10000, RZ ;  /* 0x000100002a547824 */ /* 0x000fe200078e00ff */
[----:B------:R-:W-:Y:S01]  /*7720*/  LOP3.LUT R90, R90, 0xffff0000, RZ, 0xc0, !PT ;  /* 0xffff00005a5a7812 */ /* 0x000fe200078ec0ff */
[----:B------:R-:W-:Y:S01]  /*7730*/  FMUL.FTZ R87, R88, R51 ;  /* 0x0000003358577220 */ /* 0x000fe20000410000 */
[----:B------:R-:W-:-:S02]  /*7740*/  IMAD.U32 R49, R86, 0x10000, RZ ;  /* 0x0001000056317824 */ /* 0x000fc400078e00ff */
[-C--:B------:R-:W-:Y:S01]  /*7750*/  FMUL.FTZ R88, R88, R84.reuse ;  /* 0x0000005458587220 */ /* 0x080fe20000410000 */
[----:B------:R-:W-:Y:S01]  /*7760*/  LOP3.LUT R42, R42, 0xffff0000, RZ, 0xc0, !PT ;  /* 0xffff00002a2a7812 */ /* 0x000fe200078ec0ff */
[----:B------:R-:W-:Y:S02]  /*7770*/  IMAD.MOV.U32 R89, RZ, RZ, R160 ;  /* 0x000000ffff597224 */ /* 0x000fe400078e00a0 */
[C---:B------:R-:W-:Y:S01]  /*7780*/  FFMA.FTZ R87, R49.reuse, R84, -R87 ;  /* 0x0000005431577223 */ /* 0x040fe20000010857 */
[----:B------:R-:W-:Y:S01]  /*7790*/  FFMA.FTZ R88, R49, R51, R88 ;  /* 0x0000003331587223 */ /* 0x000fe20000010058 */
[----:B------:R-:W-:Y:S01]  /*77a0*/  LOP3.LUT R86, R86, 0xffff0000, RZ, 0xc0, !PT ;  /* 0xffff000056567812 */ /* 0x000fe200078ec0ff */
[C---:B------:R-:W-:Y:S01]  /*77b0*/  FMUL.FTZ R49, R90.reuse, R50 ;  /* 0x000000325a317220 */ /* 0x040fe20000410000 */
[-C--:B------:R-:W-:Y:S01]  /*77c0*/  FMUL.FTZ R90, R90, R42.reuse ;  /* 0x0000002a5a5a7220 */ /* 0x080fe20000410000 */
[----:B------:R-:W-:Y:S02]  /*77d0*/  F2FP.BF16.F32.PACK_AB R48, R48, R165 ;  /* 0x000000a53030723e */ /* 0x000fe400000010ff */
[C---:B------:R-:W-:Y:S01]  /*77e0*/  FFMA.FTZ R49, R86.reuse, R42, -R49 ;  /* 0x0000002a56317223 */ /* 0x040fe20000010831 */
[----:B------:R-:W-:Y:S01]  /*77f0*/  FFMA.FTZ R90, R86, R50, R90 ;  /* 0x00000032565a7223 */ /* 0x000fe2000001005a */
[----:B------:R-:W-:-:S02]  /*7800*/  F2FP.BF16.F32.PACK_AB R40, R40, R164 ;  /* 0x000000a42828723e */ /* 0x000fc400000010ff */
[----:B------:R-:W-:Y:S02]  /*7810*/  F2FP.BF16.F32.PACK_AB R41, R41, R159 ;  /* 0x0000009f2929723e */ /* 0x000fe400000010ff */
[----:B------:R-:W-:Y:S01]  /*7820*/  F2FP.BF16.F32.PACK_AB R87, R49, R87 ;  /* 0x000000573157723e */ /* 0x000fe200000010ff */
[----:B------:R-:W-:Y:S01]  /*7830*/  IMAD.MOV.U32 R91, RZ, RZ, R40 ;  /* 0x000000ffff5b7224 */ /* 0x000fe200078e0028 */
[----:B------:R-:W-:Y:S01]  /*7840*/  F2FP.BF16.F32.PACK_AB R43, R43, R162 ;  /* 0x000000a22b2b723e */ /* 0x000fe200000010ff */
[----:B------:R-:W-:Y:S01]  /*7850*/  IMAD.MOV.U32 R84, RZ, RZ, R41 ;  /* 0x000000ffff547224 */ /* 0x000fe200078e0029 */
[----:B------:R-:W-:Y:S01]  /*7860*/  F2FP.BF16.F32.PACK_AB R90, R90, R88 ;  /* 0x000000585a5a723e */ /* 0x000fe200000010ff */
[----:B------:R-:W-:Y:S02]  /*7870*/  IMAD.MOV.U32 R86, RZ, RZ, R87 ;  /* 0x000000ffff567224 */ /* 0x000fe400078e0057 */
[----:B------:R-:W-:Y:S02]  /*7880*/  IMAD.MOV.U32 R88, RZ, RZ, R43 ;  /* 0x000000ffff587224 */ /* 0x000fe400078e002b */
[----:B------:R-:W-:-:S07]  /*7890*/  IMAD.MOV.U32 R87, RZ, RZ, R48 ;  /* 0x000000ffff577224 */ /* 0x000fce00078e0030 */
.L_x_727:
[----:B------:R-:W-:Y:S05]  /*78a0*/  BSYNC B3 ;  /* 0x0000000000037941 */ /* 0x000fea0003800000 */
.L_x_726:
[----:B------:R-:W-:Y:S02]  /*78b0*/  ULDC.64 UR4, c[0x0][0x208] ;  /* 0x0000820000047ab9 */ /* 0x000fe40000000a00 */
[----:B0-----:R0:W-:Y:S04]  /*78c0*/  STG.E.128 desc[UR4][R136.64], R84 ;  /* 0x0000005488007986 */ /* 0x0011e8000c101d04 */
[----:B--2---:R0:W-:Y:S02]  /*78d0*/  @!P5 STG.E.128 desc[UR4][R138.64], R88 ;  /* 0x000000588a00d986 */ /* 0x0041e4000c101d04 */
.L_x_725:
[----:B------:R-:W-:Y:S05]  /*78e0*/  BSYNC B2 ;  /* 0x0000000000027941 */ /* 0x000fea0003800000 */
.L_x_724:
[----:B------:R-:W-:-:S13]  /*78f0*/  ISETP.NE.AND P5, PT, R10, RZ, PT ;  /* 0x000000ff0a00720c */ /* 0x000fda0003fa5270 */
[----:B------:R-:W-:Y:S05]  /*7900*/  @!P5 BRA `(.L_x_723) ;  /* 0x000000080010d947 */ /* 0x000fea0003800000 */
        /* <DEDUP_REMOVED lines=15> */
[----:B0-----:R-:W-:Y:S02]  /*7a00*/  LEA R84, P6, R43, R116, 0x1 ;  /* 0x000000742b547211 */ /* 0x001fe400078c08ff */
[----:B------:R-:W-:-:S02]  /*7a10*/  LOP3.LUT R40, R40, 0x1c0, R50, 0xf8, !PT ;  /* 0x000001c028287812 */ /* 0x000fc400078ef832 */
[----:B------:R-:W-:Y:S02]  /*7a20*/  LEA.HI.X R85, R43, R117, R42, 0x1, P6 ;  /* 0x000000752b557211 */ /* 0x000fe400030f0c2a */
[----:B------:R-:W-:Y:S02]  /*7a30*/  SHF.R.S32.HI R42, RZ, 0x1f, R41 ;  /* 0x0000001fff2a7819 */ /* 0x000fe40000011429 */
[----:B------:R-:W-:Y:S02]  /*7a40*/  LOP3.LUT R40, R40, R231, RZ, 0x3c, !PT ;  /* 0x000000e728287212 */ /* 0x000fe400078e3cff */
[----:B------:R-:W-:Y:S02]  /*7a50*/  LEA.HI R42, R42, R41, RZ, 0x3 ;  /* 0x000000292a2a7211 */ /* 0x000fe400078f18ff */
[----:B------:R-:W-:Y:S02]  /*7a60*/  ISETP.NE.AND P0, PT, R48, RZ, PT ;  /* 0x000000ff3000720c */ /* 0x000fe40003f05270 */
[----:B------:R-:W-:-:S02]  /*7a70*/  SHF.R.S32.HI R42, RZ, 0x3, R42 ;  /* 0x00000003ff2a7819 */ /* 0x000fc4000001142a */
[----:B------:R-:W-:-:S03]  /*7a80*/  @!P5 LEA R86, P6, R134, R116, 0x1 ;  /* 0x000000748656d211 */ /* 0x000fc600078c08ff */
[----:B------:R-:W-:Y:S01]  /*7a90*/  IMAD R42, R42, 0x1400, R230 ;  /* 0x000014002a2a7824 */ /* 0x000fe200078e02e6 */
[----:B------:R-:W-:Y:S02]  /*7aa0*/  @!P5 LEA.HI.X R87, R134, R117, R157, 0x1, P6 ;  /* 0x000000758657d211 */ /* 0x000fe400030f0c9d */
[----:B------:R-:W-:Y:S01]  /*7ab0*/  ISETP.GE.AND P6, PT, R213, R115, PT ;  /* 0x00000073d500720c */ /* 0x000fe20003fc6270 */
[----:B------:R-:W-:Y:S02]  /*7ac0*/  IMAD.IADD R42, R42, 0x1, R40 ;  /* 0x000000012a2a7824 */ /* 0x000fe400078e0228 */
[C---:B------:R-:W-:Y:S02]  /*7ad0*/  IMAD R40, R19.reuse, 0x5000, R142 ;  /* 0x0000500013287824 */ /* 0x040fe400078e028e */
[----:B------:R-:W-:Y:S02]  /*7ae0*/  IMAD R48, R19, 0x5000, R42 ;  /* 0x0000500013307824 */ /* 0x000fe400078e022a */
[----:B------:R-:W-:-:S02]  /*7af0*/  IMAD R40, R40, 0x2, R18 ;  /* 0x0000000228287824 */ /* 0x000fc400078e0212 */
[----:B------:R-:W-:-:S04]  /*7b00*/  IMAD R48, R48, 0x2, R18 ;  /* 0x0000000230307824 */ /* 0x000fc800078e0212 */
[----:B------:R-:W0:Y:S04]  /*7b10*/  LDS.128 R40, [R40+0x24400] ;  /* 0x0244000028287984 */ /* 0x000e280000000c00 */
[----:B------:R-:W2:Y:S01]  /*7b20*/  LDS.128 R48, [R48+0x24400] ;  /* 0x0244000030307984 */ /* 0x000ea20000000c00 */
[----:B------:R-:W-:Y:S05]  /*7b30*/  @P6 BRA `(.L_x_729) ;  /* 0x0000000400746947 */ /* 0x000fea0003800000 */
[--C-:B------:R-:W-:Y:S01]  /*7b40*/  SHF.R.U64 R38, R38, 0x10, R39.reuse ;  /* 0x0000001026267819 */ /* 0x100fe20000001227 */
[----:B--2---:R-:W-:Y:S01]  /*7b50*/  IMAD.U32 R90, R49, 0x10000, RZ ;  /* 0x00010000315a7824 */ /* 0x004fe200078e00ff */
[----:B------:R-:W-:Y:S01]  /*7b60*/  SHF.R.U32.HI R88, RZ, 0x10, R39 ;  /* 0x00000010ff587819 */ /* 0x000fe20000011627 */
[----:B------:R-:W-:Y:S01]  /*7b70*/  IMAD.U32 R137, R51, 0x10000, RZ ;  /* 0x0001000033897824 */ /* 0x000fe200078e00ff */
[--C-:B------:R-:W-:Y:S01]  /*7b80*/  SHF.R.U64 R39, R44, 0x10, R45.reuse ;  /* 0x000000102c277819 */ /* 0x100fe2000000122d */
[----:B0-----:R-:W-:Y:S01]  /*7b90*/  IMAD.U32 R135, R43, 0x10000, RZ ;  /* 0x000100002b877824 */ /* 0x001fe200078e00ff */
[----:B------:R-:W-:Y:S01]  /*7ba0*/  SHF.R.U32.HI R44, RZ, 0x10, R45 ;  /* 0x00000010ff2c7819 */ /* 0x000fe2000001162d */
[----:B------:R-:W-:Y:S01]  /*7bb0*/  IMAD.U32 R134, R42, 0x10000, RZ ;  /* 0x000100002a867824 */ /* 0x000fe200078e00ff */
[--C-:B------:R-:W-:Y:S02]  /*7bc0*/  SHF.R.U64 R36, R36, 0x10, R37.reuse ;  /* 0x0000001024247819 */ /* 0x100fe40000001225 */
[----:B------:R-:W-:-:S02]  /*7bd0*/  SHF.R.U32.HI R37, RZ, 0x10, R37 ;  /* 0x00000010ff257819 */ /* 0x000fc40000011625 */
[C---:B------:R-:W-:Y:S02]  /*7be0*/  PRMT R44, R181.reuse, 0x5432, R44 ;  /* 0x00005432b52c7816 */ /* 0x040fe4000000002c */
[----:B------:R-:W-:Y:S02]  /*7bf0*/  SHF.R.U64 R45, R46, 0x10, R47 ;  /* 0x000000102e2d7819 */ /* 0x000fe4000000122f */
[----:B------:R-:W-:Y:S01]  /*7c00*/  PRMT R37, R181, 0x5410, R37 ;  /* 0x00005410b5257816 */ /* 0x000fe20000000025 */
[----:B------:R-:W-:Y:S01]  /*7c10*/  IMAD.U32 R138, R44, 0x10000, RZ ;  /* 0x000100002c8a7824 */ /* 0x000fe200078e00ff */
[----:B------:R-:W-:Y:S01]  /*7c20*/  SHF.R.U32.HI R46, RZ, 0x10, R47 ;  /* 0x00000010ff2e7819 */ /* 0x000fe2000001162f */
[----:B------:R-:W-:Y:S01]  /*7c30*/  IMAD.U32 R47, R41, 0x10000, RZ ;  /* 0x00010000292f7824 */ /* 0x000fe200078e00ff */
[----:B------:R-:W-:Y:S01]  /*7c40*/  LOP3.LUT R91, R49, 0xffff0000, RZ, 0xc0, !PT ;  /* 0xffff0000315b7812 */ /* 0x000fe200078ec0ff */
[----:B------:R-:W-:Y:S01]  /*7c50*/  IMAD.U32 R139, R37, 0x10000, RZ ;  /* 0x00010000258b7824 */ /* 0x000fe200078e00ff */
[----:B------:R-:W-:Y:S01]  /*7c60*/  PRMT R157, R176, 0x5410, R45 ;  /* 0x00005410b09d7816 */ /* 0x000fe2000000002d */
[----:B------:R-:W-:Y:S01]  /*7c70*/  FMUL.FTZ R45, R90, R138 ;  /* 0x0000008a5a2d7220 */ /* 0x000fe20000410000 */
[----:B------:R-:W-:Y:S01]  /*7c80*/  LOP3.LUT R44, R44, 0xffff0000, RZ, 0xc0, !PT ;  /* 0xffff00002c2c7812 */ /* 0x000fe200078ec0ff */
[-C--:B------:R-:W-:Y:S01]  /*7c90*/  FMUL.FTZ R90, R90, R139.reuse ;  /* 0x0000008b5a5a7220 */ /* 0x080fe20000410000 */
[----:B------:R-:W-:Y:S01]  /*7ca0*/  PRMT R46, R176, 0x5432, R46 ;  /* 0x00005432b02e7816 */ /* 0x000fe2000000002e */
[----:B------:R-:W-:Y:S01]  /*7cb0*/  FFMA.FTZ R45, R47, R139, -R45 ;  /* 0x0000008b2f2d7223 */ /* 0x000fe2000001082d */
[----:B------:R-:W-:Y:S01]  /*7cc0*/  LOP3.LUT R37, R37, 0xffff0000, RZ, 0xc0, !PT ;  /* 0xffff000025257812 */ /* 0x000fe200078ec0ff */
[----:B------:R-:W-:Y:S01]  /*7cd0*/  FMUL.FTZ R158, R91, R44 ;  /* 0x0000002c5b9e7220 */ /* 0x000fe20000410000 */
[----:B------:R-:W-:Y:S01]  /*7ce0*/  LOP3.LUT R89, R41, 0xffff0000, RZ, 0xc0, !PT ;  /* 0xffff000029597812 */ /* 0x000fe200078ec0ff */
[C---:B------:R-:W-:Y:S01]  /*7cf0*/  IMAD.U32 R139, R46.reuse, 0x10000, RZ ;  /* 0x000100002e8b7824 */ /* 0x040fe200078e00ff */
[----:B------:R-:W-:Y:S01]  /*7d00*/  PRMT R88, R177, 0x5432, R88 ;  /* 0x00005432b1587816 */ /* 0x000fe20000000058 */
[-C--:B------:R-:W-:Y:S01]  /*7d10*/  FMUL.FTZ R91, R91, R37.reuse ;  /* 0x000000255b5b7220 */ /* 0x080fe20000410000 */
[----:B------:R-:W-:Y:S01]  /*7d20*/  LOP3.LUT R51, R51, 0xffff0000, RZ, 0xc0, !PT ;  /* 0xffff000033337812 */ /* 0x000fe200078ec0ff */
[----:B------:R-:W-:Y:S01]  /*7d30*/  FFMA.FTZ R90, R47, R138, R90 ;  /* 0x0000008a2f5a7223 */ /* 0x000fe2000001005a */
[----:B------:R-:W-:Y:S01]  /*7d40*/  LOP3.LUT R46, R46, 0xffff0000, RZ, 0xc0, !PT ;  /* 0xffff00002e2e7812 */ /* 0x000fe200078ec0ff */
[----:B------:R-:W-:Y:S01]  /*7d50*/  FFMA.FTZ R158, R89, R37, -R158 ;  /* 0x00000025599e7223 */ /* 0x000fe2000001089e */
[----:B------:R-:W-:Y:S01]  /*7d60*/  PRMT R39, R177, 0x5410, R39 ;  /* 0x00005410b1277816 */ /* 0x000fe20000000027 */
[----:B------:R-:W-:-:S02]  /*7d70*/  IMAD.U32 R47, R88, 0x10000, RZ ;  /* 0x00010000582f7824 */ /* 0x000fc400078e00ff */
[----:B------:R-:W-:Y:S01]  /*7d80*/  FMUL.FTZ R37, R137, R139 ;  /* 0x0000008b89257220 */ /* 0x000fe20000410000 */
[----:B------:R-:W-:Y:S01]  /*7d90*/  PRMT R36, R183, 0x5432, R36 ;  /* 0x00005432b7247816 */ /* 0x000fe20000000024 */
[----:B------:R-:W-:Y:S01]  /*7da0*/  FFMA.FTZ R91, R89, R44, R91 ;  /* 0x0000002c595b7223 */ /* 0x000fe2000001005b */
[----:B------:R-:W-:Y:S01]  /*7db0*/  LOP3.LUT R43, R43, 0xffff0000, RZ, 0xc0, !PT ;  /* 0xffff00002b2b7812 */ /* 0x000fe200078ec0ff */
[----:B------:R-:W-:Y:S01]  /*7dc0*/  FMUL.FTZ R89, R51, R46 ;  /* 0x0000002e33597220 */ /* 0x000fe20000410000 */
[----:B------:R-:W-:Y:S01]  /*7dd0*/  LOP3.LUT R88, R88, 0xffff0000, RZ, 0xc0, !PT ;  /* 0xffff000058587812 */ /* 0x000fe200078ec0ff */
[-C--:B------:R-:W-:Y:S01]  /*7de0*/  FMUL.FTZ R137, R137, R47.reuse ;  /* 0x0000002f89897220 */ /* 0x080fe20000410000 */
[----:B------:R-:W-:Y:S01]  /*7df0*/  FFMA.FTZ R37, R135, R47, -R37 ;  /* 0x0000002f87257223 */ /* 0x000fe20000010825 */
[C---:B------:R-:W-:Y:S01]  /*7e00*/  IMAD.U32 R49, R48.reuse, 0x10000, RZ ;  /* 0x0001000030317824 */ /* 0x040fe200078e00ff */
[----:B------:R-:W-:Y:S01]  /*7e10*/  LOP3.LUT R48, R48, 0xffff0000, RZ, 0xc0, !PT ;  /* 0xffff000030307812 */ /* 0x000fe200078ec0ff */
[----:B------:R-:W-:-:S02]  /*7e20*/  IMAD.U32 R47, R39, 0x10000, RZ ;  /* 0x00010000272f7824 */ /* 0x000fc400078e00ff */
[-C--:B------:R-:W-:Y:S01]  /*7e30*/  FMUL.FTZ R51, R51, R88.reuse ;  /* 0x0000005833337220 */ /* 0x080fe20000410000 */
[C---:B------:R-:W-:Y:S02]  /*7e40*/  IMAD.U32 R44, R36.reuse, 0x10000, RZ ;  /* 0x00010000242c7824 */ /* 0x040fe400078e00ff */
[----:B------:R-:W-:Y:S01]  /*7e50*/  FFMA.FTZ R89, R43, R88, -R89 ;  /* 0x000000582b597223 */ /* 0x000fe20000010859 */
[----:B------:R-:W-:Y:S01]  /*7e60*/  LOP3.LUT R88, R36, 0xffff0000, RZ, 0xc0, !PT ;  /* 0xffff000024587812 */ /* 0x000fe200078ec0ff */
[-C--:B------:R-:W-:Y:S01]  /*7e70*/  FMUL.FTZ R36, R49, R47.reuse ;  /* 0x0000002f31247220 */ /* 0x080fe20000410000 */
[----:B------:R-:W-:Y:S01]  /*7e80*/  IMAD.U32 R41, R40, 0x10000, RZ ;  /* 0x0001000028297824 */ /* 0x000fe200078e00ff */
[----:B------:R-:W-:Y:S01]  /*7e90*/  LOP3.LUT R39, R39, 0xffff0000, RZ, 0xc0, !PT ;  /* 0xffff000027277812 */ /* 0x000fe200078ec0ff */
[----:B------:R-:W-:Y:S01]  /*7ea0*/  FMUL.FTZ R49, R49, R44 ;  /* 0x0000002c31317220 */ /* 0x000fe20000410000 */
[----:B------:R-:W-:Y:S01]  /*7eb0*/  LOP3.LUT R136, R42, 0xffff0000, RZ, 0xc0, !PT ;  /* 0xffff00002a887812 */ /* 0x000fe200078ec0ff */
[----:B------:R-:W-:Y:S01]  /*7ec0*/  FFMA.FTZ R51, R43, R46, R51 ;  /* 0x0000002e2b337223 */ /* 0x000fe20000010033 */
[----:B------:R-:W-:Y:S01]  /*7ed0*/  PRMT R38, R182, 0x5432, R38 ;  /* 0x00005432b6267816 */ /* 0x000fe20000000026 */
[C---:B------:R-:W-:Y:S01]  /*7ee0*/  FFMA.FTZ R36, R41.reuse, R44, -R36 ;  /* 0x0000002c29247223 */ /* 0x040fe20000010824 */
[----:B------:R-:W-:Y:S01]  /*7ef0*/  FFMA.FTZ R49, R41, R47, R49 ;  /* 0x0000002f29317223 */ /* 0x000fe20000010031 */
[----:B------:R-:W-:Y:S01]  /*7f00*/  LOP3.LUT R40, R40, 0xffff0000, RZ, 0xc0, !PT ;  /* 0xffff000028287812 */ /* 0x000fe200078ec0ff */
[----:B------:R-:W-:-:S02]  /*7f10*/  IMAD.U32 R42, R50, 0x10000, RZ ;  /* 0x00010000322a7824 */ /* 0x000fc400078e00ff */
[-C--:B------:R-:W-:Y:S01]  /*7f20*/  FMUL.FTZ R43, R48, R39.reuse ;  /* 0x00000027302b7220 */ /* 0x080fe20000410000 */
[C---:B------:R-:W-:Y:S01]  /*7f30*/  IMAD.U32 R41, R157.reuse, 0x10000, RZ ;  /* 0x000100009d297824 */ /* 0x040fe200078e00ff */
[----:B------:R-:W-:Y:S01]  /*7f40*/  LOP3.LUT R50, R50, 0xffff0000, RZ, 0xc0, !PT ;  /* 0xffff000032327812 */ /* 0x000fe200078ec0ff */
[-C--:B------:R-:W-:Y:S01]  /*7f50*/  FMUL.FTZ R48, R48, R88.reuse ;  /* 0x0000005830307220 */ /* 0x080fe20000410000 */
[----:B------:R-:W-:Y:S01]  /*7f60*/  LOP3.LUT R157, R157, 0xffff0000, RZ, 0xc0, !PT ;  /* 0xffff00009d9d7812 */ /* 0x000fe200078ec0ff */
[----:B------:R-:W-:Y:S02]  /*7f70*/  IMAD.U32 R44, R38, 0x10000, RZ ;  /* 0x00010000262c7824 */ /* 0x000fe400078e00ff */
[----:B------:R-:W-:Y:S01]  /*7f80*/  FFMA.FTZ R43, R40, R88, -R43 ;  /* 0x00000058282b7223 */ /* 0x000fe2000001082b */
[----:B------:R-:W-:Y:S01]  /*7f90*/  LOP3.LUT R38, R38, 0xffff0000, RZ, 0xc0, !PT ;  /* 0xffff000026267812 */ /* 0x000fe200078ec0ff */
[----:B------:R-:W-:Y:S01]  /*7fa0*/  FFMA.FTZ R48, R40, R39, R48 ;  /* 0x0000002728307223 */ /* 0x000fe20000010030 */
[----:B------:R-:W-:Y:S01]  /*7fb0*/  FMUL.FTZ R39, R42, R41 ;  /* 0x000000292a277220 */ /* 0x000fe20000410000 */
[----:B------:R-:W-:Y:S01]  /*7fc0*/  FMUL.FTZ R40, R50, R157 ;  /* 0x0000009d32287220 */ /* 0x000fe20000410000 */
[----:B------:R-:W-:Y:S01]  /*7fd0*/  FMUL.FTZ R42, R42, R44 ;  /* 0x0000002c2a2a7220 */ /* 0x000fe20000410000 */
[----:B------:R-:W-:Y:S01]  /*7fe0*/  FMUL.FTZ R50, R50, R38 ;  /* 0x0000002632327220 */ /* 0x000fe20000410000 */
[----:B------:R-:W-:Y:S01]  /*7ff0*/  FFMA.FTZ R39, R134, R44, -R39 ;  /* 0x0000002c86277223 */ /* 0x000fe20000010827 */
[----:B------:R-:W-:Y:S01]  /*8000*/  FFMA.FTZ R40, R136, R38, -R40 ;  /* 0x0000002688287223 */ /* 0x000fe20000010828 */
[----:B------:R-:W-:Y:S01]  /*8010*/  FFMA.FTZ R42, R134, R41, R42 ;  /* 0x00000029862a7223 */ /* 0x000fe2000001002a */
[----:B------:R-:W-:Y:S01]  /*8020*/  FFMA.FTZ R50, R136, R157, R50 ;  /* 0x0000009d88327223 */ /* 0x000fe20000010032 */
[----:B------:R-:W-:Y:S01]  /*8030*/  FFMA.FTZ R137, R135, R139, R137 ;  /* 0x0000008b87897223 */ /* 0x000fe20000010089 */
[----:B------:R-:W-:-:S02]  /*8040*/  F2FP.BF16.F32.PACK_AB R45, R158, R45 ;  /* 0x0000002d9e2d723e */ /* 0x000fc400000010ff */
[----:B------:R-:W-:Y:S02]  /*8050*/  F2FP.BF16.F32.PACK_AB R37, R89, R37 ;  /* 0x000000255925723e */ /* 0x000fe400000010ff */
[----:B------:R-:W-:Y:S01]  /*8060*/  F2FP.BF16.F32.PACK_AB R90, R91, R90 ;  /* 0x0000005a5b5a723e */ /* 0x000fe200000010ff */
[----:B------:R-:W-:Y:S01]  /*8070*/  IMAD.MOV.U32 R41, RZ, RZ, R45 ;  /* 0x000000ffff297224 */ /* 0x000fe200078e002d */
[----:B------:R-:W-:Y:S01]  /*8080*/  F2FP.BF16.F32.PACK_AB R36, R43, R36 ;  /* 0x000000242b24723e */ /* 0x000fe200000010ff */
[----:B------:R-:W-:Y:S01]  /*8090*/  IMAD.MOV.U32 R43, RZ, RZ, R37 ;  /* 0x000000ffff2b7224 */ /* 0x000fe200078e0025 */
[----:B------:R-:W-:Y:S02]  /*80a0*/  F2FP.BF16.F32.PACK_AB R39, R40, R39 ;  /* 0x000000272827723e */ /* 0x000fe400000010ff */
[----:B------:R-:W-:Y:S01]  /*80b0*/  F2FP.BF16.F32.PACK_AB R48, R48, R49 ;  /* 0x000000313030723e */ /* 0x000fe200000010ff */
[----:B------:R-:W-:Y:S01]  /*80c0*/  IMAD.MOV.U32 R40, RZ, RZ, R36 ;  /* 0x000000ffff287224 */ /* 0x000fe200078e0024 */
[----:B------:R-:W-:Y:S01]  /*80d0*/  F2FP.BF16.F32.PACK_AB R50, R50, R42 ;  /* 0x0000002a3232723e */ /* 0x000fe200000010ff */
[----:B------:R-:W-:Y:S01]  /*80e0*/  IMAD.MOV.U32 R49, RZ, RZ, R90 ;  /* 0x000000ffff317224 */ /* 0x000fe200078e005a */
[----:B------:R-:W-:Y:S01]  /*80f0*/  F2FP.BF16.F32.PACK_AB R51, R51, R137 ;  /* 0x000000893333723e */ /* 0x000fe200000010ff */
[----:B------:R-:W-:-:S07]  /*8100*/  IMAD.MOV.U32 R42, RZ, RZ, R39 ;  /* 0x000000ffff2a7224 */ /* 0x000fce00078e0027 */
.L_x_729:
[----:B------:R-:W-:Y:S05]  /*8110*/  BSYNC B2 ;  /* 0x0000000000027941 */ /* 0x000fea0003800000 */
.L_x_728:
[----:B------:R-:W-:Y:S02]  /*8120*/  ULDC.64 UR4, c[0x0][0x208] ;  /* 0x0000820000047ab9 */ /* 0x000fe40000000a00 */
[----:B0-----:R3:W-:Y:S04]  /*8130*/  STG.E.128 desc[UR4][R84.64], R40 ;  /* 0x0000002854007986 */ /* 0x0017e8000c101d04 */
[----:B--2---:R3:W-:Y:S02]  /*8140*/  @!P5 STG.E.128 desc[UR4][R86.64], R48 ;  /* 0x000000305600d986 */ /* 0x0047e4000c101d04 */
.L_x_723:
[----:B------:R-:W-:Y:S05]  /*8150*/  BSYNC B1 ;  /* 0x0000000000017941 */ /* 0x000fea0003800000 */
.L_x_722:
[----:B------:R-:W-:Y:S04]  /*8160*/  BSSY B1, `(.L_x_730) ;  /* 0x000010f000017945 */ /* 0x000fe80003800000 */
[----:B------:R-:W-:Y:S05]  /*8170*/  @P3 BRA `(.L_x_731) ;  /* 0x0000001000343947 */ /* 0x000fea0003800000 */
[----:B------:R-:W-:Y:S01]  /*8180*/  ISETP.NE.AND P3, PT, R26, RZ, PT ;  /* 0x000000ff1a00720c */ /* 0x000fe20003f65270 */
[----:B------:R-:W-:Y:S01]  /*8190*/  VIADD R37, R212, 0x20 ;  /* 0x00000020d4257836 */ /* 0x000fe20000000000 */
[----:B------:R-:W-:Y:S01]  /*81a0*/  BSSY B2, `(.L_x_732) ;  /* 0x0000086000027945 */ /* 0x000fe20003800000 */
[-C--:B--2---:R-:W-:Y:S02]  /*81b0*/  IMAD R36, R147, R122.reuse, RZ ;  /* 0x0000007a93247224 */ /* 0x084fe400078e02ff */
[----:B------:R-:W-:-:S04]  /*81c0*/  IMAD.WIDE.U32 R44, R37, R122, R124 ;  /* 0x0000007a252c7225 */ /* 0x000fc800078e007c */
[----:B------:R-:W-:-:S04]  /*81d0*/  IMAD R37, R37, R123, R36 ;  /* 0x0000007b25257224 */ /* 0x000fc800078e0224 */
[----:B---3--:R-:W-:Y:S01]  /*81e0*/  IMAD.IADD R50, R45, 0x1, R37 ;  /* 0x000000012d327824 */ /* 0x008fe200078e0225 */
[----:B------:R-:W-:Y:S06]  /*81f0*/  @!P3 BRA `(.L_x_733) ;  /* 0x000000080000b947 */ /* 0x000fec0003800000 */
[----:B------:R-:W-:Y:S01]  /*8200*/  SEL R36, R118, R148, !P0 ;  /* 0x0000009476247207 */ /* 0x000fe20004000000 */
[----:B------:R-:W-:Y:S01]  /*8210*/  BSSY B3, `(.L_x_734) ;  /* 0x000007b000037945 */ /* 0x000fe20003800000 */
[----:B------:R-:W-:Y:S02]  /*8220*/  IADD3 R38, P3, P5, R96, R44, R13 ;  /* 0x0000002c60267210 */ /* 0x000fe40007d7e00d */
[----:B------:R-:W-:Y:S02]  /*8230*/  SHF.R.S32.HI R37, RZ, 0x1f, R36 ;  /* 0x0000001fff257819 */ /* 0x000fe40000011424 */
[----:B------:R-:W-:Y:S02]  /*8240*/  IADD3.X R40, R92, R50, R7, P3, P5 ;  /* 0x000000325c287210 */ /* 0x000fe40001fea407 */
[----:B------:R-:W-:Y:S02]  /*8250*/  LEA.HI R37, R37, R36, RZ, 0x4 ;  /* 0x0000002425257211 */ /* 0x000fe400078f20ff */
[----:B------:R-:W-:-:S02]  /*8260*/  SHF.R.U32.HI R46, RZ, 0x3, R225 ;  /* 0x00000003ff2e7819 */ /* 0x000fc400000116e1 */
[----:B------:R-:W-:-:S04]  /*8270*/  LEA.HI.SX32 R41, R37, R14, 0x1c ;  /* 0x0000000e25297211 */ /* 0x000fc800078fe2ff */
[----:B------:R-:W-:Y:S01]  /*8280*/  SHF.R.S32.HI R42, RZ, 0x1f, R41 ;  /* 0x0000001fff2a7819 */ /* 0x000fe20000011429 */
[----:B------:R-:W-:-:S03]  /*8290*/  IMAD.SHL.U32 R39, R41, 0x8, RZ ;  /* 0x0000000829277824 */ /* 0x000fc600078e00ff */
[----:B------:R-:W-:Y:S02]  /*82a0*/  LEA.HI R42, R42, R41, RZ, 0x3 ;  /* 0x000000292a2a7211 */ /* 0x000fe400078f18ff */
[----:B------:R-:W-:Y:S02]  /*82b0*/  ISETP.GE.AND P3, PT, R39, R145, PT ;  /* 0x000000912700720c */ /* 0x000fe40003f66270 */
[----:B------:R-:W-:-:S05]  /*82c0*/  SHF.R.S32.HI R41, RZ, 0x3, R42 ;  /* 0x00000003ff297819 */ /* 0x000fca000001142a */
[----:B------:R-:W-:-:S06]  /*82d0*/  IMAD R41, R41, 0x1400, R228 ;  /* 0x0000140029297824 */ /* 0x000fcc00078e02e4 */
[--C-:B------:R-:W-:Y:S02]  /*82e0*/  @!P3 SHF.R.S32.HI R43, RZ, 0x1f, R39.reuse ;  /* 0x0000001fff2bb819 */ /* 0x100fe40000011427 */
[--C-:B------:R-:W-:Y:S02]  /*82f0*/  @!P3 IADD3 R37, P5, P6, R96, R44, R39.reuse ;  /* 0x0000002c6025b210 */ /* 0x100fe40007ebe027 */
[----:B------:R-:W-:Y:S02]  /*8300*/  LOP3.LUT R39, R225, 0x38, R39, 0xf8, !PT ;  /* 0x00000038e1277812 */ /* 0x000fe400078ef827 */
[----:B------:R-:W-:Y:S02]  /*8310*/  @!P3 IADD3.X R36, R92, R50, R43, P5, P6 ;  /* 0x000000325c24b210 */ /* 0x000fe40002fec42b */
[----:B------:R-:W-:Y:S02]  /*8320*/  LOP3.LUT R42, R39, R46, RZ, 0x3c, !PT ;  /* 0x0000002e272a7212 */ /* 0x000fe400078e3cff */
[----:B------:R-:W-:-:S03]  /*8330*/  LEA R46, P5, R38, R116, 0x1 ;  /* 0x00000074262e7211 */ /* 0x000fc600078a08ff */
[----:B------:R-:W-:Y:S01]  /*8340*/  IMAD.IADD R42, R41, 0x1, R42 ;  /* 0x00000001292a7824 */ /* 0x000fe200078e022a */
[-C--:B------:R-:W-:Y:S01]  /*8350*/  LEA.HI.X R47, R38, R117.reuse, R40, 0x1, P5 ;  /* 0x00000075262f7211 */ /* 0x080fe200028f0c28 */
[----:B------:R-:W-:Y:S01]  /*8360*/  IMAD R41, R19, 0x5000, R141 ;  /* 0x0000500013297824 */ /* 0x000fe200078e028d */
[----:B------:R-:W-:Y:S01]  /*8370*/  @!P3 LEA R48, P5, R37, R116, 0x1 ;  /* 0x000000742530b211 */ /* 0x000fe200078a08ff */
[----:B------:R-:W-:Y:S02]  /*8380*/  IMAD R39, R19, 0x5000, R42 ;  /* 0x0000500013277824 */ /* 0x000fe400078e022a */
[----:B------:R-:W-:Y:S01]  /*8390*/  IMAD R38, R41, 0x2, R18 ;  /* 0x0000000229267824 */ /* 0x000fe200078e0212 */
[----:B------:R-:W-:Y:S01]  /*83a0*/  @!P3 LEA.HI.X R49, R37, R117, R36, 0x1, P5 ;  /* 0x000000752531b211 */ /* 0x000fe200028f0c24 */
[----:B------:R-:W-:Y:S01]  /*83b0*/  IMAD R40, R39, 0x2, R18 ;  /* 0x0000000227287824 */ /* 0x000fe200078e0212 */
[----:B------:R-:W-:-:S03]  /*83c0*/  ISETP.GE.AND P5, PT, R16, R115, PT ;  /* 0x000000731000720c */ /* 0x000fc60003fa6270 */
[----:B------:R-:W2:Y:S04]  /*83d0*/  LDS.128 R36, [R38+0x24400] ;  /* 0x0244000026247984 */ /* 0x000ea80000000c00 */
[----:B------:R-:W3:Y:S06]  /*83e0*/  LDS.128 R40, [R40+0x24400] ;  /* 0x0244000028287984 */ /* 0x000eec0000000c00 */
[----:B------:R-:W-:Y:S05]  /*83f0*/  @P5 BRA `(.L_x_735) ;  /* 0x0000000400705947 */ /* 0x000fea0003800000 */
[--C-:B------:R-:W-:Y:S01]  /*8400*/  SHF.R.U64 R51, R56, 0x10, R57.reuse ;  /* 0x0000001038337819 */ /* 0x100fe20000001239 */
[----:B0--3--:R-:W-:Y:S01]  /*8410*/  IMAD.U32 R85, R41, 0x10000, RZ ;  /* 0x0001000029557824 */ /* 0x009fe200078e00ff */
[----:B------:R-:W-:Y:S01]  /*8420*/  SHF.R.U32.HI R56, RZ, 0x10, R57 ;  /* 0x00000010ff387819 */ /* 0x000fe20000011639 */
[----:B------:R-:W-:Y:S01]  /*8430*/  IMAD.U32 R89, R43, 0x10000, RZ ;  /* 0x000100002b597824 */ /* 0x000fe200078e00ff */
[----:B------:R-:W-:Y:S01]  /*8440*/  SHF.R.U64 R57, R58, 0x10, R59 ;  /* 0x000000103a397819 */ /* 0x000fe2000000123b */
[----:B--2---:R-:W-:Y:S01]  /*8450*/  IMAD.U32 R88, R39, 0x10000, RZ ;  /* 0x0001000027587824 */ /* 0x004fe200078e00ff */
[--C-:B------:R-:W-:Y:S01]  /*8460*/  SHF.R.U64 R58, R64, 0x10, R65.reuse ;  /* 0x00000010403a7819 */ /* 0x100fe20000001241 */
[----:B------:R-:W-:Y:S01]  /*8470*/  IMAD.U32 R90, R42, 0x10000, RZ ;  /* 0x000100002a5a7824 */ /* 0x000fe200078e00ff */
[----:B------:R-:W-:Y:S01]  /*8480*/  SHF.R.U32.HI R64, RZ, 0x10, R65 ;  /* 0x00000010ff407819 */ /* 0x000fe20000011641 */
[----:B------:R-:W-:Y:S01]  /*8490*/  IMAD.U32 R87, R38, 0x10000, RZ ;  /* 0x0001000026577824 */ /* 0x000fe200078e00ff */
[----:B------:R-:W-:-:S02]  /*84a0*/  SHF.R.U32.HI R59, RZ, 0x10, R59 ;  /* 0x00000010ff3b7819 */ /* 0x000fc4000001163b */
[----:B------:R-:W-:Y:S02]  /*84b0*/  PRMT R64, R173, 0x5432, R64 ;  /* 0x00005432ad407816 */ /* 0x000fe40000000040 */
[--C-:B------:R-:W-:Y:S02]  /*84c0*/  SHF.R.U64 R65, R66, 0x10, R67.reuse ;  /* 0x0000001042417819 */ /* 0x100fe40000001243 */
[----:B------:R-:W-:Y:S01]  /*84d0*/  PRMT R56, R175, 0x5410, R56 ;  /* 0x00005410af387816 */ /* 0x000fe20000000038 */
[----:B------:R-:W-:Y:S01]  /*84e0*/  IMAD.U32 R91, R64, 0x10000, RZ ;  /* 0x00010000405b7824 */ /* 0x000fe200078e00ff */
[----:B------:R-:W-:Y:S01]  /*84f0*/  SHF.R.U32.HI R66, RZ, 0x10, R67 ;  /* 0x00000010ff427819 */ /* 0x000fe20000011643 */
[----:B------:R-:W-:Y:S01]  /*8500*/  IMAD.U32 R67, R37, 0x10000, RZ ;  /* 0x0001000025437824 */ /* 0x000fe200078e00ff */
[----:B------:R-:W-:Y:S01]  /*8510*/  PRMT R59, R172, 0x5410, R59 ;  /* 0x00005410ac3b7816 */ /* 0x000fe2000000003b */
[----:B------:R-:W-:Y:S01]  /*8520*/  IMAD.U32 R134, R56, 0x10000, RZ ;  /* 0x0001000038867824 */ /* 0x000fe200078e00ff */
[----:B------:R-:W-:Y:S01]  /*8530*/  LOP3.LUT R86, R41, 0xffff0000, RZ, 0xc0, !PT ;  /* 0xffff000029567812 */ /* 0x000fe200078ec0ff */
[----:B------:R-:W-:Y:S01]  /*8540*/  IMAD.U32 R41, R40, 0x10000, RZ ;  /* 0x0001000028297824 */ /* 0x000fe200078e00ff */
[----:B------:R-:W-:Y:S01]  /*8550*/  PRMT R172, R172, 0x5432, R65 ;  /* 0x00005432acac7816 */ /* 0x000fe20000000041 */
[CC--:B------:R-:W-:Y:S01]  /*8560*/  FMUL.FTZ R65, R85.reuse, R91.reuse ;  /* 0x0000005b55417220 */ /* 0x0c0fe20000410000 */
[----:B------:R-:W-:Y:S01]  /*8570*/  LOP3.LUT R64, R64, 0xffff0000, RZ, 0xc0, !PT ;  /* 0xffff000040407812 */ /* 0x000fe200078ec0ff */
[-C--:B------:R-:W-:Y:S01]  /*8580*/  FMUL.FTZ R85, R85, R134.reuse ;  /* 0x0000008655557220 */ /* 0x080fe20000410000 */
[----:B------:R-:W-:Y:S01]  /*8590*/  PRMT R66, R173, 0x5410, R66 ;  /* 0x00005410ad427816 */ /* 0x000fe20000000042 */
[----:B------:R-:W-:Y:S01]  /*85a0*/  FFMA.FTZ R65, R67, R134, -R65 ;  /* 0x0000008643417223 */ /* 0x000fe20000010841 */
[----:B------:R-:W-:Y:S01]  /*85b0*/  LOP3.LUT R56, R56, 0xffff0000, RZ, 0xc0, !PT ;  /* 0xffff000038387812 */ /* 0x000fe200078ec0ff */
[----:B------:R-:W-:Y:S01]  /*85c0*/  FMUL.FTZ R135, R86, R64 ;  /* 0x0000004056877220 */ /* 0x000fe20000410000 */
[----:B------:R-:W-:Y:S01]  /*85d0*/  LOP3.LUT R84, R37, 0xffff0000, RZ, 0xc0, !PT ;  /* 0xffff000025547812 */ /* 0x000fe200078ec0ff */
[----:B------:R-:W-:Y:S01]  /*85e0*/  IMAD.U32 R134, R66, 0x10000, RZ ;  /* 0x0001000042867824 */ /* 0x000fe200078e00ff */
[----:B------:R-:W-:Y:S01]  /*85f0*/  LOP3.LUT R43, R43, 0xffff0000, RZ, 0xc0, !PT ;  /* 0xffff00002b2b7812 */ /* 0x000fe200078ec0ff */
[-C--:B------:R-:W-:Y:S01]  /*8600*/  FMUL.FTZ R86, R86, R56.reuse ;  /* 0x0000003856567220 */ /* 0x080fe20000410000 */
[----:B------:R-:W-:Y:S01]  /*8610*/  LOP3.LUT R66, R66, 0xffff0000, RZ, 0xc0, !PT ;  /* 0xffff000042427812 */ /* 0x000fe200078ec0ff */
[----:B------:R-:W-:Y:S01]  /*8620*/  FFMA.FTZ R85, R67, R91, R85 ;  /* 0x0000005b43557223 */ /* 0x000fe20000010055 */
        /* <DEDUP_REMOVED lines=11> */
[----:B------:R-:W-:Y:S01]  /*86e0*/  IMAD.U32 R67, R58, 0x10000, RZ ;  /* 0x000100003a437824 */ /* 0x000fe200078e00ff */
[----:B------:R-:W-:Y:S01]  /*86f0*/  LOP3.LUT R40, R40, 0xffff0000, RZ, 0xc0, !PT ;  /* 0xffff000028287812 */ /* 0x000fe200078ec0ff */
[----:B------:R-:W-:-:S02]  /*8700*/  IMAD.U32 R64, R51, 0x10000, RZ ;  /* 0x0001000033407824 */ /* 0x000fc400078e00ff */
[-C--:B------:R-:W-:Y:S01]  /*8710*/  FMUL.FTZ R43, R43, R59.reuse ;  /* 0x0000003b2b2b7220 */ /* 0x080fe20000410000 */
[----:B------:R-:W-:Y:S01]  /*8720*/  LOP3.LUT R58, R58, 0xffff0000, RZ, 0xc0, !PT ;  /* 0xffff00003a3a7812 */ /* 0x000fe200078ec0ff */
[----:B------:R-:W-:Y:S01]  /*8730*/  FFMA.FTZ R84, R39, R59, -R84 ;  /* 0x0000003b27547223 */ /* 0x000fe20000010854 */
[----:B------:R-:W-:Y:S01]  /*8740*/  LOP3.LUT R59, R51, 0xffff0000, RZ, 0xc0, !PT ;  /* 0xffff0000333b7812 */ /* 0x000fe200078ec0ff */
[C---:B------:R-:W-:Y:S02]  /*8750*/  IMAD.U32 R37, R36.reuse, 0x10000, RZ ;  /* 0x0001000024257824 */ /* 0x040fe400078e00ff */
[CC--:B------:R-:W-:Y:S01]  /*8760*/  FMUL.FTZ R51, R41.reuse, R67.reuse ;  /* 0x0000004329337220 */ /* 0x0c0fe20000410000 */
[----:B------:R-:W-:Y:S01]  /*8770*/  LOP3.LUT R36, R36, 0xffff0000, RZ, 0xc0, !PT ;  /* 0xffff000024247812 */ /* 0x000fe200078ec0ff */
[----:B------:R-:W-:Y:S01]  /*8780*/  FMUL.FTZ R41, R41, R64 ;  /* 0x0000004029297220 */ /* 0x000fe20000410000 */
[----:B------:R-:W-:Y:S01]  /*8790*/  FFMA.FTZ R43, R39, R66, R43 ;  /* 0x00000042272b7223 */ /* 0x000fe2000001002b */
[----:B------:R-:W-:Y:S01]  /*87a0*/  PRMT R57, R174, 0x5432, R57 ;  /* 0x00005432ae397816 */ /* 0x000fe20000000039 */
[C---:B------:R-:W-:Y:S01]  /*87b0*/  FMUL.FTZ R39, R40.reuse, R58 ;  /* 0x0000003a28277220 */ /* 0x040fe20000410000 */
[C---:B------:R-:W-:Y:S01]  /*87c0*/  FFMA.FTZ R51, R37.reuse, R64, -R51 ;  /* 0x0000004025337223 */ /* 0x040fe20000010833 */
[----:B------:R-:W-:Y:S01]  /*87d0*/  FFMA.FTZ R41, R37, R67, R41 ;  /* 0x0000004325297223 */ /* 0x000fe20000010029 */
[-C--:B------:R-:W-:Y:S01]  /*87e0*/  FMUL.FTZ R40, R40, R59.reuse ;  /* 0x0000003b28287220 */ /* 0x080fe20000410000 */
[----:B------:R-:W-:Y:S01]  /*87f0*/  FFMA.FTZ R39, R36, R59, -R39 ;  /* 0x0000003b24277223 */ /* 0x000fe20000010827 */
[----:B------:R-:W-:Y:S01]  /*8800*/  IMAD.U32 R37, R172, 0x10000, RZ ;  /* 0x00010000ac257824 */ /* 0x000fe200078e00ff */
[----:B------:R-:W-:Y:S01]  /*8810*/  LOP3.LUT R42, R42, 0xffff0000, RZ, 0xc0, !PT ;  /* 0xffff00002a2a7812 */ /* 0x000fe200078ec0ff */
[C---:B------:R-:W-:Y:S01]  /*8820*/  IMAD.U32 R59, R57.reuse, 0x10000, RZ ;  /* 0x00010000393b7824 */ /* 0x040fe200078e00ff */
[----:B------:R-:W-:Y:S01]  /*8830*/  LOP3.LUT R172, R172, 0xffff0000, RZ, 0xc0, !PT ;  /* 0xffff0000acac7812 */ /* 0x000fe200078ec0ff */
[----:B------:R-:W-:Y:S01]  /*8840*/  FFMA.FTZ R40, R36, R58, R40 ;  /* 0x0000003a24287223 */ /* 0x000fe20000010028 */
[----:B------:R-:W-:Y:S01]  /*8850*/  LOP3.LUT R57, R57, 0xffff0000, RZ, 0xc0, !PT ;  /* 0xffff000039397812 */ /* 0x000fe200078ec0ff */
[----:B------:R-:W-:Y:S01]  /*8860*/  FMUL.FTZ R36, R90, R37 ;  /* 0x000000255a247220 */ /* 0x000fe20000410000 */
[----:B------:R-:W-:Y:S01]  /*8870*/  LOP3.LUT R38, R38, 0xffff0000, RZ, 0xc0, !PT ;  /* 0xffff000026267812 */ /* 0x000fe200078ec0ff */
[----:B------:R-:W-:Y:S01]  /*8880*/  FMUL.FTZ R90, R90, R59 ;  /* 0x0000003b5a5a7220 */ /* 0x000fe20000410000 */
[CC--:B------:R-:W-:Y:S01]  /*8890*/  FMUL.FTZ R58, R42.reuse, R172.reuse ;  /* 0x000000ac2a3a7220 */ /* 0x0c0fe20000410000 */
[----:B------:R-:W-:Y:S01]  /*88a0*/  FMUL.FTZ R42, R42, R57 ;  /* 0x000000392a2a7220 */ /* 0x000fe20000410000 */
[C---:B------:R-:W-:Y:S01]  /*88b0*/  FFMA.FTZ R36, R87.reuse, R59, -R36 ;  /* 0x0000003b57247223 */ /* 0x040fe20000010824 */
[----:B------:R-:W-:Y:S01]  /*88c0*/  FFMA.FTZ R90, R87, R37, R90 ;  /* 0x00000025575a7223 */ /* 0x000fe2000001005a */
[C---:B------:R-:W-:Y:S01]  /*88d0*/  FFMA.FTZ R57, R38.reuse, R57, -R58 ;  /* 0x0000003926397223 */ /* 0x040fe2000001083a */
[----:B------:R-:W-:Y:S01]  /*88e0*/  FFMA.FTZ R37, R38, R172, R42 ;  /* 0x000000ac26257223 */ /* 0x000fe2000001002a */
[----:B------:R-:W-:Y:S01]  /*88f0*/  FFMA.FTZ R89, R88, R134, R89 ;  /* 0x0000008658597223 */ /* 0x000fe20000010059 */
[----:B------:R-:W-:-:S02]  /*8900*/  F2FP.BF16.F32.PACK_AB R65, R135, R65 ;  /* 0x000000418741723e */ /* 0x000fc400000010ff */
[----:B------:R-:W-:Y:S02]  /*8910*/  F2FP.BF16.F32.PACK_AB R56, R84, R56 ;  /* 0x000000385438723e */ /* 0x000fe400000010ff */
[----:B------:R-:W-:Y:S02]  /*8920*/  F2FP.BF16.F32.PACK_AB R85, R86, R85 ;  /* 0x000000555655723e */ /* 0x000fe400000010ff */
[----:B------:R-:W-:Y:S01]  /*8930*/  F2FP.BF16.F32.PACK_AB R64, R39, R51 ;  /* 0x000000332740723e */ /* 0x000fe200000010ff */
[----:B------:R-:W-:Y:S01]  /*8940*/  IMAD.MOV.U32 R39, RZ, RZ, R56 ;  /* 0x000000ffff277224 */ /* 0x000fe200078e0038 */
[----:B------:R-:W-:Y:S01]  /*8950*/  F2FP.BF16.F32.PACK_AB R40, R40, R41 ;  /* 0x000000292828723e */ /* 0x000fe200000010ff */
[----:B------:R-:W-:Y:S01]  /*8960*/  IMAD.MOV.U32 R41, RZ, RZ, R85 ;  /* 0x000000ffff297224 */ /* 0x000fe200078e0055 */
[----:B------:R-:W-:Y:S01]  /*8970*/  F2FP.BF16.F32.PACK_AB R38, R57, R36 ;  /* 0x000000243926723e */ /* 0x000fe200000010ff */
[----:B------:R-:W-:Y:S01]  /*8980*/  IMAD.MOV.U32 R36, RZ, RZ, R64 ;  /* 0x000000ffff247224 */ /* 0x000fe200078e0040 */
[----:B------:R-:W-:Y:S01]  /*8990*/  F2FP.BF16.F32.PACK_AB R42, R37, R90 ;  /* 0x0000005a252a723e */ /* 0x000fe200000010ff */
[----:B------:R-:W-:Y:S01]  /*89a0*/  IMAD.MOV.U32 R37, RZ, RZ, R65 ;  /* 0x000000ffff257224 */ /* 0x000fe200078e0041 */
[----:B------:R-:W-:-:S07]  /*89b0*/  F2FP.BF16.F32.PACK_AB R43, R43, R89 ;  /* 0x000000592b2b723e */ /* 0x000fce00000010ff */
.L_x_735:
[----:B------:R-:W-:Y:S05]  /*89c0*/  BSYNC B3 ;  /* 0x0000000000037941 */ /* 0x000fea0003800000 */
.L_x_734:
[----:B------:R-:W-:Y:S02]  /*89d0*/  ULDC.64 UR4, c[0x0][0x208] ;  /* 0x0000820000047ab9 */ /* 0x000fe40000000a00 */
[----:B--2---:R2:W-:Y:S04]  /*89e0*/  STG.E.128 desc[UR4][R46.64], R36 ;  /* 0x000000242e007986 */ /* 0x0045e8000c101d04 */
[----:B---3--:R2:W-:Y:S02]  /*89f0*/  @!P3 STG.E.128 desc[UR4][R48.64], R40 ;  /* 0x000000283000b986 */ /* 0x0085e4000c101d04 */
.L_x_733:
[----:B------:R-:W-:Y:S05]  /*8a00*/  BSYNC B2 ;  /* 0x0000000000027941 */ /* 0x000fea0003800000 */
.L_x_732:
[----:B------:R-:W-:-:S13]  /*8a10*/  ISETP.NE.AND P3, PT, R10, RZ, PT ;  /* 0x000000ff0a00720c */ /* 0x000fda0003f65270 */
[----:B------:R-:W-:Y:S05]  /*8a20*/  @!P3 BRA `(.L_x_731) ;  /* 0x000000080008b947 */ /* 0x000fea0003800000 */
[----:B--2---:R-:W-:Y:S01]  /*8a30*/  SEL R36, R118, R148, !P1 ;  /* 0x0000009476247207 */ /* 0x004fe20004800000 */
        /* <DEDUP_REMOVED lines=21> */
[C---:B------:R-:W-:Y:S01]  /*8b90*/  IMAD R37, R19.reuse, 0x5000, R140 ;  /* 0x0000500013257824 */ /* 0x040fe200078e028c */
[C---:B------:R-:W-:Y:S01]  /*8ba0*/  @!P3 LEA R46, P5, R38.reuse, R116, 0x1 ;  /* 0x00000074262eb211 */ /* 0x040fe200078a08ff */
        /* <DEDUP_REMOVED lines=8> */
[----:B------:R-:W-:Y:S01]  /*8c30*/  SHF.R.U64 R50, R60, 0x10, R61 ;  /* 0x000000103c327819 */ /* 0x000fe2000000123d */
[----:B---3--:R-:W-:Y:S01]  /*8c40*/  IMAD.U32 R56, R41, 0x10000, RZ ;  /* 0x0001000029387824 */ /* 0x008fe200078e00ff */
[----:B------:R-:W-:Y:S01]  /*8c50*/  SHF.R.U64 R48, R52, 0x10, R53 ;  /* 0x0000001034307819 */ /* 0x000fe20000001235 */
[----:B--2---:R-:W-:Y:S01]  /*8c60*/  IMAD.U32 R59, R39, 0x10000, RZ ;  /* 0x00010000273b7824 */ /* 0x004fe200078e00ff */
[----:B------:R-:W-:Y:S01]  /*8c70*/  SHF.R.U32.HI R60, RZ, 0x10, R61 ;  /* 0x00000010ff3c7819 */ /* 0x000fe2000001163d */
[----:B------:R-:W-:Y:S01]  /*8c80*/  IMAD.U32 R58, R38, 0x10000, RZ ;  /* 0x00010000263a7824 */ /* 0x000fe200078e00ff */
[----:B------:R-:W-:Y:S01]  /*8c90*/  SHF.R.U32.HI R52, RZ, 0x10, R53 ;  /* 0x00000010ff347819 */ /* 0x000fe20000011635 */
[----:B------:R-:W-:Y:S01]  /*8ca0*/  IMAD.U32 R53, R37, 0x10000, RZ ;  /* 0x0001000025357824 */ /* 0x000fe200078e00ff */
[----:B------:R-:W-:Y:S02]  /*8cb0*/  PRMT R64, R171, 0x5432, R60 ;  /* 0x00005432ab407816 */ /* 0x000fe4000000003c */
[----:B------:R-:W-:-:S02]  /*8cc0*/  PRMT R52, R169, 0x5432, R52 ;  /* 0x00005432a9347816 */ /* 0x000fc40000000034 */
[----:B------:R-:W-:Y:S01]  /*8cd0*/  SHF.R.U64 R51, R62, 0x10, R63 ;  /* 0x000000103e337819 */ /* 0x000fe2000000123f */
[----:B------:R-:W-:Y:S01]  /*8ce0*/  IMAD.U32 R60, R64, 0x10000, RZ ;  /* 0x00010000403c7824 */ /* 0x000fe200078e00ff */
[----:B------:R-:W-:Y:S01]  /*8cf0*/  SHF.R.U64 R49, R54, 0x10, R55 ;  /* 0x0000001036317819 */ /* 0x000fe20000001237 */
[----:B------:R-:W-:Y:S01]  /*8d00*/  IMAD.U32 R62, R43, 0x10000, RZ ;  /* 0x000100002b3e7824 */ /* 0x000fe200078e00ff */
[----:B------:R-:W-:Y:S01]  /*8d10*/  SHF.R.U32.HI R63, RZ, 0x10, R63 ;  /* 0x00000010ff3f7819 */ /* 0x000fe2000001163f */
[----:B------:R-:W-:Y:S01]  /*8d20*/  FMUL.FTZ R66, R56, R60 ;  /* 0x0000003c38427220 */ /* 0x000fe20000410000 */
[----:B------:R-:W-:Y:S01]  /*8d30*/  PRMT R171, R171, 0x5410, R50 ;  /* 0x00005410abab7816 */ /* 0x000fe20000000032 */
[----:B------:R-:W-:Y:S01]  /*8d40*/  IMAD.U32 R50, R52, 0x10000, RZ ;  /* 0x0001000034327824 */ /* 0x000fe200078e00ff */
[----:B------:R-:W-:Y:S02]  /*8d50*/  SHF.R.U32.HI R55, RZ, 0x10, R55 ;  /* 0x00000010ff377819 */ /* 0x000fe40000011637 */
[----:B------:R-:W-:Y:S01]  /*8d60*/  LOP3.LUT R57, R41, 0xffff0000, RZ, 0xc0, !PT ;  /* 0xffff000029397812 */ /* 0x000fe200078ec0ff */
[-C--:B------:R-:W-:Y:S01]  /*8d70*/  FMUL.FTZ R56, R56, R50.reuse ;  /* 0x0000003238387220 */ /* 0x080fe20000410000 */
[----:B------:R-:W-:Y:S01]  /*8d80*/  LOP3.LUT R64, R64, 0xffff0000, RZ, 0xc0, !PT ;  /* 0xffff000040407812 */ /* 0x000fe200078ec0ff */
[C---:B------:R-:W-:Y:S01]  /*8d90*/  FFMA.FTZ R50, R53.reuse, R50, -R66 ;  /* 0x0000003235327223 */ /* 0x040fe20000010842 */
[----:B------:R-:W-:Y:S01]  /*8da0*/  PRMT R63, R170, 0x5432, R63 ;  /* 0x00005432aa3f7816 */ /* 0x000fe2000000003f */
[----:B------:R-:W-:Y:S01]  /*8db0*/  FFMA.FTZ R53, R53, R60, R56 ;  /* 0x0000003c35357223 */ /* 0x000fe20000010038 */
[----:B------:R-:W-:Y:S01]  /*8dc0*/  PRMT R55, R168, 0x5432, R55 ;  /* 0x00005432a8377816 */ /* 0x000fe20000000037 */
[----:B------:R-:W-:Y:S01]  /*8dd0*/  FMUL.FTZ R67, R57, R64 ;  /* 0x0000004039437220 */ /* 0x000fe20000410000 */
[----:B------:R-:W-:Y:S01]  /*8de0*/  LOP3.LUT R52, R52, 0xffff0000, RZ, 0xc0, !PT ;  /* 0xffff000034347812 */ /* 0x000fe200078ec0ff */
[----:B------:R-:W-:Y:S01]  /*8df0*/  IMAD.U32 R65, R63, 0x10000, RZ ;  /* 0x000100003f417824 */ /* 0x000fe200078e00ff */
[----:B------:R-:W-:Y:S01]  /*8e00*/  LOP3.LUT R54, R37, 0xffff0000, RZ, 0xc0, !PT ;  /* 0xffff000025367812 */ /* 0x000fe200078ec0ff */
[----:B------:R-:W-:Y:S01]  /*8e10*/  IMAD.U32 R60, R55, 0x10000, RZ ;  /* 0x00010000373c7824 */ /* 0x000fe200078e00ff */
[----:B------:R-:W-:Y:S01]  /*8e20*/  LOP3.LUT R43, R43, 0xffff0000, RZ, 0xc0, !PT ;  /* 0xffff00002b2b7812 */ /* 0x000fe200078ec0ff */
[-C--:B0-----:R-:W-:Y:S01]  /*8e30*/  FMUL.FTZ R85, R57, R52.reuse ;  /* 0x0000003439557220 */ /* 0x081fe20000410000 */
[----:B------:R-:W-:Y:S01]  /*8e40*/  LOP3.LUT R56, R63, 0xffff0000, RZ, 0xc0, !PT ;  /* 0xffff00003f387812 */ /* 0x000fe200078ec0ff */
[----:B------:R-:W-:Y:S01]  /*8e50*/  FFMA.FTZ R57, R54, R52, -R67 ;  /* 0x0000003436397223 */ /* 0x000fe20000010843 */
[CC--:B------:R-:W-:Y:S01]  /*8e60*/  FMUL.FTZ R52, R62.reuse, R65.reuse ;  /* 0x000000413e347220 */ /* 0x0c0fe20000410000 */
[----:B------:R-:W-:Y:S01]  /*8e70*/  FMUL.FTZ R66, R62, R60 ;  /* 0x0000003c3e427220 */ /* 0x000fe20000410000 */
[----:B------:R-:W-:Y:S01]  /*8e80*/  PRMT R48, R169, 0x5410, R48 ;  /* 0x00005410a9307816 */ /* 0x000fe20000000030 */
[----:B------:R-:W-:Y:S01]  /*8e90*/  FFMA.FTZ R54, R54, R64, R85 ;  /* 0x0000004036367223 */ /* 0x000fe20000010055 */
[----:B------:R-:W-:Y:S01]  /*8ea0*/  FFMA.FTZ R52, R59, R60, -R52 ;  /* 0x0000003c3b347223 */ /* 0x000fe20000010834 */
[----:B------:R-:W-:Y:S01]  /*8eb0*/  LOP3.LUT R62, R55, 0xffff0000, RZ, 0xc0, !PT ;  /* 0xffff0000373e7812 */ /* 0x000fe200078ec0ff */
[C---:B------:R-:W-:Y:S01]  /*8ec0*/  IMAD.U32 R41, R40.reuse, 0x10000, RZ ;  /* 0x0001000028297824 */ /* 0x040fe200078e00ff */
[----:B------:R-:W-:Y:S01]  /*8ed0*/  LOP3.LUT R39, R39, 0xffff0000, RZ, 0xc0, !PT ;  /* 0xffff000027277812 */ /* 0x000fe200078ec0ff */
[----:B------:R-:W-:Y:S01]  /*8ee0*/  FFMA.FTZ R59, R59, R65, R66 ;  /* 0x000000413b3b7223 */ /* 0x000fe20000010042 */
[----:B------:R-:W-:Y:S01]  /*8ef0*/  IMAD.U32 R64, R171, 0x10000, RZ ;  /* 0x00010000ab407824 */ /* 0x000fe200078e00ff */
[----:B------:R-:W-:Y:S01]  /*8f00*/  LOP3.LUT R40, R40, 0xffff0000, RZ, 0xc0, !PT ;  /* 0xffff000028287812 */ /* 0x000fe200078ec0ff */
[----:B------:R-:W-:Y:S01]  /*8f10*/  FMUL.FTZ R66, R43, R56 ;  /* 0x000000382b427220 */ /* 0x000fe20000410000 */
[----:B------:R-:W-:Y:S01]  /*8f20*/  LOP3.LUT R171, R171, 0xffff0000, RZ, 0xc0, !PT ;  /* 0xffff0000abab7812 */ /* 0x000fe200078ec0ff */
[----:B------:R-:W-:-:S02]  /*8f30*/  IMAD.U32 R60, R48, 0x10000, RZ ;  /* 0x00010000303c7824 */ /* 0x000fc400078e00ff */
[-C--:B------:R-:W-:Y:S01]  /*8f40*/  FMUL.FTZ R84, R43, R62.reuse ;  /* 0x0000003e2b547220 */ /* 0x080fe20000410000 */
[----:B------:R-:W-:Y:S01]  /*8f50*/  IMAD.U32 R37, R36, 0x10000, RZ ;  /* 0x0001000024257824 */ /* 0x000fe200078e00ff */
[----:B------:R-:W-:Y:S01]  /*8f60*/  LOP3.LUT R55, R48, 0xffff0000, RZ, 0xc0, !PT ;  /* 0xffff000030377812 */ /* 0x000fe200078ec0ff */
[----:B------:R-:W-:Y:S01]  /*8f70*/  FFMA.FTZ R43, R39, R62, -R66 ;  /* 0x0000003e272b7223 */ /* 0x000fe20000010842 */
[----:B------:R-:W-:Y:S01]  /*8f80*/  LOP3.LUT R36, R36, 0xffff0000, RZ, 0xc0, !PT ;  /* 0xffff000024247812 */ /* 0x000fe200078ec0ff */
[C---:B------:R-:W-:Y:S01]  /*8f90*/  FMUL.FTZ R62, R41.reuse, R64 ;  /* 0x00000040293e7220 */ /* 0x040fe20000410000 */
[----:B------:R-:W-:Y:S01]  /*8fa0*/  PRMT R51, R170, 0x5410, R51 ;  /* 0x00005410aa337816 */ /* 0x000fe20000000033 */
[----:B------:R-:W-:Y:S01]  /*8fb0*/  FMUL.FTZ R63, R40, R171 ;  /* 0x000000ab283f7220 */ /* 0x000fe20000410000 */
[----:B------:R-:W-:Y:S01]  /*8fc0*/  PRMT R49, R168, 0x5410, R49 ;  /* 0x00005410a8317816 */ /* 0x000fe20000000031 */
[----:B------:R-:W-:Y:S01]  /*8fd0*/  FMUL.FTZ R41, R41, R60 ;  /* 0x0000003c29297220 */ /* 0x000fe20000410000 */
[----:B------:R-:W-:Y:S01]  /*8fe0*/  FFMA.FTZ R48, R39, R56, R84 ;  /* 0x0000003827307223 */ /* 0x000fe20000010054 */
[-C--:B------:R-:W-:Y:S01]  /*8ff0*/  FMUL.FTZ R65, R40, R55.reuse ;  /* 0x0000003728417220 */ /* 0x080fe20000410000 */
[----:B------:R-:W-:Y:S01]  /*9000*/  LOP3.LUT R61, R38, 0xffff0000, RZ, 0xc0, !PT ;  /* 0xffff0000263d7812 */ /* 0x000fe200078ec0ff */
[----:B------:R-:W-:Y:S01]  /*9010*/  FFMA.FTZ R39, R37, R60, -R62 ;  /* 0x0000003c25277223 */ /* 0x000fe2000001083e */
[----:B------:R-:W-:Y:S01]  /*9020*/  FFMA.FTZ R40, R36, R55, -R63 ;  /* 0x0000003724287223 */ /* 0x000fe2000001083f */
[----:B------:R-:W-:-:S02]  /*9030*/  IMAD.U32 R38, R42, 0x10000, RZ ;  /* 0x000100002a267824 */ /* 0x000fc400078e00ff */
[----:B------:R-:W-:Y:S01]  /*9040*/  FFMA.FTZ R37, R37, R64, R41 ;  /* 0x0000004025257223 */ /* 0x000fe20000010029 */
[----:B------:R-:W-:Y:S01]  /*9050*/  IMAD.U32 R55, R51, 0x10000, RZ ;  /* 0x0001000033377824 */ /* 0x000fe200078e00ff */
[----:B------:R-:W-:Y:S01]  /*9060*/  LOP3.LUT R42, R42, 0xffff0000, RZ, 0xc0, !PT ;  /* 0xffff00002a2a7812 */ /* 0x000fe200078ec0ff */
[----:B------:R-:W-:Y:S01]  /*9070*/  IMAD.U32 R41, R49, 0x10000, RZ ;  /* 0x0001000031297824 */ /* 0x000fe200078e00ff */
[----:B------:R-:W-:Y:S01]  /*9080*/  LOP3.LUT R51, R51, 0xffff0000, RZ, 0xc0, !PT ;  /* 0xffff000033337812 */ /* 0x000fe200078ec0ff */
[C---:B------:R-:W-:Y:S01]  /*9090*/  FMUL.FTZ R63, R38.reuse, R55 ;  /* 0x00000037263f7220 */ /* 0x040fe20000410000 */
[----:B------:R-:W-:Y:S01]  /*90a0*/  LOP3.LUT R49, R49, 0xffff0000, RZ, 0xc0, !PT ;  /* 0xffff000031317812 */ /* 0x000fe200078ec0ff */
[----:B------:R-:W-:Y:S01]  /*90b0*/  FMUL.FTZ R38, R38, R41 ;  /* 0x0000002926267220 */ /* 0x000fe20000410000 */
[----:B------:R-:W-:Y:S01]  /*90c0*/  FFMA.FTZ R36, R36, R171, R65 ;  /* 0x000000ab24247223 */ /* 0x000fe20000010041 */
[----:B------:R-:W-:Y:S01]  /*90d0*/  FMUL.FTZ R56, R42, R51 ;  /* 0x000000332a387220 */ /* 0x000fe20000410000 */
[----:B------:R-:W-:Y:S01]  /*90e0*/  FFMA.FTZ R63, R58, R41, -R63 ;  /* 0x000000293a3f7223 */ /* 0x000fe2000001083f */
[----:B------:R-:W-:Y:S01]  /*90f0*/  FMUL.FTZ R42, R42, R49 ;  /* 0x000000312a2a7220 */ /* 0x000fe20000410000 */
[----:B------:R-:W-:Y:S01]  /*9100*/  FFMA.FTZ R38, R58, R55, R38 ;  /* 0x000000373a267223 */ /* 0x000fe20000010026 */
[C---:B------:R-:W-:Y:S01]  /*9110*/  FFMA.FTZ R56, R61.reuse, R49, -R56 ;  /* 0x000000313d387223 */ /* 0x040fe20000010838 */
[----:B------:R-:W-:Y:S01]  /*9120*/  F2FP.BF16.F32.PACK_AB R39, R40, R39 ;  /* 0x000000272827723e */ /* 0x000fe200000010ff */
[----:B------:R-:W-:Y:S01]  /*9130*/  FFMA.FTZ R51, R61, R51, R42 ;  /* 0x000000333d337223 */ /* 0x000fe2000001002a */
[----:B------:R-:W-:-:S02]  /*9140*/  F2FP.BF16.F32.PACK_AB R43, R43, R52 ;  /* 0x000000342b2b723e */ /* 0x000fc400000010ff */
[----:B------:R-:W-:Y:S02]  /*9150*/  F2FP.BF16.F32.PACK_AB R42, R56, R63 ;  /* 0x0000003f382a723e */ /* 0x000fe400000010ff */
[----:B------:R-:W-:Y:S02]  /*9160*/  F2FP.BF16.F32.PACK_AB R50, R57, R50 ;  /* 0x000000323932723e */ /* 0x000fe400000010ff */
[----:B------:R-:W-:Y:S02]  /*9170*/  F2FP.BF16.F32.PACK_AB R48, R48, R59 ;  /* 0x0000003b3030723e */ /* 0x000fe400000010ff */
[----:B------:R-:W-:Y:S01]  /*9180*/  F2FP.BF16.F32.PACK_AB R51, R51, R38 ;  /* 0x000000263333723e */ /* 0x000fe200000010ff */
[----:B------:R-:W-:Y:S01]  /*9190*/  IMAD.MOV.U32 R38, RZ, RZ, R42 ;  /* 0x000000ffff267224 */ /* 0x000fe200078e002a */
[----:B------:R-:W-:Y:S01]  /*91a0*/  F2FP.BF16.F32.PACK_AB R40, R36, R37 ;  /* 0x000000252428723e */ /* 0x000fe200000010ff */
[----:B------:R-:W-:Y:S01]  /*91b0*/  IMAD.MOV.U32 R36, RZ, RZ, R39 ;  /* 0x000000ffff247224 */ /* 0x000fe200078e0027 */
[----:B------:R-:W-:Y:S01]  /*91c0*/  F2FP.BF16.F32.PACK_AB R41, R54, R53 ;  /* 0x000000353629723e */ /* 0x000fe200000010ff */
[----:B------:R-:W-:-:S02]  /*91d0*/  IMAD.MOV.U32 R39, RZ, RZ, R43 ;  /* 0x000000ffff277224 */ /* 0x000fc400078e002b */
[----:B------:R-:W-:Y:S02]  /*91e0*/  IMAD.MOV.U32 R37, RZ, RZ, R50 ;  /* 0x000000ffff257224 */ /* 0x000fe400078e0032 */
[----:B------:R-:W-:Y:S02]  /*91f0*/  IMAD.MOV.U32 R42, RZ, RZ, R51 ;  /* 0x000000ffff2a7224 */ /* 0x000fe400078e0033 */
[----:B------:R-:W-:-:S07]  /*9200*/  IMAD.MOV.U32 R43, RZ, RZ, R48 ;  /* 0x000000ffff2b7224 */ /* 0x000fce00078e0030 */
.L_x_737:
[----:B------:R-:W-:Y:S05]  /*9210*/  BSYNC B2 ;  /* 0x0000000000027941 */ /* 0x000fea0003800000 */
.L_x_736:
[----:B------:R-:W-:Y:S02]  /*9220*/  ULDC.64 UR4, c[0x0][0x208] ;  /* 0x0000820000047ab9 */ /* 0x000fe40000000a00 */
[----:B--2---:R4:W-:Y:S04]  /*9230*/  STG.E.128 desc[UR4][R44.64], R36 ;  /* 0x000000242c007986 */ /* 0x0049e8000c101d04 */
[----:B---3--:R4:W-:Y:S02]  /*9240*/  @!P3 STG.E.128 desc[UR4][R46.64], R40 ;  /* 0x000000282e00b986 */ /* 0x0089e4000c101d04 */
.L_x_731:
[----:B------:R-:W-:Y:S05]  /*9250*/  BSYNC B1 ;  /* 0x0000000000017941 */ /* 0x000fea0003800000 */
.L_x_730:
[----:B--2-4-:R-:W-:Y:S02]  /*9260*/  VIADD R37, R212, 0x40 ;  /* 0x00000040d4257836 */ /* 0x014fe40000000000 */
[-C--:B------:R-:W-:Y:S02]  /*9270*/  IMAD R36, R146, R122.reuse, RZ ;  /* 0x0000007a92247224 */ /* 0x080fe400078e02ff */
[----:B------:R-:W-:-:S04]  /*9280*/  IMAD.WIDE.U32 R124, R37, R122, R124 ;  /* 0x0000007a257c7225 */ /* 0x000fc800078e007c */
[----:B---3--:R-:W-:Y:S01]  /*9290*/  IMAD R49, R37, R123, R36 ;  /* 0x0000007b25317224 */ /* 0x008fe200078e0224 */
[----:B------:R-:W-:Y:S06]  /*92a0*/  @P4 BRA `(.L_x_698) ;  /* 0x0000001400104947 */ /* 0x000fec0003800000 */
[----:B------:R-:W-:Y:S01]  /*92b0*/  ISETP.NE.AND P3, PT, R26, RZ, PT ;  /* 0x000000ff1a00720c */ /* 0x000fe20003f65270 */
[----:B------:R-:W-:Y:S01]  /*92c0*/  BSSY B1, `(.L_x_738) ;  /* 0x0000081000017945 */ /* 0x000fe20003800000 */
[----:B------:R-:W-:-:S11]  /*92d0*/  IMAD.IADD R49, R125, 0x1, R49 ;  /* 0x000000017d317824 */ /* 0x000fd600078e0231 */
[----:B------:R-:W-:Y:S05]  /*92e0*/  @!P3 BRA `(.L_x_739) ;  /* 0x0000000400f8b947 */ /* 0x000fea0003800000 */
[----:B------:R-:W-:Y:S01]  /*92f0*/  SEL R36, R118, R148, !P0 ;  /* 0x0000009476247207 */ /* 0x000fe20004000000 */
[----:B------:R-:W-:Y:S01]  /*9300*/  BSSY B2, `(.L_x_740) ;  /* 0x0000079000027945 */ /* 0x000fe20003800000 */
[----:B------:R-:W-:Y:S02]  /*9310*/  SHF.R.U32.HI R39, RZ, 0x3, R226 ;  /* 0x00000003ff277819 */ /* 0x000fe400000116e2 */
[----:B------:R-:W-:Y:S02]  /*9320*/  SHF.R.S32.HI R37, RZ, 0x1f, R36 ;  /* 0x0000001fff257819 */ /* 0x000fe40000011424 */
[----:B------:R-:W-:Y:S02]  /*9330*/  IADD3 R38, P4, P5, R96, R124, R13 ;  /* 0x0000007c60267210 */ /* 0x000fe40007d9e00d */
[----:B------:R-:W-:-:S04]  /*9340*/  LEA.HI R37, R37, R36, RZ, 0x4 ;  /* 0x0000002425257211 */ /* 0x000fc800078f20ff */
[----:B------:R-:W-:-:S04]  /*9350*/  LEA.HI.SX32 R37, R37, R14, 0x1c ;  /* 0x0000000e25257211 */ /* 0x000fc800078fe2ff */
[----:B------:R-:W-:Y:S01]  /*9360*/  SHF.R.S32.HI R36, RZ, 0x1f, R37 ;  /* 0x0000001fff247819 */ /* 0x000fe20000011425 */
[----:B------:R-:W-:-:S03]  /*9370*/  IMAD.SHL.U32 R47, R37, 0x8, RZ ;  /* 0x00000008252f7824 */ /* 0x000fc600078e00ff */
[----:B------:R-:W-:Y:S02]  /*9380*/  LEA.HI R36, R36, R37, RZ, 0x3 ;  /* 0x0000002524247211 */ /* 0x000fe400078f18ff */
[----:B------:R-:W-:Y:S02]  /*9390*/  ISETP.GE.AND P3, PT, R47, R145, PT ;  /* 0x000000912f00720c */ /* 0x000fe40003f66270 */
[----:B------:R-:W-:Y:S02]  /*93a0*/  SHF.R.S32.HI R40, RZ, 0x3, R36 ;  /* 0x00000003ff287819 */ /* 0x000fe40000011424 */
[----:B------:R-:W-:-:S03]  /*93b0*/  LOP3.LUT R36, R226, 0x38, R47, 0xf8, !PT ;  /* 0x00000038e2247812 */ /* 0x000fc600078ef82f */
[----:B------:R-:W-:Y:S01]  /*93c0*/  IMAD R37, R40, 0x1400, R229 ;  /* 0x0000140028257824 */ /* 0x000fe200078e02e5 */
[----:B------:R-:W-:Y:S02]  /*93d0*/  LOP3.LUT R36, R36, R39, RZ, 0x3c, !PT ;  /* 0x0000002724247212 */ /* 0x000fe400078e3cff */
[----:B------:R-:W-:Y:S02]  /*93e0*/  IADD3.X R39, R92, R49, R7, P4, P5 ;  /* 0x000000315c277210 */ /* 0x000fe400027ea407 */
[C---:B------:R-:W-:Y:S01]  /*93f0*/  LEA R44, P4, R38.reuse, R116, 0x1 ;  /* 0x00000074262c7211 */ /* 0x040fe200078808ff */
[----:B------:R-:W-:Y:S01]  /*9400*/  IMAD.IADD R36, R37, 0x1, R36 ;  /* 0x0000000125247824 */ /* 0x000fe200078e0224 */
[----:B------:R-:W-:Y:S01]  /*9410*/  @!P3 SHF.R.S32.HI R48, RZ, 0x1f, R47 ;  /* 0x0000001fff30b819 */ /* 0x000fe2000001142f */
[C---:B------:R-:W-:Y:S01]  /*9420*/  IMAD R37, R19.reuse, 0x5000, R133 ;  /* 0x0000500013257824 */ /* 0x040fe200078e0285 */
[----:B------:R-:W-:Y:S01]  /*9430*/  LEA.HI.X R45, R38, R117, R39, 0x1, P4 ;  /* 0x00000075262d7211 */ /* 0x000fe200020f0c27 */
[----:B------:R-:W-:Y:S01]  /*9440*/  IMAD R39, R19, 0x5000, R36 ;  /* 0x0000500013277824 */ /* 0x000fe200078e0224 */
[----:B------:R-:W-:Y:S01]  /*9450*/  @!P3 IADD3 R47, P4, P5, R96, R124, R47 ;  /* 0x0000007c602fb210 */ /* 0x000fe20007d9e02f */
[----:B------:R-:W-:-:S02]  /*9460*/  IMAD R37, R37, 0x2, R18 ;  /* 0x0000000225257824 */ /* 0x000fc400078e0212 */
[----:B------:R-:W-:Y:S01]  /*9470*/  IMAD R40, R39, 0x2, R18 ;  /* 0x0000000227287824 */ /* 0x000fe200078e0212 */
[----:B------:R-:W-:Y:S02]  /*9480*/  @!P3 IADD3.X R48, R92, R49, R48, P4, P5 ;  /* 0x000000315c30b210 */ /* 0x000fe400027ea430 */
[----:B------:R-:W-:Y:S01]  /*9490*/  ISETP.GE.AND P5, PT, R16, R115, PT ;  /* 0x000000731000720c */ /* 0x000fe20003fa6270 */
[----:B------:R-:W2:Y:S01]  /*94a0*/  LDS.128 R36, [R37+0x24400] ;  /* 0x0244000025247984 */ /* 0x000ea20000000c00 */
[----:B------:R-:W-:-:S03]  /*94b0*/  @!P3 LEA R46, P4, R47, R116, 0x1 ;  /* 0x000000742f2eb211 */ /* 0x000fc600078808ff */
[----:B------:R-:W3:Y:S01]  /*94c0*/  LDS.128 R40, [R40+0x24400] ;  /* 0x0244000028287984 */ /* 0x000ee20000000c00 */
[----:B------:R-:W-:-:S07]  /*94d0*/  @!P3 LEA.HI.X R47, R47, R117, R48, 0x1, P4 ;  /* 0x000000752f2fb211 */ /* 0x000fce00020f0c30 */
[----:B------:R-:W-:Y:S05]  /*94e0*/  @P5 BRA `(.L_x_741) ;  /* 0x0000000400685947 */ /* 0x000fea0003800000 */
[----:B------:R-:W-:Y:S01]  /*94f0*/  SHF.R.U64 R61, R74, 0x10, R75 ;  /* 0x000000104a3d7819 */ /* 0x000fe2000000124b */
[----:B---3--:R-:W-:Y:S01]  /*9500*/  IMAD.U32 R60, R41, 0x10000, RZ ;  /* 0x00010000293c7824 */ /* 0x008fe200078e00ff */
[----:B------:R-:W-:Y:S01]  /*9510*/  SHF.R.U64 R62, R80, 0x10, R81 ;  /* 0x00000010503e7819 */ /* 0x000fe20000001251 */
[----:B------:R-:W-:Y:S01]  /*9520*/  IMAD.U32 R59, R43, 0x10000, RZ ;  /* 0x000100002b3b7824 */ /* 0x000fe200078e00ff */
[----:B------:R-:W-:Y:S01]  /*9530*/  SHF.R.U64 R56, R72, 0x10, R73 ;  /* 0x0000001048387819 */ /* 0x000fe20000001249 */
[----:B--2---:R-:W-:Y:S01]  /*9540*/  IMAD.U32 R52, R37, 0x10000, RZ ;  /* 0x0001000025347824 */ /* 0x004fe200078e00ff */
[----:B------:R-:W-:Y:S01]  /*9550*/  SHF.R.U32.HI R80, RZ, 0x10, R81 ;  /* 0x00000010ff507819 */ /* 0x000fe20000011651 */
[----:B------:R-:W-:Y:S01]  /*9560*/  IMAD.U32 R58, R39, 0x10000, RZ ;  /* 0x00010000273a7824 */ /* 0x000fe200078e00ff */
[----:B------:R-:W-:Y:S01]  /*9570*/  SHF.R.U32.HI R72, RZ, 0x10, R73 ;  /* 0x00000010ff487819 */ /* 0x000fe20000011649 */
[----:B------:R-:W-:Y:S01]  /*9580*/  IMAD.U32 R50, R40, 0x10000, RZ ;  /* 0x0001000028327824 */ /* 0x000fe200078e00ff */
[----:B------:R-:W-:Y:S01]  /*9590*/  LOP3.LUT R54, R41, 0xffff0000, RZ, 0xc0, !PT ;  /* 0xffff000029367812 */ /* 0x000fe200078ec0ff */
[----:B------:R-:W-:Y:S01]  /*95a0*/  IMAD.U32 R48, R36, 0x10000, RZ ;  /* 0x0001000024307824 */ /* 0x000fe200078e00ff */
[----:B------:R-:W-:-:S02]  /*95b0*/  PRMT R41, R154, 0x5410, R61 ;  /* 0x000054109a297816 */ /* 0x000fc4000000003d */
[----:B------:R-:W-:Y:S02]  /*95c0*/  PRMT R56, R155, 0x5410, R56 ;  /* 0x000054109b387816 */ /* 0x000fe40000000038 */
[----:B------:R-:W-:Y:S02]  /*95d0*/  PRMT R61, R167, 0x5432, R80 ;  /* 0x00005432a73d7816 */ /* 0x000fe40000000050 */
[--C-:B------:R-:W-:Y:S02]  /*95e0*/  SHF.R.U64 R53, R82, 0x10, R83.reuse ;  /* 0x0000001052357819 */ /* 0x100fe40000001253 */
[----:B------:R-:W-:Y:S01]  /*95f0*/  PRMT R155, R155, 0x5432, R72 ;  /* 0x000054329b9b7816 */ /* 0x000fe20000000048 */
[----:B------:R-:W-:Y:S01]  /*9600*/  IMAD.U32 R63, R61, 0x10000, RZ ;  /* 0x000100003d3f7824 */ /* 0x000fe200078e00ff */
[----:B------:R-:W-:Y:S02]  /*9610*/  SHF.R.U32.HI R83, RZ, 0x10, R83 ;  /* 0x00000010ff537819 */ /* 0x000fe40000011653 */
[----:B------:R-:W-:Y:S01]  /*9620*/  SHF.R.U32.HI R75, RZ, 0x10, R75 ;  /* 0x00000010ff4b7819 */ /* 0x000fe2000001164b */
[----:B------:R-:W-:Y:S01]  /*9630*/  FMUL.FTZ R65, R60, R63 ;  /* 0x0000003f3c417220 */ /* 0x000fe20000410000 */
[----:B------:R-:W-:Y:S01]  /*9640*/  LOP3.LUT R55, R43, 0xffff0000, RZ, 0xc0, !PT ;  /* 0xffff00002b377812 */ /* 0x000fe200078ec0ff */
[----:B------:R-:W-:Y:S01]  /*9650*/  IMAD.U32 R43, R155, 0x10000, RZ ;  /* 0x000100009b2b7824 */ /* 0x000fe200078e00ff */
[----:B------:R-:W-:-:S02]  /*9660*/  PRMT R53, R156, 0x5410, R53 ;  /* 0x000054109c357816 */ /* 0x000fc40000000035 */
[----:B------:R-:W-:Y:S01]  /*9670*/  PRMT R156, R156, 0x5432, R83 ;  /* 0x000054329c9c7816 */ /* 0x000fe20000000053 */
[-C--:B------:R-:W-:Y:S01]  /*9680*/  FMUL.FTZ R67, R60, R43.reuse ;  /* 0x0000002b3c437220 */ /* 0x080fe20000410000 */
[----:B------:R-:W-:Y:S01]  /*9690*/  PRMT R154, R154, 0x5432, R75 ;  /* 0x000054329a9a7816 */ /* 0x000fe2000000004b */
[C---:B------:R-:W-:Y:S01]  /*96a0*/  FFMA.FTZ R43, R52.reuse, R43, -R65 ;  /* 0x0000002b342b7223 */ /* 0x040fe20000010841 */
[----:B------:R-:W-:Y:S01]  /*96b0*/  LOP3.LUT R61, R61, 0xffff0000, RZ, 0xc0, !PT ;  /* 0xffff00003d3d7812 */ /* 0x000fe200078ec0ff */
[----:B------:R-:W-:Y:S01]  /*96c0*/  FFMA.FTZ R52, R52, R63, R67 ;  /* 0x0000003f34347223 */ /* 0x000fe20000010043 */
[----:B------:R-:W-:Y:S01]  /*96d0*/  PRMT R167, R167, 0x5410, R62 ;  /* 0x00005410a7a77816 */ /* 0x000fe2000000003e */
[----:B------:R-:W-:Y:S01]  /*96e0*/  IMAD.U32 R62, R156, 0x10000, RZ ;  /* 0x000100009c3e7824 */ /* 0x000fe200078e00ff */
[----:B------:R-:W-:Y:S01]  /*96f0*/  LOP3.LUT R155, R155, 0xffff0000, RZ, 0xc0, !PT ;  /* 0xffff00009b9b7812 */ /* 0x000fe200078ec0ff */
[----:B------:R-:W-:Y:S01]  /*9700*/  IMAD.U32 R60, R154, 0x10000, RZ ;  /* 0x000100009a3c7824 */ /* 0x000fe200078e00ff */
[----:B------:R-:W-:Y:S01]  /*9710*/  LOP3.LUT R57, R37, 0xffff0000, RZ, 0xc0, !PT ;  /* 0xffff000025397812 */ /* 0x000fe200078ec0ff */
[C---:B------:R-:W-:Y:S01]  /*9720*/  FMUL.FTZ R64, R54.reuse, R61 ;  /* 0x0000003d36407220 */ /* 0x040fe20000410000 */
[C---:B------:R-:W-:Y:S01]  /*9730*/  FMUL.FTZ R63, R59.reuse, R62 ;  /* 0x0000003e3b3f7220 */ /* 0x040fe20000410000 */
[-C--:B------:R-:W-:Y:S01]  /*9740*/  FMUL.FTZ R66, R54, R155.reuse ;  /* 0x0000009b36427220 */ /* 0x080fe20000410000 */
[-C--:B------:R-:W-:Y:S01]  /*9750*/  FMUL.FTZ R59, R59, R60.reuse ;  /* 0x0000003c3b3b7220 */ /* 0x080fe20000410000 */
[C---:B------:R-:W-:Y:S01]  /*9760*/  FFMA.FTZ R54, R57.reuse, R155, -R64 ;  /* 0x0000009b39367223 */ /* 0x040fe20000010840 */
[----:B------:R-:W-:Y:S01]  /*9770*/  LOP3.LUT R156, R156, 0xffff0000, RZ, 0xc0, !PT ;  /* 0xffff00009c9c7812 */ /* 0x000fe200078ec0ff */
[----:B------:R-:W-:Y:S01]  /*9780*/  FFMA.FTZ R57, R57, R61, R66 ;  /* 0x0000003d39397223 */ /* 0x000fe20000010042 */
[----:B------:R-:W-:Y:S01]  /*9790*/  FFMA.FTZ R60, R58, R60, -R63 ;  /* 0x0000003c3a3c7223 */ /* 0x000fe2000001083f */
[----:B------:R-:W-:Y:S01]  /*97a0*/  LOP3.LUT R154, R154, 0xffff0000, RZ, 0xc0, !PT ;  /* 0xffff00009a9a7812 */ /* 0x000fe200078ec0ff */
[----:B------:R-:W-:Y:S01]  /*97b0*/  FFMA.FTZ R58, R58, R62, R59 ;  /* 0x0000003e3a3a7223 */ /* 0x000fe2000001003b */
[----:B------:R-:W-:Y:S01]  /*97c0*/  IMAD.U32 R61, R167, 0x10000, RZ ;  /* 0x00010000a73d7824 */ /* 0x000fe200078e00ff */
[----:B------:R-:W-:Y:S01]  /*97d0*/  LOP3.LUT R51, R39, 0xffff0000, RZ, 0xc0, !PT ;  /* 0xffff000027337812 */ /* 0x000fe200078ec0ff */
[----:B------:R-:W-:-:S02]  /*97e0*/  IMAD.U32 R59, R56, 0x10000, RZ ;  /* 0x00010000383b7824 */ /* 0x000fc400078e00ff */
[C---:B------:R-:W-:Y:S01]  /*97f0*/  FMUL.FTZ R62, R55.reuse, R156 ;  /* 0x0000009c373e7220 */ /* 0x040fe20000410000 */
[-C--:B------:R-:W-:Y:S01]  /*9800*/  FMUL.FTZ R64, R55, R154.reuse ;  /* 0x0000009a37407220 */ /* 0x080fe20000410000 */
[----:B------:R-:W-:Y:S01]  /*9810*/  FMUL.FTZ R63, R50, R61 ;  /* 0x0000003d323f7220 */ /* 0x000fe20000410000 */
[----:B------:R-:W-:Y:S01]  /*9820*/  LOP3.LUT R40, R40, 0xffff0000, RZ, 0xc0, !PT ;  /* 0xffff000028287812 */ /* 0x000fe200078ec0ff */
[-C--:B------:R-:W-:Y:S01]  /*9830*/  FMUL.FTZ R50, R50, R59.reuse ;  /* 0x0000003b32327220 */ /* 0x080fe20000410000 */
[----:B------:R-:W-:Y:S01]  /*9840*/  LOP3.LUT R167, R167, 0xffff0000, RZ, 0xc0, !PT ;  /* 0xffff0000a7a77812 */ /* 0x000fe200078ec0ff */
[----:B------:R-:W-:Y:S01]  /*9850*/  IMAD.U32 R37, R38, 0x10000, RZ ;  /* 0x0001000026257824 */ /* 0x000fe200078e00ff */
[----:B------:R-:W-:Y:S01]  /*9860*/  LOP3.LUT R55, R56, 0xffff0000, RZ, 0xc0, !PT ;  /* 0xffff000038377812 */ /* 0x000fe200078ec0ff */
[C---:B------:R-:W-:Y:S01]  /*9870*/  FFMA.FTZ R65, R51.reuse, R154, -R62 ;  /* 0x0000009a33417223 */ /* 0x040fe2000001083e */
[----:B------:R-:W-:Y:S01]  /*9880*/  LOP3.LUT R36, R36, 0xffff0000, RZ, 0xc0, !PT ;  /* 0xffff000024247812 */ /* 0x000fe200078ec0ff */
[----:B------:R-:W-:Y:S01]  /*9890*/  FFMA.FTZ R67, R51, R156, R64 ;  /* 0x0000009c33437223 */ /* 0x000fe20000010040 */
[----:B------:R-:W-:Y:S01]  /*98a0*/  LOP3.LUT R39, R38, 0xffff0000, RZ, 0xc0, !PT ;  /* 0xffff000026277812 */ /* 0x000fe200078ec0ff */
[C---:B------:R-:W-:Y:S01]  /*98b0*/  FFMA.FTZ R63, R48.reuse, R59, -R63 ;  /* 0x0000003b303f7223 */ /* 0x040fe2000001083f */
[----:B------:R-:W-:Y:S01]  /*98c0*/  FFMA.FTZ R50, R48, R61, R50 ;  /* 0x0000003d30327223 */ /* 0x000fe20000010032 */
[----:B------:R-:W-:-:S02]  /*98d0*/  IMAD.U32 R38, R42, 0x10000, RZ ;  /* 0x000100002a267824 */ /* 0x000fc400078e00ff */
[C---:B------:R-:W-:Y:S01]  /*98e0*/  FMUL.FTZ R51, R40.reuse, R167 ;  /* 0x000000a728337220 */ /* 0x040fe20000410000 */
[-C--:B------:R-:W-:Y:S01]  /*98f0*/  FMUL.FTZ R59, R40, R55.reuse ;  /* 0x00000037283b7220 */ /* 0x080fe20000410000 */
[----:B------:R-:W-:Y:S01]  /*9900*/  IMAD.U32 R48, R53, 0x10000, RZ ;  /* 0x0001000035307824 */ /* 0x000fe200078e00ff */
[----:B------:R-:W-:Y:S01]  /*9910*/  LOP3.LUT R42, R42, 0xffff0000, RZ, 0xc0, !PT ;  /* 0xffff00002a2a7812 */ /* 0x000fe200078ec0ff */
[----:B------:R-:W-:Y:S01]  /*9920*/  IMAD.U32 R40, R41, 0x10000, RZ ;  /* 0x0001000029287824 */ /* 0x000fe200078e00ff */
[----:B------:R-:W-:Y:S01]  /*9930*/  LOP3.LUT R53, R53, 0xffff0000, RZ, 0xc0, !PT ;  /* 0xffff000035357812 */ /* 0x000fe200078ec0ff */
[C---:B------:R-:W-:Y:S01]  /*9940*/  FFMA.FTZ R56, R36.reuse, R55, -R51 ;  /* 0x0000003724387223 */ /* 0x040fe20000010833 */
[----:B------:R-:W-:Y:S01]  /*9950*/  LOP3.LUT R41, R41, 0xffff0000, RZ, 0xc0, !PT ;  /* 0xffff000029297812 */ /* 0x000fe200078ec0ff */
[----:B------:R-:W-:Y:S01]  /*9960*/  FFMA.FTZ R59, R36, R167, R59 ;  /* 0x000000a7243b7223 */ /* 0x000fe2000001003b */
[C---:B------:R-:W-:Y:S01]  /*9970*/  FMUL.FTZ R36, R38.reuse, R48 ;  /* 0x0000003026247220 */ /* 0x040fe20000410000 */
[-C--:B------:R-:W-:Y:S01]  /*9980*/  FMUL.FTZ R51, R38, R40.reuse ;  /* 0x0000002826337220 */ /* 0x080fe20000410000 */
        /* <DEDUP_REMOVED lines=13> */
[----:B------:R-:W-:Y:S02]  /*9a60*/  F2FP.BF16.F32.PACK_AB R43, R67, R58 ;  /* 0x0000003a432b723e */ /* 0x000fe400000010ff */
[----:B------:R-:W-:-:S02]  /*9a70*/  F2FP.BF16.F32.PACK_AB R40, R59, R50 ;  /* 0x000000323b28723e */ /* 0x000fc400000010ff */
[----:B------:R-:W-:-:S07]  /*9a80*/  F2FP.BF16.F32.PACK_AB R42, R42, R51 ;  /* 0x000000332a2a723e */ /* 0x000fce00000010ff */
.L_x_741:
[----:B------:R-:W-:Y:S05]  /*9a90*/  BSYNC B2 ;  /* 0x0000000000027941 */ /* 0x000fea0003800000 */
.L_x_740:
[----:B------:R-:W-:Y:S02]  /*9aa0*/  ULDC.64 UR4, c[0x0][0x208] ;  /* 0x0000820000047ab9 */ /* 0x000fe40000000a00 */
[----:B--2---:R2:W-:Y:S04]  /*9ab0*/  STG.E.128 desc[UR4][R44.64], R36 ;  /* 0x000000242c007986 */ /* 0x0045e8000c101d04 */
[----:B---3--:R2:W-:Y:S02]  /*9ac0*/  @!P3 STG.E.128 desc[UR4][R46.64], R40 ;  /* 0x000000282e00b986 */ /* 0x0085e4000c101d04 */
.L_x_739:
[----:B------:R-:W-:Y:S05]  /*9ad0*/  BSYNC B1 ;  /* 0x0000000000017941 */ /* 0x000fea0003800000 */
.L_x_738:
[----:B------:R-:W-:-:S13]  /*9ae0*/  ISETP.NE.AND P3, PT, R10, RZ, PT ;  /* 0x000000ff0a00720c */ /* 0x000fda0003f65270 */
[----:B------:R-:W-:Y:S05]  /*9af0*/  @!P3 BRA `(.L_x_698) ;  /* 0x0000000800fcb947 */ /* 0x000fea0003800000 */
[----:B------:R-:W-:Y:S01]  /*9b00*/  SEL R148, R118, R148, !P1 ;  /* 0x0000009476947207 */ /* 0x000fe20004800000 */
[----:B------:R-:W-:Y:S01]  /*9b10*/  BSSY B1, `(.L_x_742) ;  /* 0x0000073000017945 */ /* 0x000fe20003800000 */
[----:B--2---:R-:W-:Y:S02]  /*9b20*/  SHF.R.U32.HI R39, RZ, 0x3, R226 ;  /* 0x00000003ff277819 */ /* 0x004fe400000116e2 */
[----:B------:R-:W-:Y:S02]  /*9b30*/  SHF.R.S32.HI R37, RZ, 0x1f, R148 ;  /* 0x0000001fff257819 */ /* 0x000fe40000011494 */
[----:B------:R-:W-:Y:S02]  /*9b40*/  IADD3 R45, P3, P4, R96, R124, R11 ;  /* 0x0000007c602d7210 */ /* 0x000fe40007c7e00b */
[----:B------:R-:W-:Y:S02]  /*9b50*/  LEA.HI R37, R37, R148, RZ, 0x4 ;  /* 0x0000009425257211 */ /* 0x000fe400078f20ff */
[----:B------:R-:W-:-:S02]  /*9b60*/  IADD3.X R46, R92, R49, R6, P3, P4 ;  /* 0x000000315c2e7210 */ /* 0x000fc40001fe8406 */
[----:B------:R-:W-:Y:S02]  /*9b70*/  LEA.HI.SX32 R37, R37, R12, 0x1c ;  /* 0x0000000c25257211 */ /* 0x000fe400078fe2ff */
[----:B------:R-:W-:Y:S02]  /*9b80*/  ISETP.GE.AND P4, PT, R213, R115, PT ;  /* 0x00000073d500720c */ /* 0x000fe40003f86270 */
[----:B------:R-:W-:Y:S01]  /*9b90*/  SHF.R.S32.HI R36, RZ, 0x1f, R37 ;  /* 0x0000001fff247819 */ /* 0x000fe20000011425 */
[----:B------:R-:W-:Y:S01]  /*9ba0*/  IMAD.SHL.U32 R47, R37, 0x8, RZ ;  /* 0x00000008252f7824 */ /* 0x000fe200078e00ff */
[C---:B------:R-:W-:Y:S02]  /*9bb0*/  LEA R44, P3, R45.reuse, R116, 0x1 ;  /* 0x000000742d2c7211 */ /* 0x040fe400078608ff */
[----:B------:R-:W-:Y:S02]  /*9bc0*/  LEA.HI R36, R36, R37, RZ, 0x3 ;  /* 0x0000002524247211 */ /* 0x000fe400078f18ff */
[----:B------:R-:W-:-:S02]  /*9bd0*/  LEA.HI.X R45, R45, R117, R46, 0x1, P3 ;  /* 0x000000752d2d7211 */ /* 0x000fc400018f0c2e */
[----:B------:R-:W-:Y:S02]  /*9be0*/  SHF.R.S32.HI R38, RZ, 0x3, R36 ;  /* 0x00000003ff267819 */ /* 0x000fe40000011424 */
[----:B------:R-:W-:-:S03]  /*9bf0*/  LOP3.LUT R36, R226, 0x38, R47, 0xf8, !PT ;  /* 0x00000038e2247812 */ /* 0x000fc600078ef82f */
[----:B------:R-:W-:Y:S01]  /*9c00*/  IMAD R37, R38, 0x1400, R229 ;  /* 0x0000140026257824 */ /* 0x000fe200078e02e5 */
[----:B------:R-:W-:-:S05]  /*9c10*/  LOP3.LUT R36, R36, R39, RZ, 0x3c, !PT ;  /* 0x0000002724247212 */ /* 0x000fca00078e3cff */
[----:B------:R-:W-:Y:S02]  /*9c20*/  IMAD.IADD R36, R37, 0x1, R36 ;  /* 0x0000000125247824 */ /* 0x000fe400078e0224 */
[C---:B------:R-:W-:Y:S02]  /*9c30*/  IMAD R37, R19.reuse, 0x5000, R132 ;  /* 0x0000500013257824 */ /* 0x040fe400078e0284 */
[----:B------:R-:W-:Y:S02]  /*9c40*/  IMAD R39, R19, 0x5000, R36 ;  /* 0x0000500013277824 */ /* 0x000fe400078e0224 */
[--C-:B------:R-:W-:Y:S02]  /*9c50*/  IMAD R37, R37, 0x2, R18.reuse ;  /* 0x0000000225257824 */ /* 0x100fe400078e0212 */
[----:B------:R-:W-:-:S04]  /*9c60*/  IMAD R40, R39, 0x2, R18 ;  /* 0x0000000227287824 */ /* 0x000fc800078e0212 */
[----:B------:R-:W2:Y:S04]  /*9c70*/  LDS.128 R36, [R37+0x24400] ;  /* 0x0244000025247984 */ /* 0x000ea80000000c00 */
[----:B------:R-:W3:Y:S01]  /*9c80*/  LDS.128 R40, [R40+0x24400] ;  /* 0x0244000028287984 */ /* 0x000ee20000000c00 */
        /* <DEDUP_REMOVED lines=9> */
[----:B------:R-:W-:Y:S01]  /*9d20*/  PRMT R56, R151, 0x5432, R56 ;  /* 0x0000543297387816 */ /* 0x000fe20000000038 */
[----:B------:R-:W-:Y:S01]  /*9d30*/  IMAD.U32 R46, R36, 0x10000, RZ ;  /* 0x00010000242e7824 */ /* 0x000fe200078e00ff */
[----:B------:R-:W-:-:S02]  /*9d40*/  PRMT R59, R153, 0x5432, R76 ;  /* 0x00005432993b7816 */ /* 0x000fc4000000004c */
[----:B------:R-:W-:Y:S02]  /*9d50*/  SHF.R.U64 R57, R70, 0x10, R71 ;  /* 0x0000001046397819 */ /* 0x000fe40000001247 */
[----:B------:R-:W-:Y:S01]  /*9d60*/  PRMT R151, R151, 0x5410, R68 ;  /* 0x0000541097977816 */ /* 0x000fe20000000044 */
[----:B------:R-:W-:Y:S01]  /*9d70*/  IMAD.U32 R60, R59, 0x10000, RZ ;  /* 0x000100003b3c7824 */ /* 0x000fe200078e00ff */
[--C-:B------:R-:W-:Y:S02]  /*9d80*/  SHF.R.U64 R61, R78, 0x10, R79.reuse ;  /* 0x000000104e3d7819 */ /* 0x100fe4000000124f */
[----:B------:R-:W-:Y:S01]  /*9d90*/  SHF.R.U32.HI R79, RZ, 0x10, R79 ;  /* 0x00000010ff4f7819 */ /* 0x000fe2000001164f */
[----:B------:R-:W-:Y:S01]  /*9da0*/  FMUL.FTZ R63, R53, R60 ;  /* 0x0000003c353f7220 */ /* 0x000fe20000410000 */
[----:B------:R-:W-:Y:S01]  /*9db0*/  PRMT R58, R152, 0x5432, R57 ;  /* 0x00005432983a7816 */ /* 0x000fe20000000039 */
[----:B------:R-:W-:Y:S01]  /*9dc0*/  IMAD.U32 R57, R151, 0x10000, RZ ;  /* 0x0001000097397824 */ /* 0x000fe200078e00ff */
[----:B------:R-:W-:-:S02]  /*9dd0*/  SHF.R.U32.HI R71, RZ, 0x10, R71 ;  /* 0x00000010ff477819 */ /* 0x000fc40000011647 */
[C---:B------:R-:W-:Y:S01]  /*9de0*/  PRMT R61, R150.reuse, 0x5432, R61 ;  /* 0x00005432963d7816 */ /* 0x040fe2000000003d */
[-C--:B------:R-:W-:Y:S01]  /*9df0*/  FMUL.FTZ R53, R53, R57.reuse ;  /* 0x0000003935357220 */ /* 0x080fe20000410000 */
[----:B------:R-:W-:Y:S01]  /*9e00*/  PRMT R150, R150, 0x5410, R79 ;  /* 0x0000541096967816 */ /* 0x000fe2000000004f */
[----:B------:R-:W-:Y:S01]  /*9e10*/  FFMA.FTZ R63, R48, R57, -R63 ;  /* 0x00000039303f7223 */ /* 0x000fe2000001083f */
[----:B------:R-:W-:Y:S01]  /*9e20*/  PRMT R152, R152, 0x5410, R71 ;  /* 0x0000541098987816 */ /* 0x000fe20000000047 */
[----:B------:R-:W-:Y:S01]  /*9e30*/  FFMA.FTZ R60, R48, R60, R53 ;  /* 0x0000003c303c7223 */ /* 0x000fe20000010035 */
[----:B------:R-:W-:Y:S01]  /*9e40*/  LOP3.LUT R54, R41, 0xffff0000, RZ, 0xc0, !PT ;  /* 0xffff000029367812 */ /* 0x000fe200078ec0ff */
[----:B------:R-:W-:Y:S01]  /*9e50*/  IMAD.U32 R41, R39, 0x10000, RZ ;  /* 0x0001000027297824 */ /* 0x000fe200078e00ff */
[----:B------:R-:W-:Y:S01]  /*9e60*/  PRMT R153, R153, 0x5410, R62 ;  /* 0x0000541099997816 */ /* 0x000fe2000000003e */
[----:B------:R-:W-:Y:S01]  /*9e70*/  IMAD.U32 R62, R150, 0x10000, RZ ;  /* 0x00010000963e7824 */ /* 0x000fe200078e00ff */
[----:B------:R-:W-:Y:S01]  /*9e80*/  LOP3.LUT R151, R151, 0xffff0000, RZ, 0xc0, !PT ;  /* 0xffff000097977812 */ /* 0x000fe200078ec0ff */
[----:B------:R-:W-:Y:S01]  /*9e90*/  IMAD.U32 R48, R152, 0x10000, RZ ;  /* 0x0001000098307824 */ /* 0x000fe200078e00ff */
[----:B------:R-:W-:Y:S01]  /*9ea0*/  LOP3.LUT R59, R59, 0xffff0000, RZ, 0xc0, !PT ;  /* 0xffff00003b3b7812 */ /* 0x000fe200078ec0ff */
[----:B------:R-:W-:Y:S01]  /*9eb0*/  FMUL.FTZ R64, R55, R62 ;  /* 0x0000003e37407220 */ /* 0x000fe20000410000 */
[----:B------:R-:W-:Y:S01]  /*9ec0*/  LOP3.LUT R50, R37, 0xffff0000, RZ, 0xc0, !PT ;  /* 0xffff000025327812 */ /* 0x000fe200078ec0ff */
[C---:B------:R-:W-:Y:S01]  /*9ed0*/  FMUL.FTZ R53, R54.reuse, R151 ;  /* 0x0000009736357220 */ /* 0x040fe20000410000 */
[-C--:B------:R-:W-:Y:S01]  /*9ee0*/  FMUL.FTZ R55, R55, R48.reuse ;  /* 0x0000003037377220 */ /* 0x080fe20000410000 */
[----:B------:R-:W-:Y:S01]  /*9ef0*/  LOP3.LUT R43, R43, 0xffff0000, RZ, 0xc0, !PT ;  /* 0xffff00002b2b7812 */ /* 0x000fe200078ec0ff */
[-C--:B------:R-:W-:Y:S01]  /*9f00*/  FMUL.FTZ R57, R54, R59.reuse ;  /* 0x0000003b36397220 */ /* 0x080fe20000410000 */
[----:B------:R-:W-:Y:S01]  /*9f10*/  LOP3.LUT R150, R150, 0xffff0000, RZ, 0xc0, !PT ;  /* 0xffff000096967812 */ /* 0x000fe200078ec0ff */
[----:B------:R-:W-:Y:S01]  /*9f20*/  FFMA.FTZ R59, R50, R59, R53 ;  /* 0x0000003b323b7223 */ /* 0x000fe20000010035 */
[----:B------:R-:W-:Y:S01]  /*9f30*/  LOP3.LUT R152, R152, 0xffff0000, RZ, 0xc0, !PT ;  /* 0xffff000098987812 */ /* 0x000fe200078ec0ff */
[C---:B------:R-:W-:Y:S01]  /*9f40*/  FFMA.FTZ R64, R41.reuse, R48, -R64 ;  /* 0x0000003029407223 */ /* 0x040fe20000010840 */
[----:B------:R-:W-:Y:S01]  /*9f50*/  FFMA.FTZ R55, R41, R62, R55 ;  /* 0x0000003e29377223 */ /* 0x000fe20000010037 */
[----:B------:R-:W-:-:S02]  /*9f60*/  IMAD.U32 R53, R153, 0x10000, RZ ;  /* 0x0001000099357824 */ /* 0x000fc400078e00ff */
[----:B------:R-:W-:Y:S01]  /*9f70*/  FFMA.FTZ R54, R50, R151, -R57 ;  /* 0x0000009732367223 */ /* 0x000fe20000010839 */
[----:B------:R-:W-:Y:S01]  /*9f80*/  IMAD.U32 R41, R56, 0x10000, RZ ;  /* 0x0001000038297824 */ /* 0x000fe200078e00ff */
[----:B------:R-:W-:Y:S01]  /*9f90*/  LOP3.LUT R51, R39, 0xffff0000, RZ, 0xc0, !PT ;  /* 0xffff000027337812 */ /* 0x000fe200078ec0ff */
[C---:B------:R-:W-:Y:S01]  /*9fa0*/  FMUL.FTZ R48, R43.reuse, R150 ;  /* 0x000000962b307220 */ /* 0x040fe20000410000 */
[-C--:B------:R-:W-:Y:S01]  /*9fb0*/  FMUL.FTZ R50, R43, R152.reuse ;  /* 0x000000982b327220 */ /* 0x080fe20000410000 */
[----:B------:R-:W-:Y:S01]  /*9fc0*/  LOP3.LUT R40, R40, 0xffff0000, RZ, 0xc0, !PT ;  /* 0xffff000028287812 */ /* 0x000fe200078ec0ff */
[C---:B------:R-:W-:Y:S01]  /*9fd0*/  FMUL.FTZ R43, R52.reuse, R53 ;  /* 0x00000035342b7220 */ /* 0x040fe20000410000 */
[----:B------:R-:W-:Y:S01]  /*9fe0*/  LOP3.LUT R153, R153, 0xffff0000, RZ, 0xc0, !PT ;  /* 0xffff000099997812 */ /* 0x000fe200078ec0ff */
[----:B------:R-:W-:Y:S01]  /*9ff0*/  FMUL.FTZ R52, R52, R41 ;  /* 0x0000002934347220 */ /* 0x000fe20000410000 */
[----:B------:R-:W-:Y:S01]  /*a000*/  LOP3.LUT R56, R56, 0xffff0000, RZ, 0xc0, !PT ;  /* 0xffff000038387812 */ /* 0x000fe200078ec0ff */
[C---:B------:R-:W-:Y:S01]  /*a010*/  FFMA.FTZ R57, R51.reuse, R152, -R48 ;  /* 0x0000009833397223 */ /* 0x040fe20000010830 */
[----:B------:R-:W-:Y:S01]  /*a020*/  LOP3.LUT R37, R36, 0xffff0000, RZ, 0xc0, !PT ;  /* 0xffff000024257812 */ /* 0x000fe200078ec0ff */
[----:B------:R-:W-:Y:S01]  /*a030*/  FFMA.FTZ R150, R51, R150, R50 ;  /* 0x0000009633967223 */ /* 0x000fe20000010032 */
[----:B------:R-:W-:Y:S01]  /*a040*/  FMUL.FTZ R50, R40, R153 ;  /* 0x0000009928327220 */ /* 0x000fe20000410000 */
[C---:B------:R-:W-:Y:S01]  /*a050*/  FFMA.FTZ R48, R46.reuse, R41, -R43 ;  /* 0x000000292e307223 */ /* 0x040fe2000001082b */
[----:B------:R-:W-:Y:S01]  /*a060*/  FFMA.FTZ R52, R46, R53, R52 ;  /* 0x000000352e347223 */ /* 0x000fe20000010034 */
[----:B------:R-:W-:-:S02]  /*a070*/  IMAD.U32 R39, R42, 0x10000, RZ ;  /* 0x000100002a277824 */ /* 0x000fc400078e00ff */
[-C--:B------:R-:W-:Y:S01]  /*a080*/  FMUL.FTZ R46, R40, R56.reuse ;  /* 0x00000038282e7220 */ /* 0x080fe20000410000 */
[C---:B------:R-:W-:Y:S01]  /*a090*/  IMAD.U32 R43, R61.reuse, 0x10000, RZ ;  /* 0x000100003d2b7824 */ /* 0x040fe200078e00ff */
[----:B------:R-:W-:Y:S01]  /*a0a0*/  LOP3.LUT R42, R42, 0xffff0000, RZ, 0xc0, !PT ;  /* 0xffff00002a2a7812 */ /* 0x000fe200078ec0ff */
[C---:B------:R-:W-:Y:S01]  /*a0b0*/  IMAD.U32 R40, R58.reuse, 0x10000, RZ ;  /* 0x000100003a287824 */ /* 0x040fe200078e00ff */
[----:B------:R-:W-:Y:S01]  /*a0c0*/  LOP3.LUT R61, R61, 0xffff0000, RZ, 0xc0, !PT ;  /* 0xffff00003d3d7812 */ /* 0x000fe200078ec0ff */
[C---:B------:R-:W-:Y:S01]  /*a0d0*/  FFMA.FTZ R51, R37.reuse, R56, -R50 ;  /* 0x0000003825337223 */ /* 0x040fe20000010832 */
[----:B------:R-:W-:Y:S01]  /*a0e0*/  LOP3.LUT R41, R58, 0xffff0000, RZ, 0xc0, !PT ;  /* 0xffff00003a297812 */ /* 0x000fe200078ec0ff */
[C---:B------:R-:W-:Y:S02]  /*a0f0*/  IMAD.U32 R36, R38.reuse, 0x10000, RZ ;  /* 0x0001000026247824 */ /* 0x040fe400078e00ff */
[----:B------:R-:W-:Y:S01]  /*a100*/  FFMA.FTZ R37, R37, R153, R46 ;  /* 0x0000009925257223 */ /* 0x000fe2000001002e */
[----:B------:R-:W-:Y:S01]  /*a110*/  LOP3.LUT R38, R38, 0xffff0000, RZ, 0xc0, !PT ;  /* 0xffff000026267812 */ /* 0x000fe200078ec0ff */
[C---:B------:R-:W-:Y:S01]  /*a120*/  FMUL.FTZ R53, R39.reuse, R43 ;  /* 0x0000002b27357220 */ /* 0x040fe20000410000 */
[-C--:B------:R-:W-:Y:S01]  /*a130*/  FMUL.FTZ R46, R39, R40.reuse ;  /* 0x00000028272e7220 */ /* 0x080fe20000410000 */
        /* <DEDUP_REMOVED lines=13> */
[----:B------:R-:W-:Y:S02]  /*a210*/  F2FP.BF16.F32.PACK_AB R41, R59, R60 ;  /* 0x0000003c3b29723e */ /* 0x000fe400000010ff */
[----:B------:R-:W-:-:S02]  /*a220*/  F2FP.BF16.F32.PACK_AB R43, R150, R55 ;  /* 0x00000037962b723e */ /* 0x000fc400000010ff */
[----:B------:R-:W-:-:S07]  /*a230*/  F2FP.BF16.F32.PACK_AB R42, R61, R46 ;  /* 0x0000002e3d2a723e */ /* 0x000fce00000010ff */
.L_x_743:
[----:B------:R-:W-:Y:S05]  /*a240*/  BSYNC B1 ;  /* 0x0000000000017941 */ /* 0x000fea0003800000 */
.L_x_742:
[----:B------:R-:W-:Y:S01]  /*a250*/  ISETP.GE.AND P3, PT, R47, R145, PT ;  /* 0x000000912f00720c */ /* 0x000fe20003f66270 */
[----:B------:R-:W-:Y:S02]  /*a260*/  ULDC.64 UR4, c[0x0][0x208] ;  /* 0x0000820000047ab9 */ /* 0x000fe40000000a00 */
[----:B--2---:R2:W-:Y:S10]  /*a270*/  STG.E.128 desc[UR4][R44.64], R36 ;  /* 0x000000242c007986 */ /* 0x0045f4000c101d04 */
[----:B------:R-:W-:Y:S05]  /*a280*/  @P3 BRA `(.L_x_698) ;  /* 0x0000000400183947 */ /* 0x000fea0003800000 */
[--C-:B------:R-:W-:Y:S01]  /*a290*/  IADD3 R124, P3, P4, R96, R124, R47.reuse ;  /* 0x0000007c607c7210 */ /* 0x100fe20007c7e02f */
[----:B------:R-:W-:Y:S01]  /*a2a0*/  ULDC.64 UR4, c[0x0][0x208] ;  /* 0x0000820000047ab9 */ /* 0x000fe20000000a00 */
[----:B------:R-:W-:-:S04]  /*a2b0*/  SHF.R.S32.HI R47, RZ, 0x1f, R47 ;  /* 0x0000001fff2f7819 */ /* 0x000fc8000001142f */
[----:B------:R-:W-:Y:S02]  /*a2c0*/  IADD3.X R49, R92, R49, R47, P3, P4 ;  /* 0x000000315c317210 */ /* 0x000fe40001fe842f */
[----:B------:R-:W-:-:S04]  /*a2d0*/  LEA R116, P3, R124, R116, 0x1 ;  /* 0x000000747c747211 */ /* 0x000fc800078608ff */
[----:B------:R-:W-:-:S05]  /*a2e0*/  LEA.HI.X R117, R124, R117, R49, 0x1, P3 ;  /* 0x000000757c757211 */ /* 0x000fca00018f0c31 */
[----:B---3--:R3:W-:Y:S01]  /*a2f0*/  STG.E.128 desc[UR4][R116.64], R40 ;  /* 0x0000002874007986 */ /* 0x0087e2000c101d04 */
[----:B------:R-:W-:Y:S05]  /*a300*/  BRA `(.L_x_698) ;  /* 0x0000000000f87947 */ /* 0x000fea0003800000 */
.L_x_655:
[----:B------:R-:W-:-:S13]  /*a310*/  ISETP.NE.AND P2, PT, R220, 0x3, PT ;  /* 0x00000003dc00780c */ /* 0x000fda0003f45270 */
[----:B------:R-:W-:Y:S05]  /*a320*/  @!P2 BRA `(.L_x_744) ;  /* 0x000000000004a947 */ /* 0x000fea0003800000 */
[----:B------:R-:W-:Y:S01]  /*a330*/  BPT.TRAP 0x1 ;  /* 0x000000040000795c */ /* 0x000fe20000300000 */
.L_x_744:
[----:B------:R-:W-:Y:S01]  /*a340*/  IMAD R0, R19, 0x8, R18 ;  /* 0x0000000813007824 */ /* 0x000fe200078e0212 */
[----:B------:R-:W-:Y:S01]  /*a350*/  SHF.L.U32 R114, R217, 0x1f, RZ ;  /* 0x0000001fd9727819 */ /* 0x000fe200000006ff */
[----:B------:R-:W-:Y:S01]  /*a360*/  IMAD R3, R24, -0x50, R2 ;  /* 0xffffffb018037824 */ /* 0x000fe200078e0202 */
[----:B------:R-:W-:Y:S02]  /*a370*/  BSSY B1, `(.L_x_745) ;  /* 0x0000005000017945 */ /* 0x000fe40003800000 */
[----:B------:R-:W1:Y:S02]  /*a380*/  SYNCS.PHASECHK.TRANS64.TRYWAIT P3, [R0+URZ+0x38890], R114 ;  /* 0x03889072000075a7 */ /* 0x000e64000806017f */
[----:B------:R-:W-:-:S04]  /*a390*/  VIMNMX R3, R3, 0x50, PT ;  /* 0x0000005003037848 */ /* 0x000fc80003fe0100 */
[----:B------:R-:W-:Y:S01]  /*a3a0*/  ISETP.GE.AND P4, PT, R212, R3, PT ;  /* 0x00000003d400720c */ /* 0x000fe20003f86270 */
[----:B-1----:R-:W-:-:S12]  /*a3b0*/  @!P3 BRA `(.L_x_746) ;  /* 0x000001e00070b947 */ /* 0x002fd80003800000 */
.L_x_1050:
[----:B------:R-:W-:Y:S05]  /*a3c0*/  BSYNC B1 ;  /* 0x0000000000017941 */ /* 0x000fea0003800000 */
.L_x_745:
[----:B------:R-:W-:Y:S04]  /*a3d0*/  BSSY B1, `(.L_x_747) ;  /* 0x000000f000017945 */ /* 0x000fe80003800000 */
[----:B------:R-:W-:Y:S05]  /*a3e0*/  @P4 BRA `(.L_x_748) ;  /* 0x0000000000344947 */ /* 0x000fea0003800000 */
[----:B------:R-:W-:Y:S01]  /*a3f0*/  ISETP.NE.AND P5, PT, R26, RZ, PT ;  /* 0x000000ff1a00720c */ /* 0x000fe20003fa5270 */
[----:B------:R-:W-:Y:S01]  /*a400*/  ULDC.64 UR4, c[0x0][0x208] ;  /* 0x0000820000047ab9 */ /* 0x000fe20000000a00 */
[----:B------:R-:W-:Y:S02]  /*a410*/  ISETP.NE.AND P4, PT, R10, RZ, PT ;  /* 0x000000ff0a00720c */ /* 0x000fe40003f85270 */
[----:B------:R-:W-:-:S09]  /*a420*/  ISETP.NE.AND P3, PT, R9, RZ, PT ;  /* 0x000000ff0900720c */ /* 0x000fd20003f65270 */
[----:B0-----:R-:W0:Y:S04]  /*a430*/  @P5 LDS.128 R36, [R4+0x24400] ;  /* 0x0244000004245984 */ /* 0x001e280000000c00 */
[----:B------:R-:W2:Y:S04]  /*a440*/  @P3 LDS.128 R40, [R4+0x29400] ;  /* 0x0294000004283984 */ /* 0x000ea80000000c00 */
[----:B0-----:R-:W-:Y:S01]  /*a450*/  @P5 STG.E.128 desc[UR4][R56.64], R36 ;  /* 0x0000002438005986 */ /* 0x001fe2000c101d04 */
[----:B------:R-:W-:-:S03]  /*a460*/  ISETP.NE.AND P5, PT, R8, RZ, PT ;  /* 0x000000ff0800720c */ /* 0x000fc60003fa5270 */
[----:B------:R-:W0:Y:S04]  /*a470*/  @P4 LDS.128 R36, [R4+0x26c00] ;  /* 0x026c000004244984 */ /* 0x000e280000000c00 */
[----:B--2---:R-:W-:Y:S06]  /*a480*/  @P3 STG.E.128 desc[UR4][R56.64+0x100], R40 ;  /* 0x0001002838003986 */ /* 0x004fec000c101d04 */
[----:B------:R-:W2:Y:S04]  /*a490*/  @P5 LDS.128 R44, [R4+0x2bc00] ;  /* 0x02bc0000042c5984 */ /* 0x000ea80000000c00 */
[----:B0-----:R3:W-:Y:S04]  /*a4a0*/  @P4 STG.E.128 desc[UR4][R56.64+0x80], R36 ;  /* 0x0000802438004986 */ /* 0x0017e8000c101d04 */
[----:B--2---:R3:W-:Y:S02]  /*a4b0*/  @P5 STG.E.128 desc[UR4][R56.64+0x180], R44 ;  /* 0x0001802c38005986 */ /* 0x0047e4000c101d04 */
.L_x_748:
[----:B------:R-:W-:Y:S05]  /*a4c0*/  BSYNC B1 ;  /* 0x0000000000017941 */ /* 0x000fea0003800000 */
.L_x_747:
[----:B---3--:R-:W-:Y:S01]  /*a4d0*/  VIADD R36, R212, 0x20 ;  /* 0x00000020d4247836 */ /* 0x008fe20000000000 */
[----:B------:R-:W-:Y:S04]  /*a4e0*/  BSSY B1, `(.L_x_749) ;  /* 0x0000010000017945 */ /* 0x000fe80003800000 */
[----:B------:R-:W-:-:S13]  /*a4f0*/  ISETP.GE.AND P3, PT, R36, R3, PT ;  /* 0x000000032400720c */ /* 0x000fda0003f66270 */
        /* <DEDUP_REMOVED lines=14> */
.L_x_750:
[----:B------:R-:W-:Y:S05]  /*a5e0*/  BSYNC B1 ;  /* 0x0000000000017941 */ /* 0x000fea0003800000 */
.L_x_749:
[----:B---3--:R-:W-:-:S05]  /*a5f0*/  VIADD R36, R212, 0x40 ;  /* 0x00000040d4247836 */ /* 0x008fca0000000000 */
        /* <DEDUP_REMOVED lines=15> */
.L_x_698:
[----:B------:R-:W-:Y:S05]  /*a6f0*/  BSYNC B0 ;  /* 0x0000000000007941 */ /* 0x000fea0003800000 */
.L_x_654:
[----:B-1234-:R-:W1:Y:S01]  /*a700*/  S2R R36, SR_TID.X ;  /* 0x0000000000247919 */ /* 0x01ee620000002100 */
[----:B------:R-:W-:Y:S01]  /*a710*/  @!PT LDS RZ, [RZ] ;  /* 0x00000000fffff984 */ /* 0x000fe20000000800 */
[----:B------:R-:W-:Y:S01]  /*a720*/  @!PT LDS RZ, [RZ] ;  /* 0x00000000fffff984 */ /* 0x000fe20000000800 */
[----:B------:R-:W-:Y:S01]  /*a730*/  @!PT LDS RZ, [RZ] ;  /* 0x00000000fffff984 */ /* 0x000fe20000000800 */
[----:B------:R-:W-:Y:S01]  /*a740*/  @!PT LDS RZ, [RZ] ;  /* 0x00000000fffff984 */ /* 0x000fe20000000800 */
[----:B------:R2:W-:Y:S06]  /*a750*/  MEMBAR.ALL.CTA ;  /* 0x0000000000007992 */ /* 0x0005ec0000008000 */
[----:B--2---:R-:W2:Y:S01]  /*a760*/  FENCE.VIEW.ASYNC.S ;  /* 0x00000000000073c6 */ /* 0x004ea20000000000 */
[----:B------:R-:W-:Y:S05]  /*a770*/  WARPSYNC.ALL ;  /* 0x0000000000007948 */ /* 0x000fea0003800000 */
[----:B------:R-:W-:Y:S01]  /*a780*/  BSSY B0, `(.L_x_751) ;  /* 0x0000009000007945 */ /* 0x000fe20003800000 */
[----:B-1----:R-:W-:Y:S01]  /*a790*/  LOP3.LUT R36, R36, 0x7f, RZ, 0xc0, !PT ;  /* 0x0000007f24247812 */ /* 0x002fe200078ec0ff */
[----:B--2---:R1:W-:Y:S03]  /*a7a0*/  BAR.SYNC.DEFER_BLOCKING R149, 0x80 ;  /* 0x000200950000751d */ /* 0x0043e60000010000 */
[----:B------:R-:W-:-:S13]  /*a7b0*/  ISETP.NE.AND P3, PT, R36, RZ, PT ;  /* 0x000000ff2400720c */ /* 0x000fda0003f65270 */
[----:B------:R-:W-:-:S05]  /*a7c0*/  @!P3 VIADD R36, R0, 0x388a0 ;  /* 0x000388a00024b836 */ /* 0x000fca0000000000 */
[----:B------:R-:W-:-:S04]  /*a7d0*/  @!P3 PRMT R36, RZ, 0x654, R36 ;  /* 0x00000654ff24b816 */ /* 0x000fc80000000024 */
[----:B------:R1:W-:Y:S01]  /*a7e0*/  @!P3 SYNCS.ARRIVE.TRANS64.RED.A1T0 RZ, [R36+URZ], RZ ;  /* 0x000000ff24ffb9a7 */ /* 0x0003e2000810043f */
[----:B------:R-:W-:Y:S05]  /*a7f0*/  @!P2 BRA `(.L_x_752) ;  /* 0x000000000004a947 */ /* 0x000fea0003800000 */
[----:B------:R-:W-:Y:S01]  /*a800*/  BPT.TRAP 0x1 ;  /* 0x000000040000795c */ /* 0x000fe20000300000 */
.L_x_752:
[----:B------:R-:W-:Y:S05]  /*a810*/  BSYNC B0 ;  /* 0x0000000000007941 */ /* 0x000fea0003800000 */
.L_x_751:
[----:B------:R-:W2:Y:S01]  /*a820*/  SYNCS.PHASECHK.TRANS64.TRYWAIT P2, [R0+URZ+0x388b0], R114 ;  /* 0x0388b072000075a7 */ /* 0x000ea2000804017f */
[----:B------:R-:W-:Y:S01]  /*a830*/  ULDC UR60, c[0x0][0x2f4] ;  /* 0x0000bd00003c7ab9 */ /* 0x000fe20000000800 */
[----:B------:R-:W-:Y:S01]  /*a840*/  ULDC.64 UR56, c[0x0][0x328] ;  /* 0x0000ca0000387ab9 */ /* 0x000fe20000000a00 */
[----:B------:R-:W-:Y:S01]  /*a850*/  ULDC.64 UR58, c[0x0][0x318] ;  /* 0x0000c600003a7ab9 */ /* 0x000fe20000000a00 */
[----:B------:R-:W-:Y:S01]  /*a860*/  BSSY B0, `(.L_x_753) ;  /* 0x0000004000007945 */ /* 0x000fe20003800000 */
[----:B------:R-:W-:Y:S01]  /*a870*/  ISETP.GE.AND P4, PT, R212, R3, PT ;  /* 0x00000003d400720c */ /* 0x000fe20003f86270 */
[----:B------:R-:W-:Y:S02]  /*a880*/  IMAD.WIDE R48, R24, 0x50, R112 ;  /* 0x0000005018307825 */ /* 0x000fe400078e0270 */
[----:B--2---:R-:W-:Y:S10]  /*a890*/  @!P2 BRA `(.L_x_754) ;  /* 0x000001dc004ca947 */ /* 0x004ff40003800000 */
.L_x_1051:
[----:B------:R-:W-:Y:S05]  /*a8a0*/  BSYNC B0 ;  /* 0x0000000000007941 */ /* 0x000fea0003800000 */
.L_x_753:
[----:B------:R-:W-:Y:S04]  /*a8b0*/  BSSY B0, `(.L_x_755) ;  /* 0x0000017000007945 */ /* 0x000fe80003800000 */
[----:B------:R-:W-:Y:S05]  /*a8c0*/  @P4 BRA `(.L_x_756) ;  /* 0x0000000000544947 */ /* 0x000fea0003800000 */
[----:B------:R-:W-:Y:S01]  /*a8d0*/  ISETP.GE.AND P5, PT, R16, UR60, PT ;  /* 0x0000003c10007c0c */ /* 0x000fe2000bfa6270 */
[----:B------:R-:W-:Y:S01]  /*a8e0*/  IMAD R43, R49, UR56, RZ ;  /* 0x00000038312b7c24 */ /* 0x000fe2000f8e02ff */
[----:B------:R-:W-:Y:S01]  /*a8f0*/  ULDC.64 UR4, c[0x0][0x208] ;  /* 0x0000820000047ab9 */ /* 0x000fe20000000a00 */
[----:B------:R-:W-:Y:S01]  /*a900*/  IMAD.MOV.U32 R40, RZ, RZ, R94 ;  /* 0x000000ffff287224 */ /* 0x000fe200078e005e */
[----:B------:R-:W-:Y:S01]  /*a910*/  ISETP.GE.AND P4, PT, R213, UR60, PT ;  /* 0x0000003cd5007c0c */ /* 0x000fe2000bf86270 */
[----:B------:R-:W-:Y:S02]  /*a920*/  IMAD.MOV.U32 R41, RZ, RZ, R5 ;  /* 0x000000ffff297224 */ /* 0x000fe400078e0005 */
[C---:B------:R-:W-:Y:S02]  /*a930*/  IMAD R43, R48.reuse, UR57, R43 ;  /* 0x00000039302b7c24 */ /* 0x040fe4000f8e022b */
[----:B------:R-:W-:-:S04]  /*a940*/  IMAD.WIDE.U32 R40, R48, UR56, R40 ;  /* 0x0000003830287c25 */ /* 0x000fc8000f8e0028 */
[----:B01----:R-:W0:Y:S01]  /*a950*/  @!P5 LDS.128 R36, [R4+0x400] ;  /* 0x000400000424d984 */ /* 0x003e220000000c00 */
[----:B------:R-:W-:Y:S01]  /*a960*/  IMAD.IADD R41, R41, 0x1, R43 ;  /* 0x0000000129297824 */ /* 0x000fe200078e022b */
[----:B------:R-:W-:-:S04]  /*a970*/  LEA R50, P2, R40, UR58, 0x1 ;  /* 0x0000003a28327c11 */ /* 0x000fc8000f8408ff */
[----:B------:R-:W-:Y:S02]  /*a980*/  LEA.HI.X R51, R40, UR59, R41, 0x1, P2 ;  /* 0x0000003b28337c11 */ /* 0x000fe400090f0c29 */
[----:B------:R-:W-:-:S13]  /*a990*/  ISETP.GE.AND P2, PT, R218, UR60, PT ;  /* 0x0000003cda007c0c */ /* 0x000fda000bf46270 */
[----:B------:R-:W1:Y:S04]  /*a9a0*/  @!P2 LDS.128 R40, [R4+0x5400] ;  /* 0x005400000428a984 */ /* 0x000e680000000c00 */
[----:B0-----:R-:W-:Y:S01]  /*a9b0*/  @!P5 STG.E.128 desc[UR4][R50.64], R36 ;  /* 0x000000243200d986 */ /* 0x001fe2000c101d04 */
[----:B------:R-:W-:-:S03]  /*a9c0*/  ISETP.GE.AND P5, PT, R219, UR60, PT ;  /* 0x0000003cdb007c0c */ /* 0x000fc6000bfa6270 */
[----:B------:R-:W0:Y:S10]  /*a9d0*/  @!P4 LDS.128 R36, [R4+0x2c00] ;  /* 0x002c00000424c984 */ /* 0x000e340000000c00 */
[----:B------:R-:W3:Y:S04]  /*a9e0*/  @!P5 LDS.128 R44, [R4+0x7c00] ;  /* 0x007c0000042cd984 */ /* 0x000ee80000000c00 */
[----:B-1----:R4:W-:Y:S04]  /*a9f0*/  @!P2 STG.E.128 desc[UR4][R50.64+0x100], R40 ;  /* 0x000100283200a986 */ /* 0x0029e8000c101d04 */
[----:B0-----:R4:W-:Y:S04]  /*aa00*/  @!P4 STG.E.128 desc[UR4][R50.64+0x80], R36 ;  /* 0x000080243200c986 */ /* 0x0019e8000c101d04 */
[----:B---3--:R4:W-:Y:S02]  /*aa10*/  @!P5 STG.E.128 desc[UR4][R50.64+0x180], R44 ;  /* 0x0001802c3200d986 */ /* 0x0089e4000c101d04 */
.L_x_756:
[----:B------:R-:W-:Y:S05]  /*aa20*/  BSYNC B0 ;  /* 0x0000000000007941 */ /* 0x000fea0003800000 */
.L_x_755:
[----:B-1--4-:R-:W-:Y:S01]  /*aa30*/  VIADD R36, R212, 0x20 ;  /* 0x00000020d4247836 */ /* 0x012fe20000000000 */
[----:B------:R-:W-:Y:S04]  /*aa40*/  BSSY B0, `(.L_x_757) ;  /* 0x000001a000007945 */ /* 0x000fe80003800000 */
[----:B------:R-:W-:-:S13]  /*aa50*/  ISETP.GE.AND P2, PT, R36, R3, PT ;  /* 0x000000032400720c */ /* 0x000fda0003f46270 */
[----:B------:R-:W-:Y:S05]  /*aa60*/  @P2 BRA `(.L_x_758) ;  /* 0x00000000005c2947 */ /* 0x000fea0003800000 */
[----:B------:R-:W-:Y:S01]  /*aa70*/  ISETP.GE.AND P2, PT, R16, UR60, PT ;  /* 0x0000003c10007c0c */ /* 0x000fe2000bf46270 */
[----:B------:R-:W-:Y:S01]  /*aa80*/  IMAD.MOV.U32 R41, RZ, RZ, R5 ;  /* 0x000000ffff297224 */ /* 0x000fe200078e0005 */
[----:B------:R-:W-:Y:S01]  /*aa90*/  IADD3 R43, P4, R48, 0x20, RZ ;  /* 0x00000020302b7810 */ /* 0x000fe20007f9e0ff */
[----:B------:R-:W-:Y:S01]  /*aaa0*/  ULDC.64 UR4, c[0x0][0x208] ;  /* 0x0000820000047ab9 */ /* 0x000fe20000000a00 */
[----:B------:R-:W-:-:S03]  /*aab0*/  ISETP.GE.AND P5, PT, R213, UR60, PT ;  /* 0x0000003cd5007c0c */ /* 0x000fc6000bfa6270 */
[----:B------:R-:W-:-:S04]  /*aac0*/  IMAD.X R40, RZ, RZ, R49, P4 ;  /* 0x000000ffff287224 */ /* 0x000fc800020e0631 */
[----:B------:R-:W-:Y:S02]  /*aad0*/  IMAD R42, R40, UR56, RZ ;  /* 0x00000038282a7c24 */ /* 0x000fe4000f8e02ff */
[----:B0-----:R-:W0:Y:S01]  /*aae0*/  @!P2 LDS.128 R36, [R4+0x1400] ;  /* 0x001400000424a984 */ /* 0x001e220000000c00 */
[----:B------:R-:W-:-:S04]  /*aaf0*/  IMAD.MOV.U32 R40, RZ, RZ, R94 ;  /* 0x000000ffff287224 */ /* 0x000fc800078e005e */
[----:B------:R-:W-:-:S04]  /*ab00*/  IMAD.WIDE.U32 R40, R43, UR56, R40 ;  /* 0x000000382b287c25 */ /* 0x000fc8000f8e0028 */
[----:B------:R-:W-:Y:S01]  /*ab10*/  IMAD R43, R43, UR57, R42 ;  /* 0x000000392b2b7c24 */ /* 0x000fe2000f8e022a */
[----:B------:R-:W-:-:S03]  /*ab20*/  LEA R50, P4, R40, UR58, 0x1 ;  /* 0x0000003a28327c11 */ /* 0x000fc6000f8808ff */
[----:B------:R-:W-:-:S05]  /*ab30*/  IMAD.IADD R41, R41, 0x1, R43 ;  /* 0x0000000129297824 */ /* 0x000fca00078e022b */
        /* <DEDUP_REMOVED lines=10> */
.L_x_758:
[----:B------:R-:W-:Y:S05]  /*abe0*/  BSYNC B0 ;  /* 0x0000000000007941 */ /* 0x000fea0003800000 */
.L_x_757:
[----:B-1----:R-:W-:Y:S01]  /*abf0*/  VIADD R36, R212, 0x40 ;  /* 0x00000040d4247836 */ /* 0x002fe20000000000 */
[----:B------:R-:W-:Y:S04]  /*ac00*/  BSSY B0, `(.L_x_759) ;  /* 0x000001a000007945 */ /* 0x000fe80003800000 */
[----:B------:R-:W-:-:S13]  /*ac10*/  ISETP.GE.AND P2, PT, R36, R3, PT ;  /* 0x000000032400720c */ /* 0x000fda0003f46270 */
[----:B------:R-:W-:Y:S05]  /*ac20*/  @P2 BRA `(.L_x_760) ;  /* 0x00000000005c2947 */ /* 0x000fea0003800000 */
[----:B------:R-:W-:Y:S01]  /*ac30*/  ISETP.GE.AND P2, PT, R16, UR60, PT ;  /* 0x0000003c10007c0c */ /* 0x000fe2000bf46270 */
[----:B------:R-:W-:Y:S01]  /*ac40*/  IMAD.MOV.U32 R40, RZ, RZ, R94 ;  /* 0x000000ffff287224 */ /* 0x000fe200078e005e */
[----:B------:R-:W-:Y:S01]  /*ac50*/  IADD3 R3, P4, R48, 0x40, RZ ;  /* 0x0000004030037810 */ /* 0x000fe20007f9e0ff */
[----:B------:R-:W-:Y:S01]  /*ac60*/  IMAD.MOV.U32 R41, RZ, RZ, R5 ;  /* 0x000000ffff297224 */ /* 0x000fe200078e0005 */
[----:B------:R-:W-:Y:S01]  /*ac70*/  ULDC.64 UR4, c[0x0][0x208] ;  /* 0x0000820000047ab9 */ /* 0x000fe20000000a00 */
[----:B------:R-:W-:Y:S02]  /*ac80*/  ISETP.GE.AND P5, PT, R213, UR60, PT ;  /* 0x0000003cd5007c0c */ /* 0x000fe4000bfa6270 */
[----:B------:R-:W-:Y:S02]  /*ac90*/  IMAD.X R48, RZ, RZ, R49, P4 ;  /* 0x000000ffff307224 */ /* 0x000fe400020e0631 */
[----:B------:R-:W-:-:S04]  /*aca0*/  IMAD.WIDE.U32 R40, R3, UR56, R40 ;  /* 0x0000003803287c25 */ /* 0x000fc8000f8e0028 */
[----:B0-----:R-:W0:Y:S01]  /*acb0*/  @!P2 LDS.128 R36, [R4+0x2400] ;  /* 0x002400000424a984 */ /* 0x001e220000000c00 */
[----:B------:R-:W-:-:S04]  /*acc0*/  IMAD R48, R48, UR56, RZ ;  /* 0x0000003830307c24 */ /* 0x000fc8000f8e02ff */
[----:B------:R-:W-:Y:S01]  /*acd0*/  IMAD R3, R3, UR57, R48 ;  /* 0x0000003903037c24 */ /* 0x000fe2000f8e0230 */
[----:B------:R-:W-:-:S03]  /*ace0*/  LEA R48, P4, R40, UR58, 0x1 ;  /* 0x0000003a28307c11 */ /* 0x000fc6000f8808ff */
[----:B------:R-:W-:-:S05]  /*acf0*/  IMAD.IADD R3, R41, 0x1, R3 ;  /* 0x0000000129037824 */ /* 0x000fca00078e0203 */
[----:B------:R-:W-:Y:S02]  /*ad00*/  LEA.HI.X R49, R40, UR59, R3, 0x1, P4 ;  /* 0x0000003b28317c11 */ /* 0x000fe4000a0f0c03 */
[----:B------:R-:W-:Y:S01]  /*ad10*/  ISETP.GE.AND P4, PT, R218, UR60, PT ;  /* 0x0000003cda007c0c */ /* 0x000fe2000bf86270 */
[----:B------:R-:W1:Y:S04]  /*ad20*/  @!P5 LDS.128 R40, [R4+0x4c00] ;  /* 0x004c00000428d984 */ /* 0x000e680000000c00 */
[----:B0-----:R-:W-:Y:S01]  /*ad30*/  @!P2 STG.E.128 desc[UR4][R48.64], R36 ;  /* 0x000000243000a986 */ /* 0x001fe2000c101d04 */
[----:B------:R-:W-:-:S07]  /*ad40*/  ISETP.GE.AND P2, PT, R219, UR60, PT ;  /* 0x0000003cdb007c0c */ /* 0x000fce000bf46270 */
[----:B------:R-:W0:Y:S06]  /*ad50*/  @!P4 LDS.128 R36, [R4+0x7400] ;  /* 0x007400000424c984 */ /* 0x000e2c0000000c00 */
[----:B------:R-:W3:Y:S04]  /*ad60*/  @!P2 LDS.128 R44, [R4+0x9c00] ;  /* 0x009c0000042ca984 */ /* 0x000ee80000000c00 */
[----:B-1----:R1:W-:Y:S04]  /*ad70*/  @!P5 STG.E.128 desc[UR4][R48.64+0x80], R40 ;  /* 0x000080283000d986 */ /* 0x0023e8000c101d04 */
[----:B0-----:R1:W-:Y:S04]  /*ad80*/  @!P4 STG.E.128 desc[UR4][R48.64+0x100], R36 ;  /* 0x000100243000c986 */ /* 0x0013e8000c101d04 */
[----:B---3--:R1:W-:Y:S02]  /*ad90*/  @!P2 STG.E.128 desc[UR4][R48.64+0x180], R44 ;  /* 0x0001802c3000a986 */ /* 0x0083e4000c101d04 */
.L_x_760:
[----:B------:R-:W-:Y:S05]  /*ada0*/  BSYNC B0 ;  /* 0x0000000000007941 */ /* 0x000fea0003800000 */
.L_x_759:
[----:B------:R-:W3:Y:S01]  /*adb0*/  LDL R3, [R1+0x20] ;  /* 0x0000200001037983 */ /* 0x000ee20000100800 */
[----:B0-2---:R-:W-:Y:S01]  /*adc0*/  @!P3 VIADD R0, R0, 0x388c0 ;  /* 0x000388c00000b836 */ /* 0x005fe20000000000 */
[----:B------:R-:W-:Y:S01]  /*add0*/  PLOP3.LUT P2, PT, PT, PT, PT, 0x8, 0x0 ;  /* 0x000000000000781c */ /* 0x000fe20003f4e170 */
[----:B------:R-:W-:Y:S01]  /*ade0*/  VIADD R19, R19, 0x1 ;  /* 0x0000000113137836 */ /* 0x000fe20000000000 */
[----:B------:R-:W-:Y:S01]  /*adf0*/  @!PT LDS RZ, [RZ] ;  /* 0x00000000fffff984 */ /* 0x000fe20000000800 */
[----:B------:R-:W-:Y:S01]  /*ae00*/  @!PT LDS RZ, [RZ] ;  /* 0x00000000fffff984 */ /* 0x000fe20000000800 */
[----:B------:R-:W-:Y:S01]  /*ae10*/  @!PT LDS RZ, [RZ] ;  /* 0x00000000fffff984 */ /* 0x000fe20000000800 */
[----:B------:R-:W-:Y:S01]  /*ae20*/  @!PT LDS RZ, [RZ] ;  /* 0x00000000fffff984 */ /* 0x000fe20000000800 */
[----:B------:R0:W-:Y:S06]  /*ae30*/  MEMBAR.ALL.CTA ;  /* 0x0000000000007992 */ /* 0x0001ec0000008000 */
[----:B0-----:R-:W0:Y:S01]  /*ae40*/  FENCE.VIEW.ASYNC.S ;  /* 0x00000000000073c6 */ /* 0x001e220000000000 */
[----:B------:R-:W-:Y:S01]  /*ae50*/  @!P3 PRMT R0, RZ, 0x654, R0 ;  /* 0x00000654ff00b816 */ /* 0x000fe20000000000 */
[----:B0-----:R0:W-:Y:S06]  /*ae60*/  BAR.SYNC.DEFER_BLOCKING R149, 0x80 ;  /* 0x000200950000751d */ /* 0x0011ec0000010000 */
[----:B------:R2:W-:Y:S01]  /*ae70*/  @!P3 SYNCS.ARRIVE.TRANS64.RED.A1T0 RZ, [R0+URZ], RZ ;  /* 0x000000ff00ffb9a7 */ /* 0x0005e2000810043f */
[----:B------:R-:W-:-:S04]  /*ae80*/  ISETP.NE.AND P3, PT, R19, 0x2, PT ;  /* 0x000000021300780c */ /* 0x000fc80003f65270 */
[----:B------:R-:W-:Y:S02]  /*ae90*/  SEL R19, R19, RZ, P3 ;  /* 0x000000ff13137207 */ /* 0x000fe40001800000 */
[----:B--2---:R-:W-:-:S04]  /*aea0*/  SEL R0, RZ, 0x1, P3 ;  /* 0x00000001ff007807 */ /* 0x004fc80001800000 */
[----:B------:R-:W-:Y:S02]  /*aeb0*/  LOP3.LUT R217, R217, R0, RZ, 0x3c, !PT ;  /* 0x00000000d9d97212 */ /* 0x000fe400078e3cff */
[----:B---3--:R-:W-:-:S13]  /*aec0*/  LOP3.LUT P4, RZ, R3, 0x2, RZ, 0xc0, !PT ;  /* 0x0000000203ff7812 */ /* 0x008fda000788c0ff */
[----:B0-----:R-:W-:Y:S05]  /*aed0*/  @P4 BRA `(.L_x_761) ;  /* 0xffffff7800144947 */ /* 0x001fea000383ffff */
.L_x_649:
[----:B------:R-:W-:Y:S01]  /*aee0*/  BSSY B0, `(.L_x_762) ;  /* 0x0000049000007945 */ /* 0x000fe20003800000 */
[----:B------:R-:W-:Y:S02]  /*aef0*/  ISETP.GE.AND P1, PT, R179, 0x1, PT ;  /* 0x00000001b300780c */ /* 0x000fe40003f26270 */
[----:B------:R-:W-:Y:S02]  /*af00*/  CS2R R2, SRZ ;  /* 0x0000000000027805 */ /* 0x000fe4000001ff00 */
[----:B------:R-:W-:Y:S01]  /*af10*/  PLOP3.LUT P0, PT, PT, PT, PT, 0x80, 0x0 ;  /* 0x000000000000781c */ /* 0x000fe20003f0f070 */
[----:B------:R-:W-:Y:S01]  /*af20*/  IMAD.MOV.U32 R0, RZ, RZ, RZ ;  /* 0x000000ffff007224 */ /* 0x000fe200078e00ff */
        /* <DEDUP_REMOVED lines=24> */
[----:B-1----:R-:W-:Y:S02]  /*b0b0*/  CS2R R48, SRZ ;  /* 0x0000000000307805 */ /* 0x002fe4000001ff00 */
        /* <DEDUP_REMOVED lines=28> */
[----:B------:R-:W-:Y:S01]  /*b280*/  IMAD.MOV.U32 R55, RZ, RZ, RZ ;  /* 0x000000ffff377224 */ /* 0x000fe200078e00ff */
[----:B------:R-:W-:Y:S02]  /*b290*/  CS2R R14, SRZ ;  /* 0x00000000000e7805 */ /* 0x000fe4000001ff00 */
[----:B------:R-:W-:-:S02]  /*b2a0*/  CS2R R52, SRZ ;  /* 0x0000000000347805 */ /* 0x000fc4000001ff00 */
[----:B------:R-:W-:Y:S02]  /*b2b0*/  CS2R R12, SRZ ;  /* 0x00000000000c7805 */ /* 0x000fe4000001ff00 */
[----:B------:R-:W-:Y:S02]  /*b2c0*/  CS2R R156, SRZ ;  /* 0x00000000009c7805 */ /* 0x000fe4000001ff00 */
[----:B------:R-:W-:Y:S01]  /*b2d0*/  CS2R R10, SRZ ;  /* 0x00000000000a7805 */ /* 0x000fe2000001ff00 */
[----:B------:R-:W-:Y:S01]  /*b2e0*/  IMAD.MOV.U32 R43, RZ, RZ, RZ ;  /* 0x000000ffff2b7224 */ /* 0x000fe200078e00ff */
[----:B------:R-:W-:Y:S02]  /*b2f0*/  CS2R R8, SRZ ;  /* 0x0000000000087805 */ /* 0x000fe4000001ff00 */
[----:B------:R-:W-:Y:S01]  /*b300*/  CS2R R40, SRZ ;  /* 0x0000000000287805 */ /* 0x000fe2000001ff00 */
[----:B------:R-:W-:Y:S01]  /*b310*/  IMAD.MOV.U32 R7, RZ, RZ, RZ ;  /* 0x000000ffff077224 */ /* 0x000fe200078e00ff */
[----:B------:R-:W-:-:S02]  /*b320*/  CS2R R4, SRZ ;  /* 0x0000000000047805 */ /* 0x000fc4000001ff00 */
[----:B------:R-:W-:Y:S01]  /*b330*/  CS2R R28, SRZ ;  /* 0x00000000001c7805 */ /* 0x000fe2000001ff00 */
[----:B------:R-:W-:Y:S06]  /*b340*/  @P2 BRA `(.L_x_763) ;  /* 0x0000000000082947 */ /* 0x000fec0003800000 */
[----:B------:R-:W0:Y:S02]  /*b350*/  FENCE.VIEW.ASYNC.G ;  /* 0x00000000000073c6 */ /* 0x000e240000000100 */
[----:B0-----:R-:W-:Y:S06]  /*b360*/  BAR.ARV 0xc, 0x180 ;  /* 0x0306000000007b1d */ /* 0x001fec0000002000 */
.L_x_763:
[----:B------:R-:W-:Y:S05]  /*b370*/  BSYNC B0 ;  /* 0x0000000000007941 */ /* 0x000fea0003800000 */
.L_x_762:
[----:B------:R-:W-:Y:S01]  /*b380*/  CS2R R24, SRZ ;  /* 0x0000000000187805 */ /* 0x000fe2000001ff00 */
[----:B------:R-:W-:Y:S06]  /*b390*/  @!P1 BRA `(.L_x_764) ;  /* 0x0000011800409947 */ /* 0x000fec0003800000 */
[----:B------:R-:W0:Y:S02]  /*b3a0*/  S2R R6, SR_TID.X ;  /* 0x0000000000067919 */ /* 0x000e240000002100 */
[----:B0-----:R-:W-:-:S05]  /*b3b0*/  VIADD R6, R6, 0xffffff80 ;  /* 0xffffff8006067836 */ /* 0x001fca0000000000 */
[----:B------:R-:W-:-:S04]  /*b3c0*/  SHF.R.S32.HI R20, RZ, 0x1f, R6 ;  /* 0x0000001fff147819 */ /* 0x000fc80000011406 */
[----:B------:R-:W-:Y:S02]  /*b3d0*/  LEA.HI R20, R20, R6, RZ, 0x7 ;  /* 0x0000000614147211 */ /* 0x000fe400078f38ff */
[----:B------:R-:W2:Y:S02]  /*b3e0*/  LDL R6, [R1+0x60] ;  /* 0x0000600001067983 */ /* 0x000ea40000100800 */
[----:B------:R-:W-:-:S05]  /*b3f0*/  SHF.R.S32.HI R20, RZ, 0x7, R20 ;  /* 0x00000007ff147819 */ /* 0x000fca0000011414 */
[----:B------:R-:W0:Y:S02]  /*b400*/  SHFL.IDX PT, R0, R20, RZ, 0x1f ;  /* 0x00001fff14007589 */ /* 0x000e2400000e0000 */
[----:B0-----:R-:W-:-:S04]  /*b410*/  LEA.HI R2, R0, R0, RZ, 0x1 ;  /* 0x0000000000027211 */ /* 0x001fc800078f08ff */
[----:B------:R-:W-:-:S05]  /*b420*/  LOP3.LUT R3, R2, 0x1e, RZ, 0xc0, !PT ;  /* 0x0000001e02037812 */ /* 0x000fca00078ec0ff */
[----:B------:R-:W-:Y:S01]  /*b430*/  IMAD.IADD R3, R0, 0x1, -R3 ;  /* 0x0000000100037824 */ /* 0x000fe200078e0a03 */
[----:B--2---:R-:W-:-:S03]  /*b440*/  LOP3.LUT P0, RZ, R6, 0x9f, RZ, 0xc0, !PT ;  /* 0x0000009f06ff7812 */ /* 0x004fc6000780c0ff */
[----:B------:R-:W-:-:S05]  /*b450*/  IMAD R3, R3, 0x2000, R6 ;  /* 0x0000200003037824 */ /* 0x000fca00078e0206 */
[----:B------:R-:W-:-:S04]  /*b460*/  SHF.R.U32.HI R2, RZ, 0x4, R3 ;  /* 0x00000004ff027819 */ /* 0x000fc80000011603 */
[----:B------:R-:W-:Y:S01]  /*b470*/  LOP3.LUT R2, R2, 0x3fff, RZ, 0xc0, !PT ;  /* 0x00003fff02027812 */ /* 0x000fe200078ec0ff */
[----:B------:R-:W-:Y:S06]  /*b480*/  @!P0 BRA `(.L_x_765) ;  /* 0x0000000000408947 */ /* 0x000fec0003800000 */
        /* <DEDUP_REMOVED lines=16> */
.L_x_765:
[----:B------:R-:W-:Y:S02]  /*b590*/  ULDC UR4, c[0x0][0x3f4] ;  /* 0x0000fd0000047ab9 */ /* 0x000fe40000000800 */
[----:B------:R-:W-:-:S13]  /*b5a0*/  ISETP.LT.AND P0, PT, RZ, UR4, PT ;  /* 0x00000004ff007c0c */ /* 0x000fda000bf01270 */
[----:B------:R-:W-:Y:S05]  /*b5b0*/  @P0 BRA `(.L_x_766) ;  /* 0x00000000003c0947 */ /* 0x000fea0003800000 */
[----:B------:R-:W-:-:S04]  /*b5c0*/  LEA.HI R0, R237, R237, RZ, 0x1 ;  /* 0x000000eded007211 */ /* 0x000fc800078f08ff */
[----:B------:R-:W-:-:S05]  /*b5d0*/  LOP3.LUT R0, R0, 0xfffffffe, RZ, 0xc0, !PT ;  /* 0xfffffffe00007812 */ /* 0x000fca00078ec0ff */
[----:B------:R-:W-:-:S05]  /*b5e0*/  IMAD.IADD R0, R237, 0x1, -R0 ;  /* 0x00000001ed007824 */ /* 0x000fca00078e0a00 */
[----:B------:R-:W-:-:S04]  /*b5f0*/  SHF.L.U32 R3, R0, 0x1f, RZ ;  /* 0x0000001f00037819 */ /* 0x000fc800000006ff */
[----:B------:R0:W1:Y:S03]  /*b600*/  SYNCS.PHASECHK.TRANS64.TRYWAIT P0, [R18+URZ+0x38800], R3 ;  /* 0x03880003120075a7 */ /* 0x000066000800017f */
[----:B-1----:R-:W-:Y:S05]  /*b610*/  @!P0 NANOSLEEP.SYNCS 0x989680 ;  /* 0x009896800000895d */ /* 0x002fea0003900000 */
[----:B------:R-:W1:Y:S01]  /*b620*/  @!P0 SYNCS.PHASECHK.TRANS64 P0, [R18+URZ+0x38800], R3 ;  /* 0x03880003120085a7 */ /* 0x000e62000800007f */
[----:B------:R-:W-:Y:S04]  /*b630*/  BSSY B0, `(.L_x_767) ;  /* 0x0000006000007945 */ /* 0x000fe80003800000 */
[----:B-1----:R-:W-:Y:S05]  /*b640*/  @P0 BRA `(.L_x_768) ;  /* 0x0000000000100947 */ /* 0x002fea0003800000 */
.L_x_769:
[----:B-1----:R1:W2:Y:S02]  /*b650*/  SYNCS.PHASECHK.TRANS64.TRYWAIT P0, [R18+URZ+0x38800], R3 ;  /* 0x03880003120075a7 */ /* 0x0022a4000800017f */
[----:B--2---:R-:W-:Y:S05]  /*b660*/  @!P0 NANOSLEEP.SYNCS 0x989680 ;  /* 0x009896800000895d */ /* 0x004fea0003900000 */
[----:B------:R-:W2:Y:S02]  /*b670*/  @!P0 SYNCS.PHASECHK.TRANS64 P0, [R18+URZ+0x38800], R3 ;  /* 0x03880003120085a7 */ /* 0x000ea4000800007f */
[----:B--2---:R-:W-:Y:S05]  /*b680*/  @!P0 BRA `(.L_x_769) ;  /* 0xfffffffc00f08947 */ /* 0x004fea000383ffff */
.L_x_768:
[----:B------:R-:W-:Y:S05]  /*b690*/  BSYNC B0 ;  /* 0x0000000000007941 */ /* 0x000fea0003800000 */
.L_x_767:
[----:B------:R-:W-:Y:S05]  /*b6a0*/  BRA `(.L_x_770) ;  /* 0x0000006800f47947 */ /* 0x000fea0003800000 */
.L_x_766:
[----:B------:R-:W2:Y:S01]  /*b6b0*/  LDL R29, [R1+0x60] ;  /* 0x00006000011d7983 */ /* 0x000ea20000100800 */
[----:B-----5:R-:W-:Y:S01]  /*b6c0*/  SHF.R.S32.HI R0, RZ, 0x1f, R144 ;  /* 0x0000001fff007819 */ /* 0x020fe20000011490 */
[----:B------:R-:W-:Y:S01]  /*b6d0*/  ULDC.64 UR4, c[0x0][0x3f8] ;  /* 0x0000fe0000047ab9 */ /* 0x000fe20000000a00 */
[----:B------:R-:W-:Y:S01]  /*b6e0*/  ULDC.64 UR6, c[0x0][0x408] ;  /* 0x0001020000067ab9 */ /* 0x000fe20000000a00 */
[----:B------:R-:W-:-:S04]  /*b6f0*/  IMAD.WIDE.U32 R4, R144, UR4, RZ ;  /* 0x0000000490047c25 */ /* 0x000fc8000f8e00ff */
[C---:B------:R-:W-:Y:S02]  /*b700*/  IMAD R3, R0.reuse, UR4, RZ ;  /* 0x0000000400037c24 */ /* 0x040fe4000f8e02ff */
[----:B------:R-:W-:Y:S02]  /*b710*/  IMAD R7, R0, UR6, RZ ;  /* 0x0000000600077c24 */ /* 0x000fe4000f8e02ff */
[C---:B------:R-:W-:Y:S01]  /*b720*/  IMAD R3, R144.reuse, UR5, R3 ;  /* 0x0000000590037c24 */ /* 0x040fe2000f8e0203 */
[----:B------:R-:W-:Y:S01]  /*b730*/  ULDC.64 UR4, c[0x0][0x3e8] ;  /* 0x0000fa0000047ab9 */ /* 0x000fe20000000a00 */
[----:B------:R-:W-:Y:S01]  /*b740*/  IMAD R7, R144, UR7, R7 ;  /* 0x0000000790077c24 */ /* 0x000fe2000f8e0207 */
[----:B------:R-:W-:Y:S01]  /*b750*/  LEA R24, P1, R4, UR4, 0x1 ;  /* 0x0000000404187c11 */ /* 0x000fe2000f8208ff */
[----:B------:R-:W-:Y:S01]  /*b760*/  IMAD.WIDE.U32 R26, R144, UR6, RZ ;  /* 0x00000006901a7c25 */ /* 0x000fe2000f8e00ff */
[----:B------:R-:W-:-:S03]  /*b770*/  ULDC.64 UR6, c[0x0][0x400] ;  /* 0x0001000000067ab9 */ /* 0x000fc60000000a00 */
[----:B------:R-:W-:Y:S01]  /*b780*/  IMAD.IADD R25, R3, 0x1, R5 ;  /* 0x0000000103197824 */ /* 0x000fe200078e0205 */
[----:B------:R-:W-:Y:S01]  /*b790*/  LEA R28, P2, R26, UR6, 0x1 ;  /* 0x000000061a1c7c11 */ /* 0x000fe2000f8408ff */
[----:B------:R-:W-:-:S03]  /*b7a0*/  IMAD.IADD R3, R7, 0x1, R27 ;  /* 0x0000000107037824 */ /* 0x000fc600078e021b */
[----:B------:R-:W-:Y:S02]  /*b7b0*/  LEA.HI.X R25, R4, UR5, R25, 0x1, P1 ;  /* 0x0000000504197c11 */ /* 0x000fe400088f0c19 */
[----:B------:R-:W-:Y:S02]  /*b7c0*/  LEA.HI.X R26, R26, UR7, R3, 0x1, P2 ;  /* 0x000000071a1a7c11 */ /* 0x000fe400090f0c03 */
[----:B--2---:R-:W-:-:S13]  /*b7d0*/  LOP3.LUT P0, RZ, R29, 0x3ff, RZ, 0xc0, !PT ;  /* 0x000003ff1dff7812 */ /* 0x004fda000780c0ff */
        /* <DEDUP_REMOVED lines=17> */
.L_x_771:
[----:B------:R-:W-:Y:S01]  /*b8f0*/  ULDC.U8 UR4, c[0x0][0x410] ;  /* 0x0001040000047ab9 */ /* 0x000fe20000000000 */
[----:B------:R-:W-:Y:S01]  /*b900*/  BSSY B0, `(.L_x_772) ;  /* 0x000068f000007945 */ /* 0x000fe20003800000 */
[----:B------:R-:W-:Y:S01]  /*b910*/  ISETP.NE.AND P0, PT, RZ, UR4, PT ;  /* 0x00000004ff007c0c */ /* 0x000fe2000bf05270 */
[----:B------:R-:W-:Y:S02]  /*b920*/  IMAD R0, R232, 0x2, R29 ;  /* 0x00000002e8007824 */ /* 0x000fe400078e021d */
[----:B------:R-:W-:-:S10]  /*b930*/  IMAD R6, R121, 0x80, R212 ;  /* 0x0000008079067824 */ /* 0x000fd400078e02d4 */
[----:B------:R-:W-:Y:S05]  /*b940*/  @!P0 BRA `(.L_x_773) ;  /* 0x0000003000b08947 */ /* 0x000fea0003800000 */
[----:B------:R-:W-:-:S03]  /*b950*/  UMOV UR4, 0xffffffff ;  /* 0xffffffff00047882 */ /* 0x000fc60000000000 */
[----:B------:R-:W-:Y:S05]  /*b960*/  BRA.DIV UR4, `(.L_x_774) ;  /* 0x000001ce042c7947 */ /* 0x000fea000b800000 */
[----:B------:R0:W1:Y:S04]  /*b970*/  SHFL.IDX PT, R3, R25, RZ, 0x181f ;  /* 0x00181fff19037589 */ /* 0x00006800000e0000 */
[----:B------:R0:W2:Y:S04]  /*b980*/  SHFL.IDX PT, R4, R24, RZ, 0x181f ;  /* 0x00181fff18047589 */ /* 0x0000a800000e0000 */
[----:B------:R0:W3:Y:S04]  /*b990*/  SHFL.IDX PT, R5, R26, RZ, 0x181f ;  /* 0x00181fff1a057589 */ /* 0x0000e800000e0000 */
[----:B------:R0:W4:Y:S02]  /*b9a0*/  SHFL.IDX PT, R14, R28, RZ, 0x181f ;  /* 0x00181fff1c0e7589 */ /* 0x00012400000e0000 */
.L_x_1057:
[----:B------:R-:W-:Y:S01]  /*b9b0*/  ULDC UR4, c[0x0][0x448] ;  /* 0x0001120000047ab9 */ /* 0x000fe20000000800 */
[----:B------:R-:W-:Y:S01]  /*b9c0*/  LEA.HI R7, R237, R237, RZ, 0x1 ;  /* 0x000000eded077211 */ /* 0x000fe200078f08ff */
[----:B------:R-:W-:Y:S01]  /*b9d0*/  IMAD R44, R178, UR4, RZ ;  /* 0x00000004b22c7c24 */ /* 0x000fe2000f8e02ff */
[----:B------:R-:W-:Y:S01]  /*b9e0*/  BSSY B1, `(.L_x_775) ;  /* 0x000003e000017945 */ /* 0x000fe20003800000 */
[----:B------:R-:W-:Y:S02]  /*b9f0*/  CS2R R10, SRZ ;  /* 0x00000000000a7805 */ /* 0x000fe4000001ff00 */
[----:B------:R-:W-:Y:S02]  /*ba00*/  LOP3.LUT R8, R7, 0xfffffffe, RZ, 0xc0, !PT ;  /* 0xfffffffe07087812 */ /* 0x000fe400078ec0ff */
[----:B------:R-:W-:Y:S02]  /*ba10*/  CS2R R12, SRZ ;  /* 0x00000000000c7805 */ /* 0x000fe4000001ff00 */
[----:B------:R-:W-:Y:S01]  /*ba20*/  ISETP.GE.AND P0, PT, R6, R44, PT ;  /* 0x0000002c0600720c */ /* 0x000fe20003f06270 */
[----:B------:R-:W-:Y:S01]  /*ba30*/  IMAD R44, R121, -0x80, R44 ;  /* 0xffffff80792c7824 */ /* 0x000fe200078e022c */
[----:B------:R-:W-:Y:S01]  /*ba40*/  CS2R R20, SRZ ;  /* 0x0000000000147805 */ /* 0x000fe2000001ff00 */
[----:B------:R-:W-:Y:S01]  /*ba50*/  IMAD.IADD R45, R237, 0x1, -R8 ;  /* 0x00000001ed2d7824 */ /* 0x000fe200078e0a08 */
[----:B0-----:R-:W-:-:S02]  /*ba60*/  CS2R R24, SRZ ;  /* 0x0000000000187805 */ /* 0x001fc4000001ff00 */
[----:B------:R-:W-:Y:S02]  /*ba70*/  CS2R R6, SRZ ;  /* 0x0000000000067805 */ /* 0x000fe4000001ff00 */
[----:B------:R-:W-:Y:S02]  /*ba80*/  CS2R R26, SRZ ;  /* 0x00000000001a7805 */ /* 0x000fe4000001ff00 */
[----:B------:R-:W-:Y:S02]  /*ba90*/  CS2R R28, SRZ ;  /* 0x00000000001c7805 */ /* 0x000fe4000001ff00 */
[----:B------:R-:W-:Y:S01]  /*baa0*/  CS2R R8, SRZ ;  /* 0x0000000000087805 */ /* 0x000fe2000001ff00 */
[----:B------:R-:W-:Y:S06]  /*bab0*/  @P0 BRA `(.L_x_776) ;  /* 0x0000000000c00947 */ /* 0x000fec0003800000 */
[----:B------:R-:W-:Y:S01]  /*bac0*/  ULDC UR4, c[0x0][0x3f4] ;  /* 0x0000fd0000047ab9 */ /* 0x000fe20000000800 */
[C---:B------:R-:W-:Y:S01]  /*bad0*/  IMAD.SHL.U32 R35, R215.reuse, 0x2, RZ ;  /* 0x00000002d7237824 */ /* 0x040fe200078e00ff */
[----:B------:R-:W-:Y:S01]  /*bae0*/  ISETP.GE.AND P2, PT, R215, UR4, PT ;  /* 0x00000004d7007c0c */ /* 0x000fe2000bf46270 */
[C---:B------:R-:W-:Y:S01]  /*baf0*/  IMAD.SHL.U32 R39, R214.reuse, 0x2, RZ ;  /* 0x00000002d6277824 */ /* 0x040fe200078e00ff */
[----:B------:R-:W-:Y:S01]  /*bb00*/  ISETP.GE.AND P1, PT, R214, UR4, PT ;  /* 0x00000004d6007c0c */ /* 0x000fe2000bf26270 */
[C---:B------:R-:W-:Y:S01]  /*bb10*/  IMAD.SHL.U32 R43, R216.reuse, 0x2, RZ ;  /* 0x00000002d82b7824 */ /* 0x040fe200078e00ff */
[----:B------:R-:W-:Y:S02]  /*bb20*/  ISETP.GE.AND P0, PT, R216, UR4, PT ;  /* 0x00000004d8007c0c */ /* 0x000fe4000bf06270 */
[----:B------:R-:W-:Y:S02]  /*bb30*/  CS2R R24, SRZ ;  /* 0x0000000000187805 */ /* 0x000fe4000001ff00 */
[----:B------:R-:W-:-:S02]  /*bb40*/  ISETP.GE.AND P3, PT, R22, UR4, PT ;  /* 0x0000000416007c0c */ /* 0x000fc4000bf66270 */
[----:B------:R-:W-:Y:S02]  /*bb50*/  CS2R R8, SRZ ;  /* 0x0000000000087805 */ /* 0x000fe4000001ff00 */
[----:B------:R-:W-:Y:S02]  /*bb60*/  SHF.R.S32.HI R6, RZ, 0x1f, R215 ;  /* 0x0000001fff067819 */ /* 0x000fe400000114d7 */
[----:B------:R-:W-:Y:S02]  /*bb70*/  CS2R R20, SRZ ;  /* 0x0000000000147805 */ /* 0x000fe4000001ff00 */
[----:B------:R-:W-:Y:S01]  /*bb80*/  SHF.R.S32.HI R11, RZ, 0x1f, R214 ;  /* 0x0000001fff0b7819 */ /* 0x000fe200000114d6 */
[----:B------:R-:W-:Y:S01]  /*bb90*/  ULDC.64 UR6, c[0x0][0x208] ;  /* 0x0000820000067ab9 */ /* 0x000fe20000000a00 */
[----:B------:R-:W-:Y:S02]  /*bba0*/  SHF.L.U64.HI R6, R215, 0x1, R6 ;  /* 0x00000001d7067819 */ /* 0x000fe40000010206 */
[----:B------:R-:W-:-:S02]  /*bbb0*/  SHF.L.U64.HI R12, R214, 0x1, R11 ;  /* 0x00000001d60c7819 */ /* 0x000fc4000001020b */
[-C--:B--2---:R-:W-:Y:S02]  /*bbc0*/  @!P2 IADD3 R32, P4, R4, R35.reuse, RZ ;  /* 0x000000230420a210 */ /* 0x084fe40007f9e0ff */
[----:B----4-:R-:W-:Y:S02]  /*bbd0*/  @!P2 IADD3 R34, P6, R14, R35, RZ ;  /* 0x000000230e22a210 */ /* 0x010fe40007fde0ff */
[-C--:B------:R-:W-:Y:S01]  /*bbe0*/  @!P1 IADD3 R36, P5, R4, R39.reuse, RZ ;  /* 0x0000002704249210 */ /* 0x080fe20007fbe0ff */
[----:B-1----:R-:W-:Y:S01]  /*bbf0*/  @!P2 IMAD.X R33, R3, 0x1, R6, P4 ;  /* 0x000000010321a824 */ /* 0x002fe200020e0606 */
[----:B------:R-:W-:Y:S01]  /*bc00*/  SHF.R.S32.HI R7, RZ, 0x1f, R216 ;  /* 0x0000001fff077819 */ /* 0x000fe200000114d8 */
[----:B---3--:R-:W-:Y:S01]  /*bc10*/  @!P2 IMAD.X R35, R5, 0x1, R6, P6 ;  /* 0x000000010523a824 */ /* 0x008fe200030e0606 */
[----:B------:R-:W-:Y:S01]  /*bc20*/  @!P1 IADD3 R38, P4, R14, R39, RZ ;  /* 0x000000270e269210 */ /* 0x000fe20007f9e0ff */
[----:B------:R-:W-:Y:S01]  /*bc30*/  @!P1 IMAD.X R37, R3, 0x1, R12, P5 ;  /* 0x0000000103259824 */ /* 0x000fe200028e060c */
[----:B------:R-:W-:Y:S01]  /*bc40*/  SHF.L.U64.HI R10, R216, 0x1, R7 ;  /* 0x00000001d80a7819 */ /* 0x000fe20000010207 */
[----:B------:R-:W-:Y:S01]  /*bc50*/  @!P3 IMAD.MOV.U32 R6, RZ, RZ, R4 ;  /* 0x000000ffff06b224 */ /* 0x000fe200078e0004 */
[-C--:B------:R-:W-:Y:S01]  /*bc60*/  @!P0 IADD3 R40, P6, R4, R43.reuse, RZ ;  /* 0x0000002b04288210 */ /* 0x080fe20007fde0ff */
[----:B------:R-:W-:Y:S01]  /*bc70*/  @!P3 IMAD.MOV.U32 R7, RZ, RZ, R3 ;  /* 0x000000ffff07b224 */ /* 0x000fe200078e0003 */
[----:B------:R-:W-:Y:S01]  /*bc80*/  @!P0 IADD3 R42, P5, R14, R43, RZ ;  /* 0x0000002b0e2a8210 */ /* 0x000fe20007fbe0ff */
[----:B------:R-:W-:Y:S01]  /*bc90*/  @!P3 IMAD.MOV.U32 R4, RZ, RZ, R14 ;  /* 0x000000ffff04b224 */ /* 0x000fe200078e000e */
[----:B------:R-:W-:Y:S01]  /*bca0*/  CS2R R28, SRZ ;  /* 0x00000000001c7805 */ /* 0x000fe2000001ff00 */
[----:B------:R-:W-:Y:S01]  /*bcb0*/  @!P1 IMAD.X R39, R5, 0x1, R12, P4 ;  /* 0x0000000105279824 */ /* 0x000fe200020e060c */
[----:B------:R-:W-:Y:S01]  /*bcc0*/  CS2R R12, SRZ ;  /* 0x00000000000c7805 */ /* 0x000fe2000001ff00 */
[----:B------:R-:W-:Y:S01]  /*bcd0*/  @!P3 IMAD.WIDE R14, R22, 0x2, R6 ;  /* 0x00000002160eb825 */ /* 0x000fe200078e0206 */
[----:B------:R-:W-:-:S02]  /*bce0*/  CS2R R26, SRZ ;  /* 0x00000000001a7805 */ /* 0x000fc4000001ff00 */
[----:B------:R-:W-:Y:S01]  /*bcf0*/  CS2R R6, SRZ ;  /* 0x0000000000067805 */ /* 0x000fe2000001ff00 */
[----:B------:R0:W5:Y:S01]  /*bd00*/  @!P2 LD.E.64 R20, desc[UR6][R32.64] ;  /* 0x000000062014a980 */ /* 0x000162000c101b00 */
[--C-:B------:R-:W-:Y:S02]  /*bd10*/  @!P0 IMAD.X R41, R3, 0x1, R10.reuse, P6 ;  /* 0x0000000103298824 */ /* 0x100fe400030e060a */
[----:B------:R-:W-:Y:S01]  /*bd20*/  @!P0 IMAD.X R43, R5, 0x1, R10, P5 ;  /* 0x00000001052b8824 */ /* 0x000fe200028e060a */
[----:B------:R-:W-:Y:S01]  /*bd30*/  CS2R R10, SRZ ;  /* 0x00000000000a7805 */ /* 0x000fe2000001ff00 */
[----:B------:R-:W-:Y:S01]  /*bd40*/  @!P3 IMAD.WIDE R30, R22, 0x2, R4 ;  /* 0x00000002161eb825 */ /* 0x000fe200078e0204 */
[----:B------:R0:W5:Y:S04]  /*bd50*/  @!P3 LD.E.64 R24, desc[UR6][R14.64] ;  /* 0x000000060e18b980 */ /* 0x000168000c101b00 */
[----:B------:R0:W5:Y:S04]  /*bd60*/  @!P3 LD.E.64 R8, desc[UR6][R30.64] ;  /* 0x000000061e08b980 */ /* 0x000168000c101b00 */
[----:B------:R0:W5:Y:S04]  /*bd70*/  @!P2 LD.E.64 R28, desc[UR6][R34.64] ;  /* 0x00000006221ca980 */ /* 0x000168000c101b00 */
[----:B------:R0:W5:Y:S04]  /*bd80*/  @!P1 LD.E.64 R12, desc[UR6][R36.64] ;  /* 0x00000006240c9980 */ /* 0x000168000c101b00 */
[----:B------:R0:W5:Y:S04]  /*bd90*/  @!P1 LD.E.64 R26, desc[UR6][R38.64] ;  /* 0x00000006261a9980 */ /* 0x000168000c101b00 */
[----:B------:R0:W5:Y:S04]  /*bda0*/  @!P0 LD.E.64 R10, desc[UR6][R40.64] ;  /* 0x00000006280a8980 */ /* 0x000168000c101b00 */
[----:B------:R0:W5:Y:S02]  /*bdb0*/  @!P0 LD.E.64 R6, desc[UR6][R42.64] ;  /* 0x000000062a068980 */ /* 0x000164000c101b00 */
.L_x_776:
[----:B------:R-:W-:Y:S05]  /*bdc0*/  BSYNC B1 ;  /* 0x0000000000017941 */ /* 0x000fea0003800000 */
.L_x_775:
[----:B---3--:R-:W-:Y:S01]  /*bdd0*/  SHF.L.U32 R5, R45, 0x1f, RZ ;  /* 0x0000001f2d057819 */ /* 0x008fe200000006ff */
[----:B0----5:R-:W-:Y:S01]  /*bde0*/  IMAD.MOV.U32 R30, RZ, RZ, R24 ;  /* 0x000000ffff1e7224 */ /* 0x021fe200078e0018 */
[----:B------:R-:W-:Y:S01]  /*bdf0*/  SHF.R.U64 R49, R24, 0x10, R25 ;  /* 0x0000001018317819 */ /* 0x000fe20000001219 */
[----:B------:R-:W-:Y:S01]  /*be00*/  IMAD.MOV.U32 R15, RZ, RZ, R20 ;  /* 0x000000ffff0f7224 */ /* 0x000fe200078e0014 */
[----:B------:R-:W0:Y:S01]  /*be10*/  SYNCS.PHASECHK.TRANS64.TRYWAIT P0, [R18+URZ+0x38800], R5 ;  /* 0x03880005120075a7 */ /* 0x000e22000800017f */
[--C-:B------:R-:W-:Y:S01]  /*be20*/  SHF.R.U64 R20, R20, 0x10, R21.reuse ;  /* 0x0000001014147819 */ /* 0x100fe20000001215 */
[--C-:B------:R-:W-:Y:S01]  /*be30*/  IMAD.MOV.U32 R24, RZ, RZ, R21.reuse ;  /* 0x000000ffff187224 */ /* 0x100fe200078e0015 */
[----:B------:R-:W-:Y:S01]  /*be40*/  SHF.R.U32.HI R47, RZ, 0x10, R21 ;  /* 0x00000010ff2f7819 */ /* 0x000fe20000011615 */
[----:B----4-:R-:W-:Y:S01]  /*be50*/  IMAD.MOV.U32 R14, RZ, RZ, R12 ;  /* 0x000000ffff0e7224 */ /* 0x010fe200078e000c */
[--C-:B------:R-:W-:Y:S01]  /*be60*/  SHF.R.U64 R45, R12, 0x10, R13.reuse ;  /* 0x000000100c2d7819 */ /* 0x100fe2000000120d */
[--C-:B------:R-:W-:Y:S01]  /*be70*/  IMAD.MOV.U32 R21, RZ, RZ, R13.reuse ;  /* 0x000000ffff157224 */ /* 0x100fe200078e000d */
[----:B------:R-:W-:Y:S01]  /*be80*/  SHF.R.U32.HI R12, RZ, 0x10, R13 ;  /* 0x00000010ff0c7819 */ /* 0x000fe2000001160d */
[----:B------:R-:W-:Y:S01]  /*be90*/  IMAD.MOV.U32 R31, RZ, RZ, R25 ;  /* 0x000000ffff1f7224 */ /* 0x000fe200078e0019 */
[--C-:B------:R-:W-:Y:S01]  /*bea0*/  SHF.R.U64 R40, R28, 0x10, R29.reuse ;  /* 0x000000101c287819 */ /* 0x100fe2000000121d */
[----:B-1----:R-:W-:Y:S01]  /*beb0*/  IMAD.MOV.U32 R3, RZ, RZ, R10 ;  /* 0x000000ffff037224 */ /* 0x002fe200078e000a */
[----:B------:R-:W-:Y:S01]  /*bec0*/  SHF.R.U32.HI R39, RZ, 0x10, R29 ;  /* 0x00000010ff277819 */ /* 0x000fe2000001161d */
[----:B--2---:R-:W-:Y:S01]  /*bed0*/  IMAD.MOV.U32 R4, RZ, RZ, R11 ;  /* 0x000000ffff047224 */ /* 0x004fe200078e000b */
[----:B------:R-:W-:Y:S01]  /*bee0*/  SHF.R.U32.HI R48, RZ, 0x10, R25 ;  /* 0x00000010ff307819 */ /* 0x000fe20000011619 */
[----:B------:R-:W-:Y:S01]  /*bef0*/  IMAD.MOV.U32 R35, RZ, RZ, R8 ;  /* 0x000000ffff237224 */ /* 0x000fe200078e0008 */
[----:B------:R-:W-:Y:S01]  /*bf00*/  SHF.R.U64 R46, R10, 0x10, R11 ;  /* 0x000000100a2e7819 */ /* 0x000fe2000000120b */
[----:B------:R-:W-:Y:S01]  /*bf10*/  IMAD.MOV.U32 R36, RZ, RZ, R9 ;  /* 0x000000ffff247224 */ /* 0x000fe200078e0009 */
[----:B------:R-:W-:Y:S01]  /*bf20*/  SHF.R.U32.HI R43, RZ, 0x10, R11 ;  /* 0x00000010ff2b7819 */ /* 0x000fe2000001160b */
[----:B------:R-:W-:Y:S01]  /*bf30*/  IMAD.MOV.U32 R33, RZ, RZ, R28 ;  /* 0x000000ffff217224 */ /* 0x000fe200078e001c */
[----:B------:R-:W-:Y:S01]  /*bf40*/  SHF.R.U64 R42, R8, 0x10, R9 ;  /* 0x00000010082a7819 */ /* 0x000fe20000001209 */
[----:B------:R-:W-:Y:S01]  /*bf50*/  IMAD.MOV.U32 R34, RZ, RZ, R29 ;  /* 0x000000ffff227224 */ /* 0x000fe200078e001d */
[----:B------:R-:W-:Y:S01]  /*bf60*/  SHF.R.U32.HI R41, RZ, 0x10, R9 ;  /* 0x00000010ff297819 */ /* 0x000fe20000011609 */
[----:B------:R-:W-:Y:S01]  /*bf70*/  BSSY B1, `(.L_x_777) ;  /* 0x0000018000017945 */ /* 0x000fe20003800000 */
[----:B------:R-:W-:Y:S01]  /*bf80*/  VIMNMX R29, R44, 0x80, PT ;  /* 0x000000802c1d7848 */ /* 0x000fe20003fe0100 */
[----:B------:R-:W-:Y:S01]  /*bf90*/  IMAD.MOV.U32 R9, RZ, RZ, R6 ;  /* 0x000000ffff097224 */ /* 0x000fe200078e0006 */
[----:B------:R-:W-:Y:S01]  /*bfa0*/  PRMT R15, R15, 0x5410, R20 ;  /* 0x000054100f0f7816 */ /* 0x000fe20000000014 */
[----:B------:R-:W-:Y:S01]  /*bfb0*/  IMAD.MOV.U32 R13, RZ, RZ, R26 ;  /* 0x000000ffff0d7224 */ /* 0x000fe200078e001a */
[--C-:B------:R-:W-:Y:S01]  /*bfc0*/  SHF.R.U64 R38, R26, 0x10, R27.reuse ;  /* 0x000000101a267819 */ /* 0x100fe2000000121b */
[--C-:B------:R-:W-:Y:S01]  /*bfd0*/  IMAD.MOV.U32 R32, RZ, RZ, R27.reuse ;  /* 0x000000ffff207224 */ /* 0x100fe200078e001b */
[----:B------:R-:W-:Y:S01]  /*bfe0*/  SHF.R.U32.HI R37, RZ, 0x10, R27 ;  /* 0x00000010ff257819 */ /* 0x000fe2000001161b */
[--C-:B------:R-:W-:Y:S01]  /*bff0*/  IMAD.MOV.U32 R10, RZ, RZ, R7.reuse ;  /* 0x000000ffff0a7224 */ /* 0x100fe200078e0007 */
[----:B------:R-:W-:-:S02]  /*c000*/  SHF.R.U64 R6, R6, 0x10, R7 ;  /* 0x0000001006067819 */ /* 0x000fc40000001207 */
[----:B------:R-:W-:Y:S02]  /*c010*/  PRMT R20, R24, 0x5410, R47 ;  /* 0x0000541018147816 */ /* 0x000fe4000000002f */
[----:B------:R-:W-:Y:S02]  /*c020*/  PRMT R12, R21, 0x5410, R12 ;  /* 0x00005410150c7816 */ /* 0x000fe4000000000c */
[----:B------:R-:W-:Y:S02]  /*c030*/  SHF.R.U32.HI R7, RZ, 0x10, R7 ;  /* 0x00000010ff077819 */ /* 0x000fe40000011607 */
[----:B------:R-:W-:Y:S02]  /*c040*/  PRMT R25, R30, 0x5410, R49 ;  /* 0x000054101e197816 */ /* 0x000fe40000000031 */
[----:B------:R-:W-:Y:S02]  /*c050*/  PRMT R26, R31, 0x5410, R48 ;  /* 0x000054101f1a7816 */ /* 0x000fe40000000030 */
[----:B------:R-:W-:-:S02]  /*c060*/  PRMT R11, R14, 0x5410, R45 ;  /* 0x000054100e0b7816 */ /* 0x000fc4000000002d */
[----:B------:R-:W-:Y:S02]  /*c070*/  ISETP.GE.AND P1, PT, R212, R29, PT ;  /* 0x0000001dd400720c */ /* 0x000fe40003f26270 */
[----:B------:R-:W-:Y:S02]  /*c080*/  PRMT R3, R3, 0x5410, R46 ;  /* 0x0000541003037816 */ /* 0x000fe4000000002e */
[----:B------:R-:W-:Y:S02]  /*c090*/  PRMT R8, R4, 0x5410, R43 ;  /* 0x0000541004087816 */ /* 0x000fe4000000002b */
[----:B------:R-:W-:Y:S02]  /*c0a0*/  PRMT R27, R35, 0x5410, R42 ;  /* 0x00005410231b7816 */ /* 0x000fe4000000002a */
[----:B------:R-:W-:Y:S02]  /*c0b0*/  PRMT R28, R36, 0x5410, R41 ;  /* 0x00005410241c7816 */ /* 0x000fe40000000029 */
[----:B------:R-:W-:-:S02]  /*c0c0*/  PRMT R21, R33, 0x5410, R40 ;  /* 0x0000541021157816 */ /* 0x000fc40000000028 */
[----:B------:R-:W-:Y:S01]  /*c0d0*/  PRMT R24, R34, 0x5410, R39 ;  /* 0x0000541022187816 */ /* 0x000fe20000000027 */
[----:B0-----:R-:W-:Y:S06]  /*c0e0*/  @!P0 BRA `(.L_x_778) ;  /* 0x000001c400bc8947 */ /* 0x001fec0003800000 */
.L_x_1058:
[----:B------:R-:W-:Y:S05]  /*c0f0*/  BSYNC B1 ;  /* 0x0000000000017941 */ /* 0x000fea0003800000 */
.L_x_777:
[----:B------:R-:W-:Y:S01]  /*c100*/  BSSY B1, `(.L_x_779) ;  /* 0x00000ad000017945 */ /* 0x000fe20003800000 */
[----:B------:R-:W-:Y:S02]  /*c110*/  PRMT R13, R13, 0x5410, R38 ;  /* 0x000054100d0d7816 */ /* 0x000fe40000000026 */
[----:B------:R-:W-:Y:S02]  /*c120*/  PRMT R14, R32, 0x5410, R37 ;  /* 0x00005410200e7816 */ /* 0x000fe40000000025 */
[----:B------:R-:W-:Y:S02]  /*c130*/  PRMT R9, R9, 0x5410, R6 ;  /* 0x0000541009097816 */ /* 0x000fe40000000006 */
[----:B------:R-:W-:Y:S01]  /*c140*/  PRMT R10, R10, 0x5410, R7 ;  /* 0x000054100a0a7816 */ /* 0x000fe20000000007 */
[----:B------:R-:W-:Y:S06]  /*c150*/  @P1 BRA `(.L_x_780) ;  /* 0x00000008009c1947 */ /* 0x000fec0003800000 */
[----:B0-----:R-:W0:Y:S01]  /*c160*/  LDC R5, c[0x0][0x3f4] ;  /* 0x0000fd00ff057b82 */ /* 0x001e220000000800 */
[----:B------:R-:W-:Y:S01]  /*c170*/  BSSY B2, `(.L_x_781) ;  /* 0x000002c000027945 */ /* 0x000fe20003800000 */
[-C--:B0-----:R-:W-:Y:S02]  /*c180*/  ISETP.GE.AND P0, PT, R22, R5.reuse, PT ;  /* 0x000000051600720c */ /* 0x081fe40003f06270 */
[-C--:B------:R-:W-:Y:S02]  /*c190*/  ISETP.GE.AND P1, PT, R215, R5.reuse, PT ;  /* 0x00000005d700720c */ /* 0x080fe40003f26270 */
[-C--:B------:R-:W-:Y:S02]  /*c1a0*/  ISETP.GE.AND P2, PT, R214, R5.reuse, PT ;  /* 0x00000005d600720c */ /* 0x080fe40003f46270 */
[----:B------:R-:W-:-:S07]  /*c1b0*/  ISETP.GE.AND P3, PT, R216, R5, PT ;  /* 0x00000005d800720c */ /* 0x000fce0003f66270 */
[----:B------:R-:W-:Y:S06]  /*c1c0*/  @P0 BRA `(.L_x_782) ;  /* 0x0000000000980947 */ /* 0x000fec0003800000 */
[----:B------:R-:W0:Y:S01]  /*c1d0*/  LDS.128 R4, [R0] ;  /* 0x0000000000047984 */ /* 0x000e220000000c00 */
[C---:B------:R-:W-:Y:S01]  /*c1e0*/  IMAD.U32 R37, R27.reuse, 0x10000, RZ ;  /* 0x000100001b257824 */ /* 0x040fe200078e00ff */
[----:B------:R-:W-:Y:S01]  /*c1f0*/  LOP3.LUT R36, R27, 0xffff0000, RZ, 0xc0, !PT ;  /* 0xffff00001b247812 */ /* 0x000fe200078ec0ff */
[C---:B------:R-:W-:Y:S01]  /*c200*/  IMAD.U32 R35, R25.reuse, 0x10000, RZ ;  /* 0x0001000019237824 */ /* 0x040fe200078e00ff */
[----:B------:R-:W-:Y:S01]  /*c210*/  LOP3.LUT R34, R25, 0xffff0000, RZ, 0xc0, !PT ;  /* 0xffff000019227812 */ /* 0x000fe200078ec0ff */
[C---:B0-----:R-:W-:Y:S01]  /*c220*/  IMAD.U32 R30, R4.reuse, 0x10000, RZ ;  /* 0x00010000041e7824 */ /* 0x041fe200078e00ff */
[----:B------:R-:W-:Y:S01]  /*c230*/  LOP3.LUT R4, R4, 0xffff0000, RZ, 0xc0, !PT ;  /* 0xffff000004047812 */ /* 0x000fe200078ec0ff */
[C---:B------:R-:W-:Y:S01]  /*c240*/  IMAD.U32 R31, R5.reuse, 0x10000, RZ ;  /* 0x00010000051f7824 */ /* 0x040fe200078e00ff */
[----:B------:R-:W-:Y:S01]  /*c250*/  LOP3.LUT R5, R5, 0xffff0000, RZ, 0xc0, !PT ;  /* 0xffff000005057812 */ /* 0x000fe200078ec0ff */
[C---:B------:R-:W-:Y:S01]  /*c260*/  IMAD.U32 R32, R6.reuse, 0x10000, RZ ;  /* 0x0001000006207824 */ /* 0x040fe200078e00ff */
[----:B------:R-:W-:Y:S01]  /*c270*/  LOP3.LUT R6, R6, 0xffff0000, RZ, 0xc0, !PT ;  /* 0xffff000006067812 */ /* 0x000fe200078ec0ff */
[C---:B------:R-:W-:Y:S01]  /*c280*/  FMUL.FTZ R39, R4.reuse, R37 ;  /* 0x0000002504277220 */ /* 0x040fe20000410000 */
[----:B------:R-:W-:Y:S01]  /*c290*/  FMUL.FTZ R4, R4, R35 ;  /* 0x0000002304047220 */ /* 0x000fe20000410000 */
[----:B------:R-:W-:-:S02]  /*c2a0*/  IMAD.U32 R33, R7, 0x10000, RZ ;  /* 0x0001000007217824 */ /* 0x000fc400078e00ff */
[----:B------:R-:W-:Y:S01]  /*c2b0*/  FMUL.FTZ R40, R5, R36 ;  /* 0x0000002405287220 */ /* 0x000fe20000410000 */
[C---:B------:R-:W-:Y:S01]  /*c2c0*/  FFMA.FTZ R39, R30.reuse, R35, -R39 ;  /* 0x000000231e277223 */ /* 0x040fe20000010827 */
[----:B------:R-:W-:Y:S01]  /*c2d0*/  FFMA.FTZ R38, R30, R37, R4 ;  /* 0x000000251e267223 */ /* 0x000fe20000010004 */
[----:B------:R-:W-:Y:S01]  /*c2e0*/  LOP3.LUT R7, R7, 0xffff0000, RZ, 0xc0, !PT ;  /* 0xffff000007077812 */ /* 0x000fe200078ec0ff */
[-C--:B------:R-:W-:Y:S01]  /*c2f0*/  FMUL.FTZ R42, R5, R34.reuse ;  /* 0x00000022052a7220 */ /* 0x080fe20000410000 */
[C---:B------:R-:W-:Y:S01]  /*c300*/  LOP3.LUT R30, R28.reuse, 0xffff0000, RZ, 0xc0, !PT ;  /* 0xffff00001c1e7812 */ /* 0x040fe200078ec0ff */
[----:B------:R-:W-:Y:S01]  /*c310*/  IMAD.U32 R35, R28, 0x10000, RZ ;  /* 0x000100001c237824 */ /* 0x000fe200078e00ff */
[C---:B------:R-:W-:Y:S01]  /*c320*/  LOP3.LUT R4, R26.reuse, 0xffff0000, RZ, 0xc0, !PT ;  /* 0xffff00001a047812 */ /* 0x040fe200078ec0ff */
[----:B------:R-:W-:Y:S02]  /*c330*/  IMAD.U32 R5, R26, 0x10000, RZ ;  /* 0x000100001a057824 */ /* 0x000fe400078e00ff */
[C---:B------:R-:W-:Y:S01]  /*c340*/  FFMA.FTZ R40, R31.reuse, R34, -R40 ;  /* 0x000000221f287223 */ /* 0x040fe20000010828 */
        /* <DEDUP_REMOVED lines=12> */
[----:B------:R-:W-:-:S05]  /*c410*/  F2FP.BF16.F32.PACK_AB R7, R30, R7 ;  /* 0x000000071e07723e */ /* 0x000fca00000010ff */
[----:B------:R0:W-:Y:S02]  /*c420*/  STS.128 [R0], R4 ;  /* 0x0000000400007388 */ /* 0x0001e40000000c00 */
.L_x_782:
[----:B------:R-:W-:Y:S05]  /*c430*/  BSYNC B2 ;  /* 0x0000000000027941 */ /* 0x000fea0003800000 */
.L_x_781:
[----:B------:R-:W-:Y:S04]  /*c440*/  BSSY B2, `(.L_x_783) ;  /* 0x0000028000027945 */ /* 0x000fe80003800000 */
[----:B------:R-:W-:Y:S05]  /*c450*/  @P1 BRA `(.L_x_784) ;  /* 0x0000000000981947 */ /* 0x000fea0003800000 */
[----:B0-----:R-:W0:Y:S01]  /*c460*/  LDS.128 R4, [R0+0x4000] ;  /* 0x0040000000047984 */ /* 0x001e220000000c00 */
        /* <DEDUP_REMOVED lines=36> */
[----:B------:R1:W-:Y:S02]  /*c6b0*/  STS.128 [R0+0x4000], R4 ;  /* 0x0040000400007388 */ /* 0x0003e40000000c00 */
.L_x_784:
[----:B------:R-:W-:Y:S05]  /*c6c0*/  BSYNC B2 ;  /* 0x0000000000027941 */ /* 0x000fea0003800000 */
.L_x_783:
[----:B------:R-:W-:Y:S04]  /*c6d0*/  BSSY B2, `(.L_x_785) ;  /* 0x0000028000027945 */ /* 0x000fe80003800000 */
[----:B------:R-:W-:Y:S05]  /*c6e0*/  @P2 BRA `(.L_x_786) ;  /* 0x0000000000982947 */ /* 0x000fea0003800000 */
[----:B01----:R-:W0:Y:S01]  /*c6f0*/  LDS.128 R4, [R0+0x8000] ;  /* 0x0080000000047984 */ /* 0x003e220000000c00 */
        /* <DEDUP_REMOVED lines=37> */
.L_x_786:
[----:B------:R-:W-:Y:S05]  /*c950*/  BSYNC B2 ;  /* 0x0000000000027941 */ /* 0x000fea0003800000 */
.L_x_785:
[----:B------:R-:W-:Y:S05]  /*c960*/  @P3 BRA `(.L_x_780) ;  /* 0x0000000000983947 */ /* 0x000fea0003800000 */
[----:B012---:R-:W0:Y:S01]  /*c970*/  LDS.128 R4, [R0+0xc000] ;  /* 0x00c0000000047984 */ /* 0x007e220000000c00 */
        /* <DEDUP_REMOVED lines=37> */
.L_x_780:
[----:B------:R-:W-:Y:S05]  /*cbd0*/  BSYNC B1 ;  /* 0x0000000000017941 */ /* 0x000fea0003800000 */
.L_x_779:
[----:B0123--:R-:W-:Y:S01]  /*cbe0*/  VIADD R4, R212, 0x20 ;  /* 0x00000020d4047836 */ /* 0x00ffe20000000000 */
[----:B------:R-:W-:Y:S04]  /*cbf0*/  BSSY B1, `(.L_x_787) ;  /* 0x00000aa000017945 */ /* 0x000fe80003800000 */
[----:B------:R-:W-:-:S13]  /*cc00*/  ISETP.GE.AND P0, PT, R4, R29, PT ;  /* 0x0000001d0400720c */ /* 0x000fda0003f06270 */
[----:B------:R-:W-:Y:S05]  /*cc10*/  @P0 BRA `(.L_x_788) ;  /* 0x00000008009c0947 */ /* 0x000fea0003800000 */
[----:B------:R-:W0:Y:S01]  /*cc20*/  LDC R5, c[0x0][0x3f4] ;  /* 0x0000fd00ff057b82 */ /* 0x000e220000000800 */
[----:B------:R-:W-:Y:S01]  /*cc30*/  BSSY B2, `(.L_x_789) ;  /* 0x000002c000027945 */ /* 0x000fe20003800000 */
[-C--:B0-----:R-:W-:Y:S02]  /*cc40*/  ISETP.GE.AND P0, PT, R22, R5.reuse, PT ;  /* 0x000000051600720c */ /* 0x081fe40003f06270 */
[-C--:B------:R-:W-:Y:S02]  /*cc50*/  ISETP.GE.AND P1, PT, R215, R5.reuse, PT ;  /* 0x00000005d700720c */ /* 0x080fe40003f26270 */
[-C--:B------:R-:W-:Y:S02]  /*cc60*/  ISETP.GE.AND P2, PT, R214, R5.reuse, PT ;  /* 0x00000005d600720c */ /* 0x080fe40003f46270 */
[----:B------:R-:W-:-:S07]  /*cc70*/  ISETP.GE.AND P3, PT, R216, R5, PT ;  /* 0x00000005d800720c */ /* 0x000fce0003f66270 */
[----:B------:R-:W-:Y:S06]  /*cc80*/  @P0 BRA `(.L_x_790) ;  /* 0x0000000000980947 */ /* 0x000fec0003800000 */
[----:B------:R-:W0:Y:S01]  /*cc90*/  LDS.128 R4, [R0+0x1000] ;  /* 0x0010000000047984 */ /* 0x000e220000000c00 */
[----:B------:R-:W-:Y:S01]  /*cca0*/  IMAD.U32 R36, R25, 0x10000, RZ ;  /* 0x0001000019247824 */ /* 0x000fe200078e00ff */
[C---:B------:R-:W-:Y:S01]  /*ccb0*/  LOP3.LUT R41, R27.reuse, 0xffff0000, RZ, 0xc0, !PT ;  /* 0xffff00001b297812 */ /* 0x040fe200078ec0ff */
[----:B------:R-:W-:Y:S01]  /*ccc0*/  IMAD.U32 R38, R27, 0x10000, RZ ;  /* 0x000100001b267824 */ /* 0x000fe200078e00ff */
        /* <DEDUP_REMOVED lines=9> */
[-C--:B------:R-:W-:Y:S01]  /*cd60*/  FMUL.FTZ R35, R38, R4.reuse ;  /* 0x0000000426237220 */ /* 0x080fe20000410000 */
[----:B------:R-:W-:Y:S01]  /*cd70*/  FMUL.FTZ R37, R36, R4 ;  /* 0x0000000424257220 */ /* 0x000fe20000410000 */
[----:B------:R-:W-:Y:S01]  /*cd80*/  FMUL.FTZ R34, R41, R5 ;  /* 0x0000000529227220 */ /* 0x000fe20000410000 */
[----:B------:R-:W-:-:S02]  /*cd90*/  IMAD.U32 R33, R7, 0x10000, RZ ;  /* 0x0001000007217824 */ /* 0x000fc400078e00ff */
[-C--:B------:R-:W-:Y:S01]  /*cda0*/  FFMA.FTZ R4, R36, R30.reuse, -R35 ;  /* 0x0000001e24047223 */ /* 0x080fe20000010823 */
[----:B------:R-:W-:Y:S01]  /*cdb0*/  FFMA.FTZ R37, R38, R30, R37 ;  /* 0x0000001e26257223 */ /* 0x000fe20000010025 */
[C---:B------:R-:W-:Y:S01]  /*cdc0*/  FMUL.FTZ R30, R39.reuse, R5 ;  /* 0x00000005271e7220 */ /* 0x040fe20000410000 */
[-C--:B------:R-:W-:Y:S01]  /*cdd0*/  FFMA.FTZ R5, R39, R31.reuse, -R34 ;  /* 0x0000001f27057223 */ /* 0x080fe20000010822 */
[----:B------:R-:W-:Y:S01]  /*cde0*/  LOP3.LUT R7, R7, 0xffff0000, RZ, 0xc0, !PT ;  /* 0xffff000007077812 */ /* 0x000fe200078ec0ff */
[C---:B------:R-:W-:Y:S01]  /*cdf0*/  IMAD.U32 R38, R26.reuse, 0x10000, RZ ;  /* 0x000100001a267824 */ /* 0x040fe200078e00ff */
[----:B------:R-:W-:Y:S01]  /*ce00*/  LOP3.LUT R39, R26, 0xffff0000, RZ, 0xc0, !PT ;  /* 0xffff00001a277812 */ /* 0x000fe200078ec0ff */
[----:B------:R-:W-:Y:S01]  /*ce10*/  FFMA.FTZ R30, R41, R31, R30 ;  /* 0x0000001f291e7223 */ /* 0x000fe2000001001e */
[-C--:B------:R-:W-:Y:S01]  /*ce20*/  FMUL.FTZ R31, R40, R6.reuse ;  /* 0x00000006281f7220 */ /* 0x080fe20000410000 */
[C---:B------:R-:W-:Y:S01]  /*ce30*/  FMUL.FTZ R35, R38.reuse, R6 ;  /* 0x0000000626237220 */ /* 0x040fe20000410000 */
[-C--:B------:R-:W-:Y:S01]  /*ce40*/  FMUL.FTZ R34, R43, R7.reuse ;  /* 0x000000072b227220 */ /* 0x080fe20000410000 */
[C---:B------:R-:W-:Y:S01]  /*ce50*/  FMUL.FTZ R36, R39.reuse, R7 ;  /* 0x0000000727247220 */ /* 0x040fe20000410000 */
[-C--:B------:R-:W-:Y:S01]  /*ce60*/  FFMA.FTZ R6, R38, R32.reuse, -R31 ;  /* 0x0000002026067223 */ /* 0x080fe2000001081f */
[----:B------:R-:W-:Y:S01]  /*ce70*/  FFMA.FTZ R35, R40, R32, R35 ;  /* 0x0000002028237223 */ /* 0x000fe20000010023 */
[-C--:B------:R-:W-:Y:S01]  /*ce80*/  FFMA.FTZ R7, R39, R33.reuse, -R34 ;  /* 0x0000002127077223 */ /* 0x080fe20000010822 */
[----:B------:R-:W-:Y:S01]  /*ce90*/  FFMA.FTZ R36, R43, R33, R36 ;  /* 0x000000212b247223 */ /* 0x000fe20000010024 */
[----:B------:R-:W-:-:S02]  /*cea0*/  F2FP.BF16.F32.PACK_AB R4, R37, R4 ;  /* 0x000000042504723e */ /* 0x000fc400000010ff */
[----:B------:R-:W-:Y:S02]  /*ceb0*/  F2FP.BF16.F32.PACK_AB R5, R30, R5 ;  /* 0x000000051e05723e */ /* 0x000fe400000010ff */
[----:B------:R-:W-:Y:S02]  /*cec0*/  F2FP.BF16.F32.PACK_AB R6, R35, R6 ;  /* 0x000000062306723e */ /* 0x000fe400000010ff */
[----:B------:R-:W-:-:S05]  /*ced0*/  F2FP.BF16.F32.PACK_AB R7, R36, R7 ;  /* 0x000000072407723e */ /* 0x000fca00000010ff */
[----:B------:R0:W-:Y:S02]  /*cee0*/  STS.128 [R0+0x1000], R4 ;  /* 0x0010000400007388 */ /* 0x0001e40000000c00 */
.L_x_790:
[----:B------:R-:W-:Y:S05]  /*cef0*/  BSYNC B2 ;  /* 0x0000000000027941 */ /* 0x000fea0003800000 */
.L_x_789:
[----:B------:R-:W-:Y:S04]  /*cf00*/  BSSY B2, `(.L_x_791) ;  /* 0x0000028000027945 */ /* 0x000fe80003800000 */
[----:B------:R-:W-:Y:S05]  /*cf10*/  @P1 BRA `(.L_x_792) ;  /* 0x0000000000981947 */ /* 0x000fea0003800000 */
[----:B0-----:R-:W0:Y:S01]  /*cf20*/  LDS.128 R4, [R0+0x5000] ;  /* 0x0050000000047984 */ /* 0x001e220000000c00 */
        /* <DEDUP_REMOVED lines=37> */
.L_x_792:
[----:B------:R-:W-:Y:S05]  /*d180*/  BSYNC B2 ;  /* 0x0000000000027941 */ /* 0x000fea0003800000 */
.L_x_791:
[----:B------:R-:W-:Y:S04]  /*d190*/  BSSY B2, `(.L_x_793) ;  /* 0x0000028000027945 */ /* 0x000fe80003800000 */
[----:B------:R-:W-:Y:S05]  /*d1a0*/  @P2 BRA `(.L_x_794) ;  /* 0x0000000000982947 */ /* 0x000fea0003800000 */
[----:B01----:R-:W0:Y:S01]  /*d1b0*/  LDS.128 R4, [R0+0x9000] ;  /* 0x0090000000047984 */ /* 0x003e220000000c00 */
        /* <DEDUP_REMOVED lines=37> */
.L_x_794:
[----:B------:R-:W-:Y:S05]  /*d410*/  BSYNC B2 ;  /* 0x0000000000027941 */ /* 0x000fea0003800000 */
.L_x_793:
[----:B------:R-:W-:Y:S05]  /*d420*/  @P3 BRA `(.L_x_788) ;  /* 0x0000000000983947 */ /* 0x000fea0003800000 */
[----:B012---:R-:W0:Y:S01]  /*d430*/  LDS.128 R4, [R0+0xd000] ;  /* 0x00d0000000047984 */ /* 0x007e220000000c00 */
        /* <DEDUP_REMOVED lines=37> */
.L_x_788:
[----:B------:R-:W-:Y:S05]  /*d690*/  BSYNC B1 ;  /* 0x0000000000017941 */ /* 0x000fea0003800000 */
.L_x_787:
        /* <DEDUP_REMOVED lines=49> */
.L_x_798:
[----:B------:R-:W-:Y:S05]  /*d9b0*/  BSYNC B2 ;  /* 0x0000000000027941 */ /* 0x000fea0003800000 */
.L_x_797:
        /* <DEDUP_REMOVED lines=40> */
.L_x_800:
[----:B------:R-:W-:Y:S05]  /*dc40*/  BSYNC B2 ;  /* 0x0000000000027941 */ /* 0x000fea0003800000 */
.L_x_799:
        /* <DEDUP_REMOVED lines=40> */
.L_x_802:
[----:B------:R-:W-:Y:S05]  /*ded0*/  BSYNC B2 ;  /* 0x0000000000027941 */ /* 0x000fea0003800000 */
.L_x_801:
        /* <DEDUP_REMOVED lines=39> */
.L_x_796:
[----:B------:R-:W-:Y:S05]  /*e150*/  BSYNC B1 ;  /* 0x0000000000017941 */ /* 0x000fea0003800000 */
.L_x_795:
[----:B0123--:R-:W-:-:S05]  /*e160*/  VIADD R4, R212, 0x60 ;  /* 0x00000060d4047836 */ /* 0x00ffca0000000000 */
        /* <DEDUP_REMOVED lines=10> */
[C---:B------:R-:W-:Y:S01]  /*e210*/  IMAD.U32 R35, R27.reuse, 0x10000, RZ ;  /* 0x000100001b237824 */ /* 0x040fe200078e00ff */
[----:B------:R-:W-:Y:S01]  /*e220*/  LOP3.LUT R38, R27, 0xffff0000, RZ, 0xc0, !PT ;  /* 0xffff00001b267812 */ /* 0x000fe200078ec0ff */
        /* <DEDUP_REMOVED lines=17> */
[----:B------:R-:W-:Y:S01]  /*e340*/  LOP3.LUT R7, R7, 0xffff0000, RZ, 0xc0, !PT ;  /* 0xffff000007077812 */ /* 0x000fe200078ec0ff */
[----:B------:R-:W-:Y:S01]  /*e350*/  FFMA.FTZ R5, R36, R30, -R31 ;  /* 0x0000001e24057223 */ /* 0x000fe2000001081f */
[C---:B------:R-:W-:Y:S01]  /*e360*/  LOP3.LUT R35, R26.reuse, 0xffff0000, RZ, 0xc0, !PT ;  /* 0xffff00001a237812 */ /* 0x040fe200078ec0ff */
[----:B------:R-:W-:Y:S02]  /*e370*/  IMAD.U32 R31, R26, 0x10000, RZ ;  /* 0x000100001a1f7824 */ /* 0x000fe400078e00ff */
[----:B------:R-:W-:Y:S01]  /*e380*/  FMUL.FTZ R26, R37, R6 ;  /* 0x00000006251a7220 */ /* 0x000fe20000410000 */
[-C--:B------:R-:W-:Y:S01]  /*e390*/  FMUL.FTZ R32, R39, R7.reuse ;  /* 0x0000000727207220 */ /* 0x080fe20000410000 */
[----:B------:R-:W-:Y:S01]  /*e3a0*/  FFMA.FTZ R30, R38, R30, R33 ;  /* 0x0000001e261e7223 */ /* 0x000fe20000010021 */
[----:B------:R-:W-:Y:S01]  /*e3b0*/  FMUL.FTZ R28, R31, R6 ;  /* 0x000000061f1c7220 */ /* 0x000fe20000410000 */
[----:B------:R-:W-:Y:S01]  /*e3c0*/  FMUL.FTZ R34, R35, R7 ;  /* 0x0000000723227220 */ /* 0x000fe20000410000 */
[----:B------:R-:W-:Y:S01]  /*e3d0*/  FFMA.FTZ R6, R31, R25, -R26 ;  /* 0x000000191f067223 */ /* 0x000fe2000001081a */
[----:B------:R-:W-:Y:S01]  /*e3e0*/  FFMA.FTZ R7, R35, R27, -R32 ;  /* 0x0000001b23077223 */ /* 0x000fe20000010820 */
[----:B------:R-:W-:Y:S01]  /*e3f0*/  FFMA.FTZ R25, R37, R25, R28 ;  /* 0x0000001925197223 */ /* 0x000fe2000001001c */
[----:B------:R-:W-:Y:S01]  /*e400*/  FFMA.FTZ R34, R39, R27, R34 ;  /* 0x0000001b27227223 */ /* 0x000fe20000010022 */
[----:B------:R-:W-:-:S02]  /*e410*/  F2FP.BF16.F32.PACK_AB R4, R29, R4 ;  /* 0x000000041d04723e */ /* 0x000fc400000010ff */
[----:B------:R-:W-:Y:S02]  /*e420*/  F2FP.BF16.F32.PACK_AB R5, R30, R5 ;  /* 0x000000051e05723e */ /* 0x000fe400000010ff */
[----:B------:R-:W-:Y:S02]  /*e430*/  F2FP.BF16.F32.PACK_AB R6, R25, R6 ;  /* 0x000000061906723e */ /* 0x000fe400000010ff */
[----:B------:R-:W-:-:S05]  /*e440*/  F2FP.BF16.F32.PACK_AB R7, R34, R7 ;  /* 0x000000072207723e */ /* 0x000fca00000010ff */
[----:B------:R0:W-:Y:S02]  /*e450*/  STS.128 [R0+0x3000], R4 ;  /* 0x0030000400007388 */ /* 0x0001e40000000c00 */
.L_x_805:
[----:B------:R-:W-:Y:S05]  /*e460*/  BSYNC B1 ;  /* 0x0000000000017941 */ /* 0x000fea0003800000 */
.L_x_804:
[----:B------:R-:W-:Y:S04]  /*e470*/  BSSY B1, `(.L_x_806) ;  /* 0x0000028000017945 */ /* 0x000fe80003800000 */
[----:B------:R-:W-:Y:S05]  /*e480*/  @P1 BRA `(.L_x_807) ;  /* 0x0000000000981947 */ /* 0x000fea0003800000 */
[----:B0-----:R-:W0:Y:S01]  /*e490*/  LDS.128 R4, [R0+0x7000] ;  /* 0x0070000000047984 */ /* 0x001e220000000c00 */
        /* <DEDUP_REMOVED lines=37> */
.L_x_807:
[----:B------:R-:W-:Y:S05]  /*e6f0*/  BSYNC B1 ;  /* 0x0000000000017941 */ /* 0x000fea0003800000 */
.L_x_806:
[----:B------:R-:W-:Y:S04]  /*e700*/  BSSY B1, `(.L_x_808) ;  /* 0x0000028000017945 */ /* 0x000fe80003800000 */
[----:B------:R-:W-:Y:S05]  /*e710*/  @P2 BRA `(.L_x_809) ;  /* 0x0000000000982947 */ /* 0x000fea0003800000 */
[----:B01----:R-:W0:Y:S01]  /*e720*/  LDS.128 R4, [R0+0xb000] ;  /* 0x00b0000000047984 */ /* 0x003e220000000c00 */
        /* <DEDUP_REMOVED lines=37> */
.L_x_809:
[----:B------:R-:W-:Y:S05]  /*e980*/  BSYNC B1 ;  /* 0x0000000000017941 */ /* 0x000fea0003800000 */
.L_x_808:
[----:B------:R-:W-:Y:S05]  /*e990*/  @P3 BRA `(.L_x_803) ;  /* 0x0000003800143947 */ /* 0x000fea0003800000 */
[----:B012---:R-:W0:Y:S01]  /*e9a0*/  LDS.128 R4, [R0+0xf000] ;  /* 0x00f0000000047984 */ /* 0x007e220000000c00 */
        /* <DEDUP_REMOVED lines=36> */
[----:B------:R3:W-:Y:S01]  /*ebf0*/  STS.128 [R0+0xf000], R4 ;  /* 0x00f0000400007388 */ /* 0x0007e20000000c00 */
[----:B------:R-:W-:Y:S05]  /*ec00*/  BRA `(.L_x_803) ;  /* 0x0000003400787947 */ /* 0x000fea0003800000 */
.L_x_773:
[----:B------:R-:W-:-:S03]  /*ec10*/  UMOV UR4, 0xffffffff ;  /* 0xffffffff00047882 */ /* 0x000fc60000000000 */
[----:B------:R-:W-:Y:S05]  /*ec20*/  BRA.DIV UR4, `(.L_x_810) ;  /* 0x0000019e04007947 */ /* 0x000fea000b800000 */
[----:B------:R0:W1:Y:S04]  /*ec30*/  SHFL.IDX PT, R3, R25, RZ, 0x181f ;  /* 0x00181fff19037589 */ /* 0x00006800000e0000 */
[----:B------:R0:W2:Y:S04]  /*ec40*/  SHFL.IDX PT, R20, R24, RZ, 0x181f ;  /* 0x00181fff18147589 */ /* 0x0000a800000e0000 */
[----:B------:R0:W3:Y:S04]  /*ec50*/  SHFL.IDX PT, R21, R26, RZ, 0x181f ;  /* 0x00181fff1a157589 */ /* 0x0000e800000e0000 */
[----:B------:R-:W4:Y:S02]  /*ec60*/  SHFL.IDX PT, R28, R28, RZ, 0x181f ;  /* 0x00181fff1c1c7589 */ /* 0x000f2400000e0000 */
.L_x_1064:
[----:B------:R-:W-:Y:S01]  /*ec70*/  ULDC UR4, c[0x0][0x448] ;  /* 0x0001120000047ab9 */ /* 0x000fe20000000800 */
[----:B------:R-:W-:Y:S01]  /*ec80*/  LEA.HI R12, R237, R237, RZ, 0x1 ;  /* 0x000000eded0c7211 */ /* 0x000fe200078f08ff */
[----:B------:R-:W-:Y:S01]  /*ec90*/  IMAD R34, R178, UR4, RZ ;  /* 0x00000004b2227c24 */ /* 0x000fe2000f8e02ff */
[----:B------:R-:W-:Y:S01]  /*eca0*/  BSSY B1, `(.L_x_811) ;  /* 0x000002a000017945 */ /* 0x000fe20003800000 */
[----:B------:R-:W-:Y:S02]  /*ecb0*/  CS2R R4, SRZ ;  /* 0x0000000000047805 */ /* 0x000fe4000001ff00 */
[----:B0-----:R-:W-:Y:S02]  /*ecc0*/  LOP3.LUT R26, R12, 0xfffffffe, RZ, 0xc0, !PT ;  /* 0xfffffffe0c1a7812 */ /* 0x001fe400078ec0ff */
[----:B------:R-:W-:Y:S02]  /*ecd0*/  CS2R R8, SRZ ;  /* 0x0000000000087805 */ /* 0x000fe4000001ff00 */
[----:B------:R-:W-:Y:S01]  /*ece0*/  ISETP.GE.AND P0, PT, R6, R34, PT ;  /* 0x000000220600720c */ /* 0x000fe20003f06270 */
[----:B------:R-:W-:Y:S01]  /*ecf0*/  IMAD R34, R121, -0x80, R34 ;  /* 0xffffff8079227824 */ /* 0x000fe200078e0222 */
[----:B------:R-:W-:Y:S01]  /*ed00*/  CS2R R6, SRZ ;  /* 0x0000000000067805 */ /* 0x000fe2000001ff00 */
[----:B------:R-:W-:Y:S01]  /*ed10*/  IMAD.IADD R35, R237, 0x1, -R26 ;  /* 0x00000001ed237824 */ /* 0x000fe200078e0a1a */
[----:B------:R-:W-:-:S02]  /*ed20*/  CS2R R10, SRZ ;  /* 0x00000000000a7805 */ /* 0x000fc4000001ff00 */
[----:B------:R-:W-:Y:S02]  /*ed30*/  CS2R R12, SRZ ;  /* 0x00000000000c7805 */ /* 0x000fe4000001ff00 */
[----:B------:R-:W-:Y:S02]  /*ed40*/  CS2R R14, SRZ ;  /* 0x00000000000e7805 */ /* 0x000fe4000001ff00 */
[----:B------:R-:W-:Y:S02]  /*ed50*/  CS2R R24, SRZ ;  /* 0x0000000000187805 */ /* 0x000fe4000001ff00 */
[----:B------:R-:W-:Y:S01]  /*ed60*/  CS2R R26, SRZ ;  /* 0x00000000001a7805 */ /* 0x000fe2000001ff00 */
[----:B------:R-:W-:Y:S06]  /*ed70*/  @P0 BRA `(.L_x_812) ;  /* 0x0000000000700947 */ /* 0x000fec0003800000 */
[----:B------:R-:W-:Y:S01]  /*ed80*/  ULDC UR4, c[0x0][0x3f4] ;  /* 0x0000fd0000047ab9 */ /* 0x000fe20000000800 */
[----:B--2---:R-:W-:Y:S01]  /*ed90*/  IMAD.MOV.U32 R4, RZ, RZ, R20 ;  /* 0x000000ffff047224 */ /* 0x004fe200078e0014 */
[----:B------:R-:W-:Y:S01]  /*eda0*/  ISETP.GE.AND P2, PT, R16, UR4, PT ;  /* 0x0000000410007c0c */ /* 0x000fe2000bf46270 */
[----:B-1----:R-:W-:Y:S01]  /*edb0*/  IMAD.MOV.U32 R5, RZ, RZ, R3 ;  /* 0x000000ffff057224 */ /* 0x002fe200078e0003 */
[----:B------:R-:W-:Y:S01]  /*edc0*/  ISETP.GE.AND P3, PT, R213, UR4, PT ;  /* 0x00000004d5007c0c */ /* 0x000fe2000bf66270 */
[----:B---3--:R-:W-:Y:S01]  /*edd0*/  IMAD.MOV.U32 R29, RZ, RZ, R21 ;  /* 0x000000ffff1d7224 */ /* 0x008fe200078e0015 */
[----:B------:R-:W-:Y:S02]  /*ede0*/  CS2R R24, SRZ ;  /* 0x0000000000187805 */ /* 0x000fe4000001ff00 */
[----:B------:R-:W-:Y:S01]  /*edf0*/  CS2R R26, SRZ ;  /* 0x00000000001a7805 */ /* 0x000fe2000001ff00 */
[----:B------:R-:W-:-:S06]  /*ee00*/  ULDC.64 UR6, c[0x0][0x208] ;  /* 0x0000820000067ab9 */ /* 0x000fcc0000000a00 */
[C---:B------:R-:W-:Y:S01]  /*ee10*/  @!P2 IMAD.SHL.U32 R9, R16.reuse, 0x2, RZ ;  /* 0x000000021009a824 */ /* 0x040fe200078e00ff */
[----:B------:R-:W-:Y:S01]  /*ee20*/  @!P2 SHF.L.U64.HI R6, R16, 0x1, R17 ;  /* 0x000000011006a819 */ /* 0x000fe20000010211 */
[----:B------:R-:W-:-:S03]  /*ee30*/  @!P3 IMAD.SHL.U32 R7, R236, 0x8, RZ ;  /* 0x00000008ec07b824 */ /* 0x000fc600078e00ff */
[-C--:B------:R-:W-:Y:S01]  /*ee40*/  @!P2 IADD3 R32, P0, R20, R9.reuse, RZ ;  /* 0x000000091420a210 */ /* 0x080fe20007f1e0ff */
[C---:B------:R-:W-:Y:S01]  /*ee50*/  @!P3 IMAD.WIDE R30, R7.reuse, 0x2, R4 ;  /* 0x00000002071eb825 */ /* 0x040fe200078e0204 */
[----:B----4-:R-:W-:Y:S02]  /*ee60*/  @!P2 IADD3 R20, P1, R28, R9, RZ ;  /* 0x000000091c14a210 */ /* 0x010fe40007f3e0ff */
[----:B------:R-:W-:Y:S02]  /*ee70*/  CS2R R8, SRZ ;  /* 0x0000000000087805 */ /* 0x000fe4000001ff00 */
[----:B------:R-:W-:Y:S01]  /*ee80*/  CS2R R10, SRZ ;  /* 0x00000000000a7805 */ /* 0x000fe2000001ff00 */
[----:B------:R-:W-:Y:S01]  /*ee90*/  @!P3 IMAD.WIDE R28, R7, 0x2, R28 ;  /* 0x00000002071cb825 */ /* 0x000fe200078e021c */
[----:B------:R-:W-:Y:S02]  /*eea0*/  CS2R R12, SRZ ;  /* 0x00000000000c7805 */ /* 0x000fe4000001ff00 */
[----:B------:R-:W-:-:S02]  /*eeb0*/  CS2R R14, SRZ ;  /* 0x00000000000e7805 */ /* 0x000fc4000001ff00 */
[----:B------:R-:W-:Y:S01]  /*eec0*/  CS2R R4, SRZ ;  /* 0x0000000000047805 */ /* 0x000fe2000001ff00 */
[--C-:B------:R-:W-:Y:S01]  /*eed0*/  @!P2 IMAD.X R33, R3, 0x1, R6.reuse, P0 ;  /* 0x000000010321a824 */ /* 0x100fe200000e0606 */
[----:B------:R0:W5:Y:S01]  /*eee0*/  @!P3 LD.E.128 R24, desc[UR6][R30.64] ;  /* 0x000000061e18b980 */ /* 0x000162000c101d00 */
[----:B------:R-:W-:Y:S01]  /*eef0*/  @!P2 IMAD.X R21, R21, 0x1, R6, P1 ;  /* 0x000000011515a824 */ /* 0x000fe200008e0606 */
[----:B------:R-:W-:Y:S02]  /*ef00*/  CS2R R6, SRZ ;  /* 0x0000000000067805 */ /* 0x000fe4000001ff00 */
[----:B------:R0:W5:Y:S04]  /*ef10*/  @!P3 LD.E.128 R8, desc[UR6][R28.64] ;  /* 0x000000061c08b980 */ /* 0x000168000c101d00 */
[----:B------:R0:W5:Y:S04]  /*ef20*/  @!P2 LD.E.128 R12, desc[UR6][R32.64] ;  /* 0x00000006200ca980 */ /* 0x000168000c101d00 */
[----:B------:R0:W5:Y:S02]  /*ef30*/  @!P2 LD.E.128 R4, desc[UR6][R20.64] ;  /* 0x000000061404a980 */ /* 0x000164000c101d00 */
.L_x_812:
[----:B------:R-:W-:Y:S05]  /*ef40*/  BSYNC B1 ;  /* 0x0000000000017941 */ /* 0x000fea0003800000 */
.L_x_811:
[----:B0--3--:R-:W-:Y:S01]  /*ef50*/  SHF.L.U32 R21, R35, 0x1f, RZ ;  /* 0x0000001f23157819 */ /* 0x009fe200000006ff */
[--C-:B----45:R-:W-:Y:S01]  /*ef60*/  IMAD.MOV.U32 R28, RZ, RZ, R13.reuse ;  /* 0x000000ffff1c7224 */ /* 0x130fe200078e000d */
[--C-:B------:R-:W-:Y:S01]  /*ef70*/  SHF.R.U32.HI R33, RZ, 0x10, R13.reuse ;  /* 0x00000010ff217819 */ /* 0x100fe2000001160d */
[----:B-1----:R-:W-:Y:S01]  /*ef80*/  IMAD.MOV.U32 R3, RZ, RZ, R12 ;  /* 0x000000ffff037224 */ /* 0x002fe200078e000c */
[----:B------:R-:W0:Y:S01]  /*ef90*/  SYNCS.PHASECHK.TRANS64.TRYWAIT P0, [R18+URZ+0x38800], R21 ;  /* 0x03880015120075a7 */ /* 0x000e22000800017f */
[----:B------:R-:W-:Y:S01]  /*efa0*/  SHF.R.U64 R48, R12, 0x10, R13 ;  /* 0x000000100c307819 */ /* 0x000fe2000000120d */
[----:B------:R-:W-:Y:S01]  /*efb0*/  IMAD.MOV.U32 R12, RZ, RZ, R14 ;  /* 0x000000ffff0c7224 */ /* 0x000fe200078e000e */
[--C-:B------:R-:W-:Y:S01]  /*efc0*/  SHF.R.U64 R47, R14, 0x10, R15.reuse ;  /* 0x000000100e2f7819 */ /* 0x100fe2000000120f */
[----:B------:R-:W-:Y:S01]  /*efd0*/  IMAD.MOV.U32 R13, RZ, RZ, R15 ;  /* 0x000000ffff0d7224 */ /* 0x000fe200078e000f */
[----:B------:R-:W-:Y:S01]  /*efe0*/  SHF.R.U64 R43, R26, 0x10, R27 ;  /* 0x000000101a2b7819 */ /* 0x000fe2000000121b */
[----:B------:R-:W-:Y:S01]  /*eff0*/  IMAD.MOV.U32 R14, RZ, RZ, R24 ;  /* 0x000000ffff0e7224 */ /* 0x000fe200078e0018 */
[----:B------:R-:W-:Y:S01]  /*f000*/  SHF.R.U32.HI R46, RZ, 0x10, R15 ;  /* 0x00000010ff2e7819 */ /* 0x000fe2000001160f */
[----:B------:R-:W-:Y:S01]  /*f010*/  IMAD.MOV.U32 R36, RZ, RZ, R26 ;  /* 0x000000ffff247224 */ /* 0x000fe200078e001a */
[--C-:B------:R-:W-:Y:S01]  /*f020*/  SHF.R.U64 R45, R24, 0x10, R25.reuse ;  /* 0x00000010182d7819 */ /* 0x100fe20000001219 */
[----:B------:R-:W-:Y:S01]  /*f030*/  IMAD.MOV.U32 R35, RZ, RZ, R25 ;  /* 0x000000ffff237224 */ /* 0x000fe200078e0019 */
[----:B------:R-:W-:Y:S01]  /*f040*/  PRMT R26, R28, 0x5410, R33 ;  /* 0x000054101c1a7816 */ /* 0x000fe20000000021 */
[----:B------:R-:W-:Y:S01]  /*f050*/  IMAD.MOV.U32 R37, RZ, RZ, R27 ;  /* 0x000000ffff257224 */ /* 0x000fe200078e001b */
[----:B------:R-:W-:Y:S01]  /*f060*/  SHF.R.U32.HI R44, RZ, 0x10, R25 ;  /* 0x00000010ff2c7819 */ /* 0x000fe20000011619 */
[----:B------:R-:W-:Y:S01]  /*f070*/  IMAD.MOV.U32 R29, RZ, RZ, R4 ;  /* 0x000000ffff1d7224 */ /* 0x000fe200078e0004 */
[----:B------:R-:W-:Y:S01]  /*f080*/  SHF.R.U32.HI R42, RZ, 0x10, R27 ;  /* 0x00000010ff2a7819 */ /* 0x000fe2000001161b */
[--C-:B------:R-:W-:Y:S01]  /*f090*/  IMAD.MOV.U32 R30, RZ, RZ, R5.reuse ;  /* 0x000000ffff1e7224 */ /* 0x100fe200078e0005 */
[--C-:B------:R-:W-:Y:S01]  /*f0a0*/  SHF.R.U64 R40, R4, 0x10, R5.reuse ;  /* 0x0000001004287819 */ /* 0x100fe20000001205 */
[----:B------:R-:W-:Y:S01]  /*f0b0*/  IMAD.MOV.U32 R31, RZ, RZ, R6 ;  /* 0x000000ffff1f7224 */ /* 0x000fe200078e0006 */
[----:B------:R-:W-:Y:S01]  /*f0c0*/  SHF.R.U32.HI R41, RZ, 0x10, R5 ;  /* 0x00000010ff297819 */ /* 0x000fe20000011605 */
[--C-:B------:R-:W-:Y:S01]  /*f0d0*/  IMAD.MOV.U32 R32, RZ, RZ, R7.reuse ;  /* 0x000000ffff207224 */ /* 0x100fe200078e0007 */
[--C-:B------:R-:W-:Y:S01]  /*f0e0*/  SHF.R.U64 R38, R6, 0x10, R7.reuse ;  /* 0x0000001006267819 */ /* 0x100fe20000001207 */
[----:B------:R-:W-:Y:S01]  /*f0f0*/  BSSY B1, `(.L_x_813) ;  /* 0x0000018000017945 */ /* 0x000fe20003800000 */
[----:B------:R-:W-:Y:S01]  /*f100*/  SHF.R.U32.HI R39, RZ, 0x10, R7 ;  /* 0x00000010ff277819 */ /* 0x000fe20000011607 */
[--C-:B--2---:R-:W-:Y:S01]  /*f110*/  IMAD.MOV.U32 R20, RZ, RZ, R9.reuse ;  /* 0x000000ffff147224 */ /* 0x104fe200078e0009 */
[----:B------:R-:W-:Y:S01]  /*f120*/  VIMNMX R33, R34, 0x80, PT ;  /* 0x0000008022217848 */ /* 0x000fe20003fe0100 */
[----:B------:R-:W-:Y:S01]  /*f130*/  IMAD.MOV.U32 R15, RZ, RZ, R8 ;  /* 0x000000ffff0f7224 */ /* 0x000fe200078e0008 */
[----:B------:R-:W-:Y:S01]  /*f140*/  PRMT R25, R3, 0x5410, R48 ;  /* 0x0000541003197816 */ /* 0x000fe20000000030 */
[----:B------:R-:W-:Y:S01]  /*f150*/  IMAD.MOV.U32 R4, RZ, RZ, R10 ;  /* 0x000000ffff047224 */ /* 0x000fe200078e000a */
[----:B------:R-:W-:Y:S01]  /*f160*/  SHF.R.U64 R6, R8, 0x10, R9 ;  /* 0x0000001008067819 */ /* 0x000fe20000001209 */
[----:B------:R-:W-:Y:S01]  /*f170*/  IMAD.MOV.U32 R24, RZ, RZ, R11 ;  /* 0x000000ffff187224 */ /* 0x000fe200078e000b */
[----:B------:R-:W-:-:S02]  /*f180*/  PRMT R27, R12, 0x5410, R47 ;  /* 0x000054100c1b7816 */ /* 0x000fc4000000002f */
[----:B------:R-:W-:Y:S02]  /*f190*/  PRMT R28, R13, 0x5410, R46 ;  /* 0x000054100d1c7816 */ /* 0x000fe4000000002e */
[----:B------:R-:W-:Y:S02]  /*f1a0*/  PRMT R3, R14, 0x5410, R45 ;  /* 0x000054100e037816 */ /* 0x000fe4000000002d */
[----:B------:R-:W-:Y:S02]  /*f1b0*/  SHF.R.U32.HI R9, RZ, 0x10, R9 ;  /* 0x00000010ff097819 */ /* 0x000fe40000011609 */
[--C-:B------:R-:W-:Y:S02]  /*f1c0*/  SHF.R.U64 R7, R10, 0x10, R11.reuse ;  /* 0x000000100a077819 */ /* 0x100fe4000000120b */
[----:B------:R-:W-:Y:S02]  /*f1d0*/  SHF.R.U32.HI R5, RZ, 0x10, R11 ;  /* 0x00000010ff057819 */ /* 0x000fe4000001160b */
[----:B------:R-:W-:-:S02]  /*f1e0*/  ISETP.GE.AND P1, PT, R212, R33, PT ;  /* 0x00000021d400720c */ /* 0x000fc40003f26270 */
[----:B------:R-:W-:Y:S02]  /*f1f0*/  PRMT R12, R35, 0x5410, R44 ;  /* 0x00005410230c7816 */ /* 0x000fe4000000002c */
[----:B------:R-:W-:Y:S02]  /*f200*/  PRMT R13, R36, 0x5410, R43 ;  /* 0x00005410240d7816 */ /* 0x000fe4000000002b */
[----:B------:R-:W-:Y:S02]  /*f210*/  PRMT R14, R37, 0x5410, R42 ;  /* 0x00005410250e7816 */ /* 0x000fe4000000002a */
[----:B------:R-:W-:Y:S02]  /*f220*/  PRMT R29, R29, 0x5410, R40 ;  /* 0x000054101d1d7816 */ /* 0x000fe40000000028 */
[----:B------:R-:W-:Y:S02]  /*f230*/  PRMT R30, R30, 0x5410, R41 ;  /* 0x000054101e1e7816 */ /* 0x000fe40000000029 */
[----:B------:R-:W-:-:S02]  /*f240*/  PRMT R31, R31, 0x5410, R38 ;  /* 0x000054101f1f7816 */ /* 0x000fc40000000026 */
[----:B------:R-:W-:Y:S01]  /*f250*/  PRMT R32, R32, 0x5410, R39 ;  /* 0x0000541020207816 */ /* 0x000fe20000000027 */
[----:B0-----:R-:W-:Y:S06]  /*f260*/  @!P0 BRA `(.L_x_814) ;  /* 0x0000019400e48947 */ /* 0x001fec0003800000 */
.L_x_1065:
[----:B------:R-:W-:Y:S05]  /*f270*/  BSYNC B1 ;  /* 0x0000000000017941 */ /* 0x000fea0003800000 */
.L_x_813:
[----:B------:R-:W-:Y:S01]  /*f280*/  BSSY B1, `(.L_x_815) ;  /* 0x00000bd000017945 */ /* 0x000fe20003800000 */
[----:B------:R-:W-:Y:S02]  /*f290*/  PRMT R15, R15, 0x5410, R6 ;  /* 0x000054100f0f7816 */ /* 0x000fe40000000006 */
[----:B------:R-:W-:Y:S02]  /*f2a0*/  PRMT R20, R20, 0x5410, R9 ;  /* 0x0000541014147816 */ /* 0x000fe40000000009 */
[----:B0-----:R-:W-:Y:S02]  /*f2b0*/  PRMT R21, R4, 0x5410, R7 ;  /* 0x0000541004157816 */ /* 0x001fe40000000007 */
[----:B------:R-:W-:Y:S01]  /*f2c0*/  PRMT R24, R24, 0x5410, R5 ;  /* 0x0000541018187816 */ /* 0x000fe20000000005 */
[----:B------:R-:W-:Y:S06]  /*f2d0*/  @P1 BRA `(.L_x_816) ;  /* 0x0000000800dc1947 */ /* 0x000fec0003800000 */
[----:B------:R-:W0:Y:S01]  /*f2e0*/  LDC R53, c[0x0][0x3f4] ;  /* 0x0000fd00ff357b82 */ /* 0x000e220000000800 */
[----:B------:R-:W-:Y:S01]  /*f2f0*/  BSSY B2, `(.L_x_817) ;  /* 0x000005c000027945 */ /* 0x000fe20003800000 */
[----:B------:R-:W-:Y:S01]  /*f300*/  IMAD.SHL.U32 R54, R212, 0x40, RZ ;  /* 0x00000040d4367824 */ /* 0x000fe200078e00ff */
[-C--:B0-----:R-:W-:Y:S02]  /*f310*/  ISETP.GE.AND P0, PT, R16, R53.reuse, PT ;  /* 0x000000351000720c */ /* 0x081fe40003f06270 */
[----:B------:R-:W-:-:S11]  /*f320*/  ISETP.GE.AND P1, PT, R213, R53, PT ;  /* 0x00000035d500720c */ /* 0x000fd60003f26270 */
[----:B------:R-:W-:Y:S05]  /*f330*/  @P0 BRA `(.L_x_818) ;  /* 0x00000004005c0947 */ /* 0x000fea0003800000 */
[----:B------:R-:W-:Y:S01]  /*f340*/  LEA.HI R4, R53, R235, RZ, 0x1d ;  /* 0x000000eb35047211 */ /* 0x000fe200078fe8ff */
[C---:B------:R-:W-:Y:S01]  /*f350*/  IMAD.U32 R46, R29.reuse, 0x10000, RZ ;  /* 0x000100001d2e7824 */ /* 0x040fe200078e00ff */
[----:B------:R-:W-:Y:S01]  /*f360*/  LOP3.LUT R43, R29, 0xffff0000, RZ, 0xc0, !PT ;  /* 0xffff00001d2b7812 */ /* 0x000fe200078ec0ff */
[----:B------:R-:W-:Y:S01]  /*f370*/  IMAD.U32 R44, R25, 0x10000, RZ ;  /* 0x00010000192c7824 */ /* 0x000fe200078e00ff */
[----:B------:R-:W-:Y:S01]  /*f380*/  SHF.R.S32.HI R7, RZ, 0x1f, R4 ;  /* 0x0000001fff077819 */ /* 0x000fe20000011404 */
[----:B------:R-:W-:Y:S02]  /*f390*/  IMAD.SHL.U32 R5, R4, 0x8, RZ ;  /* 0x0000000804057824 */ /* 0x000fe400078e00ff */
[----:B------:R-:W-:Y:S01]  /*f3a0*/  IMAD.U32 R45, R30, 0x10000, RZ ;  /* 0x000100001e2d7824 */ /* 0x000fe200078e00ff */
[----:B------:R-:W-:Y:S02]  /*f3b0*/  LEA.HI R7, R7, R4, RZ, 0x3 ;  /* 0x0000000407077211 */ /* 0x000fe400078f18ff */
[----:B------:R-:W-:-:S03]  /*f3c0*/  LOP3.LUT R5, R5, 0x38, RZ, 0xc0, !PT ;  /* 0x0000003805057812 */ /* 0x000fc600078ec0ff */
[----:B------:R-:W-:Y:S01]  /*f3d0*/  IMAD.SHL.U32 R7, R7, 0x400, RZ ;  /* 0x0000040007077824 */ /* 0x000fe200078e00ff */
[----:B------:R-:W-:-:S04]  /*f3e0*/  LOP3.LUT R4, R5, 0x1c0, R54, 0xf8, !PT ;  /* 0x000001c005047812 */ /* 0x000fc800078ef836 */
[----:B------:R-:W-:Y:S02]  /*f3f0*/  LOP3.LUT R4, R4, R231, RZ, 0x3c, !PT ;  /* 0x000000e704047212 */ /* 0x000fe400078e3cff */
[----:B------:R-:W-:-:S04]  /*f400*/  LOP3.LUT R7, R7, 0x7fffe000, RZ, 0xc0, !PT ;  /* 0x7fffe00007077812 */ /* 0x000fc800078ec0ff */
[----:B------:R-:W-:Y:S02]  /*f410*/  IADD3 R9, R4, R7, R230 ;  /* 0x0000000704097210 */ /* 0x000fe40007ffe0e6 */
[----:B------:R-:W0:Y:S03]  /*f420*/  LDS.128 R4, [R0] ;  /* 0x0000000000047984 */ /* 0x000e260000000c00 */
[----:B------:R-:W-:-:S05]  /*f430*/  IMAD R34, R9, 0x2, R18 ;  /* 0x0000000209227824 */ /* 0x000fca00078e0212 */
[----:B------:R-:W1:Y:S01]  /*f440*/  LDS.128 R8, [R34+0x14400] ;  /* 0x0144000022087984 */ /* 0x000e620000000c00 */
[C---:B0-----:R-:W-:Y:S01]  /*f450*/  IMAD.U32 R35, R4.reuse, 0x10000, RZ ;  /* 0x0001000004237824 */ /* 0x041fe200078e00ff */
[----:B------:R-:W-:Y:S01]  /*f460*/  LOP3.LUT R4, R4, 0xffff0000, RZ, 0xc0, !PT ;  /* 0xffff000004047812 */ /* 0x000fe200078ec0ff */
[C---:B------:R-:W-:Y:S01]  /*f470*/  IMAD.U32 R36, R5.reuse, 0x10000, RZ ;  /* 0x0001000005247824 */ /* 0x040fe200078e00ff */
[----:B------:R-:W-:Y:S01]  /*f480*/  LOP3.LUT R5, R5, 0xffff0000, RZ, 0xc0, !PT ;  /* 0xffff000005057812 */ /* 0x000fe200078ec0ff */
[C---:B------:R-:W-:Y:S01]  /*f490*/  IMAD.U32 R37, R6.reuse, 0x10000, RZ ;  /* 0x0001000006257824 */ /* 0x040fe200078e00ff */
[----:B------:R-:W-:Y:S01]  /*f4a0*/  LOP3.LUT R6, R6, 0xffff0000, RZ, 0xc0, !PT ;  /* 0xffff000006067812 */ /* 0x000fe200078ec0ff */
[C---:B------:R-:W-:Y:S01]  /*f4b0*/  IMAD.U32 R38, R7.reuse, 0x10000, RZ ;  /* 0x0001000007267824 */ /* 0x040fe200078e00ff */
[----:B------:R-:W-:Y:S01]  /*f4c0*/  LOP3.LUT R7, R7, 0xffff0000, RZ, 0xc0, !PT ;  /* 0xffff000007077812 */ /* 0x000fe200078ec0ff */
[C---:B-1----:R-:W-:Y:S01]  /*f4d0*/  IMAD.U32 R39, R8.reuse, 0x10000, RZ ;  /* 0x0001000008277824 */ /* 0x042fe200078e00ff */
[----:B------:R-:W-:Y:S01]  /*f4e0*/  LOP3.LUT R8, R8, 0xffff0000, RZ, 0xc0, !PT ;  /* 0xffff000008087812 */ /* 0x000fe200078ec0ff */
[C---:B------:R-:W-:Y:S01]  /*f4f0*/  IMAD.U32 R40, R9.reuse, 0x10000, RZ ;  /* 0x0001000009287824 */ /* 0x040fe200078e00ff */
[----:B------:R-:W-:Y:S01]  /*f500*/  LOP3.LUT R9, R9, 0xffff0000, RZ, 0xc0, !PT ;  /* 0xffff000009097812 */ /* 0x000fe200078ec0ff */
[C---:B------:R-:W-:Y:S01]  /*f510*/  FMUL.FTZ R48, R39.reuse, R46 ;  /* 0x0000002e27307220 */ /* 0x040fe20000410000 */
[-C--:B------:R-:W-:Y:S01]  /*f520*/  FMUL.FTZ R50, R39, R44.reuse ;  /* 0x0000002c27327220 */ /* 0x080fe20000410000 */
[----:B------:R-:W-:Y:S01]  /*f530*/  LOP3.LUT R39, R25, 0xffff0000, RZ, 0xc0, !PT ;  /* 0xffff000019277812 */ /* 0x000fe200078ec0ff */
[----:B------:R-:W-:Y:S01]  /*f540*/  FMUL.FTZ R47, R8, R43 ;  /* 0x0000002b082f7220 */ /* 0x000fe20000410000 */
[C---:B------:R-:W-:Y:S01]  /*f550*/  FFMA.FTZ R48, R35.reuse, R44, -R48 ;  /* 0x0000002c23307223 */ /* 0x040fe20000010830 */
[----:B------:R-:W-:Y:S01]  /*f560*/  FFMA.FTZ R50, R35, R46, R50 ;  /* 0x0000002e23327223 */ /* 0x000fe20000010032 */
[----:B------:R-:W-:-:S02]  /*f570*/  IMAD.U32 R35, R26, 0x10000, RZ ;  /* 0x000100001a237824 */ /* 0x000fc400078e00ff */
[-C--:B------:R-:W-:Y:S01]  /*f580*/  FMUL.FTZ R49, R8, R39.reuse ;  /* 0x0000002708317220 */ /* 0x080fe20000410000 */
[----:B------:R-:W-:Y:S01]  /*f590*/  FFMA.FTZ R47, R4, R39, -R47 ;  /* 0x00000027042f7223 */ /* 0x000fe2000001082f */
[----:B------:R-:W-:Y:S01]  /*f5a0*/  FMUL.FTZ R39, R40, R45 ;  /* 0x0000002d28277220 */ /* 0x000fe20000410000 */
[----:B------:R-:W-:Y:S02]  /*f5b0*/  IMAD.U32 R41, R10, 0x10000, RZ ;  /* 0x000100000a297824 */ /* 0x000fe400078e00ff */
[----:B------:R-:W-:Y:S01]  /*f5c0*/  FMUL.FTZ R44, R40, R35 ;  /* 0x00000023282c7220 */ /* 0x000fe20000410000 */
[----:B------:R-:W-:Y:S01]  /*f5d0*/  FFMA.FTZ R49, R4, R43, R49 ;  /* 0x0000002b04317223 */ /* 0x000fe20000010031 */
[----:B------:R-:W-:Y:S01]  /*f5e0*/  LOP3.LUT R10, R10, 0xffff0000, RZ, 0xc0, !PT ;  /* 0xffff00000a0a7812 */ /* 0x000fe200078ec0ff */
[----:B------:R-:W-:Y:S01]  /*f5f0*/  FFMA.FTZ R40, R36, R35, -R39 ;  /* 0x0000002324287223 */ /* 0x000fe20000010827 */
[C---:B------:R-:W-:Y:S01]  /*f600*/  LOP3.LUT R43, R31.reuse, 0xffff0000, RZ, 0xc0, !PT ;  /* 0xffff00001f2b7812 */ /* 0x040fe200078ec0ff */
[----:B------:R-:W-:Y:S01]  /*f610*/  IMAD.U32 R8, R31, 0x10000, RZ ;  /* 0x000100001f087824 */ /* 0x000fe200078e00ff */
[C---:B------:R-:W-:Y:S01]  /*f620*/  LOP3.LUT R35, R27.reuse, 0xffff0000, RZ, 0xc0, !PT ;  /* 0xffff00001b237812 */ /* 0x040fe200078ec0ff */
[----:B------:R-:W-:-:S02]  /*f630*/  IMAD.U32 R4, R27, 0x10000, RZ ;  /* 0x000100001b047824 */ /* 0x000fc400078e00ff */
[----:B------:R-:W-:Y:S01]  /*f640*/  FFMA.FTZ R44, R36, R45, R44 ;  /* 0x0000002d242c7223 */ /* 0x000fe2000001002c */
[C---:B------:R-:W-:Y:S01]  /*f650*/  FMUL.FTZ R51, R10.reuse, R43 ;  /* 0x0000002b0a337220 */ /* 0x040fe20000410000 */
[C---:B------:R-:W-:Y:S01]  /*f660*/  FMUL.FTZ R36, R41.reuse, R8 ;  /* 0x0000000829247220 */ /* 0x040fe20000410000 */
[-C--:B------:R-:W-:Y:S01]  /*f670*/  FMUL.FTZ R46, R41, R4.reuse ;  /* 0x00000004292e7220 */ /* 0x080fe20000410000 */
[----:B------:R-:W-:Y:S01]  /*f680*/  FMUL.FTZ R10, R10, R35 ;  /* 0x000000230a0a7220 */ /* 0x000fe20000410000 */
[----:B------:R-:W-:Y:S02]  /*f690*/  IMAD.U32 R42, R11, 0x10000, RZ ;  /* 0x000100000b2a7824 */ /* 0x000fe400078e00ff */
[C---:B------:R-:W-:Y:S01]  /*f6a0*/  FFMA.FTZ R45, R37.reuse, R4, -R36 ;  /* 0x00000004252d7223 */ /* 0x040fe20000010824 */
[----:B------:R-:W-:Y:S02]  /*f6b0*/  IMAD.U32 R41, R32, 0x10000, RZ ;  /* 0x0001000020297824 */ /* 0x000fe400078e00ff */
[----:B------:R-:W-:Y:S01]  /*f6c0*/  FFMA.FTZ R46, R37, R8, R46 ;  /* 0x00000008252e7223 */ /* 0x000fe2000001002e */
[----:B------:R-:W-:-:S02]  /*f6d0*/  IMAD.U32 R39, R28, 0x10000, RZ ;  /* 0x000100001c277824 */ /* 0x000fc400078e00ff */
[----:B------:R-:W-:Y:S01]  /*f6e0*/  FFMA.FTZ R43, R6, R43, R10 ;  /* 0x0000002b062b7223 */ /* 0x000fe2000001000a */
[----:B------:R-:W-:Y:S01]  /*f6f0*/  LOP3.LUT R11, R11, 0xffff0000, RZ, 0xc0, !PT ;  /* 0xffff00000b0b7812 */ /* 0x000fe200078ec0ff */
[----:B------:R-:W-:Y:S01]  /*f700*/  FMUL.FTZ R37, R42, R41 ;  /* 0x000000292a257220 */ /* 0x000fe20000410000 */
[----:B------:R-:W-:Y:S01]  /*f710*/  FFMA.FTZ R52, R6, R35, -R51 ;  /* 0x0000002306347223 */ /* 0x000fe20000010833 */
[----:B------:R-:W-:Y:S01]  /*f720*/  LOP3.LUT R8, R30, 0xffff0000, RZ, 0xc0, !PT ;  /* 0xffff00001e087812 */ /* 0x000fe200078ec0ff */
[-C--:B------:R-:W-:Y:S01]  /*f730*/  FMUL.FTZ R35, R42, R39.reuse ;  /* 0x000000272a237220 */ /* 0x080fe20000410000 */
[----:B------:R-:W-:Y:S01]  /*f740*/  LOP3.LUT R10, R32, 0xffff0000, RZ, 0xc0, !PT ;  /* 0xffff0000200a7812 */ /* 0x000fe200078ec0ff */
[----:B------:R-:W-:Y:S01]  /*f750*/  FFMA.FTZ R37, R38, R39, -R37 ;  /* 0x0000002726257223 */ /* 0x000fe20000010825 */
[----:B------:R-:W-:Y:S01]  /*f760*/  LOP3.LUT R4, R26, 0xffff0000, RZ, 0xc0, !PT ;  /* 0xffff00001a047812 */ /* 0x000fe200078ec0ff */
[----:B------:R-:W-:Y:S01]  /*f770*/  FFMA.FTZ R38, R38, R41, R35 ;  /* 0x0000002926267223 */ /* 0x000fe20000010023 */
[----:B------:R-:W-:Y:S01]  /*f780*/  LOP3.LUT R6, R28, 0xffff0000, RZ, 0xc0, !PT ;  /* 0xffff00001c067812 */ /* 0x000fe200078ec0ff */
[----:B------:R-:W-:Y:S01]  /*f790*/  FMUL.FTZ R36, R9, R8 ;  /* 0x0000000809247220 */ /* 0x000fe20000410000 */
[----:B------:R-:W-:Y:S01]  /*f7a0*/  FMUL.FTZ R42, R11, R10 ;  /* 0x0000000a0b2a7220 */ /* 0x000fe20000410000 */
[----:B------:R-:W-:-:S02]  /*f7b0*/  FMUL.FTZ R35, R9, R4 ;  /* 0x0000000409237220 */ /* 0x000fc40000410000 */
[----:B------:R-:W-:Y:S01]  /*f7c0*/  FMUL.FTZ R11, R11, R6 ;  /* 0x000000060b0b7220 */ /* 0x000fe20000410000 */
[----:B------:R-:W-:Y:S01]  /*f7d0*/  FFMA.FTZ R9, R5, R4, -R36 ;  /* 0x0000000405097223 */ /* 0x000fe20000010824 */
[----:B------:R-:W-:Y:S01]  /*f7e0*/  FFMA.FTZ R42, R7, R6, -R42 ;  /* 0x00000006072a7223 */ /* 0x000fe2000001082a */
[----:B------:R-:W-:Y:S01]  /*f7f0*/  FFMA.FTZ R35, R5, R8, R35 ;  /* 0x0000000805237223 */ /* 0x000fe20000010023 */
[----:B------:R-:W-:Y:S01]  /*f800*/  FFMA.FTZ R11, R7, R10, R11 ;  /* 0x0000000a070b7223 */ /* 0x000fe2000001000b */
[----:B------:R-:W-:Y:S02]  /*f810*/  F2FP.BF16.F32.PACK_AB R6, R52, R45 ;  /* 0x0000002d3406723e */ /* 0x000fe400000010ff */
[----:B------:R-:W-:Y:S02]  /*f820*/  F2FP.BF16.F32.PACK_AB R4, R47, R48 ;  /* 0x000000302f04723e */ /* 0x000fe400000010ff */
[----:B------:R-:W-:Y:S02]  /*f830*/  F2FP.BF16.F32.PACK_AB R5, R9, R40 ;  /* 0x000000280905723e */ /* 0x000fe400000010ff */
[----:B------:R-:W-:-:S02]  /*f840*/  F2FP.BF16.F32.PACK_AB R7, R42, R37 ;  /* 0x000000252a07723e */ /* 0x000fc400000010ff */
[----:B------:R-:W-:Y:S02]  /*f850*/  F2FP.BF16.F32.PACK_AB R10, R43, R46 ;  /* 0x0000002e2b0a723e */ /* 0x000fe400000010ff */
[----:B------:R-:W-:Y:S01]  /*f860*/  F2FP.BF16.F32.PACK_AB R8, R49, R50 ;  /* 0x000000323108723e */ /* 0x000fe200000010ff */
[----:B------:R0:W-:Y:S01]  /*f870*/  STS.128 [R0], R4 ;  /* 0x0000000400007388 */ /* 0x0001e20000000c00 */
[----:B------:R-:W-:Y:S02]  /*f880*/  F2FP.BF16.F32.PACK_AB R9, R35, R44 ;  /* 0x0000002c2309723e */ /* 0x000fe400000010ff */
[----:B------:R-:W-:-:S05]  /*f890*/  F2FP.BF16.F32.PACK_AB R11, R11, R38 ;  /* 0x000000260b0b723e */ /* 0x000fca00000010ff */
[----:B------:R0:W-:Y:S02]  /*f8a0*/  STS.128 [R34+0x14400], R8 ;  /* 0x0144000822007388 */ /* 0x0001e40000000c00 */
.L_x_818:
[----:B------:R-:W-:Y:S05]  /*f8b0*/  BSYNC B2 ;  /* 0x0000000000027941 */ /* 0x000fea0003800000 */
.L_x_817:
[----:B------:R-:W-:Y:S05]  /*f8c0*/  @P1 BRA `(.L_x_816) ;  /* 0x0000000400601947 */ /* 0x000fea0003800000 */
[----:B------:R-:W2:Y:S01]  /*f8d0*/  LDL R50, [R1+0x7c] ;  /* 0x00007c0001327983 */ /* 0x000ea20000100800 */
[----:B0-----:R-:W-:Y:S01]  /*f8e0*/  LEA.HI R0, R53, R236, RZ, 0x1d ;  /* 0x000000ec35007211 */ /* 0x001fe200078fe8ff */
[C---:B------:R-:W-:Y:S01]  /*f8f0*/  IMAD.U32 R45, R15.reuse, 0x10000, RZ ;  /* 0x000100000f2d7824 */ /* 0x040fe200078e00ff */
[----:B------:R-:W-:Y:S01]  /*f900*/  LOP3.LUT R47, R15, 0xffff0000, RZ, 0xc0, !PT ;  /* 0xffff00000f2f7812 */ /* 0x000fe200078ec0ff */
[----:B------:R-:W-:Y:S01]  /*f910*/  IMAD.U32 R43, R3, 0x10000, RZ ;  /* 0x00010000032b7824 */ /* 0x000fe200078e00ff */
[----:B------:R-:W-:Y:S01]  /*f920*/  SHF.R.S32.HI R5, RZ, 0x1f, R0 ;  /* 0x0000001fff057819 */ /* 0x000fe20000011400 */
[----:B------:R-:W-:-:S03]  /*f930*/  IMAD.SHL.U32 R4, R0, 0x8, RZ ;  /* 0x0000000800047824 */ /* 0x000fc600078e00ff */
[----:B------:R-:W-:Y:S02]  /*f940*/  LEA.HI R5, R5, R0, RZ, 0x3 ;  /* 0x0000000005057211 */ /* 0x000fe400078f18ff */
[----:B------:R-:W-:-:S03]  /*f950*/  LOP3.LUT R4, R4, 0x38, RZ, 0xc0, !PT ;  /* 0x0000003804047812 */ /* 0x000fc600078ec0ff */
[----:B------:R-:W-:Y:S01]  /*f960*/  IMAD.SHL.U32 R5, R5, 0x400, RZ ;  /* 0x0000040005057824 */ /* 0x000fe200078e00ff */
[----:B------:R-:W-:-:S04]  /*f970*/  LOP3.LUT R4, R4, 0x1c0, R54, 0xf8, !PT ;  /* 0x000001c004047812 */ /* 0x000fc800078ef836 */
[----:B------:R-:W-:Y:S02]  /*f980*/  LOP3.LUT R4, R4, R231, RZ, 0x3c, !PT ;  /* 0x000000e704047212 */ /* 0x000fe400078e3cff */
[----:B------:R-:W-:-:S04]  /*f990*/  LOP3.LUT R5, R5, 0x7fffe000, RZ, 0xc0, !PT ;  /* 0x7fffe00005057812 */ /* 0x000fc800078ec0ff */
[----:B------:R-:W-:-:S05]  /*f9a0*/  IADD3 R9, R4, R5, R230 ;  /* 0x0000000504097210 */ /* 0x000fca0007ffe0e6 */
[----:B------:R-:W-:-:S05]  /*f9b0*/  IMAD R0, R9, 0x2, R18 ;  /* 0x0000000209007824 */ /* 0x000fca00078e0212 */
[----:B------:R-:W0:Y:S02]  /*f9c0*/  LDS.128 R8, [R0+0x14400] ;  /* 0x0144000000087984 */ /* 0x000e240000000c00 */
[C---:B0-----:R-:W-:Y:S01]  /*f9d0*/  IMAD.U32 R38, R8.reuse, 0x10000, RZ ;  /* 0x0001000008267824 */ /* 0x041fe200078e00ff */
[----:B------:R-:W-:Y:S01]  /*f9e0*/  LOP3.LUT R8, R8, 0xffff0000, RZ, 0xc0, !PT ;  /* 0xffff000008087812 */ /* 0x000fe200078ec0ff */
[C---:B------:R-:W-:Y:S01]  /*f9f0*/  IMAD.U32 R39, R9.reuse, 0x10000, RZ ;  /* 0x0001000009277824 */ /* 0x040fe200078e00ff */
[----:B------:R-:W-:Y:S01]  /*fa00*/  LOP3.LUT R9, R9, 0xffff0000, RZ, 0xc0, !PT ;  /* 0xffff000009097812 */ /* 0x000fe200078ec0ff */
[C---:B------:R-:W-:Y:S01]  /*fa10*/  FMUL.FTZ R49, R38.reuse, R45 ;  /* 0x0000002d26317220 */ /* 0x040fe20000410000 */
[----:B------:R-:W-:Y:S01]  /*fa20*/  FMUL.FTZ R51, R38, R43 ;  /* 0x0000002b26337220 */ /* 0x000fe20000410000 */
[----:B------:R-:W-:Y:S01]  /*fa30*/  FMUL.FTZ R53, R8, R47 ;  /* 0x0000002f08357220 */ /* 0x000fe20000410000 */
[----:B------:R-:W-:Y:S02]  /*fa40*/  IMAD.U32 R38, R20, 0x10000, RZ ;  /* 0x0001000014267824 */ /* 0x000fe400078e00ff */
[C---:B------:R-:W-:Y:S01]  /*fa50*/  IMAD.U32 R40, R10.reuse, 0x10000, RZ ;  /* 0x000100000a287824 */ /* 0x040fe200078e00ff */
[----:B------:R-:W-:Y:S01]  /*fa60*/  LOP3.LUT R10, R10, 0xffff0000, RZ, 0xc0, !PT ;  /* 0xffff00000a0a7812 */ /* 0x000fe200078ec0ff */
[C---:B------:R-:W-:Y:S01]  /*fa70*/  IMAD.U32 R41, R11.reuse, 0x10000, RZ ;  /* 0x000100000b297824 */ /* 0x040fe200078e00ff */
[----:B------:R-:W-:Y:S01]  /*fa80*/  LOP3.LUT R11, R11, 0xffff0000, RZ, 0xc0, !PT ;  /* 0xffff00000b0b7812 */ /* 0x000fe200078ec0ff */
[----:B--2---:R-:W0:Y:S02]  /*fa90*/  LDS.128 R4, [R50] ;  /* 0x0000000032047984 */ /* 0x004e240000000c00 */
[C---:B0-----:R-:W-:Y:S01]  /*faa0*/  IMAD.U32 R34, R4.reuse, 0x10000, RZ ;  /* 0x0001000004227824 */ /* 0x041fe200078e00ff */
[----:B------:R-:W-:Y:S01]  /*fab0*/  LOP3.LUT R4, R4, 0xffff0000, RZ, 0xc0, !PT ;  /* 0xffff000004047812 */ /* 0x000fe200078ec0ff */
[C---:B------:R-:W-:Y:S01]  /*fac0*/  IMAD.U32 R35, R5.reuse, 0x10000, RZ ;  /* 0x0001000005237824 */ /* 0x040fe200078e00ff */
[----:B------:R-:W-:Y:S01]  /*fad0*/  LOP3.LUT R5, R5, 0xffff0000, RZ, 0xc0, !PT ;  /* 0xffff000005057812 */ /* 0x000fe200078ec0ff */
[C---:B------:R-:W-:Y:S01]  /*fae0*/  FFMA.FTZ R49, R34.reuse, R43, -R49 ;  /* 0x0000002b22317223 */ /* 0x040fe20000010831 */
[----:B------:R-:W-:Y:S01]  /*faf0*/  LOP3.LUT R43, R3, 0xffff0000, RZ, 0xc0, !PT ;  /* 0xffff0000032b7812 */ /* 0x000fe200078ec0ff */
[----:B------:R-:W-:Y:S01]  /*fb00*/  FFMA.FTZ R51, R34, R45, R51 ;  /* 0x0000002d22337223 */ /* 0x000fe20000010033 */
[----:B------:R-:W-:-:S02]  /*fb10*/  IMAD.U32 R34, R12, 0x10000, RZ ;  /* 0x000100000c227824 */ /* 0x000fc400078e00ff */
[----:B------:R-:W-:Y:S02]  /*fb20*/  IMAD.U32 R36, R6, 0x10000, RZ ;  /* 0x0001000006247824 */ /* 0x000fe400078e00ff */
[-C--:B------:R-:W-:Y:S01]  /*fb30*/  FMUL.FTZ R45, R8, R43.reuse ;  /* 0x0000002b082d7220 */ /* 0x080fe20000410000 */
[C---:B------:R-:W-:Y:S01]  /*fb40*/  FFMA.FTZ R42, R4.reuse, R43, -R53 ;  /* 0x0000002b042a7223 */ /* 0x040fe20000010835 */
[----:B------:R-:W-:Y:S01]  /*fb50*/  FMUL.FTZ R8, R39, R38 ;  /* 0x0000002627087220 */ /* 0x000fe20000410000 */
[----:B------:R-:W-:Y:S02]  /*fb60*/  IMAD.U32 R43, R21, 0x10000, RZ ;  /* 0x00010000152b7824 */ /* 0x000fe400078e00ff */
[-C--:B------:R-:W-:Y:S01]  /*fb70*/  FMUL.FTZ R53, R39, R34.reuse ;  /* 0x0000002227357220 */ /* 0x080fe20000410000 */
[----:B------:R-:W-:Y:S01]  /*fb80*/  FFMA.FTZ R44, R4, R47, R45 ;  /* 0x0000002f042c7223 */ /* 0x000fe2000001002d */
[----:B------:R-:W-:Y:S01]  /*fb90*/  FFMA.FTZ R46, R35, R34, -R8 ;  /* 0x00000022232e7223 */ /* 0x000fe20000010808 */
[----:B------:R-:W-:-:S02]  /*fba0*/  IMAD.U32 R39, R13, 0x10000, RZ ;  /* 0x000100000d277824 */ /* 0x000fc400078e00ff */
[----:B------:R-:W-:Y:S01]  /*fbb0*/  FFMA.FTZ R53, R35, R38, R53 ;  /* 0x0000002623357223 */ /* 0x000fe20000010035 */
[----:B------:R-:W-:Y:S01]  /*fbc0*/  FMUL.FTZ R47, R40, R43 ;  /* 0x0000002b282f7220 */ /* 0x000fe20000410000 */
[----:B------:R-:W-:Y:S01]  /*fbd0*/  LOP3.LUT R45, R21, 0xffff0000, RZ, 0xc0, !PT ;  /* 0xffff0000152d7812 */ /* 0x000fe200078ec0ff */
[----:B------:R-:W-:Y:S01]  /*fbe0*/  IMAD.U32 R34, R24, 0x10000, RZ ;  /* 0x0001000018227824 */ /* 0x000fe200078e00ff */
[----:B------:R-:W-:Y:S01]  /*fbf0*/  LOP3.LUT R35, R13, 0xffff0000, RZ, 0xc0, !PT ;  /* 0xffff00000d237812 */ /* 0x000fe200078ec0ff */
[-C--:B------:R-:W-:Y:S01]  /*fc00*/  FMUL.FTZ R55, R40, R39.reuse ;  /* 0x0000002728377220 */ /* 0x080fe20000410000 */
[----:B------:R-:W-:Y:S01]  /*fc10*/  LOP3.LUT R6, R6, 0xffff0000, RZ, 0xc0, !PT ;  /* 0xffff000006067812 */ /* 0x000fe200078ec0ff */
[----:B------:R-:W-:Y:S01]  /*fc20*/  FFMA.FTZ R47, R36, R39, -R47 ;  /* 0x00000027242f7223 */ /* 0x000fe2000001082f */
[C---:B------:R-:W-:Y:S01]  /*fc30*/  FMUL.FTZ R39, R10.reuse, R45 ;  /* 0x0000002d0a277220 */ /* 0x040fe20000410000 */
[----:B------:R-:W-:Y:S02]  /*fc40*/  IMAD.U32 R37, R7, 0x10000, RZ ;  /* 0x0001000007257824 */ /* 0x000fe400078e00ff */
[----:B------:R-:W-:Y:S01]  /*fc50*/  FMUL.FTZ R10, R10, R35 ;  /* 0x000000230a0a7220 */ /* 0x000fe20000410000 */
[----:B------:R-:W-:-:S02]  /*fc60*/  IMAD.U32 R4, R14, 0x10000, RZ ;  /* 0x000100000e047824 */ /* 0x000fc400078e00ff */
[----:B------:R-:W-:Y:S01]  /*fc70*/  FMUL.FTZ R8, R41, R34 ;  /* 0x0000002229087220 */ /* 0x000fe20000410000 */
[----:B------:R-:W-:Y:S01]  /*fc80*/  FFMA.FTZ R55, R36, R43, R55 ;  /* 0x0000002b24377223 */ /* 0x000fe20000010037 */
[C---:B------:R-:W-:Y:S01]  /*fc90*/  FFMA.FTZ R36, R6.reuse, R35, -R39 ;  /* 0x0000002306247223 */ /* 0x040fe20000010827 */
[----:B------:R-:W-:Y:S01]  /*fca0*/  FFMA.FTZ R38, R6, R45, R10 ;  /* 0x0000002d06267223 */ /* 0x000fe2000001000a */
[-C--:B------:R-:W-:Y:S01]  /*fcb0*/  FFMA.FTZ R39, R37, R4.reuse, -R8 ;  /* 0x0000000425277223 */ /* 0x080fe20000010808 */
[----:B------:R-:W-:Y:S01]  /*fcc0*/  FMUL.FTZ R40, R41, R4 ;  /* 0x0000000429287220 */ /* 0x000fe20000410000 */
[----:B------:R-:W-:Y:S02]  /*fcd0*/  LOP3.LUT R8, R20, 0xffff0000, RZ, 0xc0, !PT ;  /* 0xffff000014087812 */ /* 0x000fe400078ec0ff */
[----:B------:R-:W-:Y:S01]  /*fce0*/  LOP3.LUT R10, R24, 0xffff0000, RZ, 0xc0, !PT ;  /* 0xffff0000180a7812 */ /* 0x000fe200078ec0ff */
[----:B------:R-:W-:Y:S01]  /*fcf0*/  FFMA.FTZ R40, R37, R34, R40 ;  /* 0x0000002225287223 */ /* 0x000fe20000010028 */
[----:B------:R-:W-:Y:S01]  /*fd00*/  LOP3.LUT R4, R12, 0xffff0000, RZ, 0xc0, !PT ;  /* 0xffff00000c047812 */ /* 0x000fe200078ec0ff */
[----:B------:R-:W-:Y:S01]  /*fd10*/  FMUL.FTZ R34, R9, R8 ;  /* 0x0000000809227220 */ /* 0x000fe20000410000 */
[----:B------:R-:W-:Y:S01]  /*fd20*/  LOP3.LUT R6, R14, 0xffff0000, RZ, 0xc0, !PT ;  /* 0xffff00000e067812 */ /* 0x000fe200078ec0ff */
[----:B------:R-:W-:Y:S01]  /*fd30*/  FMUL.FTZ R48, R11, R10 ;  /* 0x0000000a0b307220 */ /* 0x000fe20000410000 */
[----:B------:R-:W-:Y:S01]  /*fd40*/  LOP3.LUT R7, R7, 0xffff0000, RZ, 0xc0, !PT ;  /* 0xffff000007077812 */ /* 0x000fe200078ec0ff */
[-C--:B------:R-:W-:Y:S01]  /*fd50*/  FMUL.FTZ R35, R9, R4.reuse ;  /* 0x0000000409237220 */ /* 0x080fe20000410000 */
[----:B------:R-:W-:Y:S01]  /*fd60*/  FFMA.FTZ R9, R5, R4, -R34 ;  /* 0x0000000405097223 */ /* 0x000fe20000010822 */
[-C--:B------:R-:W-:Y:S01]  /*fd70*/  FMUL.FTZ R11, R11, R6.reuse ;  /* 0x000000060b0b7220 */ /* 0x080fe20000410000 */
[----:B------:R-:W-:Y:S01]  /*fd80*/  F2FP.BF16.F32.PACK_AB R4, R42, R49 ;  /* 0x000000312a04723e */ /* 0x000fe200000010ff */
[----:B------:R-:W-:Y:S01]  /*fd90*/  FFMA.FTZ R48, R7, R6, -R48 ;  /* 0x0000000607307223 */ /* 0x000fe20000010830 */
[----:B------:R-:W-:Y:S01]  /*fda0*/  FFMA.FTZ R34, R5, R8, R35 ;  /* 0x0000000805227223 */ /* 0x000fe20000010023 */
[----:B------:R-:W-:Y:S01]  /*fdb0*/  FFMA.FTZ R11, R7, R10, R11 ;  /* 0x0000000a070b7223 */ /* 0x000fe2000001000b */
[----:B------:R-:W-:-:S02]  /*fdc0*/  F2FP.BF16.F32.PACK_AB R6, R36, R47 ;  /* 0x0000002f2406723e */ /* 0x000fc400000010ff */
[----:B------:R-:W-:Y:S02]  /*fdd0*/  F2FP.BF16.F32.PACK_AB R5, R9, R46 ;  /* 0x0000002e0905723e */ /* 0x000fe400000010ff */
[----:B------:R-:W-:Y:S02]  /*fde0*/  F2FP.BF16.F32.PACK_AB R7, R48, R39 ;  /* 0x000000273007723e */ /* 0x000fe400000010ff */
[----:B------:R-:W-:Y:S02]  /*fdf0*/  F2FP.BF16.F32.PACK_AB R10, R38, R55 ;  /* 0x00000037260a723e */ /* 0x000fe400000010ff */
[----:B------:R-:W-:Y:S01]  /*fe00*/  F2FP.BF16.F32.PACK_AB R8, R44, R51 ;  /* 0x000000332c08723e */ /* 0x000fe200000010ff */
[----:B------:R1:W-:Y:S01]  /*fe10*/  STS.128 [R50], R4 ;  /* 0x0000000432007388 */ /* 0x0003e20000000c00 */
[----:B------:R-:W-:Y:S02]  /*fe20*/  F2FP.BF16.F32.PACK_AB R9, R34, R53 ;  /* 0x000000352209723e */ /* 0x000fe400000010ff */
[----:B------:R-:W-:-:S05]  /*fe30*/  F2FP.BF16.F32.PACK_AB R11, R11, R40 ;  /* 0x000000280b0b723e */ /* 0x000fca00000010ff */
[----:B------:R1:W-:Y:S02]  /*fe40*/  STS.128 [R0+0x14400], R8 ;  /* 0x0144000800007388 */ /* 0x0003e40000000c00 */
.L_x_816:
[----:B------:R-:W-:Y:S05]  /*fe50*/  BSYNC B1 ;  /* 0x0000000000017941 */ /* 0x000fea0003800000 */
.L_x_815:
[----:B01----:R-:W-:Y:S01]  /*fe60*/  VIADD R0, R212, 0x20 ;  /* 0x00000020d4007836 */ /* 0x003fe20000000000 */
[----:B------:R-:W-:Y:S04]  /*fe70*/  BSSY B1, `(.L_x_819) ;  /* 0x00000bc000017945 */ /* 0x000fe80003800000 */
[----:B------:R-:W-:-:S13]  /*fe80*/  ISETP.GE.AND P0, PT, R0, R33, PT ;  /* 0x000000210000720c */ /* 0x000fda0003f06270 */
[----:B------:R-:W-:Y:S05]  /*fe90*/  @P0 BRA `(.L_x_820) ;  /* 0x0000000800e40947 */ /* 0x000fea0003800000 */
[----:B------:R-:W0:Y:S01]  /*fea0*/  LDC R46, c[0x0][0x3f4] ;  /* 0x0000fd00ff2e7b82 */ /* 0x000e220000000800 */
[----:B------:R-:W-:Y:S01]  /*feb0*/  BSSY B2, `(.L_x_821) ;  /* 0x000005f000027945 */ /* 0x000fe20003800000 */
[----:B------:R-:W-:Y:S02]  /*fec0*/  SHF.R.U32.HI R54, RZ, 0x3, R225 ;  /* 0x00000003ff367819 */ /* 0x000fe400000116e1 */
[-C--:B0-----:R-:W-:Y:S02]  /*fed0*/  ISETP.GE.AND P0, PT, R16, R46.reuse, PT ;  /* 0x0000002e1000720c */ /* 0x081fe40003f06270 */
[----:B------:R-:W-:-:S11]  /*fee0*/  ISETP.GE.AND P1, PT, R213, R46, PT ;  /* 0x0000002ed500720c */ /* 0x000fd60003f26270 */
[----:B------:R-:W-:Y:S05]  /*fef0*/  @P0 BRA `(.L_x_822) ;  /* 0x0000000400680947 */ /* 0x000fea0003800000 */
[----:B------:R-:W2:Y:S01]  /*ff00*/  LDL R6, [R1+0x60] ;  /* 0x0000600001067983 */ /* 0x000ea20000100800 */
[----:B------:R-:W-:Y:S01]  /*ff10*/  LEA.HI R0, R46, R235, RZ, 0x1d ;  /* 0x000000eb2e007211 */ /* 0x000fe200078fe8ff */
[----:B------:R-:W-:Y:S01]  /*ff20*/  IMAD.U32 R44, R29, 0x10000, RZ ;  /* 0x000100001d2c7824 */ /* 0x000fe200078e00ff */
[----:B------:R-:W-:Y:S01]  /*ff30*/  LOP3.LUT R7, R225, 0x38, R16, 0xf8, !PT ;  /* 0x00000038e1077812 */ /* 0x000fe200078ef810 */
[----:B------:R-:W-:Y:S01]  /*ff40*/  IMAD.U32 R42, R25, 0x10000, RZ ;  /* 0x00010000192a7824 */ /* 0x000fe200078e00ff */
[----:B------:R-:W-:Y:S01]  /*ff50*/  SHF.R.S32.HI R5, RZ, 0x1f, R0 ;  /* 0x0000001fff057819 */ /* 0x000fe20000011400 */
[----:B------:R-:W-:Y:S01]  /*ff60*/  IMAD.SHL.U32 R4, R0, 0x8, RZ ;  /* 0x0000000800047824 */ /* 0x000fe200078e00ff */
[----:B------:R-:W-:Y:S01]  /*ff70*/  LOP3.LUT R7, R228, R7, R54, 0xf6, !PT ;  /* 0x00000007e4077212 */ /* 0x000fe200078ef636 */
[----:B------:R-:W-:Y:S01]  /*ff80*/  IMAD.U32 R53, R30, 0x10000, RZ ;  /* 0x000100001e357824 */ /* 0x000fe200078e00ff */
[----:B------:R-:W-:Y:S01]  /*ff90*/  LEA.HI R5, R5, R0, RZ, 0x3 ;  /* 0x0000000005057211 */ /* 0x000fe200078f18ff */
[----:B------:R-:W-:Y:S01]  /*ffa0*/  IMAD.U32 R51, R26, 0x10000, RZ ;  /* 0x000100001a337824 */ /* 0x000fe200078e00ff */
[----:B------:R-:W-:Y:S01]  /*ffb0*/  LOP3.LUT R0, R225, 0x38, R4, 0xf8, !PT ;  /* 0x00000038e1007812 */ /* 0x000fe200078ef804 */
[----:B------:R-:W-:Y:S01]  /*ffc0*/  IMAD.U32 R50, R31, 0x10000, RZ ;  /* 0x000100001f327824 */ /* 0x000fe200078e00ff */
[----:B------:R-:W-:Y:S01]  /*ffd0*/  LOP3.LUT R48, R29, 0xffff0000, RZ, 0xc0, !PT ;  /* 0xffff00001d307812 */ /* 0x000fe200078ec0ff */
[----:B------:R-:W-:Y:S01]  /*ffe0*/  IMAD.SHL.U32 R4, R5, 0x400, RZ ;  /* 0x0000040005047824 */ /* 0x000fe200078e00ff */
[----:B------:R-:W-:-:S02]  /*fff0*/  LOP3.LUT R5, R0, R54, RZ, 0x3c, !PT ;  /* 0x0000003600057212 */ /* 0x000fc400078e3cff */
[----:B------:R-:W-:Y:S02]  /*10000*/  LOP3.LUT R55, R32, 0xffff0000, RZ, 0xc0, !PT ;  /* 0xffff000020377812 */ /* 0x000fe400078ec0ff */
        /* <DEDUP_REMOVED lines=8> */
[-C--:B------:R-:W-:Y:S01]  /*10090*/  FMUL.FTZ R43, R44, R38.reuse ;  /* 0x000000262c2b7220 */ /* 0x080fe20000410000 */
[----:B------:R-:W-:Y:S01]  /*100a0*/  FMUL.FTZ R45, R42, R38 ;  /* 0x000000262a2d7220 */ /* 0x000fe20000410000 */
[----:B------:R-:W-:Y:S01]  /*100b0*/  LOP3.LUT R38, R25, 0xffff0000, RZ, 0xc0, !PT ;  /* 0xffff000019267812 */ /* 0x000fe200078ec0ff */
[----:B------:R-:W-:Y:S01]  /*100c0*/  FMUL.FTZ R47, R48, R8 ;  /* 0x00000008302f7220 */ /* 0x000fe20000410000 */
[C---:B------:R-:W-:Y:S01]  /*100d0*/  IMAD.U32 R40, R10.reuse, 0x10000, RZ ;  /* 0x000100000a287824 */ /* 0x040fe200078e00ff */
[----:B------:R-:W-:Y:S01]  /*100e0*/  LOP3.LUT R10, R10, 0xffff0000, RZ, 0xc0, !PT ;  /* 0xffff00000a0a7812 */ /* 0x000fe200078ec0ff */
[----:B------:R-:W-:-:S02]  /*100f0*/  IMAD.U32 R41, R11, 0x10000, RZ ;  /* 0x000100000b297824 */ /* 0x000fc400078e00ff */
[----:B------:R-:W-:Y:S01]  /*10100*/  FMUL.FTZ R49, R38, R8 ;  /* 0x0000000826317220 */ /* 0x000fe20000410000 */
[----:B------:R-:W-:Y:S01]  /*10110*/  LOP3.LUT R11, R11, 0xffff0000, RZ, 0xc0, !PT ;  /* 0xffff00000b0b7812 */ /* 0x000fe200078ec0ff */
[----:B--2---:R-:W-:-:S05]  /*10120*/  IMAD R52, R7, 0x2, R6 ;  /* 0x0000000207347824 */ /* 0x004fca00078e0206 */
[----:B------:R-:W0:Y:S02]  /*10130*/  LDS.128 R4, [R52] ;  /* 0x0000000034047984 */ /* 0x000e240000000c00 */
[C---:B0-----:R-:W-:Y:S01]  /*10140*/  IMAD.U32 R34, R4.reuse, 0x10000, RZ ;  /* 0x0001000004227824 */ /* 0x041fe200078e00ff */
[----:B------:R-:W-:Y:S01]  /*10150*/  LOP3.LUT R4, R4, 0xffff0000, RZ, 0xc0, !PT ;  /* 0xffff000004047812 */ /* 0x000fe200078ec0ff */
[C---:B------:R-:W-:Y:S01]  /*10160*/  IMAD.U32 R35, R5.reuse, 0x10000, RZ ;  /* 0x0001000005237824 */ /* 0x040fe200078e00ff */
[----:B------:R-:W-:Y:S01]  /*10170*/  LOP3.LUT R5, R5, 0xffff0000, RZ, 0xc0, !PT ;  /* 0xffff000005057812 */ /* 0x000fe200078ec0ff */
[----:B------:R-:W-:Y:S01]  /*10180*/  FFMA.FTZ R43, R42, R34, -R43 ;  /* 0x000000222a2b7223 */ /* 0x000fe2000001082b */
[-C--:B------:R-:W-:Y:S01]  /*10190*/  FMUL.FTZ R42, R51, R39.reuse ;  /* 0x00000027332a7220 */ /* 0x080fe20000410000 */
[----:B------:R-:W-:Y:S01]  /*101a0*/  FFMA.FTZ R8, R38, R4, -R47 ;  /* 0x0000000426087223 */ /* 0x000fe2000001082f */
[----:B------:R-:W-:Y:S01]  /*101b0*/  FMUL.FTZ R38, R53, R39 ;  /* 0x0000002735267220 */ /* 0x000fe20000410000 */
[----:B------:R-:W-:Y:S01]  /*101c0*/  FFMA.FTZ R45, R44, R34, R45 ;  /* 0x000000222c2d7223 */ /* 0x000fe2000001002d */
[----:B------:R-:W-:Y:S01]  /*101d0*/  FFMA.FTZ R34, R48, R4, R49 ;  /* 0x0000000430227223 */ /* 0x000fe20000010031 */
[----:B------:R-:W-:-:S02]  /*101e0*/  IMAD.U32 R4, R27, 0x10000, RZ ;  /* 0x000100001b047824 */ /* 0x000fc400078e00ff */
[-C--:B------:R-:W-:Y:S01]  /*101f0*/  FFMA.FTZ R38, R51, R35.reuse, -R38 ;  /* 0x0000002333267223 */ /* 0x080fe20000010826 */
[----:B------:R-:W-:Y:S01]  /*10200*/  FFMA.FTZ R42, R53, R35, R42 ;  /* 0x00000023352a7223 */ /* 0x000fe2000001002a */
[----:B------:R-:W-:Y:S01]  /*10210*/  LOP3.LUT R44, R27, 0xffff0000, RZ, 0xc0, !PT ;  /* 0xffff00001b2c7812 */ /* 0x000fe200078ec0ff */
[----:B------:R-:W-:Y:S01]  /*10220*/  IMAD.U32 R36, R6, 0x10000, RZ ;  /* 0x0001000006247824 */ /* 0x000fe200078e00ff */
[----:B------:R-:W-:Y:S01]  /*10230*/  LOP3.LUT R48, R31, 0xffff0000, RZ, 0xc0, !PT ;  /* 0xffff00001f307812 */ /* 0x000fe200078ec0ff */
[-C--:B------:R-:W-:Y:S01]  /*10240*/  FMUL.FTZ R35, R50, R40.reuse ;  /* 0x0000002832237220 */ /* 0x080fe20000410000 */
[----:B------:R-:W-:Y:S01]  /*10250*/  IMAD.U32 R53, R32, 0x10000, RZ ;  /* 0x0001000020357824 */ /* 0x000fe200078e00ff */
[----:B------:R-:W-:Y:S01]  /*10260*/  LOP3.LUT R6, R6, 0xffff0000, RZ, 0xc0, !PT ;  /* 0xffff000006067812 */ /* 0x000fe200078ec0ff */
[C---:B------:R-:W-:Y:S01]  /*10270*/  FMUL.FTZ R39, R4.reuse, R40 ;  /* 0x0000002804277220 */ /* 0x040fe20000410000 */
[----:B------:R-:W-:Y:S01]  /*10280*/  FFMA.FTZ R35, R4, R36, -R35 ;  /* 0x0000002404237223 */ /* 0x000fe20000010823 */
[-C--:B------:R-:W-:Y:S01]  /*10290*/  FMUL.FTZ R47, R48, R10.reuse ;  /* 0x0000000a302f7220 */ /* 0x080fe20000410000 */
[----:B------:R-:W-:Y:S01]  /*102a0*/  FMUL.FTZ R49, R44, R10 ;  /* 0x0000000a2c317220 */ /* 0x000fe20000410000 */
[----:B------:R-:W-:-:S02]  /*102b0*/  IMAD.U32 R37, R7, 0x10000, RZ ;  /* 0x0001000007257824 */ /* 0x000fc400078e00ff */
[-C--:B------:R-:W-:Y:S01]  /*102c0*/  FMUL.FTZ R4, R53, R41.reuse ;  /* 0x0000002935047220 */ /* 0x080fe20000410000 */
[----:B------:R-:W-:Y:S02]  /*102d0*/  IMAD.U32 R51, R28, 0x10000, RZ ;  /* 0x000100001c337824 */ /* 0x000fe400078e00ff */
[----:B------:R-:W-:Y:S01]  /*102e0*/  FFMA.FTZ R10, R50, R36, R39 ;  /* 0x00000024320a7223 */ /* 0x000fe20000010027 */
[-C--:B------:R-:W-:Y:S01]  /*102f0*/  FFMA.FTZ R36, R44, R6.reuse, -R47 ;  /* 0x000000062c247223 */ /* 0x080fe2000001082f */
[----:B------:R-:W-:Y:S01]  /*10300*/  FFMA.FTZ R49, R48, R6, R49 ;  /* 0x0000000630317223 */ /* 0x000fe20000010031 */
[C---:B------:R-:W-:Y:S01]  /*10310*/  FMUL.FTZ R6, R51.reuse, R41 ;  /* 0x0000002933067220 */ /* 0x040fe20000410000 */
[----:B------:R-:W-:Y:S01]  /*10320*/  FFMA.FTZ R39, R51, R37, -R4 ;  /* 0x0000002533277223 */ /* 0x000fe20000010804 */
[----:B------:R-:W-:Y:S01]  /*10330*/  LOP3.LUT R51, R30, 0xffff0000, RZ, 0xc0, !PT ;  /* 0xffff00001e337812 */ /* 0x000fe200078ec0ff */
[----:B------:R-:W-:Y:S01]  /*10340*/  FMUL.FTZ R40, R55, R11 ;  /* 0x0000000b37287220 */ /* 0x000fe20000410000 */
[----:B------:R-:W-:Y:S01]  /*10350*/  LOP3.LUT R41, R26, 0xffff0000, RZ, 0xc0, !PT ;  /* 0xffff00001a297812 */ /* 0x000fe200078ec0ff */
[----:B------:R-:W-:Y:S01]  /*10360*/  FFMA.FTZ R37, R53, R37, R6 ;  /* 0x0000002535257223 */ /* 0x000fe20000010006 */
[----:B------:R-:W-:Y:S01]  /*10370*/  LOP3.LUT R47, R28, 0xffff0000, RZ, 0xc0, !PT ;  /* 0xffff00001c2f7812 */ /* 0x000fe200078ec0ff */
[-C--:B------:R-:W-:Y:S01]  /*10380*/  FMUL.FTZ R4, R51, R9.reuse ;  /* 0x0000000933047220 */ /* 0x080fe20000410000 */
[----:B------:R-:W-:Y:S01]  /*10390*/  LOP3.LUT R7, R7, 0xffff0000, RZ, 0xc0, !PT ;  /* 0xffff000007077812 */ /* 0x000fe200078ec0ff */
[----:B------:R-:W-:Y:S01]  /*103a0*/  FMUL.FTZ R6, R41, R9 ;  /* 0x0000000929067220 */ /* 0x000fe20000410000 */
[----:B------:R-:W-:Y:S01]  /*103b0*/  F2FP.BF16.F32.PACK_AB R10, R49, R10 ;  /* 0x0000000a310a723e */ /* 0x000fe200000010ff */
[----:B------:R-:W-:Y:S01]  /*103c0*/  FMUL.FTZ R44, R47, R11 ;  /* 0x0000000b2f2c7220 */ /* 0x000fe20000410000 */
[-C--:B------:R-:W-:Y:S01]  /*103d0*/  FFMA.FTZ R9, R41, R5.reuse, -R4 ;  /* 0x0000000529097223 */ /* 0x080fe20000010804 */
[----:B------:R-:W-:Y:S01]  /*103e0*/  FFMA.FTZ R11, R51, R5, R6 ;  /* 0x00000005330b7223 */ /* 0x000fe20000010006 */
[-C--:B------:R-:W-:Y:S01]  /*103f0*/  FFMA.FTZ R40, R47, R7.reuse, -R40 ;  /* 0x000000072f287223 */ /* 0x080fe20000010828 */
[----:B------:R-:W-:Y:S01]  /*10400*/  FFMA.FTZ R44, R55, R7, R44 ;  /* 0x00000007372c7223 */ /* 0x000fe2000001002c */
[----:B------:R-:W-:-:S02]  /*10410*/  F2FP.BF16.F32.PACK_AB R6, R36, R35 ;  /* 0x000000232406723e */ /* 0x000fc400000010ff */
[----:B------:R-:W-:Y:S02]  /*10420*/  F2FP.BF16.F32.PACK_AB R5, R9, R38 ;  /* 0x000000260905723e */ /* 0x000fe400000010ff */
[----:B------:R-:W-:Y:S02]  /*10430*/  F2FP.BF16.F32.PACK_AB R4, R8, R43 ;  /* 0x0000002b0804723e */ /* 0x000fe400000010ff */
[----:B------:R-:W-:Y:S02]  /*10440*/  F2FP.BF16.F32.PACK_AB R9, R11, R42 ;  /* 0x0000002a0b09723e */ /* 0x000fe400000010ff */
[----:B------:R-:W-:Y:S02]  /*10450*/  F2FP.BF16.F32.PACK_AB R7, R40, R39 ;  /* 0x000000272807723e */ /* 0x000fe400000010ff */
[----:B------:R-:W-:Y:S02]  /*10460*/  F2FP.BF16.F32.PACK_AB R8, R34, R45 ;  /* 0x0000002d2208723e */ /* 0x000fe400000010ff */
[----:B------:R-:W-:Y:S01]  /*10470*/  F2FP.BF16.F32.PACK_AB R11, R44, R37 ;  /* 0x000000252c0b723e */ /* 0x000fe200000010ff */
[----:B------:R0:W-:Y:S04]  /*10480*/  STS.128 [R52], R4 ;  /* 0x0000000434007388 */ /* 0x0001e80000000c00 */
[----:B------:R0:W-:Y:S02]  /*10490*/  STS.128 [R0+0x14400], R8 ;  /* 0x0144000800007388 */ /* 0x0001e40000000c00 */
.L_x_822:
[----:B------:R-:W-:Y:S05]  /*104a0*/  BSYNC B2 ;  /* 0x0000000000027941 */ /* 0x000fea0003800000 */
.L_x_821:
[----:B------:R-:W-:Y:S05]  /*104b0*/  @P1 BRA `(.L_x_820) ;  /* 0x00000004005c1947 */ /* 0x000fea0003800000 */
[----:B------:R-:W2:Y:S01]  /*104c0*/  LDL R50, [R1+0x78] ;  /* 0x0000780001327983 */ /* 0x000ea20000100800 */
[----:B------:R-:W-:Y:S01]  /*104d0*/  LEA.HI R46, R46, R236, RZ, 0x1d ;  /* 0x000000ec2e2e7211 */ /* 0x000fe200078fe8ff */
[----:B------:R-:W-:Y:S01]  /*104e0*/  IMAD.U32 R44, R15, 0x10000, RZ ;  /* 0x000100000f2c7824 */ /* 0x000fe200078e00ff */
[----:B------:R-:W-:Y:S01]  /*104f0*/  LOP3.LUT R55, R24, 0xffff0000, RZ, 0xc0, !PT ;  /* 0xffff000018377812 */ /* 0x000fe200078ec0ff */
[----:B------:R-:W-:Y:S01]  /*10500*/  IMAD.U32 R42, R3, 0x10000, RZ ;  /* 0x00010000032a7824 */ /* 0x000fe200078e00ff */
[----:B0-----:R-:W-:Y:S01]  /*10510*/  SHF.R.S32.HI R5, RZ, 0x1f, R46 ;  /* 0x0000001fff057819 */ /* 0x001fe2000001142e */
[----:B------:R-:W-:Y:S02]  /*10520*/  IMAD.SHL.U32 R0, R46, 0x8, RZ ;  /* 0x000000082e007824 */ /* 0x000fe400078e00ff */
[----:B------:R-:W-:Y:S01]  /*10530*/  IMAD.U32 R53, R20, 0x10000, RZ ;  /* 0x0001000014357824 */ /* 0x000fe200078e00ff */
[----:B------:R-:W-:Y:S01]  /*10540*/  LEA.HI R5, R5, R46, RZ, 0x3 ;  /* 0x0000002e05057211 */ /* 0x000fe200078f18ff */
[----:B------:R-:W-:Y:S01]  /*10550*/  IMAD.U32 R51, R12, 0x10000, RZ ;  /* 0x000100000c337824 */ /* 0x000fe200078e00ff */
[----:B------:R-:W-:Y:S01]  /*10560*/  LOP3.LUT R0, R225, 0x38, R0, 0xf8, !PT ;  /* 0x00000038e1007812 */ /* 0x000fe200078ef800 */
[----:B------:R-:W-:Y:S01]  /*10570*/  IMAD.U32 R48, R21, 0x10000, RZ ;  /* 0x0001000015307824 */ /* 0x000fe200078e00ff */
[----:B------:R-:W-:Y:S01]  /*10580*/  LOP3.LUT R46, R15, 0xffff0000, RZ, 0xc0, !PT ;  /* 0xffff00000f2e7812 */ /* 0x000fe200078ec0ff */
[----:B------:R-:W-:Y:S01]  /*10590*/  IMAD.SHL.U32 R4, R5, 0x400, RZ ;  /* 0x0000040005047824 */ /* 0x000fe200078e00ff */
[----:B------:R-:W-:-:S04]  /*105a0*/  LOP3.LUT R5, R0, R54, RZ, 0x3c, !PT ;  /* 0x0000003600057212 */ /* 0x000fc800078e3cff */
        /* <DEDUP_REMOVED lines=17> */
[----:B--2---:R-:W0:Y:S02]  /*106c0*/  LDS.128 R4, [R50] ;  /* 0x0000000032047984 */ /* 0x004e240000000c00 */
        /* <DEDUP_REMOVED lines=54> */
.L_x_820:
[----:B------:R-:W-:Y:S05]  /*10a30*/  BSYNC B1 ;  /* 0x0000000000017941 */ /* 0x000fea0003800000 */
.L_x_819:
        /* <DEDUP_REMOVED lines=12> */
[C---:B------:R-:W-:Y:S01]  /*10b00*/  IMAD.U32 R44, R29.reuse, 0x10000, RZ ;  /* 0x000100001d2c7824 */ /* 0x040fe200078e00ff */
[----:B------:R-:W-:Y:S01]  /*10b10*/  LOP3.LUT R48, R29, 0xffff0000, RZ, 0xc0, !PT ;  /* 0xffff00001d307812 */ /* 0x000fe200078ec0ff */
[----:B------:R-:W-:Y:S01]  /*10b20*/  IMAD.U32 R42, R25, 0x10000, RZ ;  /* 0x00010000192a7824 */ /* 0x000fe200078e00ff */
[----:B------:R-:W-:Y:S01]  /*10b30*/  SHF.R.S32.HI R7, RZ, 0x1f, R0 ;  /* 0x0000001fff077819 */ /* 0x000fe20000011400 */
[----:B------:R-:W-:Y:S01]  /*10b40*/  IMAD.SHL.U32 R5, R0, 0x8, RZ ;  /* 0x0000000800057824 */ /* 0x000fe200078e00ff */
[----:B------:R-:W-:Y:S01]  /*10b50*/  LOP3.LUT R55, R32, 0xffff0000, RZ, 0xc0, !PT ;  /* 0xffff000020377812 */ /* 0x000fe200078ec0ff */
[----:B------:R-:W-:Y:S01]  /*10b60*/  IMAD.U32 R53, R30, 0x10000, RZ ;  /* 0x000100001e357824 */ /* 0x000fe200078e00ff */
[----:B------:R-:W-:Y:S01]  /*10b70*/  LEA.HI R7, R7, R0, RZ, 0x3 ;  /* 0x0000000007077211 */ /* 0x000fe200078f18ff */
[----:B------:R-:W-:Y:S01]  /*10b80*/  IMAD.U32 R51, R26, 0x10000, RZ ;  /* 0x000100001a337824 */ /* 0x000fe200078e00ff */
[----:B------:R-:W-:Y:S01]  /*10b90*/  LOP3.LUT R0, R226, 0x38, R5, 0xf8, !PT ;  /* 0x00000038e2007812 */ /* 0x000fe200078ef805 */
[----:B------:R-:W-:-:S02]  /*10ba0*/  IMAD.U32 R50, R31, 0x10000, RZ ;  /* 0x000100001f327824 */ /* 0x000fc400078e00ff */
        /* <DEDUP_REMOVED lines=74> */
.L_x_826:
[----:B------:R-:W-:Y:S05]  /*11050*/  BSYNC B2 ;  /* 0x0000000000027941 */ /* 0x000fea0003800000 */
.L_x_825:
        /* <DEDUP_REMOVED lines=88> */
.L_x_824:
[----:B------:R-:W-:Y:S05]  /*115e0*/  BSYNC B1 ;  /* 0x0000000000017941 */ /* 0x000fea0003800000 */
.L_x_823:
[----:B01----:R-:W-:-:S05]  /*115f0*/  VIADD R0, R212, 0x60 ;  /* 0x00000060d4007836 */ /* 0x003fca0000000000 */
[----:B------:R-:W-:-:S13]  /*11600*/  ISETP.GE.AND P0, PT, R0, R33, PT ;  /* 0x000000210000720c */ /* 0x000fda0003f06270 */
[----:B------:R-:W-:Y:S05]  /*11610*/  @P0 BRA `(.L_x_803) ;  /* 0x0000000800f40947 */ /* 0x000fea0003800000 */
[----:B------:R0:W5:Y:S01]  /*11620*/  LDL R51, [R1+0x64] ;  /* 0x0000640001337983 */ /* 0x0001620000100800 */
[----:B------:R-:W1:Y:S01]  /*11630*/  LDC R41, c[0x0][0x3f4] ;  /* 0x0000fd00ff297b82 */ /* 0x000e620000000800 */
[C---:B------:R-:W-:Y:S01]  /*11640*/  VIADD R53, R212.reuse, 0x60 ;  /* 0x00000060d4357836 */ /* 0x040fe20000000000 */
[----:B------:R-:W-:Y:S01]  /*11650*/  BSSY B1, `(.L_x_827) ;  /* 0x0000061000017945 */ /* 0x000fe20003800000 */
[----:B------:R-:W-:Y:S02]  /*11660*/  VIADD R54, R212, 0x60 ;  /* 0x00000060d4367836 */ /* 0x000fe40000000000 */
[----:B------:R-:W-:Y:S02]  /*11670*/  IMAD.SHL.U32 R53, R53, 0x40, RZ ;  /* 0x0000004035357824 */ /* 0x000fe400078e00ff */
[----:B------:R-:W-:-:S03]  /*11680*/  IMAD.SHL.U32 R54, R54, 0x40, RZ ;  /* 0x0000004036367824 */ /* 0x000fc600078e00ff */
[----:B------:R-:W-:Y:S02]  /*11690*/  LOP3.LUT R53, R53, 0x1c0, RZ, 0xc0, !PT ;  /* 0x000001c035357812 */ /* 0x000fe400078ec0ff */
[----:B------:R-:W-:Y:S02]  /*116a0*/  LOP3.LUT R54, R54, 0x1c0, RZ, 0xc0, !PT ;  /* 0x000001c036367812 */ /* 0x000fe400078ec0ff */
[----:B------:R-:W-:Y:S02]  /*116b0*/  SHF.R.U32.HI R53, RZ, 0x3, R53 ;  /* 0x00000003ff357819 */ /* 0x000fe40000011635 */
[-C--:B-1----:R-:W-:Y:S02]  /*116c0*/  ISETP.GE.AND P0, PT, R16, R41.reuse, PT ;  /* 0x000000291000720c */ /* 0x082fe40003f06270 */
[----:B------:R-:W-:-:S11]  /*116d0*/  ISETP.GE.AND P1, PT, R213, R41, PT ;  /* 0x00000029d500720c */ /* 0x000fd60003f26270 */
[----:B0-----:R-:W-:Y:S05]  /*116e0*/  @P0 BRA `(.L_x_828) ;  /* 0x00000004005c0947 */ /* 0x001fea0003800000 */
[----:B------:R-:W2:Y:S01]  /*116f0*/  LDL R55, [R1+0x6c] ;  /* 0x00006c0001377983 */ /* 0x000ea20000100800 */
[----:B------:R-:W-:Y:S01]  /*11700*/  LEA.HI R0, R41, R235, RZ, 0x1d ;  /* 0x000000eb29007211 */ /* 0x000fe200078fe8ff */
[C---:B------:R-:W-:Y:S01]  /*11710*/  IMAD.U32 R45, R29.reuse, 0x10000, RZ ;  /* 0x000100001d2d7824 */ /* 0x040fe200078e00ff */
[----:B------:R-:W-:Y:S01]  /*11720*/  LOP3.LUT R50, R29, 0xffff0000, RZ, 0xc0, !PT ;  /* 0xffff00001d327812 */ /* 0x000fe200078ec0ff */
[C---:B------:R-:W-:Y:S01]  /*11730*/  IMAD.U32 R43, R25.reuse, 0x10000, RZ ;  /* 0x00010000192b7824 */ /* 0x040fe200078e00ff */
[----:B------:R-:W-:Y:S01]  /*11740*/  SHF.R.S32.HI R5, RZ, 0x1f, R0 ;  /* 0x0000001fff057819 */ /* 0x000fe20000011400 */
[----:B------:R-:W-:Y:S01]  /*11750*/  IMAD.SHL.U32 R4, R0, 0x8, RZ ;  /* 0x0000000800047824 */ /* 0x000fe200078e00ff */
[----:B------:R-:W-:Y:S01]  /*11760*/  LOP3.LUT R46, R25, 0xffff0000, RZ, 0xc0, !PT ;  /* 0xffff0000192e7812 */ /* 0x000fe200078ec0ff */
[----:B------:R-:W-:Y:S01]  /*11770*/  IMAD.U32 R52, R30, 0x10000, RZ ;  /* 0x000100001e347824 */ /* 0x000fe200078e00ff */
[----:B------:R-:W-:Y:S01]  /*11780*/  LEA.HI R5, R5, R0, RZ, 0x3 ;  /* 0x0000000005057211 */ /* 0x000fe200078f18ff */
[----:B------:R-:W-:Y:S01]  /*11790*/  IMAD.U32 R48, R26, 0x10000, RZ ;  /* 0x000100001a307824 */ /* 0x000fe200078e00ff */
[----:B------:R-:W-:-:S02]  /*117a0*/  LOP3.LUT R0, R54, 0x38, R4, 0xf8, !PT ;  /* 0x0000003836007812 */ /* 0x000fc400078ef804 */
[----:B------:R-:W-:Y:S01]  /*117b0*/  LOP3.LUT R47, R30, 0xffff0000, RZ, 0xc0, !PT ;  /* 0xffff00001e2f7812 */ /* 0x000fe200078ec0ff */
[----:B------:R-:W-:Y:S01]  /*117c0*/  IMAD.SHL.U32 R5, R5, 0x400, RZ ;  /* 0x0000040005057824 */ /* 0x000fe200078e00ff */
[----:B------:R-:W-:Y:S02]  /*117d0*/  LOP3.LUT R0, R0, R53, RZ, 0x3c, !PT ;  /* 0x0000003500007212 */ /* 0x000fe400078e3cff */
[----:B------:R-:W-:Y:S02]  /*117e0*/  LOP3.LUT R49, R32, 0xffff0000, RZ, 0xc0, !PT ;  /* 0xffff000020317812 */ /* 0x000fe400078ec0ff */
[----:B------:R-:W-:-:S04]  /*117f0*/  LOP3.LUT R5, R5, 0x7fffe000, RZ, 0xc0, !PT ;  /* 0x7fffe00005057812 */ /* 0x000fc800078ec0ff */
[----:B-----5:R-:W-:-:S05]  /*11800*/  IADD3 R9, R0, R5, R51 ;  /* 0x0000000500097210 */ /* 0x020fca0007ffe033 */
        /* <DEDUP_REMOVED lines=8> */
[-C--:B------:R-:W-:Y:S01]  /*11890*/  FMUL.FTZ R25, R50, R8.reuse ;  /* 0x0000000832197220 */ /* 0x080fe20000410000 */
[----:B------:R-:W-:Y:S01]  /*118a0*/  FMUL.FTZ R29, R46, R8 ;  /* 0x000000082e1d7220 */ /* 0x000fe20000410000 */
[----:B------:R-:W-:Y:S01]  /*118b0*/  FMUL.FTZ R37, R48, R38 ;  /* 0x0000002630257220 */ /* 0x000fe20000410000 */
[C---:B------:R-:W-:Y:S01]  /*118c0*/  IMAD.U32 R39, R10.reuse, 0x10000, RZ ;  /* 0x000100000a277824 */ /* 0x040fe200078e00ff */
[----:B------:R-:W-:Y:S01]  /*118d0*/  LOP3.LUT R10, R10, 0xffff0000, RZ, 0xc0, !PT ;  /* 0xffff00000a0a7812 */ /* 0x000fe200078ec0ff */
[C---:B------:R-:W-:Y:S01]  /*118e0*/  IMAD.U32 R40, R11.reuse, 0x10000, RZ ;  /* 0x000100000b287824 */ /* 0x040fe200078e00ff */
[----:B------:R-:W-:-:S05]  /*118f0*/  LOP3.LUT R11, R11, 0xffff0000, RZ, 0xc0, !PT ;  /* 0xffff00000b0b7812 */ /* 0x000fca00078ec0ff */
[----:B------:R-:W-:Y:S01]  /*11900*/  FMUL.FTZ R30, R49, R11 ;  /* 0x0000000b311e7220 */ /* 0x000fe20000410000 */
[----:B--2---:R-:W0:Y:S02]  /*11910*/  LDS.128 R4, [R55] ;  /* 0x0000000037047984 */ /* 0x004e240000000c00 */
[C---:B0-----:R-:W-:Y:S01]  /*11920*/  IMAD.U32 R33, R4.reuse, 0x10000, RZ ;  /* 0x0001000004217824 */ /* 0x041fe200078e00ff */
[----:B------:R-:W-:Y:S01]  /*11930*/  LOP3.LUT R4, R4, 0xffff0000, RZ, 0xc0, !PT ;  /* 0xffff000004047812 */ /* 0x000fe200078ec0ff */
[C---:B------:R-:W-:Y:S01]  /*11940*/  IMAD.U32 R34, R5.reuse, 0x10000, RZ ;  /* 0x0001000005227824 */ /* 0x040fe200078e00ff */
[----:B------:R-:W-:Y:S01]  /*11950*/  LOP3.LUT R5, R5, 0xffff0000, RZ, 0xc0, !PT ;  /* 0xffff000005057812 */ /* 0x000fe200078ec0ff */
[-C--:B------:R-:W-:Y:S01]  /*11960*/  FFMA.FTZ R42, R43, R33.reuse, -R42 ;  /* 0x000000212b2a7223 */ /* 0x080fe2000001082a */
[----:B------:R-:W-:Y:S01]  /*11970*/  FFMA.FTZ R44, R45, R33, R44 ;  /* 0x000000212d2c7223 */ /* 0x000fe2000001002c */
[----:B------:R-:W-:Y:S01]  /*11980*/  FMUL.FTZ R33, R52, R38 ;  /* 0x0000002634217220 */ /* 0x000fe20000410000 */
[----:B------:R-:W-:-:S02]  /*11990*/  IMAD.U32 R45, R31, 0x10000, RZ ;  /* 0x000100001f2d7824 */ /* 0x000fc400078e00ff */
[-C--:B------:R-:W-:Y:S01]  /*119a0*/  FFMA.FTZ R25, R46, R4.reuse, -R25 ;  /* 0x000000042e197223 */ /* 0x080fe20000010819 */
[C---:B------:R-:W-:Y:S01]  /*119b0*/  IMAD.U32 R43, R27.reuse, 0x10000, RZ ;  /* 0x000100001b2b7824 */ /* 0x040fe200078e00ff */
[----:B------:R-:W-:Y:S01]  /*119c0*/  LOP3.LUT R38, R27, 0xffff0000, RZ, 0xc0, !PT ;  /* 0xffff00001b267812 */ /* 0x000fe200078ec0ff */
[----:B------:R-:W-:Y:S01]  /*119d0*/  FFMA.FTZ R29, R50, R4, R29 ;  /* 0x00000004321d7223 */ /* 0x000fe2000001001d */
[----:B------:R-:W-:Y:S01]  /*119e0*/  LOP3.LUT R46, R31, 0xffff0000, RZ, 0xc0, !PT ;  /* 0xffff00001f2e7812 */ /* 0x000fe200078ec0ff */
[-C--:B------:R-:W-:Y:S01]  /*119f0*/  FFMA.FTZ R33, R48, R34.reuse, -R33 ;  /* 0x0000002230217223 */ /* 0x080fe20000010821 */
[----:B------:R-:W-:Y:S01]  /*11a00*/  FFMA.FTZ R37, R52, R34, R37 ;  /* 0x0000002234257223 */ /* 0x000fe20000010025 */
[----:B------:R-:W-:Y:S02]  /*11a10*/  IMAD.U32 R35, R6, 0x10000, RZ ;  /* 0x0001000006237824 */ /* 0x000fe400078e00ff */
[-C--:B------:R-:W-:Y:S01]  /*11a20*/  FMUL.FTZ R4, R45, R39.reuse ;  /* 0x000000272d047220 */ /* 0x080fe20000410000 */
[----:B------:R-:W-:Y:S01]  /*11a30*/  FMUL.FTZ R34, R43, R39 ;  /* 0x000000272b227220 */ /* 0x000fe20000410000 */
[----:B------:R-:W-:-:S02]  /*11a40*/  IMAD.U32 R48, R32, 0x10000, RZ ;  /* 0x0001000020307824 */ /* 0x000fc400078e00ff */
[-C--:B------:R-:W-:Y:S01]  /*11a50*/  FMUL.FTZ R27, R46, R10.reuse ;  /* 0x0000000a2e1b7220 */ /* 0x080fe20000410000 */
[----:B------:R-:W-:Y:S01]  /*11a60*/  FMUL.FTZ R31, R38, R10 ;  /* 0x0000000a261f7220 */ /* 0x000fe20000410000 */
[-C--:B------:R-:W-:Y:S01]  /*11a70*/  FFMA.FTZ R8, R43, R35.reuse, -R4 ;  /* 0x000000232b087223 */ /* 0x080fe20000010804 */
[----:B------:R-:W-:Y:S01]  /*11a80*/  FFMA.FTZ R10, R45, R35, R34 ;  /* 0x000000232d0a7223 */ /* 0x000fe20000010022 */
[----:B------:R-:W-:Y:S01]  /*11a90*/  LOP3.LUT R6, R6, 0xffff0000, RZ, 0xc0, !PT ;  /* 0xffff000006067812 */ /* 0x000fe200078ec0ff */
[C---:B------:R-:W-:Y:S02]  /*11aa0*/  IMAD.U32 R36, R7.reuse, 0x10000, RZ ;  /* 0x0001000007247824 */ /* 0x040fe400078e00ff */
[----:B------:R-:W-:Y:S01]  /*11ab0*/  FMUL.FTZ R35, R48, R40 ;  /* 0x0000002830237220 */ /* 0x000fe20000410000 */
[----:B------:R-:W-:Y:S01]  /*11ac0*/  IMAD.U32 R4, R28, 0x10000, RZ ;  /* 0x000100001c047824 */ /* 0x000fe200078e00ff */
[----:B------:R-:W-:Y:S01]  /*11ad0*/  LOP3.LUT R43, R26, 0xffff0000, RZ, 0xc0, !PT ;  /* 0xffff00001a2b7812 */ /* 0x000fe200078ec0ff */
[----:B------:R-:W-:Y:S01]  /*11ae0*/  FFMA.FTZ R27, R38, R6, -R27 ;  /* 0x00000006261b7223 */ /* 0x000fe2000001081b */
[----:B------:R-:W-:Y:S01]  /*11af0*/  LOP3.LUT R45, R28, 0xffff0000, RZ, 0xc0, !PT ;  /* 0xffff00001c2d7812 */ /* 0x000fe200078ec0ff */
[C---:B------:R-:W-:Y:S01]  /*11b00*/  FMUL.FTZ R39, R4.reuse, R40 ;  /* 0x0000002804277220 */ /* 0x040fe20000410000 */
[----:B------:R-:W-:Y:S01]  /*11b10*/  LOP3.LUT R7, R7, 0xffff0000, RZ, 0xc0, !PT ;  /* 0xffff000007077812 */ /* 0x000fe200078ec0ff */
[----:B------:R-:W-:Y:S01]  /*11b20*/  FFMA.FTZ R35, R4, R36, -R35 ;  /* 0x0000002404237223 */ /* 0x000fe20000010823 */
[----:B------:R-:W-:Y:S01]  /*11b30*/  FFMA.FTZ R31, R46, R6, R31 ;  /* 0x000000062e1f7223 */ /* 0x000fe2000001001f */
[-C--:B------:R-:W-:Y:S01]  /*11b40*/  FMUL.FTZ R4, R47, R9.reuse ;  /* 0x000000092f047220 */ /* 0x080fe20000410000 */
[----:B------:R-:W-:Y:S01]  /*11b50*/  FMUL.FTZ R6, R43, R9 ;  /* 0x000000092b067220 */ /* 0x000fe20000410000 */
[C---:B------:R-:W-:Y:S01]  /*11b60*/  FMUL.FTZ R32, R45.reuse, R11 ;  /* 0x0000000b2d207220 */ /* 0x040fe20000410000 */
[----:B------:R-:W-:Y:S01]  /*11b70*/  FFMA.FTZ R30, R45, R7, -R30 ;  /* 0x000000072d1e7223 */ /* 0x000fe2000001081e */
[-C--:B------:R-:W-:Y:S01]  /*11b80*/  FFMA.FTZ R26, R43, R5.reuse, -R4 ;  /* 0x000000052b1a7223 */ /* 0x080fe20000010804 */
[----:B------:R-:W-:Y:S01]  /*11b90*/  FFMA.FTZ R39, R48, R36, R39 ;  /* 0x0000002430277223 */ /* 0x000fe20000010027 */
[----:B------:R-:W-:Y:S01]  /*11ba0*/  FFMA.FTZ R28, R47, R5, R6 ;  /* 0x000000052f1c7223 */ /* 0x000fe20000010006 */
[----:B------:R-:W-:Y:S01]  /*11bb0*/  FFMA.FTZ R32, R49, R7, R32 ;  /* 0x0000000731207223 */ /* 0x000fe20000010020 */
[----:B------:R-:W-:-:S02]  /*11bc0*/  F2FP.BF16.F32.PACK_AB R6, R27, R8 ;  /* 0x000000081b06723e */ /* 0x000fc400000010ff */
[----:B------:R-:W-:Y:S02]  /*11bd0*/  F2FP.BF16.F32.PACK_AB R4, R25, R42 ;  /* 0x0000002a1904723e */ /* 0x000fe400000010ff */
[----:B------:R-:W-:Y:S02]  /*11be0*/  F2FP.BF16.F32.PACK_AB R5, R26, R33 ;  /* 0x000000211a05723e */ /* 0x000fe400000010ff */
[----:B------:R-:W-:Y:S02]  /*11bf0*/  F2FP.BF16.F32.PACK_AB R7, R30, R35 ;  /* 0x000000231e07723e */ /* 0x000fe400000010ff */
[----:B------:R-:W-:Y:S02]  /*11c00*/  F2FP.BF16.F32.PACK_AB R10, R31, R10 ;  /* 0x0000000a1f0a723e */ /* 0x000fe400000010ff */
[----:B------:R-:W-:Y:S01]  /*11c10*/  F2FP.BF16.F32.PACK_AB R8, R29, R44 ;  /* 0x0000002c1d08723e */ /* 0x000fe200000010ff */
[----:B------:R0:W-:Y:S01]  /*11c20*/  STS.128 [R55], R4 ;  /* 0x0000000437007388 */ /* 0x0001e20000000c00 */
[----:B------:R-:W-:-:S02]  /*11c30*/  F2FP.BF16.F32.PACK_AB R9, R28, R37 ;  /* 0x000000251c09723e */ /* 0x000fc400000010ff */
[----:B------:R-:W-:-:S05]  /*11c40*/  F2FP.BF16.F32.PACK_AB R11, R32, R39 ;  /* 0x00000027200b723e */ /* 0x000fca00000010ff */
[----:B------:R0:W-:Y:S02]  /*11c50*/  STS.128 [R0+0x14400], R8 ;  /* 0x0144000800007388 */ /* 0x0001e40000000c00 */
.L_x_828:
[----:B------:R-:W-:Y:S05]  /*11c60*/  BSYNC B1 ;  /* 0x0000000000017941 */ /* 0x000fea0003800000 */
.L_x_827:
[----:B------:R-:W-:Y:S05]  /*11c70*/  @P1 BRA `(.L_x_803) ;  /* 0x00000004005c1947 */ /* 0x000fea0003800000 */
[----:B------:R-:W2:Y:S01]  /*11c80*/  LDL R43, [R1+0x68] ;  /* 0x00006800012b7983 */ /* 0x000ea20000100800 */
[----:B------:R-:W-:Y:S01]  /*11c90*/  LEA.HI R41, R41, R236, RZ, 0x1d ;  /* 0x000000ec29297211 */ /* 0x000fe200078fe8ff */
[C---:B------:R-:W-:Y:S01]  /*11ca0*/  IMAD.U32 R35, R15.reuse, 0x10000, RZ ;  /* 0x000100000f237824 */ /* 0x040fe200078e00ff */
[----:B------:R-:W-:Y:S01]  /*11cb0*/  LOP3.LUT R42, R15, 0xffff0000, RZ, 0xc0, !PT ;  /* 0xffff00000f2a7812 */ /* 0x000fe200078ec0ff */
[----:B------:R-:W-:Y:S01]  /*11cc0*/  IMAD.U32 R33, R3, 0x10000, RZ ;  /* 0x0001000003217824 */ /* 0x000fe200078e00ff */
[----:B0-----:R-:W-:Y:S01]  /*11cd0*/  SHF.R.S32.HI R4, RZ, 0x1f, R41 ;  /* 0x0000001fff047819 */ /* 0x001fe20000011429 */
        /* <DEDUP_REMOVED lines=81> */
.L_x_803:
[----:B------:R-:W-:Y:S05]  /*121f0*/  BSYNC B0 ;  /* 0x0000000000007941 */ /* 0x000fea0003800000 */
.L_x_772:
[----:B------:R-:W-:Y:S01]  /*12200*/  @!PT LDS RZ, [RZ] ;  /* 0x00000000fffff984 */ /* 0x000fe20000000800 */
[----:B------:R-:W-:Y:S01]  /*12210*/  @!PT LDS RZ, [RZ] ;  /* 0x00000000fffff984 */ /* 0x000fe20000000800 */
[----:B------:R-:W-:Y:S01]  /*12220*/  @!PT LDS RZ, [RZ] ;  /* 0x00000000fffff984 */ /* 0x000fe20000000800 */
[----:B------:R-:W-:Y:S01]  /*12230*/  @!PT LDS RZ, [RZ] ;  /* 0x00000000fffff984 */ /* 0x000fe20000000800 */
[----:B------:R0:W-:Y:S06]  /*12240*/  MEMBAR.ALL.CTA ;  /* 0x0000000000007992 */ /* 0x0001ec0000008000 */
[----:B0-----:R-:W0:Y:S01]  /*12250*/  FENCE.VIEW.ASYNC.S ;  /* 0x00000000000073c6 */ /* 0x001e220000000000 */
[----:B------:R-:W-:Y:S05]  /*12260*/  WARPSYNC.ALL ;  /* 0x0000000000007948 */ /* 0x000fea0003800000 */
[----:B0-----:R-:W-:Y:S06]  /*12270*/  BAR.SYNC.DEFER_BLOCKING 0xd, 0x100 ;  /* 0x0344000000007b1d */ /* 0x001fec0000010000 */
.L_x_770:
[----:B------:R-:W-:-:S13]  /*12280*/  ISETP.NE.AND P0, PT, R220, 0x3, PT ;  /* 0x00000003dc00780c */ /* 0x000fda0003f05270 */
[----:B------:R-:W-:Y:S05]  /*12290*/  @!P0 BRA `(.L_x_829) ;  /* 0x0000000000048947 */ /* 0x000fea0003800000 */
[----:B------:R-:W-:Y:S01]  /*122a0*/  BPT.TRAP 0x1 ;  /* 0x000000040000795c */ /* 0x000fe20000300000 */
.L_x_829:
[----:B-1234-:R-:W-:Y:S01]  /*122b0*/  IMAD R0, R223, 0x8, R18 ;  /* 0x00000008df007824 */ /* 0x01efe200078e0212 */
[----:B0-----:R-:W-:-:S04]  /*122c0*/  SHF.L.U32 R3, R224, 0x1f, RZ ;  /* 0x0000001fe0037819 */ /* 0x001fc800000006ff */
[----:B------:R0:W1:Y:S01]  /*122d0*/  SYNCS.PHASECHK.TRANS64.TRYWAIT P2, [R0+URZ+0x38830], R3 ;  /* 0x03883003000075a7 */ /* 0x000062000804017f */
[----:B------:R-:W-:Y:S05]  /*122e0*/  @!P0 BRA `(.L_x_830) ;  /* 0x0000000000048947 */ /* 0x000fea0003800000 */
[----:B------:R-:W-:Y:S01]  /*122f0*/  BPT.TRAP 0x1 ;  /* 0x000000040000795c */ /* 0x000fe20000300000 */
.L_x_830:
[----:B------:R-:W2:Y:S01]  /*12300*/  S2R R4, SR_TID.X ;  /* 0x0000000000047919 */ /* 0x000ea20000002100 */
[----:B------:R-:W-:Y:S01]  /*12310*/  IMAD.MOV.U32 R151, RZ, RZ, RZ ;  /* 0x000000ffff977224 */ /* 0x000fe200078e00ff */
[----:B--2---:R-:W-:-:S04]  /*12320*/  LOP3.LUT R4, R4, 0x7f, RZ, 0xc0, !PT ;  /* 0x0000007f04047812 */ /* 0x004fc800078ec0ff */
[----:B------:R-:W-:Y:S01]  /*12330*/  ISETP.NE.AND P1, PT, R4, RZ, PT ;  /* 0x000000ff0400720c */ /* 0x000fe20003f25270 */
[----:B-1----:R-:W-:-:S12]  /*12340*/  @P2 BRA `(.L_x_831) ;  /* 0x0000000000082947 */ /* 0x002fd80003800000 */
[----:B------:R-:W1:Y:S02]  /*12350*/  SYNCS.PHASECHK.TRANS64.TRYWAIT P2, [R0+URZ+0x38830], R3 ;  /* 0x03883003000075a7 */ /* 0x000e64000804017f */
[----:B-1----:R-:W-:Y:S05]  /*12360*/  @!P2 BRA `(.L_x_832) ;  /* 0x0000016400b8a947 */ /* 0x002fea0003800000 */
.L_x_831:
[----:B------:R-:W-:Y:S05]  /*12370*/  WARPSYNC.ALL ;  /* 0x0000000000007948 */ /* 0x000fea0003800000 */
[----:B01----:R-:W-:Y:S01]  /*12380*/  VIADD R3, R18, 0x24400 ;  /* 0x0002440012037836 */ /* 0x003fe20000000000 */
[----:B------:R-:W-:Y:S01]  /*12390*/  R2UR UR12, R2 ;  /* 0x00000000020c72ca */ /* 0x000fe200000e0000 */
[----:B------:R-:W-:Y:S01]  /*123a0*/  WARPGROUP.ARRIVE ;  /* 0x00000000000079c5 */ /* 0x000fe20000000000 */
[----:B------:R-:W-:Y:S01]  /*123b0*/  UMOV UR9, 0x40000040 ;  /* 0x4000004000097882 */ /* 0x000fe20000000000 */
[----:B------:R-:W-:Y:S01]  /*123c0*/  IMAD.MOV.U32 R5, RZ, RZ, 0x40000040 ;  /* 0x40000040ff057424 */ /* 0x000fe200078e00ff */
[----:B------:R-:W-:Y:S01]  /*123d0*/  SHF.R.U32.HI R3, RZ, 0x4, R3 ;  /* 0x00000004ff037819 */ /* 0x000fe20000011603 */
[----:B------:R-:W-:Y:S01]  /*123e0*/  UMOV UR5, UR9 ;  /* 0x0000000900057c82 */ /* 0x000fe20008000000 */
[----:B------:R-:W-:Y:S01]  /*123f0*/  IMAD.MOV.U32 R7, RZ, RZ, 0x40000040 ;  /* 0x40000040ff077424 */ /* 0x000fe200078e00ff */
[----:B------:R-:W-:Y:S01]  /*12400*/  UMOV UR17, 0x40000040 ;  /* 0x4000004000117882 */ /* 0x000fe20000000000 */
[----:B------:R-:W-:Y:S01]  /*12410*/  LOP3.LUT R3, R3, 0x3fff, RZ, 0xc0, !PT ;  /* 0x00003fff03037812 */ /* 0x000fe200078ec0ff */
[----:B------:R-:W-:Y:S01]  /*12420*/  IMAD.U32 R9, RZ, RZ, UR9 ;  /* 0x00000009ff097e24 */ /* 0x000fe2000f8e00ff */
[----:B------:R-:W-:Y:S01]  /*12430*/  R2UR UR7, R5 ;  /* 0x00000000050772ca */ /* 0x000fe200000e0000 */
[----:B------:R-:W-:Y:S01]  /*12440*/  IMAD.MOV.U32 R5, RZ, RZ, 0x40000040 ;  /* 0x40000040ff057424 */ /* 0x000fe200078e00ff */
[----:B------:R-:W-:Y:S01]  /*12450*/  LOP3.LUT R227, R3, 0x10000, RZ, 0xfc, !PT ;  /* 0x0001000003e37812 */ /* 0x000fe200078efcff */
[----:B------:R-:W-:Y:S01]  /*12460*/  IMAD.MOV.U32 R3, RZ, RZ, 0x40000040 ;  /* 0x40000040ff037424 */ /* 0x000fe200078e00ff */
[----:B------:R-:W-:Y:S01]  /*12470*/  ULOP3.LUT UR12, UR12, 0x10000, URZ, 0xfc, !UPT ;  /* 0x000100000c0c7892 */ /* 0x000fe2000f8efc3f */
[----:B------:R-:W-:Y:S01]  /*12480*/  P2R R12, PR, RZ, 0x1 ;  /* 0x00000001ff0c7803 */ /* 0x000fe20000000000 */
[----:B------:R-:W-:Y:S01]  /*12490*/  UMOV UR53, 0x40000040 ;  /* 0x4000004000357882 */ /* 0x000fe20000000000 */
[----:B------:R-:W-:Y:S01]  /*124a0*/  IMAD R2, R223, 0xa00, R227 ;  /* 0x00000a00df027824 */ /* 0x000fe200078e02e3 */
[----:B------:R-:W-:Y:S01]  /*124b0*/  R2UR UR11, R3 ;  /* 0x00000000030b72ca */ /* 0x000fe200000e0000 */
[----:B------:R-:W-:Y:S01]  /*124c0*/  UMOV UR49, 0x40000040 ;  /* 0x4000004000317882 */ /* 0x000fe20000000000 */
[----:B------:R-:W-:Y:S01]  /*124d0*/  UMOV UR45, 0x40000040 ;  /* 0x40000040002d7882 */ /* 0x000fe20000000000 */
[----:B------:R-:W-:Y:S01]  /*124e0*/  UMOV UR8, UR12 ;  /* 0x0000000c00087c82 */ /* 0x000fe20008000000 */
[C---:B------:R-:W-:Y:S01]  /*124f0*/  R2UR UR10, R2.reuse ;  /* 0x00000000020a72ca */ /* 0x040fe200000e0000 */
[C---:B------:R-:W-:Y:S01]  /*12500*/  VIADD R4, R2.reuse, 0x80 ;  /* 0x0000008002047836 */ /* 0x040fe20000000000 */
[----:B------:R-:W-:Y:S01]  /*12510*/  UMOV UR4, UR8 ;  /* 0x0000000800047c82 */ /* 0x000fe20008000000 */
[----:B------:R-:W-:Y:S01]  /*12520*/  VIADD R6, R2, 0x200 ;  /* 0x0000020002067836 */ /* 0x000fe20000000000 */
[----:B------:R-:W-:Y:S01]  /*12530*/  UMOV UR41, 0x40000040 ;  /* 0x4000004000297882 */ /* 0x000fe20000000000 */
[----:B------:R-:W-:Y:S01]  /*12540*/  IMAD.U32 R8, RZ, RZ, UR8 ;  /* 0x00000008ff087e24 */ /* 0x000fe2000f8e00ff */
[----:B------:R-:W-:Y:S01]  /*12550*/  R2UR UR6, R4 ;  /* 0x00000000040672ca */ /* 0x000fe200000e0000 */
[----:B------:R-:W-:Y:S01]  /*12560*/  VIADD R4, R2, 0x100 ;  /* 0x0000010002047836 */ /* 0x000fe20000000000 */
[----:B------:R-:W-:Y:S01]  /*12570*/  UMOV UR37, 0x40000040 ;  /* 0x4000004000257882 */ /* 0x000fe20000000000 */
[----:B------:R-:W-:Y:S01]  /*12580*/  @!P1 VIADD R0, R0, 0x38840 ;  /* 0x0003884000009836 */ /* 0x000fe20000000000 */
[----:B------:R0:W-:Y:S01]  /*12590*/  STL.64 [R1+0x58], R8 ;  /* 0x0000580801007387 */ /* 0x0001e20000100a00 */
[----:B------:R-:W-:-:S02]  /*125a0*/  ULDC UR61, c[0x0][0x988] ;  /* 0x00026200003d7ab9 */ /* 0x000fc40000000800 */
[----:B------:R-:W-:Y:S01]  /*125b0*/  HGMMA.64x16x16.F32.BF16 R56, gdesc[UR8], RZ, !UPT, gsb0 ;  /* 0x00200000083879f0 */ /* 0x000fe2000c0018ff */
[----:B------:R-:W-:Y:S01]  /*125c0*/  R2UR UR10, R6 ;  /* 0x00000000060a72ca */ /* 0x000fe200000e0000 */
[----:B------:R-:W-:Y:S01]  /*125d0*/  VIADD R6, R2, 0x202 ;  /* 0x0000020202067836 */ /* 0x000fe20000000000 */
[----:B------:R-:W-:Y:S01]  /*125e0*/  R2UR UR11, R7 ;  /* 0x00000000070b72ca */ /* 0x000fe200000e0000 */
[----:B------:R-:W-:Y:S02]  /*125f0*/  IMAD.MOV.U32 R7, RZ, RZ, 0x40000040 ;  /* 0x40000040ff077424 */ /* 0x000fe400078e00ff */
[----:B0-----:R-:W-:Y:S01]  /*12600*/  IMAD.U32 R9, RZ, RZ, UR17 ;  /* 0x00000011ff097e24 */ /* 0x001fe2000f8e00ff */
[----:B------:R-:W-:Y:S02]  /*12610*/  WARPGROUP.DEPBAR.LE gsb0, 0x0 ;  /* 0x00008000000079c5 */ /* 0x000fe40000010000 */
[----:B-----5:R-:W-:-:S06]  /*12620*/  WARPGROUP.ARRIVE ;  /* 0x00000000000079c5 */ /* 0x020fcc0000000000 */
[----:B------:R-:W-:Y:S01]  /*12630*/  HGMMA.64x16x16.F32.BF16 R48, gdesc[UR4], RZ, !UPT, gsb0 ;  /* 0x00200000043079f0 */ /* 0x000fe2000c0018ff */
[----:B------:R-:W-:Y:S01]  /*12640*/  R2UR UR6, R4 ;  /* 0x00000000040672ca */ /* 0x000fe200000e0000 */
[----:B------:R-:W-:Y:S01]  /*12650*/  UMOV UR4, UR8 ;  /* 0x0000000800047c82 */ /* 0x000fe20008000000 */
[----:B------:R-:W-:Y:S01]  /*12660*/  R2UR UR7, R5 ;  /* 0x00000000050772ca */ /* 0x000fe200000e0000 */
[----:B------:R-:W-:Y:S01]  /*12670*/  UMOV UR5, UR9 ;  /* 0x0000000900057c82 */ /* 0x000fe20008000000 */
[----:B------:R-:W-:Y:S02]  /*12680*/  VIADD R4, R2, 0x180 ;  /* 0x0000018002047836 */ /* 0x000fe40000000000 */
[----:B------:R-:W-:Y:S01]  /*12690*/  IMAD.MOV.U32 R5, RZ, RZ, 0x40000040 ;  /* 0x40000040ff057424 */ /* 0x000fe200078e00ff */
[----:B------:R-:W-:Y:S02]  /*126a0*/  WARPGROUP.DEPBAR.LE gsb0, 0x0 ;  /* 0x00008000000079c5 */ /* 0x000fe40000010000 */
[----:B------:R-:W-:-:S06]  /*126b0*/  WARPGROUP.ARRIVE ;  /* 0x00000000000079c5 */ /* 0x000fcc0000000000 */
[----:B------:R-:W-:Y:S01]  /*126c0*/  HGMMA.64x16x16.F32.BF16 R40, gdesc[UR4], RZ, !UPT, gsb0 ;  /* 0x00200000042879f0 */ /* 0x000fe2000c0018ff */
[----:B------:R-:W-:Y:S01]  /*126d0*/  R2UR UR6, R4 ;  /* 0x00000000040672ca */ /* 0x000fe200000e0000 */
[----:B------:R-:W-:Y:S01]  /*126e0*/  UMOV UR4, UR8 ;  /* 0x0000000800047c82 */ /* 0x000fe20008000000 */
[----:B------:R-:W-:Y:S01]  /*126f0*/  R2UR UR7, R5 ;  /* 0x00000000050772ca */ /* 0x000fe200000e0000 */
[----:B------:R-:W-:Y:S01]  /*12700*/  UMOV UR5, UR9 ;  /* 0x0000000900057c82 */ /* 0x000fe20008000000 */
[----:B------:R-:W-:Y:S02]  /*12710*/  VIADD R4, R2, 0x2 ;  /* 0x0000000202047836 */ /* 0x000fe40000000000 */
[----:B------:R-:W-:-:S03]  /*12720*/  IMAD.MOV.U32 R5, RZ, RZ, 0x40000040 ;  /* 0x40000040ff057424 */ /* 0x000fc600078e00ff */
[----:B------:R-:W-:Y:S01]  /*12730*/  R2UR UR18, R4 ;  /* 0x00000000041272ca */ /* 0x000fe200000e0000 */
[----:B------:R-:W-:Y:S01]  /*12740*/  VIADD R4, R2, 0x82 ;  /* 0x0000008202047836 */ /* 0x000fe20000000000 */
[----:B------:R-:W-:Y:S01]  /*12750*/  R2UR UR19, R5 ;  /* 0x00000000051372ca */ /* 0x000fe200000e0000 */
[----:B------:R-:W-:Y:S01]  /*12760*/  IMAD.MOV.U32 R5, RZ, RZ, 0x40000040 ;  /* 0x40000040ff057424 */ /* 0x000fe200078e00ff */
[----:B------:R-:W-:Y:S02]  /*12770*/  WARPGROUP.DEPBAR.LE gsb0, 0x0 ;  /* 0x00008000000079c5 */ /* 0x000fe40000010000 */
[----:B------:R-:W-:-:S06]  /*12780*/  WARPGROUP.ARRIVE ;  /* 0x00000000000079c5 */ /* 0x000fcc0000000000 */
[----:B------:R-:W-:Y:S01]  /*12790*/  HGMMA.64x16x16.F32.BF16 R32, gdesc[UR4], RZ, !UPT, gsb0 ;  /* 0x00200000042079f0 */ /* 0x000fe2000c0018ff */
[----:B------:R-:W-:Y:S01]  /*127a0*/  UIADD3 UR4, UR12, 0x2, URZ ;  /* 0x000000020c047890 */ /* 0x000fe2000fffe03f */
[----:B------:R-:W-:Y:S01]  /*127b0*/  R2UR UR6, R4 ;  /* 0x00000000040672ca */ /* 0x000fe200000e0000 */
[----:B------:R-:W-:Y:S01]  /*127c0*/  VIADD R4, R2, 0x102 ;  /* 0x0000010202047836 */ /* 0x000fe20000000000 */
[----:B------:R-:W-:Y:S01]  /*127d0*/  R2UR UR7, R5 ;  /* 0x00000000050772ca */ /* 0x000fe200000e0000 */
[----:B------:R-:W-:-:S03]  /*127e0*/  IMAD.MOV.U32 R5, RZ, RZ, 0x40000040 ;  /* 0x40000040ff057424 */ /* 0x000fc600078e00ff */
[----:B------:R-:W-:Y:S02]  /*127f0*/  UMOV UR16, UR4 ;  /* 0x0000000400107c82 */ /* 0x000fe40008000000 */
[----:B------:R-:W-:-:S05]  /*12800*/  IMAD.U32 R8, RZ, RZ, UR16 ;  /* 0x00000010ff087e24 */ /* 0x000fca000f8e00ff */
[----:B------:R0:W-:Y:S01]  /*12810*/  STL.64 [R1], R8 ;  /* 0x0000000801007387 */ /* 0x0001e20000100a00 */
[----:B------:R-:W-:Y:S02]  /*12820*/  WARPGROUP.DEPBAR.LE gsb0, 0x0 ;  /* 0x00008000000079c5 */ /* 0x000fe40000010000 */
[----:B------:R-:W-:-:S06]  /*12830*/  WARPGROUP.ARRIVE ;  /* 0x00000000000079c5 */ /* 0x000fcc0000000000 */
[----:B------:R-:W-:Y:S01]  /*12840*/  HGMMA.64x16x16.F32.BF16 R24, gdesc[UR8], RZ, !UPT, gsb0 ;  /* 0x00200000081879f0 */ /* 0x000fe2000c0018ff */
[----:B------:R-:W-:Y:S01]  /*12850*/  UMOV UR8, UR16 ;  /* 0x0000001000087c82 */ /* 0x000fe20008000000 */
[----:B------:R-:W-:Y:S01]  /*12860*/  UMOV UR9, UR17 ;  /* 0x0000001100097c82 */ /* 0x000fe20008000000 */
[----:B------:R-:W-:Y:S01]  /*12870*/  UMOV UR4, UR8 ;  /* 0x0000000800047c82 */ /* 0x000fe20008000000 */
[----:B------:R-:W-:Y:S01]  /*12880*/  UMOV UR5, UR9 ;  /* 0x0000000900057c82 */ /* 0x000fe20008000000 */
[----:B------:R-:W-:Y:S01]  /*12890*/  R2UR UR10, R6 ;  /* 0x00000000060a72ca */ /* 0x000fe200000e0000 */
[----:B------:R-:W-:Y:S01]  /*128a0*/  VIADD R6, R2, 0x204 ;  /* 0x0000020402067836 */ /* 0x000fe20000000000 */
[----:B------:R-:W-:Y:S01]  /*128b0*/  R2UR UR11, R7 ;  /* 0x00000000070b72ca */ /* 0x000fe200000e0000 */
[----:B------:R-:W-:Y:S01]  /*128c0*/  IMAD.MOV.U32 R7, RZ, RZ, 0x40000040 ;  /* 0x40000040ff077424 */ /* 0x000fe200078e00ff */
[----:B------:R-:W-:Y:S02]  /*128d0*/  WARPGROUP.DEPBAR.LE gsb0, 0x0 ;  /* 0x00008000000079c5 */ /* 0x000fe40000010000 */
[----:B------:R-:W-:-:S06]  /*128e0*/  WARPGROUP.ARRIVE ;  /* 0x00000000000079c5 */ /* 0x000fcc0000000000 */
[----:B------:R-:W-:Y:S01]  /*128f0*/  HGMMA.64x16x16.F32.BF16 R56, gdesc[UR16], R56, gsb0 ;  /* 0x00200000103879f0 */ /* 0x000fe20008001838 */
[----:B------:R-:W-:Y:S02]  /*12900*/  UMOV UR17, 0x40000040 ;  /* 0x4000004000117882 */ /* 0x000fe40000000000 */
[----:B0-----:R-:W-:Y:S01]  /*12910*/  IMAD.U32 R9, RZ, RZ, UR17 ;  /* 0x00000011ff097e24 */ /* 0x001fe2000f8e00ff */
[----:B------:R-:W-:Y:S02]  /*12920*/  WARPGROUP.DEPBAR.LE gsb0, 0x0 ;  /* 0x00008000000079c5 */ /* 0x000fe40000010000 */
[----:B------:R-:W-:-:S06]  /*12930*/  WARPGROUP.ARRIVE ;  /* 0x00000000000079c5 */ /* 0x000fcc0000000000 */
[----:B------:R-:W-:Y:S01]  /*12940*/  HGMMA.64x16x16.F32.BF16 R48, gdesc[UR4], R48, gsb0 ;  /* 0x00200000043079f0 */ /* 0x000fe20008001830 */
        /* <DEDUP_REMOVED lines=21> */
[----:B------:R-:W-:Y:S01]  /*12aa0*/  HGMMA.64x16x16.F32.BF16 R32, gdesc[UR4], R32, gsb0 ;  /* 0x00200000042079f0 */ /* 0x000fe20008001820 */
[----:B------:R-:W-:Y:S01]  /*12ab0*/  UIADD3 UR4, UR12, 0x4, URZ ;  /* 0x000000040c047890 */ /* 0x000fe2000fffe03f */
[----:B------:R-:W-:Y:S01]  /*12ac0*/  R2UR UR6, R4 ;  /* 0x00000000040672ca */ /* 0x000fe200000e0000 */
[----:B------:R-:W-:Y:S01]  /*12ad0*/  VIADD R4, R2, 0x104 ;  /* 0x0000010402047836 */ /* 0x000fe20000000000 */
[----:B------:R-:W-:Y:S01]  /*12ae0*/  R2UR UR7, R5 ;  /* 0x00000000050772ca */ /* 0x000fe200000e0000 */
[----:B------:R-:W-:-:S03]  /*12af0*/  IMAD.MOV.U32 R5, RZ, RZ, 0x40000040 ;  /* 0x40000040ff057424 */ /* 0x000fc600078e00ff */
[----:B------:R-:W-:Y:S02]  /*12b00*/  UMOV UR16, UR4 ;  /* 0x0000000400107c82 */ /* 0x000fe40008000000 */
[----:B------:R-:W-:-:S05]  /*12b10*/  IMAD.U32 R8, RZ, RZ, UR16 ;  /* 0x00000010ff087e24 */ /* 0x000fca000f8e00ff */
[----:B------:R0:W-:Y:S01]  /*12b20*/  STL.64 [R1+0x50], R8 ;  /* 0x0000500801007387 */ /* 0x0001e20000100a00 */
[----:B------:R-:W-:Y:S02]  /*12b30*/  WARPGROUP.DEPBAR.LE gsb0, 0x0 ;  /* 0x00008000000079c5 */ /* 0x000fe40000010000 */
[----:B------:R-:W-:-:S06]  /*12b40*/  WARPGROUP.ARRIVE ;  /* 0x00000000000079c5 */ /* 0x000fcc0000000000 */
[----:B------:R-:W-:Y:S01]  /*12b50*/  HGMMA.64x16x16.F32.BF16 R24, gdesc[UR8], R24, gsb0 ;  /* 0x00200000081879f0 */ /* 0x000fe20008001818 */
        /* <DEDUP_REMOVED lines=159> */
[----:B------:R-:W-:Y:S01]  /*13550*/  UMOV UR15, UR17 ;  /* 0x00000011000f7c82 */ /* 0x000fe20008000000 */
        /* <DEDUP_REMOVED lines=28> */
[----:B------:R-:W-:Y:S01]  /*13720*/  UMOV UR5, UR15 ;  /* 0x0000000f00057c82 */ /* 0x000fe20008000000 */
[----:B------:R-:W-:Y:S01]  /*13730*/  R2UR UR7, R5 ;  /* 0x00000000050772ca */ /* 0x000fe200000e0000 */
[----:B------:R-:W-:Y:S02]  /*13740*/  VIADD R4, R2, 0x384 ;  /* 0x0000038402047836 */ /* 0x000fe40000000000 */
[----:B------:R-:W-:Y:S01]  /*13750*/  IMAD.MOV.U32 R5, RZ, RZ, 0x40000040 ;  /* 0x40000040ff057424 */ /* 0x000fe200078e00ff */
[----:B------:R-:W-:Y:S02]  /*13760*/  UMOV UR16, UR4 ;  /* 0x0000000400107c82 */ /* 0x000fe40008000000 */
[----:B------:R-:W-:Y:S01]  /*13770*/  UMOV UR14, UR16 ;  /* 0x00000010000e7c82 */ /* 0x000fe20008000000 */
[----:B------:R-:W-:Y:S01]  /*13780*/  IMAD.U32 R8, RZ, RZ, UR16 ;  /* 0x00000010ff087e24 */ /* 0x000fe2000f8e00ff */
[----:B------:R-:W-:-:S04]  /*13790*/  UMOV UR4, UR14 ;  /* 0x0000000e00047c82 */ /* 0x000fc80008000000 */
[----:B------:R0:W-:Y:S01]  /*137a0*/  STL.64 [R1+0x30], R8 ;  /* 0x0000300801007387 */ /* 0x0001e20000100a00 */
[----:B------:R-:W-:Y:S02]  /*137b0*/  WARPGROUP.DEPBAR.LE gsb0, 0x0 ;  /* 0x00008000000079c5 */ /* 0x000fe40000010000 */
[----:B------:R-:W-:-:S06]  /*137c0*/  WARPGROUP.ARRIVE ;  /* 0x00000000000079c5 */ /* 0x000fcc0000000000 */
[----:B------:R-:W-:Y:S01]  /*137d0*/  HGMMA.64x16x16.F32.BF16 R24, gdesc[UR8], R24, gsb0 ;  /* 0x00200000081879f0 */ /* 0x000fe20008001818 */
[----:B------:R-:W-:Y:S01]  /*137e0*/  UMOV UR8, UR14 ;  /* 0x0000000e00087c82 */ /* 0x000fe20008000000 */
[----:B------:R-:W-:Y:S01]  /*137f0*/  UMOV UR9, UR15 ;  /* 0x0000000f00097c82 */ /* 0x000fe20008000000 */
        /* <DEDUP_REMOVED lines=42> */
[----:B------:R-:W-:-:S05]  /*13aa0*/  IMAD.U32 R8, RZ, RZ, UR16 ;  /* 0x00000010ff087e24 */ /* 0x000fca000f8e00ff */
[----:B------:R0:W-:Y:S01]  /*13ab0*/  STL.64 [R1+0x28], R8 ;  /* 0x0000280801007387 */ /* 0x0001e20000100a00 */
        /* <DEDUP_REMOVED lines=94> */
[----:B------:R-:W-:Y:S01]  /*140a0*/  IMAD.U32 R8, RZ, RZ, UR16 ;  /* 0x00000010ff087e24 */ /* 0x000fe2000f8e00ff */
[----:B------:R-:W-:Y:S02]  /*140b0*/  UIADD3 UR52, UR12, 0x806, URZ ;  /* 0x000008060c347890 */ /* 0x000fe4000fffe03f */
[----:B------:R-:W-:Y:S02]  /*140c0*/  UIADD3 UR48, UR12, 0xc00, URZ ;  /* 0x00000c000c307890 */ /* 0x000fe4000fffe03f */
[----:B------:R-:W-:Y:S01]  /*140d0*/  UIADD3 UR44, UR12, 0xc02, URZ ;  /* 0x00000c020c2c7890 */ /* 0x000fe2000fffe03f */
[----:B------:R0:W-:Y:S01]  /*140e0*/  STL.64 [R1+0x10], R8 ;  /* 0x0000100801007387 */ /* 0x0001e20000100a00 */
[----:B------:R-:W-:-:S03]  /*140f0*/  UIADD3 UR40, UR12, 0xc04, URZ ;  /* 0x00000c040c287890 */ /* 0x000fc6000fffe03f */
[----:B0-----:R-:W2:Y:S01]  /*14100*/  LDL R8, [R1+0x84] ;  /* 0x0000840001087983 */ /* 0x001ea20000100800 */
        /* <DEDUP_REMOVED lines=12> */
[----:B------:R-:W-:Y:S02]  /*141d0*/  UMOV UR17, 0x40000040 ;  /* 0x4000004000117882 */ /* 0x000fe40000000000 */
[----:B------:R-:W-:Y:S02]  /*141e0*/  WARPGROUP.DEPBAR.LE gsb0, 0x0 ;  /* 0x00008000000079c5 */ /* 0x000fe40000010000 */
[----:B------:R-:W-:Y:S01]  /*141f0*/  WARPGROUP.ARRIVE ;  /* 0x00000000000079c5 */ /* 0x000fe20000000000 */
[----:B------:R-:W-:Y:S01]  /*14200*/  UMOV UR15, UR17 ;  /* 0x00000011000f7c82 */ /* 0x000fe20008000000 */
[----:B------:R-:W-:Y:S02]  /*14210*/  VIADD R6, R2, 0x704 ;  /* 0x0000070402067836 */ /* 0x000fe40000000000 */
[----:B------:R-:W-:Y:S02]  /*14220*/  IMAD.MOV.U32 R7, RZ, RZ, 0x40000040 ;  /* 0x40000040ff077424 */ /* 0x000fe400078e00ff */
[----:B------:R-:W-:Y:S01]  /*14230*/  HGMMA.64x16x16.F32.BF16 R48, gdesc[UR4], R48, gsb0 ;  /* 0x00200000043079f0 */ /* 0x000fe20008001830 */
[----:B------:R-:W-:Y:S01]  /*14240*/  R2UR UR6, R4 ;  /* 0x00000000040672ca */ /* 0x000fe200000e0000 */
[----:B------:R-:W-:Y:S01]  /*14250*/  UMOV UR4, UR8 ;  /* 0x0000000800047c82 */ /* 0x000fe20008000000 */
[----:B------:R-:W-:Y:S01]  /*14260*/  R2UR UR7, R5 ;  /* 0x00000000050772ca */ /* 0x000fe200000e0000 */
[----:B------:R-:W-:Y:S01]  /*14270*/  UMOV UR5, UR9 ;  /* 0x0000000900057c82 */ /* 0x000fe20008000000 */
[----:B------:R-:W-:-:S02]  /*14280*/  VIADD R4, R2, 0x682 ;  /* 0x0000068202047836 */ /* 0x000fc40000000000 */
[----:B------:R-:W-:Y:S01]  /*14290*/  IMAD.MOV.U32 R5, RZ, RZ, 0x40000040 ;  /* 0x40000040ff057424 */ /* 0x000fe200078e00ff */
[----:B------:R-:W-:Y:S01]  /*142a0*/  UIADD3 UR36, UR12, 0xc06, URZ ;  /* 0x00000c060c247890 */ /* 0x000fe2000fffe03f */
[----:B------:R-:W-:Y:S01]  /*142b0*/  IMAD.U32 R11, RZ, RZ, UR17 ;  /* 0x00000011ff0b7e24 */ /* 0x000fe2000f8e00ff */
        /* <DEDUP_REMOVED lines=17> */
[----:B------:R-:W-:Y:S02]  /*143d0*/  R2UR UR6, R4 ;  /* 0x00000000040672ca */ /* 0x000fe400000e0000 */
[----:B------:R-:W-:-:S04]  /*143e0*/  R2UR UR7, R5 ;  /* 0x00000000050772ca */ /* 0x000fc800000e0000 */
[----:B------:R-:W-:Y:S01]  /*143f0*/  UMOV UR16, UR4 ;  /* 0x0000000400107c82 */ /* 0x000fe20008000000 */
[----:B------:R-:W-:Y:S02]  /*14400*/  WARPGROUP.DEPBAR.LE gsb0, 0x0 ;  /* 0x00008000000079c5 */ /* 0x000fe40000010000 */
[----:B------:R-:W-:Y:S01]  /*14410*/  WARPGROUP.ARRIVE ;  /* 0x00000000000079c5 */ /* 0x000fe20000000000 */
[----:B------:R-:W-:Y:S01]  /*14420*/  UMOV UR14, UR16 ;  /* 0x00000010000e7c82 */ /* 0x000fe20008000000 */
[----:B------:R-:W-:Y:S01]  /*14430*/  UMOV UR5, UR15 ;  /* 0x0000000f00057c82 */ /* 0x000fe20008000000 */
[----:B------:R-:W-:Y:S02]  /*14440*/  VIADD R4, R2, 0x604 ;  /* 0x0000060402047836 */ /* 0x000fe40000000000 */
[----:B------:R-:W-:Y:S01]  /*14450*/  IMAD.MOV.U32 R5, RZ, RZ, 0x40000040 ;  /* 0x40000040ff057424 */ /* 0x000fe200078e00ff */
[----:B------:R-:W-:Y:S01]  /*14460*/  HGMMA.64x16x16.F32.BF16 R24, gdesc[UR8], R24, gsb0 ;  /* 0x00200000081879f0 */ /* 0x000fe20008001818 */
[----:B--2---:R-:W-:-:S02]  /*14470*/  IMAD.IADD R3, R8, 0x1, R179 ;  /* 0x0000000108037824 */ /* 0x004fc400078e02b3 */
[----:B------:R-:W-:Y:S01]  /*14480*/  IMAD.U32 R10, RZ, RZ, UR16 ;  /* 0x00000010ff0a7e24 */ /* 0x000fe2000f8e00ff */
[----:B------:R-:W-:Y:S02]  /*14490*/  WARPGROUP.DEPBAR.LE gsb0, 0x0 ;  /* 0x00008000000079c5 */ /* 0x000fe40000010000 */
[----:B------:R-:W-:-:S06]  /*144a0*/  WARPGROUP.ARRIVE ;  /* 0x00000000000079c5 */ /* 0x000fcc0000000000 */
[----:B------:R-:W-:Y:S01]  /*144b0*/  HGMMA.64x16x16.F32.BF16 R56, gdesc[UR16], R56, gsb0 ;  /* 0x00200000103879f0 */ /* 0x000fe20008001838 */
[----:B------:R-:W-:Y:S02]  /*144c0*/  UMOV UR4, UR14 ;  /* 0x0000000e00047c82 */ /* 0x000fe40008000000 */
[----:B------:R-:W-:Y:S02]  /*144d0*/  WARPGROUP.DEPBAR.LE gsb0, 0x0 ;  /* 0x00008000000079c5 */ /* 0x000fe40000010000 */
[----:B------:R-:W-:-:S06]  /*144e0*/  WARPGROUP.ARRIVE ;  /* 0x00000000000079c5 */ /* 0x000fcc0000000000 */
[----:B------:R-:W-:Y:S01]  /*144f0*/  HGMMA.64x16x16.F32.BF16 R48, gdesc[UR4], R48, gsb0 ;  /* 0x00200000043079f0 */ /* 0x000fe20008001830 */
[----:B------:R-:W-:Y:S02]  /*14500*/  R2UR UR6, R4 ;  /* 0x00000000040672ca */ /* 0x000fe400000e0000 */
[----:B------:R-:W-:Y:S01]  /*14510*/  R2UR UR7, R5 ;  /* 0x00000000050772ca */ /* 0x000fe200000e0000 */
[----:B------:R-:W-:Y:S01]  /*14520*/  UMOV UR4, UR14 ;  /* 0x0000000e00047c82 */ /* 0x000fe20008000000 */
[----:B------:R-:W-:Y:S01]  /*14530*/  UMOV UR5, UR15 ;  /* 0x0000000f00057c82 */ /* 0x000fe20008000000 */
[----:B------:R-:W-:Y:S02]  /*14540*/  WARPGROUP.DEPBAR.LE gsb0, 0x0 ;  /* 0x00008000000079c5 */ /* 0x000fe40000010000 */
[----:B------:R-:W-:-:S08]  /*14550*/  WARPGROUP.ARRIVE ;  /* 0x00000000000079c5 */ /* 0x000fd00000000000 */
[----:B------:R-:W-:Y:S01]  /*14560*/  HGMMA.64x16x16.F32.BF16 R40, gdesc[UR4], R40, gsb0 ;  /* 0x00200000042879f0 */ /* 0x000fe20008001828 */
[----:B------:R-:W-:Y:S02]  /*14570*/  VIADD R4, R2, 0x684 ;  /* 0x0000068402047836 */ /* 0x000fe40000000000 */
[----:B------:R-:W-:-:S03]  /*14580*/  IMAD.MOV.U32 R5, RZ, RZ, 0x40000040 ;  /* 0x40000040ff057424 */ /* 0x000fc600078e00ff */
[----:B------:R-:W-:Y:S02]  /*14590*/  R2UR UR10, R4 ;  /* 0x00000000040a72ca */ /* 0x000fe400000e0000 */
[----:B------:R-:W-:Y:S01]  /*145a0*/  R2UR UR11, R5 ;  /* 0x00000000050b72ca */ /* 0x000fe200000e0000 */
[----:B------:R-:W-:Y:S01]  /*145b0*/  UMOV UR8, UR14 ;  /* 0x0000000e00087c82 */ /* 0x000fe20008000000 */
[----:B------:R-:W-:Y:S01]  /*145c0*/  UMOV UR9, UR15 ;  /* 0x0000000f00097c82 */ /* 0x000fe20008000000 */
[----:B------:R-:W-:Y:S02]  /*145d0*/  WARPGROUP.DEPBAR.LE gsb0, 0x0 ;  /* 0x00008000000079c5 */ /* 0x000fe40000010000 */
[----:B------:R-:W-:-:S08]  /*145e0*/  WARPGROUP.ARRIVE ;  /* 0x00000000000079c5 */ /* 0x000fd00000000000 */
        /* <DEDUP_REMOVED lines=12> */
[----:B------:R-:W-:Y:S02]  /*146b0*/  WARPGROUP.DEPBAR.LE gsb0, 0x0 ;  /* 0x00008000000079c5 */ /* 0x000fe40000010000 */
[----:B------:R-:W-:-:S10]  /*146c0*/  WARPGROUP.ARRIVE ;  /* 0x00000000000079c5 */ /* 0x000fd40000000000 */
        /* <DEDUP_REMOVED lines=166> */
[----:B------:R-:W-:Y:S01]  /*15130*/  VIADD R4, R2, 0x886 ;  /* 0x0000088602047836 */ /* 0x000fe20000000000 */
[----:B------:R0:W-:Y:S01]  /*15140*/  STL.64 [R1+0x8], R10 ;  /* 0x0000080a01007387 */ /* 0x0001e20000100a00 */
[----:B------:R-:W-:Y:S01]  /*15150*/  IMAD.MOV.U32 R5, RZ, RZ, 0x40000040 ;  /* 0x40000040ff057424 */ /* 0x000fe200078e00ff */
[----:B------:R-:W-:Y:S02]  /*15160*/  ULDC UR4, c[0x0][0x988] ;  /* 0x0002620000047ab9 */ /* 0x000fe40000000800 */
        /* <DEDUP_REMOVED lines=12> */
[----:B------:R-:W-:Y:S02]  /*15230*/  IMAD R4, R180, -0x50, R3 ;  /* 0xffffffb0b4047824 */ /* 0x000fe400078e0203 */
[----:B------:R-:W-:Y:S02]  /*15240*/  VIADD R2, R2, 0x986 ;  /* 0x0000098602027836 */ /* 0x000fe40000000000 */
[----:B------:R-:W-:Y:S01]  /*15250*/  IMAD.MOV.U32 R3, RZ, RZ, 0x40000040 ;  /* 0x40000040ff037424 */ /* 0x000fe200078e00ff */
[----:B------:R-:W-:Y:S02]  /*15260*/  ISETP.GT.AND P6, PT, R4, RZ, PT ;  /* 0x000000ff0400720c */ /* 0x000fe40003fc4270 */
[----:B------:R-:W-:Y:S02]  /*15270*/  R2UR UR38, R2 ;  /* 0x00000000022672ca */ /* 0x000fe400000e0000 */
[----:B------:R-:W-:-:S02]  /*15280*/  R2UR UR39, R3 ;  /* 0x00000000032772ca */ /* 0x000fc400000e0000 */
[C---:B------:R-:W-:Y:S02]  /*15290*/  ISETP.GT.AND P5, PT, R4.reuse, 0x1, PT ;  /* 0x000000010400780c */ /* 0x040fe40003fa4270 */
[----:B------:R-:W-:Y:S02]  /*152a0*/  ISETP.GT.AND P4, PT, R4, 0x8, PT ;  /* 0x000000080400780c */ /* 0x000fe40003f84270 */
[----:B------:R-:W-:Y:S02]  /*152b0*/  FSEL R65, R56, -INF , P6 ;  /* 0xff80000038417808 */ /* 0x000fe40003000000 */
[----:B------:R-:W-:Y:S02]  /*152c0*/  FSEL R57, R57, -INF , P5 ;  /* 0xff80000039397808 */ /* 0x000fe40002800000 */
[----:B------:R-:W-:Y:S02]  /*152d0*/  ISETP.GT.AND P3, PT, R4, 0x9, PT ;  /* 0x000000090400780c */ /* 0x000fe40003f64270 */
[----:B------:R-:W-:-:S02]  /*152e0*/  FSEL R67, R60, -INF , P4 ;  /* 0xff8000003c437808 */ /* 0x000fc40002000000 */
[----:B------:R-:W-:Y:S02]  /*152f0*/  FMNMX.FTZ R2, R65, R57, !PT ;  /* 0x0000003941027209 */ /* 0x000fe40007810000 */
[----:B------:R-:W-:Y:S02]  /*15300*/  ISETP.GT.AND P2, PT, R4, 0x10, PT ;  /* 0x000000100400780c */ /* 0x000fe40003f44270 */
[----:B------:R-:W-:Y:S02]  /*15310*/  FSEL R61, R61, -INF , P3 ;  /* 0xff8000003d3d7808 */ /* 0x000fe40001800000 */
[----:B------:R-:W-:Y:S02]  /*15320*/  FMNMX.FTZ R2, R67, R2, !PT ;  /* 0x0000000243027209 */ /* 0x000fe40007810000 */
[----:B------:R-:W-:Y:S02]  /*15330*/  FSEL R3, R58, -INF , P6 ;  /* 0xff8000003a037808 */ /* 0x000fe40003000000 */
[----:B------:R-:W-:-:S02]  /*15340*/  ISETP.GT.AND P6, PT, R4, 0x11, PT ;  /* 0x000000110400780c */ /* 0x000fc40003fc4270 */
[----:B------:R-:W-:Y:S02]  /*15350*/  FSEL R69, R48, -INF , P2 ;  /* 0xff80000030457808 */ /* 0x000fe40001000000 */
[----:B------:R-:W-:Y:S01]  /*15360*/  FMNMX.FTZ R2, R61, R2, !PT ;  /* 0x000000023d027209 */ /* 0x000fe20007810000 */
[----:B------:R-:W-:Y:S02]  /*15370*/  WARPGROUP.DEPBAR.LE gsb0, 0x0 ;  /* 0x00008000000079c5 */ /* 0x000fe40000010000 */
[----:B------:R-:W-:-:S06]  /*15380*/  WARPGROUP.ARRIVE ;  /* 0x00000000000079c5 */ /* 0x000fcc0000000000 */
[----:B------:R-:W-:Y:S01]  /*15390*/  HGMMA.64x16x16.F32.BF16 R24, gdesc[UR36], R24, gsb0 ;  /* 0x00200000241879f0 */ /* 0x000fe20008001818 */
        /* <DEDUP_REMOVED lines=20> */
[----:B0-----:R-:W-:Y:S02]  /*154e0*/  FSEL R11, R54, -INF , P5 ;  /* 0xff800000360b7808 */ /* 0x001fe40002800000 */
        /* <DEDUP_REMOVED lines=37> */
[----:B------:R-:W-:-:S04]  /*15740*/  FMNMX.FTZ R2, R87, R2, !PT ;  /* 0x0000000257027209 */ /* 0x000fc80007810000 */
[----:B------:R-:W-:-:S05]  /*15750*/  FMNMX.FTZ R6, R89, R2, !PT ;  /* 0x0000000259067209 */ /* 0x000fca0007810000 */
[----:B------:R-:W0:Y:S02]  /*15760*/  SHFL.BFLY PT, R5, R6, 0x2, 0x1f ;  /* 0x0c401f0006057f89 */ /* 0x000e2400000e0000 */
[----:B0-----:R-:W-:-:S05]  /*15770*/  FMNMX.FTZ R8, R6, R5, !PT ;  /* 0x0000000506087209 */ /* 0x001fca0007810000 */
[----:B------:R-:W0:Y:S01]  /*15780*/  SHFL.BFLY PT, R5, R8, 0x1, 0x1f ;  /* 0x0c201f0008057f89 */ /* 0x000e2200000e0000 */
[----:B------:R-:W-:Y:S01]  /*15790*/  IMAD.U32 R2, RZ, RZ, UR4 ;  /* 0x00000004ff027e24 */ /* 0x000fe2000f8e00ff */
[----:B0-----:R-:W-:-:S04]  /*157a0*/  FMNMX.FTZ R5, R8, R5, !PT ;  /* 0x0000000508057209 */ /* 0x001fc80007810000 */
[C---:B------:R-:W-:Y:S01]  /*157b0*/  FSETP.NEU.FTZ.AND P0, PT, R5.reuse, -INF , PT ;  /* 0xff8000000500780b */ /* 0x040fe20003f1d000 */
[----:B------:R-:W-:-:S05]  /*157c0*/  FMUL.FTZ R4, R5, R2 ;  /* 0x0000000205047220 */ /* 0x000fca0000410000 */
[----:B------:R-:W-:Y:S02]  /*157d0*/  FSEL R10, R4, RZ, P0 ;  /* 0x000000ff040a7208 */ /* 0x000fe40000000000 */
        /* <DEDUP_REMOVED lines=13> */
[----:B------:R-:W-:Y:S02]  /*158b0*/  FSEL R39, R39, -INF , P6 ;  /* 0xff80000027277808 */ /* 0x000fe40003000000 */
[----:B------:R-:W-:Y:S01]  /*158c0*/  FMNMX.FTZ R4, R25, R4, !PT ;  /* 0x0000000419047209 */ /* 0x000fe20007810000 */
[----:B------:R-:W-:Y:S01]  /*158d0*/  FFMA.FTZ R29, R57, R2, -R10 ;  /* 0x00000002391d7223 */ /* 0x000fe2000001080a */
[----:B------:R-:W-:Y:S02]  /*158e0*/  FSEL R57, R26, -INF , P5 ;  /* 0xff8000001a397808 */ /* 0x000fe40002800000 */
[----:B------:R-:W-:Y:S02]  /*158f0*/  FMNMX.FTZ R4, R39, R4, !PT ;  /* 0x0000000427047209 */ /* 0x000fe40007810000 */
[----:B------:R-:W-:-:S02]  /*15900*/  FSEL R27, R27, -INF , P4 ;  /* 0xff8000001b1b7808 */ /* 0x000fc40002000000 */
[----:B------:R-:W-:Y:S01]  /*15910*/  FMNMX.FTZ R4, R57, R4, !PT ;  /* 0x0000000439047209 */ /* 0x000fe20007810000 */
[----:B------:R-:W-:Y:S01]  /*15920*/  FFMA.FTZ R33, R61, R2, -R10 ;  /* 0x000000023d217223 */ /* 0x000fe2000001080a */
[----:B------:R-:W-:Y:S02]  /*15930*/  FSEL R61, R30, -INF , P3 ;  /* 0xff8000001e3d7808 */ /* 0x000fe40001800000 */
[----:B------:R-:W-:Y:S02]  /*15940*/  FMNMX.FTZ R4, R27, R4, !PT ;  /* 0x000000041b047209 */ /* 0x000fe40007810000 */
[----:B------:R-:W-:Y:S02]  /*15950*/  FSEL R31, R31, -INF , P2 ;  /* 0xff8000001f1f7808 */ /* 0x000fe40001000000 */
[----:B------:R-:W-:-:S04]  /*15960*/  FMNMX.FTZ R4, R61, R4, !PT ;  /* 0x000000043d047209 */ /* 0x000fc80007810000 */
[----:B------:R-:W-:Y:S01]  /*15970*/  FMNMX.FTZ R4, R31, R4, !PT ;  /* 0x000000041f047209 */ /* 0x000fe20007810000 */
[----:B------:R-:W-:-:S04]  /*15980*/  FFMA.FTZ R6, R49, R2, -R10 ;  /* 0x0000000231067223 */ /* 0x000fc8000001080a */
[----:B------:R-:W0:Y:S02]  /*15990*/  SHFL.BFLY PT, R49, R4, 0x2, 0x1f ;  /* 0x0c401f0004317f89 */ /* 0x000e2400000e0000 */
[----:B0-----:R-:W-:-:S05]  /*159a0*/  FMNMX.FTZ R49, R4, R49, !PT ;  /* 0x0000003104317209 */ /* 0x001fca0007810000 */
[----:B------:R-:W0:Y:S01]  /*159b0*/  SHFL.BFLY PT, R4, R49, 0x1, 0x1f ;  /* 0x0c201f0031047f89 */ /* 0x000e2200000e0000 */
[-CC-:B------:R-:W-:Y:S01]  /*159c0*/  FFMA.FTZ R208, R65, R2.reuse, -R10.reuse ;  /* 0x0000000241d07223 */ /* 0x180fe2000001080a */
[-CC-:B------:R-:W-:Y:S01]  /*159d0*/  FFMA.FTZ R210, R67, R2.reuse, -R10.reuse ;  /* 0x0000000243d27223 */ /* 0x180fe2000001080a */
[----:B------:R-:W-:Y:S01]  /*159e0*/  MUFU.EX2 R29, R29 ;  /* 0x0000001d001d7308 */ /* 0x000fe20000000800 */
[----:B------:R-:W-:-:S07]  /*159f0*/  FFMA.FTZ R69, R69, R2, -R10 ;  /* 0x0000000245457223 */ /* 0x000fce000001080a */
[----:B------:R-:W1:Y:S01]  /*15a00*/  MUFU.EX2 R208, R208 ;  /* 0x000000d000d07308 */ /* 0x000e620000000800 */
[----:B0-----:R-:W-:-:S04]  /*15a10*/  FMNMX.FTZ R4, R49, R4, !PT ;  /* 0x0000000431047209 */ /* 0x001fc80007810000 */
[C---:B------:R-:W-:Y:S01]  /*15a20*/  FSETP.NEU.FTZ.AND P2, PT, R4.reuse, -INF , PT ;  /* 0xff8000000400780b */ /* 0x040fe20003f5d000 */
[----:B------:R-:W-:Y:S02]  /*15a30*/  FMUL.FTZ R8, R4, R2 ;  /* 0x0000000204087220 */ /* 0x000fe40000410000 */
[----:B------:R-:W0:Y:S03]  /*15a40*/  MUFU.EX2 R210, R210 ;  /* 0x000000d200d27308 */ /* 0x000e260000000800 */
[----:B------:R-:W-:-:S05]  /*15a50*/  FSEL R8, R8, RZ, P2 ;  /* 0x000000ff08087208 */ /* 0x000fca0001000000 */
[----:B------:R-:W2:Y:S01]  /*15a60*/  MUFU.EX2 R33, R33 ;  /* 0x0000002100217308 */ /* 0x000ea20000000800 */
[-CC-:B------:R-:W-:Y:S01]  /*15a70*/  FFMA.FTZ R3, R3, R2.reuse, -R8.reuse ;  /* 0x0000000203037223 */ /* 0x180fe20000010808 */
[-CC-:B------:R-:W-:Y:S01]  /*15a80*/  FFMA.FTZ R59, R59, R2.reuse, -R8.reuse ;  /* 0x000000023b3b7223 */ /* 0x180fe20000010808 */
[-C--:B------:R-:W-:Y:S01]  /*15a90*/  FFMA.FTZ R7, R7, R2.reuse, -R8 ;  /* 0x0000000207077223 */ /* 0x080fe20000010808 */
[----:B------:R-:W-:Y:S01]  /*15aa0*/  ISETP.NE.AND P0, PT, R12, RZ, PT ;  /* 0x000000ff0c00720c */ /* 0x000fe20003f05270 */
[-CC-:B------:R-:W-:Y:S01]  /*15ab0*/  FFMA.FTZ R37, R37, R2.reuse, -R10.reuse ;  /* 0x0000000225257223 */ /* 0x180fe2000001080a */
[-C--:B------:R-:W-:Y:S02]  /*15ac0*/  FFMA.FTZ R71, R71, R2.reuse, -R10 ;  /* 0x0000000247477223 */ /* 0x080fe4000001080a */
[----:B------:R-:W3:Y:S01]  /*15ad0*/  MUFU.EX2 R69, R69 ;  /* 0x0000004500457308 */ /* 0x000ee20000000800 */
[-CC-:B------:R-:W-:Y:S01]  /*15ae0*/  FFMA.FTZ R63, R63, R2.reuse, -R8.reuse ;  /* 0x000000023f3f7223 */ /* 0x180fe20000010808 */
[----:B------:R-:W-:-:S06]  /*15af0*/  FFMA.FTZ R9, R9, R2, -R8 ;  /* 0x0000000209097223 */ /* 0x000fcc0000010808 */
[----:B------:R-:W-:Y:S01]  /*15b00*/  MUFU.EX2 R3, R3 ;  /* 0x0000000300037308 */ /* 0x000fe20000000800 */
[----:B------:R-:W-:-:S07]  /*15b10*/  FFMA.FTZ R53, R53, R2, -R10 ;  /* 0x0000000235357223 */ /* 0x000fce000001080a */
[----:B------:R-:W4:Y:S01]  /*15b20*/  MUFU.EX2 R12, R59 ;  /* 0x0000003b000c7308 */ /* 0x000f220000000800 */
[----:B------:R-:W-:-:S07]  /*15b30*/  FFMA.FTZ R73, R73, R2, -R10 ;  /* 0x0000000249497223 */ /* 0x000fce000001080a */
[----:B------:R-:W4:Y:S08]  /*15b40*/  MUFU.EX2 R6, R6 ;  /* 0x0000000600067308 */ /* 0x000f300000000800 */
[----:B------:R1:W-:Y:S08]  /*15b50*/  MUFU.EX2 R198, R37 ;  /* 0x0000002500c67308 */ /* 0x0003f00000000800 */
[----:B------:R-:W4:Y:S01]  /*15b60*/  MUFU.EX2 R7, R7 ;  /* 0x0000000700077308 */ /* 0x000f220000000800 */
[----:B-1----:R-:W-:-:S04]  /*15b70*/  FADD.FTZ R37, R208, R29 ;  /* 0x0000001dd0257221 */ /* 0x002fc80000010000 */
[----:B0-----:R-:W-:-:S03]  /*15b80*/  FADD.FTZ R30, R210, R37 ;  /* 0x00000025d21e7221 */ /* 0x001fc60000010000 */
[----:B------:R-:W0:Y:S01]  /*15b90*/  MUFU.EX2 R71, R71 ;  /* 0x0000004700477308 */ /* 0x000e220000000800 */
[----:B------:R-:W-:Y:S01]  /*15ba0*/  FFMA.FTZ R51, R51, R2, -R8 ;  /* 0x0000000233337223 */ /* 0x000fe20000010808 */
[----:B--2---:R-:W-:-:S06]  /*15bb0*/  FADD.FTZ R30, R33, R30 ;  /* 0x0000001e211e7221 */ /* 0x004fcc0000010000 */
[----:B------:R-:W1:Y:S01]  /*15bc0*/  MUFU.EX2 R14, R63 ;  /* 0x0000003f000e7308 */ /* 0x000e620000000800 */
[-C--:B------:R-:W-:Y:S01]  /*15bd0*/  FFMA.FTZ R11, R11, R2.reuse, -R8 ;  /* 0x000000020b0b7223 */ /* 0x080fe20000010808 */
[----:B------:R-:W-:Y:S01]  /*15be0*/  FFMA.FTZ R41, R41, R2, -R10 ;  /* 0x0000000229297223 */ /* 0x000fe2000001080a */
[----:B---3--:R-:W-:-:S05]  /*15bf0*/  FADD.FTZ R37, R69, R30 ;  /* 0x0000001e45257221 */ /* 0x008fca0000010000 */
[----:B------:R-:W2:Y:S01]  /*15c00*/  MUFU.EX2 R206, R53 ;  /* 0x0000003500ce7308 */ /* 0x000ea20000000800 */
[----:B------:R-:W-:Y:S01]  /*15c10*/  FFMA.FTZ R75, R75, R2, -R10 ;  /* 0x000000024b4b7223 */ /* 0x000fe2000001080a */
[----:B----4-:R-:W-:-:S06]  /*15c20*/  FADD.FTZ R30, R3, R12 ;  /* 0x0000000c031e7221 */ /* 0x010fcc0000010000 */
[----:B------:R-:W3:Y:S01]  /*15c30*/  MUFU.EX2 R9, R9 ;  /* 0x0000000900097308 */ /* 0x000ee20000000800 */
[----:B------:R-:W-:Y:S01]  /*15c40*/  FFMA.FTZ R55, R55, R2, -R8 ;  /* 0x0000000237377223 */ /* 0x000fe20000010808 */
[----:B------:R-:W-:-:S06]  /*15c50*/  FADD.FTZ R32, R6, R37 ;  /* 0x0000002506207221 */ /* 0x000fcc0000010000 */
[----:B------:R-:W4:Y:S01]  /*15c60*/  MUFU.EX2 R73, R73 ;  /* 0x0000004900497308 */ /* 0x000f220000000800 */
[----:B------:R-:W-:Y:S01]  /*15c70*/  FADD.FTZ R37, R7, R30 ;  /* 0x0000001e07257221 */ /* 0x000fe20000010000 */
[----:B------:R-:W-:-:S06]  /*15c80*/  FFMA.FTZ R13, R13, R2, -R8 ;  /* 0x000000020d0d7223 */ /* 0x000fcc0000010808 */
[----:B------:R-:W4:Y:S01]  /*15c90*/  MUFU.EX2 R20, R51 ;  /* 0x0000003300147308 */ /* 0x000f220000000800 */
[-CC-:B------:R-:W-:Y:S01]  /*15ca0*/  FFMA.FTZ R45, R45, R2.reuse, -R10.reuse ;  /* 0x000000022d2d7223 */ /* 0x180fe2000001080a */
[----:B------:R-:W-:-:S06]  /*15cb0*/  FFMA.FTZ R77, R77, R2, -R10 ;  /* 0x000000024d4d7223 */ /* 0x000fcc000001080a */
[----:B------:R0:W4:Y:S08]  /*15cc0*/  MUFU.EX2 R200, R41 ;  /* 0x0000002900c87308 */ /* 0x0001300000000800 */
[----:B------:R-:W-:Y:S01]  /*15cd0*/  MUFU.EX2 R11, R11 ;  /* 0x0000000b000b7308 */ /* 0x000fe20000000800 */
[----:B0-----:R-:W-:Y:S01]  /*15ce0*/  FADD.FTZ R41, R71, R32 ;  /* 0x0000002047297221 */ /* 0x001fe20000010000 */
[----:B-1----:R-:W-:Y:S01]  /*15cf0*/  FADD.FTZ R32, R14, R37 ;  /* 0x000000250e207221 */ /* 0x002fe20000010000 */
[----:B------:R-:W-:-:S05]  /*15d00*/  FFMA.FTZ R43, R43, R2, -R8 ;  /* 0x000000022b2b7223 */ /* 0x000fca0000010808 */
[----:B------:R-:W0:Y:S01]  /*15d10*/  MUFU.EX2 R75, R75 ;  /* 0x0000004b004b7308 */ /* 0x000e220000000800 */
[----:B--2---:R-:W-:Y:S01]  /*15d20*/  FADD.FTZ R34, R206, R41 ;  /* 0x00000029ce227221 */ /* 0x004fe20000010000 */
[----:B---3--:R-:W-:-:S06]  /*15d30*/  FADD.FTZ R37, R9, R32 ;  /* 0x0000002009257221 */ /* 0x008fcc0000010000 */
[----:B------:R-:W-:Y:S01]  /*15d40*/  MUFU.EX2 R24, R55 ;  /* 0x0000003700187308 */ /* 0x000fe20000000800 */
[-C--:B------:R-:W-:Y:S01]  /*15d50*/  FFMA.FTZ R15, R15, R2.reuse, -R8 ;  /* 0x000000020f0f7223 */ /* 0x080fe20000010808 */
[-C--:B------:R-:W-:Y:S01]  /*15d60*/  FFMA.FTZ R79, R79, R2.reuse, -R10 ;  /* 0x000000024f4f7223 */ /* 0x080fe2000001080a */
[----:B------:R-:W-:-:S05]  /*15d70*/  FFMA.FTZ R35, R35, R2, -R8 ;  /* 0x0000000223237223 */ /* 0x000fca0000010808 */
[----:B------:R-:W1:Y:S01]  /*15d80*/  MUFU.EX2 R202, R45 ;  /* 0x0000002d00ca7308 */ /* 0x000e620000000800 */
[----:B----4-:R-:W-:Y:S01]  /*15d90*/  FADD.FTZ R41, R73, R34 ;  /* 0x0000002249297221 */ /* 0x010fe20000010000 */
[----:B------:R-:W-:Y:S01]  /*15da0*/  FFMA.FTZ R81, R81, R2, -R10 ;  /* 0x0000000251517223 */ /* 0x000fe2000001080a */
[----:B------:R-:W-:-:S05]  /*15db0*/  FADD.FTZ R32, R20, R37 ;  /* 0x0000002514207221 */ /* 0x000fca0000010000 */
[----:B------:R-:W2:Y:S01]  /*15dc0*/  MUFU.EX2 R13, R13 ;  /* 0x0000000d000d7308 */ /* 0x000ea20000000800 */
[----:B------:R-:W-:Y:S01]  /*15dd0*/  FFMA.FTZ R47, R47, R2, -R8 ;  /* 0x000000022f2f7223 */ /* 0x000fe20000010808 */
[----:B------:R-:W-:-:S06]  /*15de0*/  FADD.FTZ R34, R200, R41 ;  /* 0x00000029c8227221 */ /* 0x000fcc0000010000 */
[----:B------:R-:W3:Y:S01]  /*15df0*/  MUFU.EX2 R77, R77 ;  /* 0x0000004d004d7308 */ /* 0x000ee20000000800 */
[----:B------:R-:W-:-:S07]  /*15e00*/  FFMA.FTZ R21, R21, R2, -R8 ;  /* 0x0000000215157223 */ /* 0x000fce0000010808 */
[----:B------:R-:W4:Y:S01]  /*15e10*/  MUFU.EX2 R26, R43 ;  /* 0x0000002b001a7308 */ /* 0x000f220000000800 */
[----:B0-----:R-:W-:Y:S01]  /*15e20*/  FADD.FTZ R37, R75, R34 ;  /* 0x000000224b257221 */ /* 0x001fe20000010000 */
[----:B------:R-:W-:-:S06]  /*15e30*/  FFMA.FTZ R83, R83, R2, -R10 ;  /* 0x0000000253537223 */ /* 0x000fcc000001080a */
[----:B------:R-:W0:Y:S08]  /*15e40*/  MUFU.EX2 R196, R79 ;  /* 0x0000004f00c47308 */ /* 0x000e300000000800 */
[----:B------:R-:W0:Y:S08]  /*15e50*/  MUFU.EX2 R15, R15 ;  /* 0x0000000f000f7308 */ /* 0x000e300000000800 */
[----:B------:R2:W-:Y:S01]  /*15e60*/  MUFU.EX2 R30, R35 ;  /* 0x00000023001e7308 */ /* 0x0005e20000000800 */
[----:B-1----:R-:W-:Y:S01]  /*15e70*/  FADD.FTZ R34, R202, R37 ;  /* 0x00000025ca227221 */ /* 0x002fe20000010000 */
[----:B--2---:R-:W-:-:S06]  /*15e80*/  FADD.FTZ R35, R11, R32 ;  /* 0x000000200b237221 */ /* 0x004fcc0000010000 */
[----:B------:R-:W1:Y:S01]  /*15e90*/  MUFU.EX2 R81, R81 ;  /* 0x0000005100517308 */ /* 0x000e620000000800 */
[----:B------:R-:W-:-:S07]  /*15ea0*/  FADD.FTZ R32, R24, R35 ;  /* 0x0000002318207221 */ /* 0x000fce0000010000 */
[----:B------:R-:W2:Y:S01]  /*15eb0*/  MUFU.EX2 R28, R47 ;  /* 0x0000002f001c7308 */ /* 0x000ea20000000800 */
[----:B------:R-:W-:Y:S01]  /*15ec0*/  FADD.FTZ R35, R13, R32 ;  /* 0x000000200d237221 */ /* 0x000fe20000010000 */
[-C--:B------:R-:W-:Y:S01]  /*15ed0*/  FFMA.FTZ R25, R25, R2.reuse, -R8 ;  /* 0x0000000219197223 */ /* 0x080fe20000010808 */
[----:B------:R-:W-:Y:S01]  /*15ee0*/  FFMA.FTZ R85, R85, R2, -R10 ;  /* 0x0000000255557223 */ /* 0x000fe2000001080a */
[----:B---3--:R-:W-:-:S04]  /*15ef0*/  FADD.FTZ R37, R77, R34 ;  /* 0x000000224d257221 */ /* 0x008fc80000010000 */
[----:B------:R-:W3:Y:S01]  /*15f00*/  MUFU.EX2 R21, R21 ;  /* 0x0000001500157308 */ /* 0x000ee20000000800 */
[-C--:B------:R-:W-:Y:S01]  /*15f10*/  FFMA.FTZ R87, R87, R2.reuse, -R10 ;  /* 0x0000000257577223 */ /* 0x080fe2000001080a */
[----:B----4-:R-:W-:Y:S01]  /*15f20*/  FADD.FTZ R32, R26, R35 ;  /* 0x000000231a207221 */ /* 0x010fe20000010000 */
[----:B------:R-:W-:Y:S01]  /*15f30*/  @!P1 PRMT R0, RZ, 0x654, R0 ;  /* 0x00000654ff009816 */ /* 0x000fe20000000000 */
[----:B------:R-:W-:-:S04]  /*15f40*/  FFMA.FTZ R39, R39, R2, -R8 ;  /* 0x0000000227277223 */ /* 0x000fc80000010808 */
[----:B------:R-:W4:Y:S01]  /*15f50*/  MUFU.EX2 R83, R83 ;  /* 0x0000005300537308 */ /* 0x000f220000000800 */
[-CC-:B------:R-:W-:Y:S01]  /*15f60*/  FFMA.FTZ R57, R57, R2.reuse, -R8.reuse ;  /* 0x0000000239397223 */ /* 0x180fe20000010808 */
[-CC-:B------:R-:W-:Y:S01]  /*15f70*/  FFMA.FTZ R27, R27, R2.reuse, -R8.reuse ;  /* 0x000000021b1b7223 */ /* 0x180fe20000010808 */
[-CC-:B------:R-:W-:Y:S01]  /*15f80*/  FFMA.FTZ R61, R61, R2.reuse, -R8.reuse ;  /* 0x000000023d3d7223 */ /* 0x180fe20000010808 */
[----:B------:R-:W-:Y:S01]  /*15f90*/  FFMA.FTZ R31, R31, R2, -R8 ;  /* 0x000000021f1f7223 */ /* 0x000fe20000010808 */
[----:B0-----:R-:W-:Y:S01]  /*15fa0*/  FADD.FTZ R8, R196, R37 ;  /* 0x00000025c4087221 */ /* 0x001fe20000010000 */
[----:B------:R-:W-:Y:S02]  /*15fb0*/  F2FP.BF16.F32.PACK_AB R208, R29, R208 ;  /* 0x000000d01dd0723e */ /* 0x000fe400000010ff */
[----:B------:R-:W0:Y:S01]  /*15fc0*/  MUFU.EX2 R192, R85 ;  /* 0x0000005500c07308 */ /* 0x000e220000000800 */
[----:B------:R-:W-:Y:S01]  /*15fd0*/  FADD.FTZ R29, R15, R32 ;  /* 0x000000200f1d7221 */ /* 0x000fe20000010000 */
[----:B------:R4:W-:Y:S01]  /*15fe0*/  @!P1 SYNCS.ARRIVE.TRANS64.RED.A1T0 RZ, [R0+URZ], RZ ;  /* 0x000000ff00ff99a7 */ /* 0x0009e2000810043f */
[----:B------:R-:W-:Y:S01]  /*15ff0*/  F2FP.BF16.F32.PACK_AB R210, R33, R210 ;  /* 0x000000d221d2723e */ /* 0x000fe200000010ff */
[----:B-1----:R-:W-:-:S04]  /*16000*/  FADD.FTZ R33, R81, R8 ;  /* 0x0000000851217221 */ /* 0x002fc80000010000 */
[----:B------:R-:W-:Y:S01]  /*16010*/  MUFU.EX2 R25, R25 ;  /* 0x0000001900197308 */ /* 0x000fe20000000800 */
[----:B------:R-:W-:Y:S01]  /*16020*/  FFMA.FTZ R10, R89, R2, -R10 ;  /* 0x00000002590a7223 */ /* 0x000fe2000001080a */
[----:B--2---:R-:W-:Y:S01]  /*16030*/  FADD.FTZ R32, R28, R29 ;  /* 0x0000001d1c207221 */ /* 0x004fe20000010000 */
[----:B------:R-:W-:-:S05]  /*16040*/  F2FP.BF16.F32.PACK_AB R204, R6, R69 ;  /* 0x0000004506cc723e */ /* 0x000fca00000010ff */
[----:B------:R-:W1:Y:S01]  /*16050*/  MUFU.EX2 R87, R87 ;  /* 0x0000005700577308 */ /* 0x000e620000000800 */
[----:B------:R-:W-:Y:S01]  /*16060*/  FADD.FTZ R6, R198, R33 ;  /* 0x00000021c6067221 */ /* 0x000fe20000010000 */
[----:B---3--:R-:W-:-:S06]  /*16070*/  FADD.FTZ R29, R21, R32 ;  /* 0x00000020151d7221 */ /* 0x008fcc0000010000 */
[----:B----4-:R-:W2:Y:S01]  /*16080*/  MUFU.EX2 R0, R39 ;  /* 0x0000002700007308 */ /* 0x010ea20000000800 */
[----:B------:R-:W-:Y:S01]  /*16090*/  FADD.FTZ R33, R83, R6 ;  /* 0x0000000653217221 */ /* 0x000fe20000010000 */
[----:B------:R-:W-:-:S06]  /*160a0*/  FADD.FTZ R6, R30, R29 ;  /* 0x0000001d1e067221 */ /* 0x000fcc0000010000 */
[----:B------:R-:W3:Y:S01]  /*160b0*/  MUFU.EX2 R57, R57 ;  /* 0x0000003900397308 */ /* 0x000ee20000000800 */
[----:B0-----:R-:W-:-:S07]  /*160c0*/  FADD.FTZ R32, R192, R33 ;  /* 0x00000021c0207221 */ /* 0x001fce0000010000 */
[----:B------:R-:W0:Y:S08]  /*160d0*/  MUFU.EX2 R10, R10 ;  /* 0x0000000a000a7308 */ /* 0x000e300000000800 */
[----:B------:R4:W0:Y:S01]  /*160e0*/  MUFU.EX2 R8, R27 ;  /* 0x0000001b00087308 */ /* 0x0008220000000800 */
[----:B-1----:R-:W-:Y:S01]  /*160f0*/  FADD.FTZ R29, R87, R32 ;  /* 0x00000020571d7221 */ /* 0x002fe20000010000 */
[----:B------:R-:W-:-:S06]  /*16100*/  ISETP.GE.AND P2, PT, R179, 0x51, PT ;  /* 0x00000051b300780c */ /* 0x000fcc0003f46270 */
[----:B------:R-:W1:Y:S01]  /*16110*/  MUFU.EX2 R61, R61 ;  /* 0x0000003d003d7308 */ /* 0x000e620000000800 */
[----:B----4-:R-:W-:-:S04]  /*16120*/  FADD.FTZ R27, R25, R6 ;  /* 0x00000006191b7221 */ /* 0x010fc80000010000 */
[----:B--2---:R-:W-:-:S03]  /*16130*/  FADD.FTZ R32, R0, R27 ;  /* 0x0000001b00207221 */ /* 0x004fc60000010000 */
[----:B------:R-:W2:Y:S01]  /*16140*/  MUFU.EX2 R6, R31 ;  /* 0x0000001f00067308 */ /* 0x000ea20000000800 */
[----:B---3--:R-:W-:Y:S01]  /*16150*/  FADD.FTZ R27, R57, R32 ;  /* 0x00000020391b7221 */ /* 0x008fe20000010000 */
[C---:B0-----:R-:W-:Y:S01]  /*16160*/  FADD.FTZ R222, R10.reuse, R29 ;  /* 0x0000001d0ade7221 */ /* 0x041fe20000010000 */
[----:B------:R-:W-:Y:S02]  /*16170*/  F2FP.BF16.F32.PACK_AB R194, R10, R87 ;  /* 0x000000570ac2723e */ /* 0x000fe400000010ff */
[----:B------:R-:W-:Y:S01]  /*16180*/  FADD.FTZ R10, R8, R27 ;  /* 0x0000001b080a7221 */ /* 0x000fe20000010000 */
[----:B------:R-:W-:Y:S03]  /*16190*/  BSSY B0, `(.L_x_833) ;  /* 0x0000557000007945 */ /* 0x000fe60003800000 */
[----:B-1----:R-:W-:Y:S01]  /*161a0*/  FADD.FTZ R221, R61, R10 ;  /* 0x0000000a3ddd7221 */ /* 0x002fe20000010000 */
[----:B------:R-:W-:Y:S01]  /*161b0*/  F2FP.BF16.F32.PACK_AB R206, R206, R71 ;  /* 0x00000047cece723e */ /* 0x000fe200000010ff */
[--C-:B------:R-:W-:Y:S01]  /*161c0*/  IMAD.MOV.U32 R150, RZ, RZ, R151.reuse ;  /* 0x000000ffff967224 */ /* 0x100fe200078e0097 */
[----:B------:R-:W-:Y:S01]  /*161d0*/  F2FP.BF16.F32.PACK_AB R200, R200, R73 ;  /* 0x00000049c8c8723e */ /* 0x000fe200000010ff */
[--C-:B------:R-:W-:Y:S01]  /*161e0*/  IMAD.MOV.U32 R149, RZ, RZ, R151.reuse ;  /* 0x000000ffff957224 */ /* 0x100fe200078e0097 */
[----:B------:R-:W-:Y:S01]  /*161f0*/  F2FP.BF16.F32.PACK_AB R202, R202, R75 ;  /* 0x0000004bcaca723e */ /* 0x000fe200000010ff */
[----:B------:R-:W-:Y:S01]  /*16200*/  IMAD.MOV.U32 R148, RZ, RZ, R151 ;  /* 0x000000ffff947224 */ /* 0x000fe200078e0097 */
[----:B------:R-:W-:Y:S01]  /*16210*/  F2FP.BF16.F32.PACK_AB R196, R196, R77 ;  /* 0x0000004dc4c4723e */ /* 0x000fe200000010ff */
[----:B--2---:R-:W-:Y:S01]  /*16220*/  FADD.FTZ R221, R6, R221 ;  /* 0x000000dd06dd7221 */ /* 0x004fe20000010000 */
[----:B------:R-:W-:Y:S01]  /*16230*/  F2FP.BF16.F32.PACK_AB R198, R198, R81 ;  /* 0x00000051c6c6723e */ /* 0x000fe200000010ff */
[--C-:B------:R-:W-:Y:S01]  /*16240*/  IMAD.MOV.U32 R147, RZ, RZ, R151.reuse ;  /* 0x000000ffff937224 */ /* 0x100fe200078e0097 */
[----:B------:R-:W-:Y:S01]  /*16250*/  F2FP.BF16.F32.PACK_AB R192, R192, R83 ;  /* 0x00000053c0c0723e */ /* 0x000fe200000010ff */
[--C-:B------:R-:W-:Y:S01]  /*16260*/  IMAD.MOV.U32 R146, RZ, RZ, R151.reuse ;  /* 0x000000ffff927224 */ /* 0x100fe200078e0097 */
[----:B------:R-:W-:Y:S01]  /*16270*/  F2FP.BF16.F32.PACK_AB R209, R12, R3 ;  /* 0x000000030cd1723e */ /* 0x000fe200000010ff */
[----:B------:R-:W-:Y:S01]  /*16280*/  IMAD.MOV.U32 R3, RZ, RZ, 0x3f800000 ;  /* 0x3f800000ff037424 */ /* 0x000fe200078e00ff */
[----:B------:R-:W-:Y:S01]  /*16290*/  F2FP.BF16.F32.PACK_AB R207, R24, R11 ;  /* 0x0000000b18cf723e */ /* 0x000fe200000010ff */
[--C-:B------:R-:W-:Y:S01]  /*162a0*/  IMAD.MOV.U32 R145, RZ, RZ, R151.reuse ;  /* 0x000000ffff917224 */ /* 0x100fe200078e0097 */
[----:B------:R-:W-:Y:S01]  /*162b0*/  F2FP.BF16.F32.PACK_AB R201, R26, R13 ;  /* 0x0000000d1ac9723e */ /* 0x000fe200000010ff */
[--C-:B------:R-:W-:Y:S01]  /*162c0*/  IMAD.MOV.U32 R144, RZ, RZ, R151.reuse ;  /* 0x000000ffff907224 */ /* 0x100fe200078e0097 */
        /* <DEDUP_REMOVED lines=127> */
[----:B------:R-:W-:Y:S01]  /*16ac0*/  IMAD.MOV.U32 R24, RZ, RZ, R151 ;  /* 0x000000ffff187224 */ /* 0x000fe200078e0097 */
[----:B------:R-:W-:Y:S06]  /*16ad0*/  @!P2 BRA `(.L_x_834) ;  /* 0x0000004c0008a947 */ /* 0x000fec0003800000 */
[----:B------:R-:W-:Y:S01]  /*16ae0*/  VIADD R6, R180, 0xfffffffe ;  /* 0xfffffffeb4067836 */ /* 0x000fe20000000000 */
[----:B------:R-:W-:Y:S01]  /*16af0*/  CS2R R150, SRZ ;  /* 0x0000000000967805 */ /* 0x000fe2000001ff00 */
[----:B------:R-:W-:Y:S01]  /*16b00*/  IMAD.MOV.U32 R7, RZ, RZ, R4 ;  /* 0x000000ffff077224 */ /* 0x000fe200078e0004 */
[----:B------:R-:W-:Y:S01]  /*16b10*/  CS2R R146, SRZ ;  /* 0x0000000000927805 */ /* 0x000fe2000001ff00 */
[----:B------:R-:W-:Y:S01]  /*16b20*/  IMAD.MOV.U32 R8, RZ, RZ, R5 ;  /* 0x000000ffff087224 */ /* 0x000fe200078e0005 */
[----:B------:R-:W-:Y:S01]  /*16b30*/  CS2R R142, SRZ ;  /* 0x00000000008e7805 */ /* 0x000fe2000001ff00 */
[----:B------:R-:W-:Y:S01]  /*16b40*/  IMAD.MOV.U32 R9, RZ, RZ, R224 ;  /* 0x000000ffff097224 */ /* 0x000fe200078e00e0 */
[----:B------:R-:W-:Y:S01]  /*16b50*/  CS2R R138, SRZ ;  /* 0x00000000008a7805 */ /* 0x000fe2000001ff00 */
[----:B------:R-:W-:Y:S01]  /*16b60*/  IMAD.MOV.U32 R10, RZ, RZ, R223 ;  /* 0x000000ffff0a7224 */ /* 0x000fe200078e00df */
        /* <DEDUP_REMOVED lines=60> */
[----:B------:R-:W-:-:S07]  /*16f30*/  CS2R R24, SRZ ;  /* 0x0000000000187805 */ /* 0x000fce000001ff00 */
.L_x_845:
[----:B------:R-:W-:-:S05]  /*16f40*/  VIADD R2, R10, 0x1 ;  /* 0x000000010a027836 */ /* 0x000fca0000000000 */
[----:B------:R-:W-:-:S04]  /*16f50*/  ISETP.NE.AND P2, PT, R2, 0x2, PT ;  /* 0x000000020200780c */ /* 0x000fc80003f45270 */
[----:B------:R-:W-:Y:S02]  /*16f60*/  SEL R224, RZ, 0x1, P2 ;  /* 0x00000001ffe07807 */ /* 0x000fe40001000000 */
[----:B------:R-:W-:Y:S02]  /*16f70*/  SEL R223, R2, RZ, P2 ;  /* 0x000000ff02df7207 */ /* 0x000fe40001000000 */
[----:B------:R-:W-:Y:S01]  /*16f80*/  LOP3.LUT R224, R9, R224, RZ, 0x3c, !PT ;  /* 0x000000e009e07212 */ /* 0x000fe200078e3cff */
[----:B------:R-:W-:Y:S06]  /*16f90*/  @!P0 BRA `(.L_x_835) ;  /* 0x0000000000048947 */ /* 0x000fec0003800000 */
[----:B------:R-:W-:Y:S01]  /*16fa0*/  BPT.TRAP 0x1 ;  /* 0x000000040000795c */ /* 0x000fe20000300000 */
.L_x_835:
[----:B------:R-:W-:Y:S01]  /*16fb0*/  IMAD R11, R223, 0x8, R18 ;  /* 0x00000008df0b7824 */ /* 0x000fe200078e0212 */
[----:B------:R-:W-:-:S04]  /*16fc0*/  SHF.L.U32 R2, R224, 0x1f, RZ ;  /* 0x0000001fe0027819 */ /* 0x000fc800000006ff */
[----:B------:R0:W1:Y:S01]  /*16fd0*/  SYNCS.PHASECHK.TRANS64.TRYWAIT P2, [R11+URZ+0x38830], R2 ;  /* 0x038830020b0075a7 */ /* 0x000062000804017f */
[----:B------:R-:W-:Y:S05]  /*16fe0*/  @!P0 BRA `(.L_x_836) ;  /* 0x0000000000048947 */ /* 0x000fea0003800000 */
[----:B------:R-:W-:Y:S01]  /*16ff0*/  BPT.TRAP 0x1 ;  /* 0x000000040000795c */ /* 0x000fe20000300000 */
.L_x_836:
[----:B------:R-:W-:Y:S01]  /*17000*/  IMAD R4, R223, 0xa00, R227 ;  /* 0x00000a00df047824 */ /* 0x000fe200078e02e3 */
[----:B------:R-:W-:Y:S01]  /*17010*/  BSSY B1, `(.L_x_837) ;  /* 0x0000006000017945 */ /* 0x000fe20003800000 */
[----:B------:R-:W-:Y:S02]  /*17020*/  IMAD.MOV.U32 R5, RZ, RZ, 0x40000040 ;  /* 0x40000040ff057424 */ /* 0x000fe400078e00ff */
[----:B------:R-:W-:Y:S01]  /*17030*/  VIADD R12, R4, 0x80 ;  /* 0x00000080040c7836 */ /* 0x000fe20000000000 */
[----:B-1----:R-:W-:Y:S06]  /*17040*/  @P2 BRA `(.L_x_838) ;  /* 0x0000000000082947 */ /* 0x002fec0003800000 */
[----:B------:R-:W1:Y:S02]  /*17050*/  SYNCS.PHASECHK.TRANS64.TRYWAIT P2, [R11+URZ+0x38830], R2 ;  /* 0x038830020b0075a7 */ /* 0x000e64000804017f */
[----:B-1----:R-:W-:Y:S05]  /*17060*/  @!P2 BRA `(.L_x_839) ;  /* 0x00000118008ca947 */ /* 0x002fea0003800000 */
.L_x_838:
[----:B------:R-:W-:Y:S05]  /*17070*/  BSYNC B1 ;  /* 0x0000000000017941 */ /* 0x000fea0003800000 */
.L_x_837:
[----:B------:R-:W2:Y:S04]  /*17080*/  LDL.64 R152, [R1+0x50] ;  /* 0x0000500001987983 */ /* 0x000ea80000100a00 */
[----:B------:R-:W3:Y:S04]  /*17090*/  LDL.64 R156, [R1+0x58] ;  /* 0x00005800019c7983 */ /* 0x000ee80000100a00 */
[----:B------:R-:W4:Y:S01]  /*170a0*/  LDL.64 R154, [R1] ;  /* 0x00000000019a7983 */ /* 0x000f220000100a00 */
[----:B------:R-:W-:Y:S02]  /*170b0*/  R2UR UR10, R4 ;  /* 0x00000000040a72ca */ /* 0x000fe400000e0000 */
[----:B------:R-:W-:Y:S01]  /*170c0*/  R2UR UR11, R5 ;  /* 0x00000000050b72ca */ /* 0x000fe200000e0000 */
[----:B------:R-:W-:Y:S01]  /*170d0*/  WARPGROUP.ARRIVE ;  /* 0x00000000000079c5 */ /* 0x000fe20000000000 */
[----:B------:R-:W-:Y:S01]  /*170e0*/  IMAD.MOV.U32 R13, RZ, RZ, 0x40000040 ;  /* 0x40000040ff0d7424 */ /* 0x000fe200078e00ff */
[----:B------:R-:W-:-:S04]  /*170f0*/  R2UR UR6, R12 ;  /* 0x000000000c0672ca */ /* 0x000fc800000e0000 */
[----:B------:R-:W-:Y:S01]  /*17100*/  R2UR UR7, R13 ;  /* 0x000000000d0772ca */ /* 0x000fe200000e0000 */
[----:B------:R-:W-:Y:S02]  /*17110*/  VIADD R12, R4, 0x100 ;  /* 0x00000100040c7836 */ /* 0x000fe40000000000 */
[----:B------:R-:W-:-:S03]  /*17120*/  IMAD.MOV.U32 R13, RZ, RZ, 0x40000040 ;  /* 0x40000040ff0d7424 */ /* 0x000fc600078e00ff */
[----:B------:R-:W-:Y:S02]  /*17130*/  R2UR UR26, R12 ;  /* 0x000000000c1a72ca */ /* 0x000fe400000e0000 */
[----:B------:R-:W-:Y:S01]  /*17140*/  R2UR UR27, R13 ;  /* 0x000000000d1b72ca */ /* 0x000fe200000e0000 */
[----:B------:R-:W-:Y:S02]  /*17150*/  VIADD R14, R4, 0x180 ;  /* 0x00000180040e7836 */ /* 0x000fe40000000000 */
[----:B------:R-:W-:Y:S01]  /*17160*/  IMAD.MOV.U32 R15, RZ, RZ, 0x40000040 ;  /* 0x40000040ff0f7424 */ /* 0x000fe200078e00ff */
[----:B--2---:R-:W-:Y:S02]  /*17170*/  R2UR UR46, R152 ;  /* 0x00000000982e72ca */ /* 0x004fe400000e0000 */
[----:B------:R-:W-:Y:S02]  /*17180*/  R2UR UR47, R153 ;  /* 0x00000000992f72ca */ /* 0x000fe400000e0000 */
[----:B------:R-:W2:Y:S01]  /*17190*/  LDL.64 R152, [R1+0x48] ;  /* 0x0000480001987983 */ /* 0x000ea20000100a00 */
[----:B---3--:R-:W-:-:S02]  /*171a0*/  R2UR UR12, R156 ;  /* 0x000000009c0c72ca */ /* 0x008fc400000e0000 */
[----:B------:R-:W-:-:S11]  /*171b0*/  R2UR UR13, R157 ;  /* 0x000000009d0d72ca */ /* 0x000fd600000e0000 */
[----:B------:R-:W-:Y:S02]  /*171c0*/  UMOV UR8, UR12 ;  /* 0x0000000c00087c82 */ /* 0x000fe40008000000 */
[----:B------:R-:W-:Y:S02]  /*171d0*/  UMOV UR9, UR13 ;  /* 0x0000000d00097c82 */ /* 0x000fe40008000000 */
[----:B------:R-:W-:Y:S01]  /*171e0*/  HGMMA.64x16x16.F32.BF16 R184, gdesc[UR8], RZ, !UPT, gsb0 ;  /* 0x0020000008b879f0 */ /* 0x000fe2000c0018ff */
[----:B------:R-:W-:Y:S01]  /*171f0*/  UMOV UR4, UR12 ;  /* 0x0000000c00047c82 */ /* 0x000fe20008000000 */
[----:B------:R-:W-:Y:S01]  /*17200*/  UMOV UR5, UR13 ;  /* 0x0000000d00057c82 */ /* 0x000fe20008000000 */
[----:B------:R-:W-:Y:S02]  /*17210*/  WARPGROUP.DEPBAR.LE gsb0, 0x0 ;  /* 0x00008000000079c5 */ /* 0x000fe40000010000 */
[----:B------:R-:W-:-:S06]  /*17220*/  WARPGROUP.ARRIVE ;  /* 0x00000000000079c5 */ /* 0x000fcc0000000000 */
[----:B------:R-:W-:Y:S01]  /*17230*/  HGMMA.64x16x16.F32.BF16 R176, gdesc[UR4], RZ, !UPT, gsb0 ;  /* 0x0020000004b079f0 */ /* 0x000fe2000c0018ff */
[----:B------:R-:W-:Y:S01]  /*17240*/  UMOV UR24, UR12 ;  /* 0x0000000c00187c82 */ /* 0x000fe20008000000 */
[----:B------:R-:W-:Y:S01]  /*17250*/  UMOV UR25, UR13 ;  /* 0x0000000d00197c82 */ /* 0x000fe20008000000 */
[----:B------:R-:W-:Y:S02]  /*17260*/  WARPGROUP.DEPBAR.LE gsb0, 0x0 ;  /* 0x00008000000079c5 */ /* 0x000fe40000010000 */
[----:B------:R-:W-:-:S06]  /*17270*/  WARPGROUP.ARRIVE ;  /* 0x00000000000079c5 */ /* 0x000fcc0000000000 */
[----:B------:R-:W-:Y:S01]  /*17280*/  HGMMA.64x16x16.F32.BF16 R168, gdesc[UR24], RZ, !UPT, gsb0 ;  /* 0x0020000018a879f0 */ /* 0x000fe2000c0018ff */
[----:B------:R-:W-:Y:S02]  /*17290*/  R2UR UR6, R14 ;  /* 0x000000000e0672ca */ /* 0x000fe400000e0000 */
[----:B------:R-:W-:Y:S01]  /*172a0*/  R2UR UR7, R15 ;  /* 0x000000000f0772ca */ /* 0x000fe200000e0000 */
[----:B------:R-:W-:Y:S01]  /*172b0*/  UMOV UR4, UR12 ;  /* 0x0000000c00047c82 */ /* 0x000fe20008000000 */
[----:B------:R-:W-:Y:S01]  /*172c0*/  UMOV UR5, UR13 ;  /* 0x0000000d00057c82 */ /* 0x000fe20008000000 */
[----:B------:R-:W-:Y:S02]  /*172d0*/  WARPGROUP.DEPBAR.LE gsb0, 0x0 ;  /* 0x00008000000079c5 */ /* 0x000fe40000010000 */
[----:B------:R-:W-:-:S08]  /*172e0*/  WARPGROUP.ARRIVE ;  /* 0x00000000000079c5 */ /* 0x000fd00000000000 */
[----:B------:R-:W-:Y:S01]  /*172f0*/  HGMMA.64x16x16.F32.BF16 R160, gdesc[UR4], RZ, !UPT, gsb0 ;  /* 0x0020000004a079f0 */ /* 0x000fe2000c0018ff */
[----:B------:R-:W-:Y:S02]  /*17300*/  VIADD R12, R4, 0x200 ;  /* 0x00000200040c7836 */ /* 0x000fe40000000000 */
[----:B------:R-:W-:-:S03]  /*17310*/  IMAD.MOV.U32 R13, RZ, RZ, 0x40000040 ;  /* 0x40000040ff0d7424 */ /* 0x000fc600078e00ff */
[----:B------:R-:W-:Y:S02]  /*17320*/  R2UR UR30, R12 ;  /* 0x000000000c1e72ca */ /* 0x000fe400000e0000 */
[----:B------:R-:W-:Y:S02]  /*17330*/  R2UR UR31, R13 ;  /* 0x000000000d1f72ca */ /* 0x000fe400000e0000 */
[----:B----4-:R-:W-:Y:S02]  /*17340*/  R2UR UR32, R154 ;  /* 0x000000009a2072ca */ /* 0x010fe400000e0000 */
[----:B------:R-:W-:Y:S01]  /*17350*/  R2UR UR33, R155 ;  /* 0x000000009b2172ca */ /* 0x000fe200000e0000 */
[----:B------:R-:W-:Y:S01]  /*17360*/  UMOV UR28, UR12 ;  /* 0x0000000c001c7c82 */ /* 0x000fe20008000000 */
[----:B------:R-:W-:Y:S01]  /*17370*/  UMOV UR29, UR13 ;  /* 0x0000000d001d7c82 */ /* 0x000fe20008000000 */
[----:B------:R-:W-:Y:S02]  /*17380*/  WARPGROUP.DEPBAR.LE gsb0, 0x0 ;  /* 0x00008000000079c5 */ /* 0x000fe40000010000 */
[----:B------:R-:W-:Y:S01]  /*17390*/  VIADD R20, R4, 0x2 ;  /* 0x0000000204147836 */ /* 0x000fe20000000000 */
[----:B--2---:R-:W-:-:S02]  /*173a0*/  R2UR UR42, R152 ;  /* 0x00000000982a72ca */ /* 0x004fc400000e0000 */
[----:B------:R-:W-:Y:S02]  /*173b0*/  R2UR UR43, R153 ;  /* 0x00000000992b72ca */ /* 0x000fe400000e0000 */
[----:B------:R-:W-:-:S06]  /*173c0*/  WARPGROUP.ARRIVE ;  /* 0x00000000000079c5 */ /* 0x000fcc0000000000 */
[----:B------:R-:W-:Y:S01]  /*173d0*/  HGMMA.64x16x16.F32.BF16 R152, gdesc[UR28], RZ, !UPT, gsb0 ;  /* 0x002000001c9879f0 */ /* 0x000fe2000c0018ff */
[----:B------:R-:W-:Y:S01]  /*173e0*/  IMAD.MOV.U32 R21, RZ, RZ, 0x40000040 ;  /* 0x40000040ff157424 */ /* 0x000fe200078e00ff */
[----:B------:R-:W-:-:S04]  /*173f0*/  R2UR UR22, R20 ;  /* 0x00000000141672ca */ /* 0x000fc800000e0000 */
        /* <DEDUP_REMOVED lines=30> */
[C---:B------:R-:W-:Y:S02]  /*175e0*/  VIADD R20, R4.reuse, 0x202 ;  /* 0x0000020204147836 */ /* 0x040fe40000000000 */
[----:B------:R-:W-:Y:S01]  /*175f0*/  IMAD.MOV.U32 R21, RZ, RZ, 0x40000040 ;  /* 0x40000040ff157424 */ /* 0x000fe200078e00ff */
[----:B------:R-:W-:Y:S01]  /*17600*/  UMOV UR24, UR46 ;  /* 0x0000002e00187c82 */ /* 0x000fe20008000000 */
[----:B------:R-:W-:Y:S01]  /*17610*/  VIADD R12, R4, 0x4 ;  /* 0x00000004040c7836 */ /* 0x000fe20000000000 */
[----:B------:R-:W-:-:S02]  /*17620*/  WARPGROUP.DEPBAR.LE gsb0, 0x0 ;  /* 0x00008000000079c5 */ /* 0x000fc40000010000 */
[----:B------:R-:W-:Y:S01]  /*17630*/  WARPGROUP.ARRIVE ;  /* 0x00000000000079c5 */ /* 0x000fe20000000000 */
[----:B------:R-:W-:Y:S01]  /*17640*/  IMAD.MOV.U32 R13, RZ, RZ, 0x40000040 ;  /* 0x40000040ff0d7424 */ /* 0x000fe200078e00ff */
[----:B------:R-:W-:Y:S01]  /*17650*/  UMOV UR25, UR47 ;  /* 0x0000002f00197c82 */ /* 0x000fe20008000000 */
[----:B------:R-:W-:Y:S01]  /*17660*/  UMOV UR4, UR46 ;  /* 0x0000002e00047c82 */ /* 0x000fe20008000000 */
[----:B------:R-:W-:Y:S01]  /*17670*/  UMOV UR5, UR47 ;  /* 0x0000002f00057c82 */ /* 0x000fe20008000000 */
[----:B------:R-:W-:Y:S01]  /*17680*/  UMOV UR20, UR46 ;  /* 0x0000002e00147c82 */ /* 0x000fe20008000000 */
[----:B------:R-:W-:Y:S01]  /*17690*/  HGMMA.64x16x16.F32.BF16 R160, gdesc[UR8], R160, gsb0 ;  /* 0x0020000008a079f0 */ /* 0x000fe200080018a0 */
[----:B------:R-:W-:Y:S01]  /*176a0*/  R2UR UR34, R20 ;  /* 0x00000000142272ca */ /* 0x000fe200000e0000 */
[----:B------:R-:W-:Y:S01]  /*176b0*/  UMOV UR21, UR47 ;  /* 0x0000002f00157c82 */ /* 0x000fe20008000000 */
[----:B------:R-:W-:Y:S01]  /*176c0*/  R2UR UR35, R21 ;  /* 0x00000000152372ca */ /* 0x000fe200000e0000 */
[----:B------:R-:W-:Y:S01]  /*176d0*/  UMOV UR16, UR46 ;  /* 0x0000002e00107c82 */ /* 0x000fe20008000000 */
[----:B------:R-:W-:Y:S01]  /*176e0*/  R2UR UR26, R12 ;  /* 0x000000000c1a72ca */ /* 0x000fe200000e0000 */
[----:B------:R-:W-:Y:S01]  /*176f0*/  UMOV UR17, UR47 ;  /* 0x0000002f00117c82 */ /* 0x000fe20008000000 */
[----:B------:R-:W-:Y:S01]  /*17700*/  UMOV UR28, UR46 ;  /* 0x0000002e001c7c82 */ /* 0x000fe20008000000 */
[----:B------:R-:W-:Y:S01]  /*17710*/  UMOV UR29, UR47 ;  /* 0x0000002f001d7c82 */ /* 0x000fe20008000000 */
[----:B------:R-:W2:Y:S01]  /*17720*/  LDL.64 R14, [R1+0x40] ;  /* 0x00004000010e7983 */ /* 0x000ea20000100a00 */
[----:B------:R-:W-:-:S02]  /*17730*/  WARPGROUP.DEPBAR.LE gsb0, 0x0 ;  /* 0x00008000000079c5 */ /* 0x000fc40000010000 */
[----:B------:R-:W-:Y:S01]  /*17740*/  WARPGROUP.ARRIVE ;  /* 0x00000000000079c5 */ /* 0x000fe20000000000 */
[----:B------:R-:W-:Y:S01]  /*17750*/  R2UR UR27, R13 ;  /* 0x000000000d1b72ca */ /* 0x000fe200000e0000 */
[----:B------:R-:W-:Y:S01]  /*17760*/  UMOV UR12, UR42 ;  /* 0x0000002a000c7c82 */ /* 0x000fe20008000000 */
[----:B------:R-:W-:Y:S01]  /*17770*/  UMOV UR13, UR43 ;  /* 0x0000002b000d7c82 */ /* 0x000fe20008000000 */
[----:B------:R-:W-:Y:S01]  /*17780*/  UMOV UR8, UR42 ;  /* 0x0000002a00087c82 */ /* 0x000fe20008000000 */
[----:B------:R-:W-:Y:S01]  /*17790*/  UMOV UR9, UR43 ;  /* 0x0000002b00097c82 */ /* 0x000fe20008000000 */
[----:B------:R-:W-:Y:S01]  /*177a0*/  HGMMA.64x16x16.F32.BF16 R152, gdesc[UR32], R152, gsb0 ;  /* 0x00200000209879f0 */ /* 0x000fe20008001898 */
[----:B------:R-:W-:Y:S01]  /*177b0*/  VIADD R12, R4, 0x84 ;  /* 0x00000084040c7836 */ /* 0x000fe20000000000 */
[----:B------:R-:W3:Y:S01]  /*177c0*/  LDL.64 R20, [R1+0x38] ;  /* 0x0000380001147983 */ /* 0x000ee20000100a00 */
[----:B------:R-:W-:Y:S01]  /*177d0*/  IMAD.MOV.U32 R13, RZ, RZ, 0x40000040 ;  /* 0x40000040ff0d7424 */ /* 0x000fe200078e00ff */
[----:B------:R-:W-:-:S02]  /*177e0*/  WARPGROUP.DEPBAR.LE gsb0, 0x0 ;  /* 0x00008000000079c5 */ /* 0x000fc40000010000 */
[----:B------:R-:W-:-:S06]  /*177f0*/  WARPGROUP.ARRIVE ;  /* 0x00000000000079c5 */ /* 0x000fcc0000000000 */
[----:B------:R-:W-:Y:S01]  /*17800*/  HGMMA.64x16x16.F32.BF16 R184, gdesc[UR24], R184, gsb0 ;  /* 0x0020000018b879f0 */ /* 0x000fe200080018b8 */
[----:B------:R-:W-:Y:S02]  /*17810*/  R2UR UR6, R12 ;  /* 0x000000000c0672ca */ /* 0x000fe400000e0000 */
[----:B------:R-:W-:Y:S01]  /*17820*/  R2UR UR7, R13 ;  /* 0x000000000d0772ca */ /* 0x000fe200000e0000 */
[----:B------:R-:W-:Y:S01]  /*17830*/  VIADD R12, R4, 0x104 ;  /* 0x00000104040c7836 */ /* 0x000fe20000000000 */
[----:B------:R-:W-:Y:S02]  /*17840*/  WARPGROUP.DEPBAR.LE gsb0, 0x0 ;  /* 0x00008000000079c5 */ /* 0x000fe40000010000 */
[----:B------:R-:W-:-:S09]  /*17850*/  WARPGROUP.ARRIVE ;  /* 0x00000000000079c5 */ /* 0x000fd20000000000 */
[----:B------:R-:W-:Y:S01]  /*17860*/  HGMMA.64x16x16.F32.BF16 R176, gdesc[UR4], R176, gsb0 ;  /* 0x0020000004b079f0 */ /* 0x000fe200080018b0 */
[----:B------:R-:W-:Y:S01]  /*17870*/  IMAD.MOV.U32 R13, RZ, RZ, 0x40000040 ;  /* 0x40000040ff0d7424 */ /* 0x000fe200078e00ff */
[----:B------:R-:W-:-:S04]  /*17880*/  R2UR UR22, R12 ;  /* 0x000000000c1672ca */ /* 0x000fc800000e0000 */
        /* <DEDUP_REMOVED lines=60> */
[----:B------:R-:W-:Y:S01]  /*17c50*/  IMAD.MOV.U32 R13, RZ, RZ, 0x40000040 ;  /* 0x40000040ff0d7424 */ /* 0x000fe200078e00ff */
[----:B--2---:R-:W-:Y:S02]  /*17c60*/  R2UR UR38, R14 ;  /* 0x000000000e2672ca */ /* 0x004fe400000e0000 */
[----:B------:R-:W-:Y:S02]  /*17c70*/  R2UR UR39, R15 ;  /* 0x000000000f2772ca */ /* 0x000fe400000e0000 */
[----:B------:R-:W-:Y:S01]  /*17c80*/  R2UR UR22, R12 ;  /* 0x000000000c1672ca */ /* 0x000fe200000e0000 */
[----:B------:R-:W2:Y:S01]  /*17c90*/  LDL.64 R14, [R1+0x30] ;  /* 0x00003000010e7983 */ /* 0x000ea20000100a00 */
[----:B------:R-:W-:-:S07]  /*17ca0*/  R2UR UR23, R13 ;  /* 0x000000000d1772ca */ /* 0x000fce00000e0000 */
[----:B------:R-:W-:Y:S02]  /*17cb0*/  UMOV UR20, UR38 ;  /* 0x0000002600147c82 */ /* 0x000fe40008000000 */
[----:B------:R-:W-:Y:S01]  /*17cc0*/  UMOV UR21, UR39 ;  /* 0x0000002700157c82 */ /* 0x000fe20008000000 */
[----:B------:R-:W-:Y:S02]  /*17cd0*/  WARPGROUP.DEPBAR.LE gsb0, 0x0 ;  /* 0x00008000000079c5 */ /* 0x000fe40000010000 */
[----:B------:R-:W-:-:S06]  /*17ce0*/  WARPGROUP.ARRIVE ;  /* 0x00000000000079c5 */ /* 0x000fcc0000000000 */
        /* <DEDUP_REMOVED lines=39> */
[----:B---3--:R-:W-:Y:S02]  /*17f60*/  R2UR UR46, R20 ;  /* 0x00000000142e72ca */ /* 0x008fe400000e0000 */
[----:B------:R-:W-:Y:S02]  /*17f70*/  R2UR UR47, R21 ;  /* 0x00000000152f72ca */ /* 0x000fe400000e0000 */
[----:B------:R-:W-:Y:S01]  /*17f80*/  R2UR UR26, R12 ;  /* 0x000000000c1a72ca */ /* 0x000fe200000e0000 */
[----:B------:R-:W3:Y:S01]  /*17f90*/  LDL.64 R20, [R1+0x28] ;  /* 0x0000280001147983 */ /* 0x000ee20000100a00 */
        /* <DEDUP_REMOVED lines=190> */
[----:B------:R-:W-:Y:S02]  /*18b80*/  R2UR UR14, R12 ;  /* 0x000000000c0e72ca */ /* 0x000fe400000e0000 */
        /* <DEDUP_REMOVED lines=435> */
.L_x_840:
[----:B------:R-:W-:Y:S01]  /*1a6c0*/  SHF.L.U32 R0, R9, 0x1f, RZ ;  /* 0x0000001f09007819 */ /* 0x000fe200000006ff */
[----:B------:R-:W-:-:S04]  /*1a6d0*/  IMAD R9, R10, 0x8, R18 ;  /* 0x000000080a097824 */ /* 0x000fc800078e0212 */
[----:B------:R2:W3:Y:S01]  /*1a6e0*/  SYNCS.PHASECHK.TRANS64.TRYWAIT P2, [R9+URZ+0x38850], R0 ;  /* 0x03885000090075a7 */ /* 0x0004e2000804017f */
[----:B------:R-:W-:Y:S05]  /*1a6f0*/  @!P0 BRA `(.L_x_841) ;  /* 0x0000000000048947 */ /* 0x000fea0003800000 */
[----:B------:R-:W-:Y:S01]  /*1a700*/  BPT.TRAP 0x1 ;  /* 0x000000040000795c */ /* 0x000fe20000300000 */
.L_x_841:
[----:B------:R-:W-:Y:S04]  /*1a710*/  BSSY B1, `(.L_x_842) ;  /* 0x0000004000017945 */ /* 0x000fe80003800000 */
[----:B---3--:R-:W-:Y:S05]  /*1a720*/  @P2 BRA `(.L_x_843) ;  /* 0x0000000000082947 */ /* 0x008fea0003800000 */
[----:B------:R-:W3:Y:S02]  /*1a730*/  SYNCS.PHASECHK.TRANS64.TRYWAIT P2, [R9+URZ+0x38850], R0 ;  /* 0x03885000090075a7 */ /* 0x000ee4000804017f */
[----:B---3--:R-:W-:Y:S05]  /*1a740*/  @!P2 BRA `(.L_x_844) ;  /* 0x000000e000e8a947 */ /* 0x008fea0003800000 */
.L_x_843:
[----:B------:R-:W-:Y:S05]  /*1a750*/  BSYNC B1 ;  /* 0x0000000000017941 */ /* 0x000fea0003800000 */
.L_x_842:
[----:B--23--:R-:W-:Y:S01]  /*1a760*/  VIADD R0, R18, 0x400 ;  /* 0x0000040012007836 */ /* 0x00cfe20000000000 */
[----:B------:R-:W-:Y:S01]  /*1a770*/  WARPGROUP.ARRIVE ;  /* 0x00000000000079c5 */ /* 0x000fe20000000000 */
[----:B------:R-:W-:Y:S01]  /*1a780*/  IMAD.MOV.U32 R3, RZ, RZ, 0x40000040 ;  /* 0x40000040ff037424 */ /* 0x000fe200078e00ff */
[----:B------:R-:W-:Y:S01]  /*1a790*/  ISETP.GT.AND P2, PT, R6, RZ, PT ;  /* 0x000000ff0600720c */ /* 0x000fe20003f44270 */
[----:B------:R-:W-:Y:S01]  /*1a7a0*/  IMAD.MOV.U32 R5, RZ, RZ, 0x40000040 ;  /* 0x40000040ff057424 */ /* 0x000fe200078e00ff */
[----:B------:R-:W-:Y:S01]  /*1a7b0*/  SHF.R.U32.HI R0, RZ, 0x4, R0 ;  /* 0x00000004ff007819 */ /* 0x000fe20000011600 */
[----:B01----:R-:W-:Y:S01]  /*1a7c0*/  @!P1 VIADD R11, R11, 0x38840 ;  /* 0x000388400b0b9836 */ /* 0x003fe20000000000 */
[----:B------:R-:W-:Y:S01]  /*1a7d0*/  R2UR UR7, R3 ;  /* 0x00000000030772ca */ /* 0x000fe200000e0000 */
[----:B------:R-:W-:Y:S01]  /*1a7e0*/  IMAD.MOV.U32 R3, RZ, RZ, 0x40000040 ;  /* 0x40000040ff037424 */ /* 0x000fe200078e00ff */
[----:B------:R-:W-:Y:S01]  /*1a7f0*/  LOP3.LUT R0, R0, 0x3fff, RZ, 0xc0, !PT ;  /* 0x00003fff00007812 */ /* 0x000fe200078ec0ff */
[----:B------:R-:W-:-:S02]  /*1a800*/  @!P1 VIADD R9, R9, 0x38860 ;  /* 0x0003886009099836 */ /* 0x000fc40000000000 */
[----:B------:R-:W-:Y:S01]  /*1a810*/  VIADD R6, R6, 0xffffffff ;  /* 0xffffffff06067836 */ /* 0x000fe20000000000 */
[----:B------:R-:W-:Y:S02]  /*1a820*/  LOP3.LUT R0, R0, 0x2800000, RZ, 0xfc, !PT ;  /* 0x0280000000007812 */ /* 0x000fe400078efcff */
[----:B------:R-:W-:-:S03]  /*1a830*/  @!P1 PRMT R9, RZ, 0x654, R9 ;  /* 0x00000654ff099816 */ /* 0x000fc60000000009 */
[----:B------:R-:W-:Y:S01]  /*1a840*/  IMAD R2, R10, 0xa00, R0 ;  /* 0x00000a000a027824 */ /* 0x000fe200078e0200 */
[----:B------:R-:W-:-:S03]  /*1a850*/  FMNMX.FTZ R0, R184, R8, !PT ;  /* 0x00000008b8007209 */ /* 0x000fc60007810000 */
[C---:B------:R-:W-:Y:S01]  /*1a860*/  VIADD R4, R2.reuse, 0x80 ;  /* 0x0000008002047836 */ /* 0x040fe20000000000 */
[----:B------:R-:W-:Y:S02]  /*1a870*/  R2UR UR6, R2 ;  /* 0x00000000020672ca */ /* 0x000fe400000e0000 */
[----:B------:R-:W-:-:S04]  /*1a880*/  FMNMX.FTZ R0, R185, R0, !PT ;  /* 0x00000000b9007209 */ /* 0x000fc80007810000 */
[----:B------:R-:W-:-:S04]  /*1a890*/  FMNMX.FTZ R0, R188, R0, !PT ;  /* 0x00000000bc007209 */ /* 0x000fc80007810000 */
[----:B------:R-:W-:-:S03]  /*1a8a0*/  FMNMX.FTZ R0, R189, R0, !PT ;  /* 0x00000000bd007209 */ /* 0x000fc60007810000 */
[----:B------:R-:W-:Y:S01]  /*1a8b0*/  HGMMA.64x256x16.F32.BF16 R24, R208, gdesc[UR4].tnspB, R24, gsb0 ;  /* 0x43e00004d0187df0 */ /* 0x000fe20008001818 */
[----:B------:R-:W-:Y:S01]  /*1a8c0*/  R2UR UR6, R4 ;  /* 0x00000000040672ca */ /* 0x000fe200000e0000 */
[----:B------:R-:W-:Y:S01]  /*1a8d0*/  VIADD R4, R2, 0x100 ;  /* 0x0000010002047836 */ /* 0x000fe20000000000 */
[----:B------:R-:W-:Y:S01]  /*1a8e0*/  R2UR UR7, R5 ;  /* 0x00000000050772ca */ /* 0x000fe200000e0000 */
[----:B------:R-:W-:Y:S01]  /*1a8f0*/  IMAD.MOV.U32 R5, RZ, RZ, 0x40000040 ;  /* 0x40000040ff057424 */ /* 0x000fe200078e00ff */
        /* <DEDUP_REMOVED lines=14> */
[----:B------:R-:W-:Y:S01]  /*1a9e0*/  FMNMX.FTZ R0, R156, R0, !PT ;  /* 0x000000009c007209 */ /* 0x000fe20007810000 */
[----:B------:R-:W-:Y:S02]  /*1a9f0*/  WARPGROUP.DEPBAR.LE gsb0, 0x0 ;  /* 0x00008000000079c5 */ /* 0x000fe40000010000 */
[----:B------:R-:W-:-:S06]  /*1aa00*/  WARPGROUP.ARRIVE ;  /* 0x00000000000079c5 */ /* 0x000fcc0000000000 */
        /* <DEDUP_REMOVED lines=11> */
[----:B------:R-:W-:Y:S02]  /*1aac0*/  R2UR UR7, R5 ;  /* 0x00000000050772ca */ /* 0x000fe400000e0000 */
[----:B------:R-:W-:-:S05]  /*1aad0*/  FMNMX.FTZ R5, R157, R0, !PT ;  /* 0x000000009d057209 */ /* 0x000fca0007810000 */
[----:B------:R-:W0:Y:S02]  /*1aae0*/  SHFL.BFLY PT, R0, R5, 0x2, 0x1f ;  /* 0x0c401f0005007f89 */ /* 0x000e2400000e0000 */
[----:B0-----:R-:W-:-:S05]  /*1aaf0*/  FMNMX.FTZ R5, R5, R0, !PT ;  /* 0x0000000005057209 */ /* 0x001fca0007810000 */
[----:B------:R-:W0:Y:S02]  /*1ab00*/  SHFL.BFLY PT, R0, R5, 0x1, 0x1f ;  /* 0x0c201f0005007f89 */ /* 0x000e2400000e0000 */
[----:B0-----:R-:W-:Y:S02]  /*1ab10*/  FMNMX.FTZ R5, R5, R0, !PT ;  /* 0x0000000005057209 */ /* 0x001fe40007810000 */
        /* <DEDUP_REMOVED lines=24> */
[----:B------:R-:W-:Y:S01]  /*1aca0*/  FADD.FTZ R0, -R4, R7 ;  /* 0x0000000704007221 */ /* 0x000fe20000010100 */
[----:B------:R-:W-:Y:S02]  /*1acb0*/  WARPGROUP.DEPBAR.LE gsb0, 0x0 ;  /* 0x00008000000079c5 */ /* 0x000fe40000010000 */
[----:B------:R-:W-:-:S06]  /*1acc0*/  WARPGROUP.ARRIVE ;  /* 0x00000000000079c5 */ /* 0x000fcc0000000000 */
[----:B------:R-:W-:Y:S01]  /*1acd0*/  HGMMA.64x256x16.F32.BF16 R24, R196, gdesc[UR4].tnspB, R24, gsb0 ;  /* 0x43e00004c4187df0 */ /* 0x000fe20008001818 */
[----:B------:R-:W-:Y:S01]  /*1ace0*/  R2UR UR6, R2 ;  /* 0x00000000020672ca */ /* 0x000fe200000e0000 */
[----:B------:R-:W-:Y:S01]  /*1acf0*/  IMAD.U32 R2, RZ, RZ, UR61 ;  /* 0x0000003dff027e24 */ /* 0x000fe2000f8e00ff */
[----:B------:R-:W-:Y:S01]  /*1ad00*/  R2UR UR7, R3 ;  /* 0x00000000030772ca */ /* 0x000fe200000e0000 */
[C---:B------:R-:W-:Y:S02]  /*1ad10*/  FADD.FTZ R3, -R5.reuse, R8 ;  /* 0x0000000805037221 */ /* 0x040fe40000010100 */
[-C--:B------:R-:W-:Y:S01]  /*1ad20*/  FMUL.FTZ R13, R5, R2.reuse ;  /* 0x00000002050d7220 */ /* 0x080fe20000410000 */
[-C--:B------:R-:W-:Y:S01]  /*1ad30*/  FMUL.FTZ R0, R0, R2.reuse ;  /* 0x0000000200007220 */ /* 0x080fe20000410000 */
[-C--:B------:R-:W-:Y:S02]  /*1ad40*/  FMUL.FTZ R3, R3, R2.reuse ;  /* 0x0000000203037220 */ /* 0x080fe40000410000 */
[-CC-:B------:R-:W-:Y:S01]  /*1ad50*/  FFMA.FTZ R208, R184, R2.reuse, -R13.reuse ;  /* 0x00000002b8d07223 */ /* 0x180fe2000001080d */
        /* <DEDUP_REMOVED lines=12> */
[----:B------:R-:W-:Y:S01]  /*1ae20*/  FFMA.FTZ R21, R165, R2, -R13 ;  /* 0x00000002a5157223 */ /* 0x000fe2000001080d */
[----:B------:R-:W-:Y:S08]  /*1ae30*/  MUFU.EX2 R3, R3 ;  /* 0x0000000300037308 */ /* 0x000ff00000000800 */
[----:B------:R-:W0:Y:S08]  /*1ae40*/  MUFU.EX2 R208, R208 ;  /* 0x000000d000d07308 */ /* 0x000e300000000800 */
[----:B------:R-:W-:Y:S08]  /*1ae50*/  MUFU.EX2 R0, R0 ;  /* 0x0000000000007308 */ /* 0x000ff00000000800 */
[----:B------:R-:W1:Y:S01]  /*1ae60*/  MUFU.EX2 R8, R8 ;  /* 0x0000000800087308 */ /* 0x000e620000000800 */
[----:B0-----:R-:W-:-:S07]  /*1ae70*/  FFMA.FTZ R222, R3, R222, R208 ;  /* 0x000000de03de7223 */ /* 0x001fce00000100d0 */
[----:B------:R-:W0:Y:S08]  /*1ae80*/  MUFU.EX2 R210, R210 ;  /* 0x000000d200d27308 */ /* 0x000e300000000800 */
[----:B------:R-:W2:Y:S01]  /*1ae90*/  MUFU.EX2 R184, R184 ;  /* 0x000000b800b87308 */ /* 0x000ea20000000800 */
[C---:B-1----:R-:W-:Y:S01]  /*1aea0*/  FADD.FTZ R222, R8.reuse, R222 ;  /* 0x000000de08de7221 */ /* 0x042fe20000010000 */
[----:B------:R-:W-:Y:S01]  /*1aeb0*/  F2FP.BF16.F32.PACK_AB R208, R8, R208 ;  /* 0x000000d008d0723e */ /* 0x000fe200000010ff */
[----:B------:R-:W-:-:S05]  /*1aec0*/  IMAD.MOV.U32 R8, RZ, RZ, R5 ;  /* 0x000000ffff087224 */ /* 0x000fca00078e0005 */
[----:B------:R-:W1:Y:S01]  /*1aed0*/  MUFU.EX2 R204, R204 ;  /* 0x000000cc00cc7308 */ /* 0x000e620000000800 */
[----:B0-----:R-:W-:-:S07]  /*1aee0*/  FADD.FTZ R222, R210, R222 ;  /* 0x000000ded2de7221 */ /* 0x001fce0000010000 */
[----:B------:R-:W0:Y:S01]  /*1aef0*/  MUFU.EX2 R10, R10 ;  /* 0x0000000a000a7308 */ /* 0x000e220000000800 */
[C---:B--2---:R-:W-:Y:S01]  /*1af00*/  FADD.FTZ R222, R184.reuse, R222 ;  /* 0x000000deb8de7221 */ /* 0x044fe20000010000 */
[----:B------:R-:W-:-:S06]  /*1af10*/  F2FP.BF16.F32.PACK_AB R210, R184, R210 ;  /* 0x000000d2b8d2723e */ /* 0x000fcc00000010ff */
[----:B------:R-:W2:Y:S01]  /*1af20*/  MUFU.EX2 R206, R206 ;  /* 0x000000ce00ce7308 */ /* 0x000ea20000000800 */
[----:B-1----:R-:W-:-:S07]  /*1af30*/  FADD.FTZ R222, R204, R222 ;  /* 0x000000deccde7221 */ /* 0x002fce0000010000 */
[----:B------:R-:W1:Y:S01]  /*1af40*/  MUFU.EX2 R12, R12 ;  /* 0x0000000c000c7308 */ /* 0x000e620000000800 */
[C---:B0-----:R-:W-:Y:S01]  /*1af50*/  FADD.FTZ R222, R10.reuse, R222 ;  /* 0x000000de0ade7221 */ /* 0x041fe20000010000 */
[----:B------:R-:W-:Y:S01]  /*1af60*/  F2FP.BF16.F32.PACK_AB R204, R10, R204 ;  /* 0x000000cc0acc723e */ /* 0x000fe200000010ff */
[----:B------:R-:W-:-:S05]  /*1af70*/  IMAD.MOV.U32 R10, RZ, RZ, R223 ;  /* 0x000000ffff0a7224 */ /* 0x000fca00078e00df */
[----:B------:R-:W0:Y:S01]  /*1af80*/  MUFU.EX2 R200, R200 ;  /* 0x000000c800c87308 */ /* 0x000e220000000800 */
[----:B--2---:R-:W-:-:S07]  /*1af90*/  FADD.FTZ R222, R206, R222 ;  /* 0x000000decede7221 */ /* 0x004fce0000010000 */
[----:B------:R-:W2:Y:S01]  /*1afa0*/  MUFU.EX2 R14, R14 ;  /* 0x0000000e000e7308 */ /* 0x000ea20000000800 */
[C---:B-1----:R-:W-:Y:S01]  /*1afb0*/  FADD.FTZ R222, R12.reuse, R222 ;  /* 0x000000de0cde7221 */ /* 0x042fe20000010000 */
[----:B------:R-:W-:-:S06]  /*1afc0*/  F2FP.BF16.F32.PACK_AB R206, R12, R206 ;  /* 0x000000ce0cce723e */ /* 0x000fcc00000010ff */
[----:B------:R-:W1:Y:S01]  /*1afd0*/  MUFU.EX2 R202, R202 ;  /* 0x000000ca00ca7308 */ /* 0x000e620000000800 */
[----:B0-----:R-:W-:-:S07]  /*1afe0*/  FADD.FTZ R222, R200, R222 ;  /* 0x000000dec8de7221 */ /* 0x001fce0000010000 */
[----:B------:R-:W0:Y:S01]  /*1aff0*/  MUFU.EX2 R15, R15 ;  /* 0x0000000f000f7308 */ /* 0x000e220000000800 */
[C---:B--2---:R-:W-:Y:S01]  /*1b000*/  FADD.FTZ R222, R14.reuse, R222 ;  /* 0x000000de0ede7221 */ /* 0x044fe20000010000 */
[----:B------:R-:W-:-:S06]  /*1b010*/  F2FP.BF16.F32.PACK_AB R200, R14, R200 ;  /* 0x000000c80ec8723e */ /* 0x000fcc00000010ff */
[----:B------:R-:W-:Y:S01]  /*1b020*/  MUFU.EX2 R20, R20 ;  /* 0x0000001400147308 */ /* 0x000fe20000000800 */
[----:B-1----:R-:W-:-:S07]  /*1b030*/  FADD.FTZ R222, R202, R222 ;  /* 0x000000decade7221 */ /* 0x002fce0000010000 */
[----:B------:R-:W-:Y:S01]  /*1b040*/  MUFU.EX2 R21, R21 ;  /* 0x0000001500157308 */ /* 0x000fe20000000800 */
[C---:B0-----:R-:W-:Y:S01]  /*1b050*/  FADD.FTZ R222, R15.reuse, R222 ;  /* 0x000000de0fde7221 */ /* 0x041fe20000010000 */
[----:B------:R-:W-:Y:S01]  /*1b060*/  F2FP.BF16.F32.PACK_AB R202, R15, R202 ;  /* 0x000000ca0fca723e */ /* 0x000fe200000010ff */
[----:B------:R-:W-:Y:S02]  /*1b070*/  WARPGROUP.DEPBAR.LE gsb0, 0x0 ;  /* 0x00008000000079c5 */ /* 0x000fe40000010000 */
[----:B------:R-:W-:Y:S01]  /*1b080*/  WARPGROUP.ARRIVE ;  /* 0x00000000000079c5 */ /* 0x000fe20000000000 */
[-CC-:B------:R-:W-:Y:S01]  /*1b090*/  FFMA.FTZ R196, R160, R2.reuse, -R13.reuse ;  /* 0x00000002a0c47223 */ /* 0x180fe2000001080d */
[----:B------:R-:W-:Y:S01]  /*1b0a0*/  FFMA.FTZ R198, R164, R2, -R13 ;  /* 0x00000002a4c67223 */ /* 0x000fe2000001080d */
[----:B------:R-:W-:-:S03]  /*1b0b0*/  @!P1 PRMT R164, RZ, 0x654, R11 ;  /* 0x00000654ffa49816 */ /* 0x000fc6000000000b */
[----:B------:R-:W-:Y:S01]  /*1b0c0*/  HGMMA.64x256x16.F32.BF16 R24, R192, gdesc[UR4].tnspB, R24, gsb0 ;  /* 0x43e00004c0187df0 */ /* 0x000fe20008001818 */
[----:B------:R-:W0:Y:S08]  /*1b0d0*/  MUFU.EX2 R196, R196 ;  /* 0x000000c400c47308 */ /* 0x000e300000000800 */
[----:B------:R-:W1:Y:S01]  /*1b0e0*/  MUFU.EX2 R198, R198 ;  /* 0x000000c600c67308 */ /* 0x000e620000000800 */
[----:B0-----:R-:W-:Y:S01]  /*1b0f0*/  FADD.FTZ R222, R196, R222 ;  /* 0x000000dec4de7221 */ /* 0x001fe20000010000 */
[----:B------:R-:W-:-:S03]  /*1b100*/  F2FP.BF16.F32.PACK_AB R196, R20, R196 ;  /* 0x000000c414c4723e */ /* 0x000fc600000010ff */
[----:B------:R-:W-:-:S04]  /*1b110*/  FADD.FTZ R222, R20, R222 ;  /* 0x000000de14de7221 */ /* 0x000fc80000010000 */
[----:B-1----:R-:W-:Y:S01]  /*1b120*/  FADD.FTZ R222, R198, R222 ;  /* 0x000000dec6de7221 */ /* 0x002fe20000010000 */
[----:B------:R-:W-:-:S03]  /*1b130*/  F2FP.BF16.F32.PACK_AB R198, R21, R198 ;  /* 0x000000c615c6723e */ /* 0x000fc600000010ff */
[----:B------:R-:W-:Y:S01]  /*1b140*/  FADD.FTZ R222, R21, R222 ;  /* 0x000000de15de7221 */ /* 0x000fe20000010000 */
[----:B------:R-:W-:Y:S02]  /*1b150*/  WARPGROUP.DEPBAR.LE gsb0, 0x0 ;  /* 0x00008000000079c5 */ /* 0x000fe40000010000 */
[-CC-:B------:R-:W-:Y:S01]  /*1b160*/  FFMA.FTZ R192, R152, R2.reuse, -R13.reuse ;  /* 0x0000000298c07223 */ /* 0x180fe2000001080d */
[-CC-:B------:R-:W-:Y:S01]  /*1b170*/  FFMA.FTZ R152, R153, R2.reuse, -R13.reuse ;  /* 0x0000000299987223 */ /* 0x180fe2000001080d */
[-CC-:B------:R-:W-:Y:S01]  /*1b180*/  FFMA.FTZ R194, R156, R2.reuse, -R13.reuse ;  /* 0x000000029cc27223 */ /* 0x180fe2000001080d */
[-C--:B------:R-:W-:Y:S01]  /*1b190*/  FFMA.FTZ R13, R157, R2.reuse, -R13 ;  /* 0x000000029d0d7223 */ /* 0x080fe2000001080d */
[----:B------:R-:W-:Y:S02]  /*1b1a0*/  @!P1 SYNCS.ARRIVE.TRANS64.RED.A1T0 RZ, [R164+URZ], RZ ;  /* 0x000000ffa4ff99a7 */ /* 0x000fe4000810043f */
[----:B------:R-:W0:Y:S01]  /*1b1b0*/  MUFU.EX2 R192, R192 ;  /* 0x000000c000c07308 */ /* 0x000e220000000800 */
[----:B------:R1:W-:Y:S07]  /*1b1c0*/  @!P1 SYNCS.ARRIVE.TRANS64.RED.A1T0 RZ, [R9+URZ], RZ ;  /* 0x000000ff09ff99a7 */ /* 0x0003ee000810043f */
[----:B------:R2:W-:Y:S08]  /*1b1d0*/  MUFU.EX2 R7, R13 ;  /* 0x0000000d00077308 */ /* 0x0005f00000000800 */
[----:B------:R-:W-:Y:S01]  /*1b1e0*/  MUFU.EX2 R152, R152 ;  /* 0x0000009800987308 */ /* 0x000fe20000000800 */
[----:B--2---:R-:W-:Y:S01]  /*1b1f0*/  FMUL.FTZ R13, R4, R2 ;  /* 0x00000002040d7220 */ /* 0x004fe20000410000 */
[----:B0-----:R-:W-:-:S03]  /*1b200*/  FADD.FTZ R222, R192, R222 ;  /* 0x000000dec0de7221 */ /* 0x001fc60000010000 */
[-CC-:B------:R-:W-:Y:S01]  /*1b210*/  FFMA.FTZ R209, R186, R2.reuse, -R13.reuse ;  /* 0x00000002bad17223 */ /* 0x180fe2000001080d */
[-CC-:B------:R-:W-:Y:S01]  /*1b220*/  FFMA.FTZ R153, R187, R2.reuse, -R13.reuse ;  /* 0x00000002bb997223 */ /* 0x180fe2000001080d */
[-CC-:B------:R-:W-:Y:S01]  /*1b230*/  FFMA.FTZ R211, R190, R2.reuse, -R13.reuse ;  /* 0x00000002bed37223 */ /* 0x180fe2000001080d */
[-CC-:B------:R-:W-:Y:S01]  /*1b240*/  FFMA.FTZ R157, R191, R2.reuse, -R13.reuse ;  /* 0x00000002bf9d7223 */ /* 0x180fe2000001080d */
[-CC-:B------:R-:W-:Y:S01]  /*1b250*/  FFMA.FTZ R205, R178, R2.reuse, -R13.reuse ;  /* 0x00000002b2cd7223 */ /* 0x180fe2000001080d */
[-CC-:B------:R-:W-:Y:S01]  /*1b260*/  FFMA.FTZ R160, R179, R2.reuse, -R13.reuse ;  /* 0x00000002b3a07223 */ /* 0x180fe2000001080d */
[----:B------:R-:W0:Y:S01]  /*1b270*/  MUFU.EX2 R209, R209 ;  /* 0x000000d100d17308 */ /* 0x000e220000000800 */
[-CC-:B------:R-:W-:Y:S01]  /*1b280*/  FFMA.FTZ R207, R182, R2.reuse, -R13.reuse ;  /* 0x00000002b6cf7223 */ /* 0x180fe2000001080d */
[-CC-:B------:R-:W-:Y:S01]  /*1b290*/  FFMA.FTZ R156, R183, R2.reuse, -R13.reuse ;  /* 0x00000002b79c7223 */ /* 0x180fe2000001080d */
[-CC-:B------:R-:W-:Y:S01]  /*1b2a0*/  FFMA.FTZ R201, R170, R2.reuse, -R13.reuse ;  /* 0x00000002aac97223 */ /* 0x180fe2000001080d */
[-CC-:B------:R-:W-:Y:S01]  /*1b2b0*/  FFMA.FTZ R161, R171, R2.reuse, -R13.reuse ;  /* 0x00000002aba17223 */ /* 0x180fe2000001080d */
[-CC-:B------:R-:W-:Y:S01]  /*1b2c0*/  FFMA.FTZ R203, R174, R2.reuse, -R13.reuse ;  /* 0x00000002aecb7223 */ /* 0x180fe2000001080d */
[-CC-:B------:R-:W-:Y:S01]  /*1b2d0*/  FFMA.FTZ R175, R175, R2.reuse, -R13.reuse ;  /* 0x00000002afaf7223 */ /* 0x180fe2000001080d */
[-CC-:B------:R-:W-:Y:S01]  /*1b2e0*/  FFMA.FTZ R197, R162, R2.reuse, -R13.reuse ;  /* 0x00000002a2c57223 */ /* 0x180fe2000001080d */
[----:B------:R-:W2:Y:S01]  /*1b2f0*/  MUFU.EX2 R153, R153 ;  /* 0x0000009900997308 */ /* 0x000ea20000000800 */
[-CC-:B------:R-:W-:Y:S01]  /*1b300*/  FFMA.FTZ R163, R163, R2.reuse, -R13.reuse ;  /* 0x00000002a3a37223 */ /* 0x180fe2000001080d */
[-CC-:B------:R-:W-:Y:S01]  /*1b310*/  FFMA.FTZ R199, R166, R2.reuse, -R13.reuse ;  /* 0x00000002a6c77223 */ /* 0x180fe2000001080d */
[-CC-:B------:R-:W-:Y:S01]  /*1b320*/  FFMA.FTZ R167, R167, R2.reuse, -R13.reuse ;  /* 0x00000002a7a77223 */ /* 0x180fe2000001080d */
[-CC-:B------:R-:W-:Y:S01]  /*1b330*/  FFMA.FTZ R193, R154, R2.reuse, -R13.reuse ;  /* 0x000000029ac17223 */ /* 0x180fe2000001080d */
[-CC-:B------:R-:W-:Y:S01]  /*1b340*/  FFMA.FTZ R155, R155, R2.reuse, -R13.reuse ;  /* 0x000000029b9b7223 */ /* 0x180fe2000001080d */
[-CC-:B------:R-:W-:Y:S01]  /*1b350*/  FFMA.FTZ R158, R158, R2.reuse, -R13.reuse ;  /* 0x000000029e9e7223 */ /* 0x180fe2000001080d */
[----:B------:R-:W-:Y:S01]  /*1b360*/  FFMA.FTZ R159, R159, R2, -R13 ;  /* 0x000000029f9f7223 */ /* 0x000fe2000001080d */
[----:B------:R-:W3:Y:S01]  /*1b370*/  MUFU.EX2 R211, R211 ;  /* 0x000000d300d37308 */ /* 0x000ee20000000800 */
[----:B0-----:R-:W-:Y:S01]  /*1b380*/  FFMA.FTZ R221, R0, R221, R209 ;  /* 0x000000dd00dd7223 */ /* 0x001fe200000100d1 */
[C---:B------:R-:W-:Y:S01]  /*1b390*/  FADD.FTZ R222, R152.reuse, R222 ;  /* 0x000000de98de7221 */ /* 0x040fe20000010000 */
[----:B------:R-:W-:-:S05]  /*1b3a0*/  F2FP.BF16.F32.PACK_AB R192, R152, R192 ;  /* 0x000000c098c0723e */ /* 0x000fca00000010ff */
[----:B------:R-:W0:Y:S01]  /*1b3b0*/  MUFU.EX2 R157, R157 ;  /* 0x0000009d009d7308 */ /* 0x000e220000000800 */
[C---:B--2---:R-:W-:Y:S01]  /*1b3c0*/  FADD.FTZ R221, R153.reuse, R221 ;  /* 0x000000dd99dd7221 */ /* 0x044fe20000010000 */
[----:B------:R-:W-:-:S06]  /*1b3d0*/  F2FP.BF16.F32.PACK_AB R209, R153, R209 ;  /* 0x000000d199d1723e */ /* 0x000fcc00000010ff */
[----:B------:R-:W2:Y:S01]  /*1b3e0*/  MUFU.EX2 R205, R205 ;  /* 0x000000cd00cd7308 */ /* 0x000ea20000000800 */
[----:B---3--:R-:W-:-:S07]  /*1b3f0*/  FADD.FTZ R221, R211, R221 ;  /* 0x000000ddd3dd7221 */ /* 0x008fce0000010000 */
[----:B------:R-:W3:Y:S01]  /*1b400*/  MUFU.EX2 R160, R160 ;  /* 0x000000a000a07308 */ /* 0x000ee20000000800 */
[C---:B0-----:R-:W-:Y:S01]  /*1b410*/  FADD.FTZ R221, R157.reuse, R221 ;  /* 0x000000dd9ddd7221 */ /* 0x041fe20000010000 */
[----:B------:R-:W-:-:S06]  /*1b420*/  F2FP.BF16.F32.PACK_AB R211, R157, R211 ;  /* 0x000000d39dd3723e */ /* 0x000fcc00000010ff */
[----:B------:R-:W0:Y:S01]  /*1b430*/  MUFU.EX2 R207, R207 ;  /* 0x000000cf00cf7308 */ /* 0x000e220000000800 */
[----:B--2---:R-:W-:-:S07]  /*1b440*/  FADD.FTZ R221, R205, R221 ;  /* 0x000000ddcddd7221 */ /* 0x004fce0000010000 */
[----:B------:R-:W2:Y:S01]  /*1b450*/  MUFU.EX2 R156, R156 ;  /* 0x0000009c009c7308 */ /* 0x000ea20000000800 */
[C---:B---3--:R-:W-:Y:S01]  /*1b460*/  FADD.FTZ R221, R160.reuse, R221 ;  /* 0x000000dda0dd7221 */ /* 0x048fe20000010000 */
[----:B------:R-:W-:-:S06]  /*1b470*/  F2FP.BF16.F32.PACK_AB R205, R160, R205 ;  /* 0x000000cda0cd723e */ /* 0x000fcc00000010ff */
[----:B------:R-:W3:Y:S01]  /*1b480*/  MUFU.EX2 R201, R201 ;  /* 0x000000c900c97308 */ /* 0x000ee20000000800 */
[----:B0-----:R-:W-:-:S07]  /*1b490*/  FADD.FTZ R221, R207, R221 ;  /* 0x000000ddcfdd7221 */ /* 0x001fce0000010000 */
        /* <DEDUP_REMOVED lines=10> */
[----:B-1----:R-:W1:Y:S01]  /*1b540*/  MUFU.EX2 R9, R163 ;  /* 0x000000a300097308 */ /* 0x002e620000000800 */
[C---:B---3--:R-:W-:Y:S01]  /*1b550*/  FADD.FTZ R221, R11.reuse, R221 ;  /* 0x000000dd0bdd7221 */ /* 0x048fe20000010000 */
[----:B------:R-:W-:-:S06]  /*1b560*/  F2FP.BF16.F32.PACK_AB R203, R11, R203 ;  /* 0x000000cb0bcb723e */ /* 0x000fcc00000010ff */
[----:B------:R-:W2:Y:S01]  /*1b570*/  MUFU.EX2 R199, R199 ;  /* 0x000000c700c77308 */ /* 0x000ea20000000800 */
[----:B0-----:R-:W-:-:S07]  /*1b580*/  FADD.FTZ R221, R197, R221 ;  /* 0x000000ddc5dd7221 */ /* 0x001fce0000010000 */
[----:B------:R-:W0:Y:S01]  /*1b590*/  MUFU.EX2 R13, R167 ;  /* 0x000000a7000d7308 */ /* 0x000e220000000800 */
[C---:B-1----:R-:W-:Y:S01]  /*1b5a0*/  FADD.FTZ R221, R9.reuse, R221 ;  /* 0x000000dd09dd7221 */ /* 0x042fe20000010000 */
[----:B------:R-:W-:Y:S01]  /*1b5b0*/  F2FP.BF16.F32.PACK_AB R197, R9, R197 ;  /* 0x000000c509c5723e */ /* 0x000fe200000010ff */
[----:B------:R-:W-:-:S05]  /*1b5c0*/  IMAD.MOV.U32 R9, RZ, RZ, R224 ;  /* 0x000000ffff097224 */ /* 0x000fca00078e00e0 */
[----:B------:R-:W1:Y:S01]  /*1b5d0*/  MUFU.EX2 R193, R193 ;  /* 0x000000c100c17308 */ /* 0x000e620000000800 */
[----:B--2---:R-:W-:-:S07]  /*1b5e0*/  FADD.FTZ R221, R199, R221 ;  /* 0x000000ddc7dd7221 */ /* 0x004fce0000010000 */
[----:B------:R-:W2:Y:S01]  /*1b5f0*/  MUFU.EX2 R155, R155 ;  /* 0x0000009b009b7308 */ /* 0x000ea20000000800 */
[C---:B0-----:R-:W-:Y:S01]  /*1b600*/  FADD.FTZ R221, R13.reuse, R221 ;  /* 0x000000dd0ddd7221 */ /* 0x041fe20000010000 */
[----:B------:R-:W-:-:S06]  /*1b610*/  F2FP.BF16.F32.PACK_AB R199, R13, R199 ;  /* 0x000000c70dc7723e */ /* 0x000fcc00000010ff */
[----:B------:R-:W0:Y:S01]  /*1b620*/  MUFU.EX2 R194, R194 ;  /* 0x000000c200c27308 */ /* 0x000e220000000800 */
[----:B-1----:R-:W-:-:S07]  /*1b630*/  FADD.FTZ R221, R193, R221 ;  /* 0x000000ddc1dd7221 */ /* 0x002fce0000010000 */
[----:B------:R-:W1:Y:S01]  /*1b640*/  MUFU.EX2 R158, R158 ;  /* 0x0000009e009e7308 */ /* 0x000e620000000800 */
[C---:B--2---:R-:W-:Y:S01]  /*1b650*/  FADD.FTZ R221, R155.reuse, R221 ;  /* 0x000000dd9bdd7221 */ /* 0x044fe20000010000 */
[----:B------:R-:W-:-:S06]  /*1b660*/  F2FP.BF16.F32.PACK_AB R193, R155, R193 ;  /* 0x000000c19bc1723e */ /* 0x000fcc00000010ff */
[----:B------:R-:W2:Y:S01]  /*1b670*/  MUFU.EX2 R159, R159 ;  /* 0x0000009f009f7308 */ /* 0x000ea20000000800 */
[----:B0-----:R-:W-:Y:S01]  /*1b680*/  FADD.FTZ R222, R194, R222 ;  /* 0x000000dec2de7221 */ /* 0x001fe20000010000 */
[----:B------:R-:W-:-:S03]  /*1b690*/  F2FP.BF16.F32.PACK_AB R194, R7, R194 ;  /* 0x000000c207c2723e */ /* 0x000fc600000010ff */
[----:B------:R-:W-:Y:S01]  /*1b6a0*/  FADD.FTZ R222, R7, R222 ;  /* 0x000000de07de7221 */ /* 0x000fe20000010000 */
[----:B------:R-:W-:Y:S02]  /*1b6b0*/  IMAD.MOV.U32 R7, RZ, RZ, R4 ;  /* 0x000000ffff077224 */ /* 0x000fe400078e0004 */
[----:B-1----:R-:W-:-:S04]  /*1b6c0*/  FADD.FTZ R221, R158, R221 ;  /* 0x000000dd9edd7221 */ /* 0x002fc80000010000 */
[C---:B--2---:R-:W-:Y:S01]  /*1b6d0*/  FADD.FTZ R221, R159.reuse, R221 ;  /* 0x000000dd9fdd7221 */ /* 0x044fe20000010000 */
[----:B------:R-:W-:Y:S01]  /*1b6e0*/  F2FP.BF16.F32.PACK_AB R195, R159, R158 ;  /* 0x0000009e9fc3723e */ /* 0x000fe200000010ff */
[----:B------:R-:W-:Y:S06]  /*1b6f0*/  @P2 BRA `(.L_x_845) ;  /* 0xffffffb800102947 */ /* 0x000fec000383ffff */
.L_x_834:
[----:B------:R-:W-:Y:S05]  /*1b700*/  BSYNC B0 ;  /* 0x0000000000007941 */ /* 0x000fea0003800000 */
.L_x_833:
        /* <DEDUP_REMOVED lines=131> */
.L_x_846:
[----:B------:R-:W-:Y:S01]  /*1bf40*/  IMAD R0, R223, 0x8, R18 ;  /* 0x00000008df007824 */ /* 0x000fe200078e0212 */
[----:B------:R-:W-:-:S04]  /*1bf50*/  SHF.L.U32 R7, R224, 0x1f, RZ ;  /* 0x0000001fe0077819 */ /* 0x000fc800000006ff */
[----:B------:R0:W1:Y:S01]  /*1bf60*/  SYNCS.PHASECHK.TRANS64.TRYWAIT P2, [R0+URZ+0x38850], R7 ;  /* 0x03885007000075a7 */ /* 0x000062000804017f */
[----:B------:R-:W-:Y:S05]  /*1bf70*/  @!P0 BRA `(.L_x_847) ;  /* 0x0000000000048947 */ /* 0x000fea0003800000 */
[----:B------:R-:W-:Y:S01]  /*1bf80*/  BPT.TRAP 0x1 ;  /* 0x000000040000795c */ /* 0x000fe20000300000 */
.L_x_847:
[----:B------:R-:W-:Y:S01]  /*1bf90*/  VIADD R18, R18, 0x400 ;  /* 0x0000040012127836 */ /* 0x000fe20000000000 */
[----:B------:R-:W-:Y:S04]  /*1bfa0*/  BSSY B0, `(.L_x_848) ;  /* 0x0000008000007945 */ /* 0x000fe80003800000 */
[----:B------:R-:W-:-:S04]  /*1bfb0*/  SHF.R.U32.HI R18, RZ, 0x4, R18 ;  /* 0x00000004ff127819 */ /* 0x000fc80000011612 */
[----:B------:R-:W-:-:S04]  /*1bfc0*/  LOP3.LUT R18, R18, 0x3fff, RZ, 0xc0, !PT ;  /* 0x00003fff12127812 */ /* 0x000fc800078ec0ff */
[----:B------:R-:W-:-:S05]  /*1bfd0*/  LOP3.LUT R18, R18, 0x2800000, RZ, 0xfc, !PT ;  /* 0x0280000012127812 */ /* 0x000fca00078efcff */
[----:B------:R-:W-:Y:S01]  /*1bfe0*/  IMAD R3, R223, 0xa00, R18 ;  /* 0x00000a00df037824 */ /* 0x000fe200078e0212 */
[----:B-1----:R-:W-:Y:S06]  /*1bff0*/  @P2 BRA `(.L_x_849) ;  /* 0x0000000000082947 */ /* 0x002fec0003800000 */
[----:B------:R-:W1:Y:S02]  /*1c000*/  SYNCS.PHASECHK.TRANS64.TRYWAIT P0, [R0+URZ+0x38850], R7 ;  /* 0x03885007000075a7 */ /* 0x000e64000800017f */
[----:B-1----:R-:W-:Y:S05]  /*1c010*/  @!P0 BRA `(.L_x_850) ;  /* 0x000000c800c88947 */ /* 0x002fea0003800000 */
.L_x_849:
[----:B------:R-:W-:Y:S05]  /*1c020*/  BSYNC B0 ;  /* 0x0000000000007941 */ /* 0x000fea0003800000 */
.L_x_848:
[----:B------:R-:W-:Y:S01]  /*1c030*/  IMAD.MOV.U32 R6, RZ, RZ, R3 ;  /* 0x000000ffff067224 */ /* 0x000fe200078e0003 */
[----:B------:R-:W-:Y:S01]  /*1c040*/  WARPGROUP.ARRIVE ;  /* 0x00000000000079c5 */ /* 0x000fe20000000000 */
[----:B01----:R-:W-:Y:S02]  /*1c050*/  IMAD.MOV.U32 R7, RZ, RZ, 0x40000040 ;  /* 0x40000040ff077424 */ /* 0x003fe400078e00ff */
[----:B------:R-:W-:Y:S01]  /*1c060*/  VIADD R223, R223, 0x1 ;  /* 0x00000001dfdf7836 */ /* 0x000fe20000000000 */
[----:B------:R-:W-:Y:S01]  /*1c070*/  R2UR UR6, R6 ;  /* 0x00000000060672ca */ /* 0x000fe200000e0000 */
[----:B------:R-:W-:Y:S01]  /*1c080*/  VIADD R6, R3, 0x80 ;  /* 0x0000008003067836 */ /* 0x000fe20000000000 */
[----:B------:R-:W-:Y:S01]  /*1c090*/  R2UR UR7, R7 ;  /* 0x00000000070772ca */ /* 0x000fe200000e0000 */
[----:B------:R-:W-:Y:S01]  /*1c0a0*/  IMAD.MOV.U32 R7, RZ, RZ, 0x40000040 ;  /* 0x40000040ff077424 */ /* 0x000fe200078e00ff */
[----:B------:R-:W-:Y:S01]  /*1c0b0*/  ISETP.NE.AND P2, PT, R223, 0x2, PT ;  /* 0x00000002df00780c */ /* 0x000fe20003f45270 */
[----:B------:R-:W-:-:S02]  /*1c0c0*/  @!P1 VIADD R12, R0, 0x38860 ;  /* 0x00038860000c9836 */ /* 0x000fc40000000000 */
[----:B------:R-:W-:Y:S01]  /*1c0d0*/  IMAD.MOV.U32 R0, RZ, RZ, -0x800000 ;  /* 0xff800000ff007424 */ /* 0x000fe200078e00ff */
[----:B------:R-:W-:Y:S01]  /*1c0e0*/  SEL R223, R223, RZ, P2 ;  /* 0x000000ffdfdf7207 */ /* 0x000fe20001000000 */
[----:B------:R-:W-:Y:S01]  /*1c0f0*/  VIADD R237, R237, 0x1 ;  /* 0x00000001eded7836 */ /* 0x000fe20000000000 */
[----:B------:R-:W-:-:S05]  /*1c100*/  @!P1 PRMT R12, RZ, 0x654, R12 ;  /* 0x00000654ff0c9816 */ /* 0x000fca000000000c */
[----:B------:R-:W-:Y:S01]  /*1c110*/  HGMMA.64x256x16.F32.BF16 R24, R208, gdesc[UR4].tnspB, R24, gsb0 ;  /* 0x43e00004d0187df0 */ /* 0x000fe20008001818 */
[----:B------:R-:W-:Y:S01]  /*1c120*/  R2UR UR6, R6 ;  /* 0x00000000060672ca */ /* 0x000fe200000e0000 */
[----:B------:R-:W-:Y:S01]  /*1c130*/  VIADD R6, R3, 0x100 ;  /* 0x0000010003067836 */ /* 0x000fe20000000000 */
[----:B------:R-:W-:Y:S01]  /*1c140*/  R2UR UR7, R7 ;  /* 0x00000000070772ca */ /* 0x000fe200000e0000 */
[----:B------:R-:W-:Y:S01]  /*1c150*/  IMAD.MOV.U32 R7, RZ, RZ, 0x40000040 ;  /* 0x40000040ff077424 */ /* 0x000fe200078e00ff */
[----:B------:R-:W-:Y:S02]  /*1c160*/  WARPGROUP.DEPBAR.LE gsb0, 0x0 ;  /* 0x00008000000079c5 */ /* 0x000fe40000010000 */
[----:B------:R-:W-:-:S15]  /*1c170*/  WARPGROUP.ARRIVE ;  /* 0x00000000000079c5 */ /* 0x000fde0000000000 */
[----:B------:R-:W-:-:S06]  /*1c180*/  NOP ;  /* 0x0000000000007918 */ /* 0x000fcc0000000000 */
        /* <DEDUP_REMOVED lines=13> */
[----:B------:R-:W0:Y:S02]  /*1c260*/  SHFL.BFLY PT, R3, R222, 0x2, 0x1f ;  /* 0x0c401f00de037f89 */ /* 0x000e2400000e0000 */
[----:B0-----:R-:W-:Y:S01]  /*1c270*/  FADD.FTZ R3, R3, R222 ;  /* 0x000000de03037221 */ /* 0x001fe20000010000 */
[----:B------:R-:W-:Y:S02]  /*1c280*/  WARPGROUP.DEPBAR.LE gsb0, 0x0 ;  /* 0x00008000000079c5 */ /* 0x000fe40000010000 */
[----:B------:R-:W-:-:S15]  /*1c290*/  WARPGROUP.ARRIVE ;  /* 0x00000000000079c5 */ /* 0x000fde0000000000 */
[----:B------:R-:W-:-:S03]  /*1c2a0*/  NOP ;  /* 0x0000000000007918 */ /* 0x000fc60000000000 */
[----:B------:R-:W-:Y:S01]  /*1c2b0*/  HGMMA.64x256x16.F32.BF16 R24, R196, gdesc[UR4].tnspB, R24, gsb0 ;  /* 0x43e00004c4187df0 */ /* 0x000fe20008001818 */
[----:B------:R-:W-:Y:S02]  /*1c2c0*/  R2UR UR6, R6 ;  /* 0x00000000060672ca */ /* 0x000fe400000e0000 */
[----:B------:R-:W-:Y:S01]  /*1c2d0*/  R2UR UR7, R7 ;  /* 0x00000000070772ca */ /* 0x000fe200000e0000 */
[----:B------:R-:W0:Y:S02]  /*1c2e0*/  SHFL.BFLY PT, R6, R221, 0x2, 0x1f ;  /* 0x0c401f00dd067f89 */ /* 0x000e2400000e0000 */
[----:B0-----:R-:W-:Y:S02]  /*1c2f0*/  FADD.FTZ R8, R6, R221 ;  /* 0x000000dd06087221 */ /* 0x001fe40000010000 */
[----:B------:R-:W0:Y:S04]  /*1c300*/  SHFL.BFLY PT, R6, R3, 0x1, 0x1f ;  /* 0x0c201f0003067f89 */ /* 0x000e2800000e0000 */
[----:B------:R-:W1:Y:S01]  /*1c310*/  SHFL.BFLY PT, R7, R8, 0x1, 0x1f ;  /* 0x0c201f0008077f89 */ /* 0x000e6200000e0000 */
[----:B0-----:R-:W-:Y:S01]  /*1c320*/  FADD.FTZ R13, R3, R6 ;  /* 0x00000006030d7221 */ /* 0x001fe20000010000 */
[----:B------:R-:W-:Y:S01]  /*1c330*/  SEL R3, RZ, 0x1, P2 ;  /* 0x00000001ff037807 */ /* 0x000fe20001000000 */
[----:B-1----:R-:W-:-:S03]  /*1c340*/  FADD.FTZ R15, R8, R7 ;  /* 0x00000007080f7221 */ /* 0x002fc60000010000 */
[----:B------:R-:W-:Y:S02]  /*1c350*/  FSETP.NE.FTZ.AND P0, PT, R13, RZ, PT ;  /* 0x000000ff0d00720b */ /* 0x000fe40003f15000 */
[----:B------:R-:W-:Y:S02]  /*1c360*/  CS2R R6, SRZ ;  /* 0x0000000000067805 */ /* 0x000fe4000001ff00 */
[----:B------:R-:W-:Y:S01]  /*1c370*/  LOP3.LUT R224, R224, R3, RZ, 0x3c, !PT ;  /* 0x00000003e0e07212 */ /* 0x000fe200078e3cff */
[----:B------:R-:W-:Y:S01]  /*1c380*/  IMAD.MOV.U32 R3, RZ, RZ, -0x800000 ;  /* 0xff800000ff037424 */ /* 0x000fe200078e00ff */
[----:B------:R-:W-:-:S07]  /*1c390*/  FSETP.NE.FTZ.AND P3, PT, R15, RZ, PT ;  /* 0x000000ff0f00720b */ /* 0x000fce0003f75000 */
[----:B------:R-:W0:Y:S01]  /*1c3a0*/  @P0 MUFU.LG2 R9, R13 ;  /* 0x0000000d00090308 */ /* 0x000e220000000c00 */
[----:B------:R-:W-:-:S05]  /*1c3b0*/  @P0 FMUL.FTZ R8, R2, 0.69314718246459960938 ;  /* 0x3f31721802080820 */ /* 0x000fca0000410000 */
[----:B------:R-:W-:Y:S02]  /*1c3c0*/  @P3 FMUL.FTZ R2, R2, 0.69314718246459960938 ;  /* 0x3f31721802023820 */ /* 0x000fe40000410000 */
[----:B------:R-:W1:Y:S08]  /*1c3d0*/  @P3 MUFU.LG2 R10, R15 ;  /* 0x0000000f000a3308 */ /* 0x000e700000000c00 */
[----:B------:R-:W2:Y:S01]  /*1c3e0*/  @P0 MUFU.RCP R7, R13 ;  /* 0x0000000d00070308 */ /* 0x000ea20000001000 */
[----:B0-----:R-:W-:-:S04]  /*1c3f0*/  @P0 FMUL.FTZ R9, R9, 0.69314718246459960938 ;  /* 0x3f31721809090820 */ /* 0x001fc80000410000 */
[----:B------:R-:W-:Y:S01]  /*1c400*/  @P0 FFMA.FTZ R0, R8, R5, R9 ;  /* 0x0000000508000223 */ /* 0x000fe20000010009 */
[----:B------:R-:W-:Y:S02]  /*1c410*/  PLOP3.LUT P0, PT, PT, PT, PT, 0x8, 0x0 ;  /* 0x000000000000781c */ /* 0x000fe40003f0e170 */
[----:B------:R-:W0:Y:S01]  /*1c420*/  @P3 MUFU.RCP R6, R15 ;  /* 0x0000000f00063308 */ /* 0x000e220000001000 */
[----:B-1----:R-:W-:-:S04]  /*1c430*/  @P3 FMUL.FTZ R11, R10, 0.69314718246459960938 ;  /* 0x3f3172180a0b3820 */ /* 0x002fc80000410000 */
[----:B------:R-:W-:Y:S01]  /*1c440*/  @P3 FFMA.FTZ R3, R2, R4, R11 ;  /* 0x0000000402033223 */ /* 0x000fe2000001000b */
[----:B------:R-:W-:Y:S02]  /*1c450*/  WARPGROUP.DEPBAR.LE gsb0, 0x0 ;  /* 0x00008000000079c5 */ /* 0x000fe40000010000 */
[----:B------:R-:W-:-:S06]  /*1c460*/  WARPGROUP.ARRIVE ;  /* 0x00000000000079c5 */ /* 0x000fcc0000000000 */
[----:B------:R-:W-:Y:S03]  /*1c470*/  HGMMA.64x256x16.F32.BF16 R24, R192, gdesc[UR4].tnspB, R24, gsb0 ;  /* 0x43e00004c0187df0 */ /* 0x000fe60008001818 */
[----:B------:R-:W-:Y:S02]  /*1c480*/  WARPGROUP.DEPBAR.LE gsb0, 0x0 ;  /* 0x00008000000079c5 */ /* 0x000fe40000010000 */
[----:B------:R1:W-:Y:S01]  /*1c490*/  @!P1 SYNCS.ARRIVE.TRANS64.RED.A1T0 RZ, [R12+URZ], RZ ;  /* 0x000000ff0cff99a7 */ /* 0x0003e2000810043f */
[-C--:B--2---:R-:W-:Y:S01]  /*1c4a0*/  FMUL.FTZ R166, R88, R7.reuse ;  /* 0x0000000758a67220 */ /* 0x084fe20000410000 */
[-C--:B------:R-:W-:Y:S01]  /*1c4b0*/  FMUL.FTZ R167, R92, R7.reuse ;  /* 0x000000075ca77220 */ /* 0x080fe20000410000 */
[-C--:B------:R-:W-:Y:S01]  /*1c4c0*/  FMUL.FTZ R168, R96, R7.reuse ;  /* 0x0000000760a87220 */ /* 0x080fe20000410000 */
[-C--:B------:R-:W-:Y:S01]  /*1c4d0*/  FMUL.FTZ R169, R100, R7.reuse ;  /* 0x0000000764a97220 */ /* 0x080fe20000410000 */
[-C--:B------:R-:W-:Y:S01]  /*1c4e0*/  FMUL.FTZ R24, R24, R7.reuse ;  /* 0x0000000718187220 */ /* 0x080fe20000410000 */
[-C--:B------:R-:W-:Y:S01]  /*1c4f0*/  FMUL.FTZ R25, R25, R7.reuse ;  /* 0x0000000719197220 */ /* 0x080fe20000410000 */
[-C--:B------:R-:W-:Y:S01]  /*1c500*/  FMUL.FTZ R28, R28, R7.reuse ;  /* 0x000000071c1c7220 */ /* 0x080fe20000410000 */
[-C--:B------:R-:W-:Y:S01]  /*1c510*/  FMUL.FTZ R29, R29, R7.reuse ;  /* 0x000000071d1d7220 */ /* 0x080fe20000410000 */
        /* <DEDUP_REMOVED lines=56> */
[-C--:B0-----:R-:W-:Y:S01]  /*1c8a0*/  FMUL.FTZ R8, R31, R6.reuse ;  /* 0x000000061f087220 */ /* 0x081fe20000410000 */
        /* <DEDUP_REMOVED lines=62> */
[----:B------:R-:W-:-:S07]  /*1cc90*/  FMUL.FTZ R151, R151, R6 ;  /* 0x0000000697977220 */ /* 0x000fce0000410000 */
.L_x_764:
[----:B------:R-:W0:Y:S08]  /*1cca0*/  S2UR UR5, SR_CgaCtaId ;  /* 0x00000000000579c3 */ /* 0x000e300000008800 */
[----:B------:R-:W-:Y:S06]  /*1ccb0*/  BAR.SYNC.DEFER_BLOCKING 0x5, 0x180 ;  /* 0x0146000000007b1d */ /* 0x000fec0000010000 */
[----:B------:R-:W-:Y:S01]  /*1ccc0*/  UMOV UR4, 0x400 ;  /* 0x0000040000047882 */ /* 0x000fe20000000000 */
[----:B------:R-:W-:Y:S01]  /*1ccd0*/  BSSY B0, `(.L_x_851) ;  /* 0x00002e5000007945 */ /* 0x000fe20003800000 */
[----:B0-----:R-:W-:-:S06]  /*1cce0*/  ULEA UR4, UR5, UR4, 0x18 ;  /* 0x0000000405047291 */ /* 0x001fcc000f8ec03f */
[----:B------:R-:W-:-:S05]  /*1ccf0*/  IMAD.U32 R18, RZ, RZ, UR4 ;  /* 0x00000004ff127e24 */ /* 0x000fca000f8e00ff */
[----:B------:R0:W1:Y:S01]  /*1cd00*/  LDS.128 R120, [R18+0x388d0] ;  /* 0x0388d00012787984 */ /* 0x0000620000000c00 */
[----:B------:R-:W-:Y:S06]  /*1cd10*/  BAR.ARV 0x4, 0x180 ;  /* 0x0106000000007b1d */ /* 0x000fec0000002000 */
[----:B------:R-:W-:Y:S05]  /*1cd20*/  @P0 BRA `(.L_x_852) ;  /* 0x0000002000100947 */ /* 0x000fea0003800000 */
[----:B------:R-:W2:Y:S01]  /*1cd30*/  LDL R6, [R1+0x8c] ;  /* 0x00008c0001067983 */ /* 0x000ea20000100800 */
[----:B------:R-:W-:Y:S01]  /*1cd40*/  F2FP.BF16.F32.PACK_AB R24, R25, R24 ;  /* 0x000000181918723e */ /* 0x000fe200000010ff */
[----:B------:R-:W-:Y:S01]  /*1cd50*/  ULDC.64 UR4, c[0x0][0xc00] ;  /* 0x0003000000047ab9 */ /* 0x000fe20000000a00 */
[----:B------:R-:W-:Y:S01]  /*1cd60*/  F2FP.BF16.F32.PACK_AB R25, R10, R4 ;  /* 0x000000040a19723e */ /* 0x000fe200000010ff */
[----:B------:R-:W3:Y:S01]  /*1cd70*/  S2R R27, SR_SWINHI ;  /* 0x00000000001b7919 */ /* 0x000ee20000002f00 */
[----:B------:R-:W-:Y:S01]  /*1cd80*/  F2FP.BF16.F32.PACK_AB R5, R35, R5 ;  /* 0x000000052305723e */ /* 0x000fe200000010ff */
[----:B------:R-:W-:Y:S01]  /*1cd90*/  ULDC.64 UR6, c[0x0][0x208] ;  /* 0x0000820000067ab9 */ /* 0x000fe20000000a00 */
[----:B------:R-:W-:Y:S02]  /*1cda0*/  F2FP.BF16.F32.PACK_AB R7, R39, R7 ;  /* 0x000000072707723e */ /* 0x000fe400000010ff */
        /* <DEDUP_REMOVED lines=13> */
[----:B---3--:R-:W-:Y:S01]  /*1ce80*/  MOV R21, R27 ;  /* 0x0000001b00157202 */ /* 0x008fe20000000f00 */
[----:B------:R-:W-:Y:S02]  /*1ce90*/  BAR.SYNC.DEFER_BLOCKING 0x1, 0x100 ;  /* 0x0044000000007b1d */ /* 0x000fe40000010000 */
[----:B--2---:R-:W-:-:S04]  /*1cea0*/  IMAD.WIDE R130, R6, 0x2, R20 ;  /* 0x0000000206827825 */ /* 0x004fc800078e0214 */
[----:B------:R-:W-:Y:S01]  /*1ceb0*/  IMAD.MOV.U32 R27, RZ, RZ, R131 ;  /* 0x000000ffff1b7224 */ /* 0x000fe200078e0083 */
[C---:B------:R-:W-:Y:S02]  /*1cec0*/  IADD3 R129, P1, R130.reuse, 0x20, RZ ;  /* 0x0000002082817810 */ /* 0x040fe40007f3e0ff */
[C---:B------:R-:W-:Y:S02]  /*1ced0*/  IADD3 R119, P5, R130.reuse, 0x4040, RZ ;  /* 0x0000404082777810 */ /* 0x040fe40007fbe0ff */
[----:B------:R-:W-:Y:S02]  /*1cee0*/  LOP3.LUT R128, R129, 0x380, RZ, 0xc0, !PT ;  /* 0x0000038081807812 */ /* 0x000fe400078ec0ff */
[----:B------:R-:W-:Y:S02]  /*1cef0*/  IADD3 R116, P2, R130, 0x4060, RZ ;  /* 0x0000406082747810 */ /* 0x000fe40007f5e0ff */
[----:B------:R-:W-:Y:S02]  /*1cf00*/  SHF.R.U64 R128, R128, 0x3, RZ ;  /* 0x0000000380807819 */ /* 0x000fe400000012ff */
[----:B------:R-:W-:-:S02]  /*1cf10*/  LOP3.LUT R26, R130, 0x380, RZ, 0xc0, !PT ;  /* 0x00000380821a7812 */ /* 0x000fc400078ec0ff */
[----:B------:R-:W-:Y:S01]  /*1cf20*/  LOP3.LUT R128, R128, R129, RZ, 0x3c, !PT ;  /* 0x0000008180807212 */ /* 0x000fe200078e3cff */
[----:B------:R-:W-:Y:S01]  /*1cf30*/  IMAD.X R129, RZ, RZ, R131, P1 ;  /* 0x000000ffff817224 */ /* 0x000fe200008e0683 */
[----:B------:R-:W-:Y:S02]  /*1cf40*/  IADD3 R114, P1, R130, 0x8000, RZ ;  /* 0x0000800082727810 */ /* 0x000fe40007f3e0ff */
[----:B------:R-:W-:Y:S02]  /*1cf50*/  LOP3.LUT R118, R119, 0x380, RZ, 0xc0, !PT ;  /* 0x0000038077767812 */ /* 0x000fe400078ec0ff */
[----:B------:R-:W-:Y:S02]  /*1cf60*/  LOP3.LUT R117, R116, 0x380, RZ, 0xc0, !PT ;  /* 0x0000038074757812 */ /* 0x000fe400078ec0ff */
[----:B------:R-:W-:Y:S02]  /*1cf70*/  LOP3.LUT R115, R114, 0x380, RZ, 0xc0, !PT ;  /* 0x0000038072737812 */ /* 0x000fe400078ec0ff */
[----:B------:R-:W-:-:S02]  /*1cf80*/  SHF.R.U64 R26, R26, 0x3, RZ ;  /* 0x000000031a1a7819 */ /* 0x000fc400000012ff */
[----:B------:R-:W-:Y:S02]  /*1cf90*/  SHF.R.U64 R118, R118, 0x3, RZ ;  /* 0x0000000376767819 */ /* 0x000fe400000012ff */
[----:B------:R-:W-:Y:S02]  /*1cfa0*/  IADD3 R103, P0, R130, 0x40, RZ ;  /* 0x0000004082677810 */ /* 0x000fe40007f1e0ff */
[----:B------:R-:W-:Y:S02]  /*1cfb0*/  SHF.R.U64 R117, R117, 0x3, RZ ;  /* 0x0000000375757819 */ /* 0x000fe400000012ff */
[----:B------:R-:W-:Y:S02]  /*1cfc0*/  SHF.R.U64 R115, R115, 0x3, RZ ;  /* 0x0000000373737819 */ /* 0x000fe400000012ff */
[----:B------:R-:W-:Y:S02]  /*1cfd0*/  LOP3.LUT R26, R26, R130, RZ, 0x3c, !PT ;  /* 0x000000821a1a7212 */ /* 0x000fe400078e3cff */
[----:B------:R-:W-:-:S02]  /*1cfe0*/  IADD3 R127, P4, R130, 0x60, RZ ;  /* 0x00000060827f7810 */ /* 0x000fc40007f9e0ff */
[C---:B------:R-:W-:Y:S02]  /*1cff0*/  IADD3 R113, P3, R130.reuse, 0x4000, RZ ;  /* 0x0000400082717810 */ /* 0x040fe40007f7e0ff */
[----:B------:R-:W-:Y:S02]  /*1d000*/  IADD3 R125, P6, R130, 0x4020, RZ ;  /* 0x00004020827d7810 */ /* 0x000fe40007fde0ff */
[----:B------:R-:W-:Y:S01]  /*1d010*/  LOP3.LUT R118, R118, R119, RZ, 0x3c, !PT ;  /* 0x0000007776767212 */ /* 0x000fe200078e3cff */
[--C-:B------:R-:W-:Y:S01]  /*1d020*/  IMAD.X R119, RZ, RZ, R131.reuse, P5 ;  /* 0x000000ffff777224 */ /* 0x100fe200028e0683 */
[----:B------:R-:W-:Y:S02]  /*1d030*/  LOP3.LUT R102, R103, 0x380, RZ, 0xc0, !PT ;  /* 0x0000038067667812 */ /* 0x000fe400078ec0ff */
[----:B------:R-:W-:Y:S01]  /*1d040*/  LOP3.LUT R116, R117, R116, RZ, 0x3c, !PT ;  /* 0x0000007475747212 */ /* 0x000fe200078e3cff */
[--C-:B------:R-:W-:Y:S01]  /*1d050*/  IMAD.X R117, RZ, RZ, R131.reuse, P2 ;  /* 0x000000ffff757224 */ /* 0x100fe200010e0683 */
[----:B------:R-:W-:Y:S01]  /*1d060*/  LOP3.LUT R114, R115, R114, RZ, 0x3c, !PT ;  /* 0x0000007273727212 */ /* 0x000fe200078e3cff */
[----:B------:R-:W-:Y:S01]  /*1d070*/  IMAD.X R115, RZ, RZ, R131, P1 ;  /* 0x000000ffff737224 */ /* 0x000fe200008e0683 */
[----:B------:R-:W-:-:S02]  /*1d080*/  MOV R6, R26 ;  /* 0x0000001a00067202 */ /* 0x000fc40000000f00 */
[----:B------:R-:W-:Y:S02]  /*1d090*/  LOP3.LUT R126, R127, 0x380, RZ, 0xc0, !PT ;  /* 0x000003807f7e7812 */ /* 0x000fe400078ec0ff */
[----:B------:R-:W-:Y:S02]  /*1d0a0*/  F2FP.BF16.F32.PACK_AB R27, R8, R30 ;  /* 0x0000001e081b723e */ /* 0x000fe400000010ff */
[C---:B------:R-:W-:Y:S02]  /*1d0b0*/  IADD3 R4, P5, R130.reuse, 0xc020, RZ ;  /* 0x0000c02082047810 */ /* 0x040fe40007fbe0ff */
[----:B------:R-:W-:Y:S02]  /*1d0c0*/  LOP3.LUT R112, R113, 0x380, RZ, 0xc0, !PT ;  /* 0x0000038071707812 */ /* 0x000fe400078ec0ff */
[C---:B------:R-:W-:Y:S01]  /*1d0d0*/  IADD3 R8, P2, R130.reuse, 0xc040, RZ ;  /* 0x0000c04082087810 */ /* 0x040fe20007f5e0ff */
[----:B------:R-:W-:Y:S01]  /*1d0e0*/  IMAD.X R133, RZ, RZ, R131, P5 ;  /* 0x000000ffff857224 */ /* 0x000fe200028e0683 */
[----:B------:R-:W-:-:S02]  /*1d0f0*/  IADD3 R10, P1, R130, 0xc060, RZ ;  /* 0x0000c060820a7810 */ /* 0x000fc40007f3e0ff */
[----:B------:R-:W-:Y:S02]  /*1d100*/  LOP3.LUT R124, R125, 0x380, RZ, 0xc0, !PT ;  /* 0x000003807d7c7812 */ /* 0x000fe400078ec0ff */
[----:B------:R-:W-:Y:S02]  /*1d110*/  SHF.R.U64 R102, R102, 0x3, RZ ;  /* 0x0000000366667819 */ /* 0x000fe400000012ff */
[----:B------:R-:W-:Y:S01]  /*1d120*/  F2FP.BF16.F32.PACK_AB R26, R29, R28 ;  /* 0x0000001c1d1a723e */ /* 0x000fe200000010ff */
[----:B------:R-:W-:Y:S01]  /*1d130*/  IMAD.X R29, RZ, RZ, R131, P2 ;  /* 0x000000ffff1d7224 */ /* 0x000fe200010e0683 */
[----:B------:R-:W-:Y:S02]  /*1d140*/  SHF.R.U64 R126, R126, 0x3, RZ ;  /* 0x000000037e7e7819 */ /* 0x000fe400000012ff */
[----:B------:R-:W-:Y:S01]  /*1d150*/  LOP3.LUT R28, R4, 0x380, RZ, 0xc0, !PT ;  /* 0x00000380041c7812 */ /* 0x000fe200078ec0ff */
[----:B------:R2:W-:Y:S01]  /*1d160*/  STSM.16.M88.4 [R6], R24 ;  /* 0x0000001806007844 */ /* 0x0005e20000000200 */
[----:B------:R-:W-:-:S02]  /*1d170*/  SHF.R.U64 R112, R112, 0x3, RZ ;  /* 0x0000000370707819 */ /* 0x000fc400000012ff */
[----:B------:R-:W-:Y:S02]  /*1d180*/  LOP3.LUT R30, R8, 0x380, RZ, 0xc0, !PT ;  /* 0x00000380081e7812 */ /* 0x000fe400078ec0ff */
[----:B------:R-:W-:Y:S02]  /*1d190*/  LOP3.LUT R42, R10, 0x380, RZ, 0xc0, !PT ;  /* 0x000003800a2a7812 */ /* 0x000fe400078ec0ff */
[----:B------:R-:W-:Y:S02]  /*1d1a0*/  SHF.R.U64 R124, R124, 0x3, RZ ;  /* 0x000000037c7c7819 */ /* 0x000fe400000012ff */
[----:B------:R-:W-:Y:S01]  /*1d1b0*/  LOP3.LUT R102, R102, R103, RZ, 0x3c, !PT ;  /* 0x0000006766667212 */ /* 0x000fe200078e3cff */
[--C-:B------:R-:W-:Y:S01]  /*1d1c0*/  IMAD.X R103, RZ, RZ, R131.reuse, P0 ;  /* 0x000000ffff677224 */ /* 0x100fe200000e0683 */
[----:B------:R-:W-:Y:S01]  /*1d1d0*/  LOP3.LUT R126, R126, R127, RZ, 0x3c, !PT ;  /* 0x0000007f7e7e7212 */ /* 0x000fe200078e3cff */
[----:B------:R-:W-:Y:S01]  /*1d1e0*/  IMAD.X R127, RZ, RZ, R131, P4 ;  /* 0x000000ffff7f7224 */ /* 0x000fe200020e0683 */
[----:B------:R-:W-:-:S02]  /*1d1f0*/  SHF.R.U64 R28, R28, 0x3, RZ ;  /* 0x000000031c1c7819 */ /* 0x000fc400000012ff */
[----:B------:R-:W-:Y:S01]  /*1d200*/  LOP3.LUT R112, R112, R113, RZ, 0x3c, !PT ;  /* 0x0000007170707212 */ /* 0x000fe200078e3cff */
[--C-:B------:R-:W-:Y:S01]  /*1d210*/  IMAD.X R113, RZ, RZ, R131.reuse, P3 ;  /* 0x000000ffff717224 */ /* 0x100fe200018e0683 */
[----:B------:R-:W-:Y:S02]  /*1d220*/  IADD3 R104, P0, R130, 0x8020, RZ ;  /* 0x0000802082687810 */ /* 0x000fe40007f1e0ff */
[----:B------:R-:W-:Y:S02]  /*1d230*/  SHF.R.U64 R30, R30, 0x3, RZ ;  /* 0x000000031e1e7819 */ /* 0x000fe400000012ff */
[----:B------:R-:W-:Y:S02]  /*1d240*/  SHF.R.U64 R42, R42, 0x3, RZ ;  /* 0x000000032a2a7819 */ /* 0x000fe400000012ff */
[----:B------:R-:W-:Y:S01]  /*1d250*/  LOP3.LUT R124, R124, R125, RZ, 0x3c, !PT ;  /* 0x0000007d7c7c7212 */ /* 0x000fe200078e3cff */
[----:B------:R-:W-:Y:S01]  /*1d260*/  IMAD.X R125, RZ, RZ, R131, P6 ;  /* 0x000000ffff7d7224 */ /* 0x000fe200030e0683 */
[----:B------:R-:W-:-:S02]  /*1d270*/  IADD3 R110, P4, R130, 0x8040, RZ ;  /* 0x00008040826e7810 */ /* 0x000fc40007f9e0ff */
[C---:B------:R-:W-:Y:S02]  /*1d280*/  IADD3 R108, P3, R130.reuse, 0x8060, RZ ;  /* 0x00008060826c7810 */ /* 0x040fe40007f7e0ff */
[----:B------:R-:W-:Y:S02]  /*1d290*/  IADD3 R106, P6, R130, 0xc000, RZ ;  /* 0x0000c000826a7810 */ /* 0x000fe40007fde0ff */
[----:B------:R-:W-:Y:S02]  /*1d2a0*/  LOP3.LUT R132, R28, R4, RZ, 0x3c, !PT ;  /* 0x000000041c847212 */ /* 0x000fe400078e3cff */
[----:B------:R-:W-:Y:S02]  /*1d2b0*/  LOP3.LUT R105, R104, 0x380, RZ, 0xc0, !PT ;  /* 0x0000038068697812 */ /* 0x000fe400078ec0ff */
[----:B------:R-:W-:Y:S02]  /*1d2c0*/  LOP3.LUT R28, R30, R8, RZ, 0x3c, !PT ;  /* 0x000000081e1c7212 */ /* 0x000fe400078e3cff */
[----:B------:R-:W-:-:S02]  /*1d2d0*/  LOP3.LUT R130, R42, R10, RZ, 0x3c, !PT ;  /* 0x0000000a2a827212 */ /* 0x000fc400078e3cff */
[----:B------:R-:W-:Y:S02]  /*1d2e0*/  MOV R128, R128 ;  /* 0x0000008000807202 */ /* 0x000fe40000000f00 */
[----:B------:R-:W-:Y:S02]  /*1d2f0*/  F2FP.BF16.F32.PACK_AB R4, R33, R12 ;  /* 0x0000000c2104723e */ /* 0x000fe400000010ff */
[----:B--2---:R-:W-:Y:S02]  /*1d300*/  F2FP.BF16.F32.PACK_AB R6, R37, R14 ;  /* 0x0000000e2506723e */ /* 0x004fe400000010ff */
[----:B------:R-:W-:Y:S02]  /*1d310*/  LOP3.LUT R111, R110, 0x380, RZ, 0xc0, !PT ;  /* 0x000003806e6f7812 */ /* 0x000fe400078ec0ff */
[----:B------:R-:W-:Y:S01]  /*1d320*/  MOV R102, R102 ;  /* 0x0000006600667202 */ /* 0x000fe20000000f00 */
[----:B------:R-:W-:Y:S01]  /*1d330*/  STSM.16.M88.4 [R128], R4 ;  /* 0x0000000480007844 */ /* 0x000fe20000000200 */
[----:B------:R-:W-:-:S02]  /*1d340*/  F2FP.BF16.F32.PACK_AB R8, R41, R40 ;  /* 0x000000282908723e */ /* 0x000fc400000010ff */
[----:B------:R-:W-:Y:S02]  /*1d350*/  F2FP.BF16.F32.PACK_AB R10, R45, R156 ;  /* 0x0000009c2d0a723e */ /* 0x000fe400000010ff */
[----:B------:R-:W-:Y:S02]  /*1d360*/  LOP3.LUT R109, R108, 0x380, RZ, 0xc0, !PT ;  /* 0x000003806c6d7812 */ /* 0x000fe400078ec0ff */
[----:B------:R-:W-:Y:S01]  /*1d370*/  LOP3.LUT R107, R106, 0x380, RZ, 0xc0, !PT ;  /* 0x000003806a6b7812 */ /* 0x000fe200078ec0ff */
[----:B------:R2:W-:Y:S01]  /*1d380*/  STSM.16.M88.4 [R102], R8 ;  /* 0x0000000866007844 */ /* 0x0005e20000000200 */
[----:B------:R-:W-:Y:S02]  /*1d390*/  SHF.R.U64 R105, R105, 0x3, RZ ;  /* 0x0000000369697819 */ /* 0x000fe400000012ff */
[----:B------:R-:W-:Y:S02]  /*1d3a0*/  SHF.R.U64 R111, R111, 0x3, RZ ;  /* 0x000000036f6f7819 */ /* 0x000fe400000012ff */
[----:B------:R-:W-:-:S02]  /*1d3b0*/  SHF.R.U64 R109, R109, 0x3, RZ ;  /* 0x000000036d6d7819 */ /* 0x000fc400000012ff */
[----:B------:R-:W-:Y:S02]  /*1d3c0*/  SHF.R.U64 R107, R107, 0x3, RZ ;  /* 0x000000036b6b7819 */ /* 0x000fe400000012ff */
[----:B------:R-:W-:Y:S02]  /*1d3d0*/  MOV R126, R126 ;  /* 0x0000007e007e7202 */ /* 0x000fe40000000f00 */
[----:B------:R-:W-:Y:S02]  /*1d3e0*/  F2FP.BF16.F32.PACK_AB R12, R49, R157 ;  /* 0x0000009d310c723e */ /* 0x000fe400000010ff */
[----:B------:R-:W-:Y:S02]  /*1d3f0*/  F2FP.BF16.F32.PACK_AB R14, R53, R52 ;  /* 0x00000034350e723e */ /* 0x000fe400000010ff */
[----:B------:R-:W-:Y:S01]  /*1d400*/  LOP3.LUT R104, R105, R104, RZ, 0x3c, !PT ;  /* 0x0000006869687212 */ /* 0x000fe200078e3cff */
[----:B------:R-:W-:Y:S01]  /*1d410*/  IMAD.X R105, RZ, RZ, R131, P0 ;  /* 0x000000ffff697224 */ /* 0x000fe200000e0683 */
[----:B--2---:R-:W-:Y:S01]  /*1d420*/  F2FP.BF16.F32.PACK_AB R11, R79, R78 ;  /* 0x0000004e4f0b723e */ /* 0x004fe200000010ff */
[----:B------:R-:W-:Y:S01]  /*1d430*/  STSM.16.M88.4 [R126], R12 ;  /* 0x0000000c7e007844 */ /* 0x000fe20000000200 */
[----:B------:R-:W-:Y:S01]  /*1d440*/  MOV R112, R112 ;  /* 0x0000007000707202 */ /* 0x000fe20000000f00 */
[----:B------:R-:W2:Y:S01]  /*1d450*/  LDC R78, c[0x0][0xbe8] ;  /* 0x0002fa00ff4e7b82 */ /* 0x000ea20000000800 */
[----:B------:R-:W-:-:S02]  /*1d460*/  F2FP.BF16.F32.PACK_AB R24, R57, R158 ;  /* 0x0000009e3918723e */ /* 0x000fc400000010ff */
[----:B------:R-:W-:Y:S02]  /*1d470*/  F2FP.BF16.F32.PACK_AB R25, R59, R58 ;  /* 0x0000003a3b19723e */ /* 0x000fe400000010ff */
[----:B------:R-:W-:Y:S02]  /*1d480*/  F2FP.BF16.F32.PACK_AB R26, R61, R159 ;  /* 0x0000009f3d1a723e */ /* 0x000fe400000010ff */
[----:B------:R-:W-:Y:S02]  /*1d490*/  F2FP.BF16.F32.PACK_AB R27, R63, R62 ;  /* 0x0000003e3f1b723e */ /* 0x000fe400000010ff */
[----:B------:R-:W-:Y:S01]  /*1d4a0*/  LOP3.LUT R110, R111, R110, RZ, 0x3c, !PT ;  /* 0x0000006e6f6e7212 */ /* 0x000fe200078e3cff */
[----:B------:R-:W-:Y:S01]  /*1d4b0*/  IMAD.X R111, RZ, RZ, R131, P4 ;  /* 0x000000ffff6f7224 */ /* 0x000fe200020e0683 */
[----:B------:R-:W-:Y:S01]  /*1d4c0*/  MOV R124, R124 ;  /* 0x0000007c007c7202 */ /* 0x000fe20000000f00 */
[----:B------:R-:W-:Y:S01]  /*1d4d0*/  STSM.16.M88.4 [R112], R24 ;  /* 0x0000001870007844 */ /* 0x000fe20000000200 */
[----:B------:R-:W-:-:S02]  /*1d4e0*/  F2FP.BF16.F32.PACK_AB R4, R65, R160 ;  /* 0x000000a04104723e */ /* 0x000fc400000010ff */
[----:B------:R-:W-:Y:S02]  /*1d4f0*/  F2FP.BF16.F32.PACK_AB R5, R67, R66 ;  /* 0x000000424305723e */ /* 0x000fe400000010ff */
[----:B------:R-:W-:Y:S02]  /*1d500*/  F2FP.BF16.F32.PACK_AB R6, R69, R161 ;  /* 0x000000a14506723e */ /* 0x000fe400000010ff */
[----:B------:R-:W-:Y:S02]  /*1d510*/  F2FP.BF16.F32.PACK_AB R7, R71, R70 ;  /* 0x000000464707723e */ /* 0x000fe400000010ff */
[----:B------:R-:W-:Y:S01]  /*1d520*/  LOP3.LUT R108, R109, R108, RZ, 0x3c, !PT ;  /* 0x0000006c6d6c7212 */ /* 0x000fe200078e3cff */
[----:B------:R-:W-:Y:S01]  /*1d530*/  IMAD.X R109, RZ, RZ, R131, P3 ;  /* 0x000000ffff6d7224 */ /* 0x000fe200018e0683 */
[----:B------:R-:W-:Y:S01]  /*1d540*/  MOV R118, R118 ;  /* 0x0000007600767202 */ /* 0x000fe20000000f00 */
[----:B------:R3:W-:Y:S01]  /*1d550*/  STSM.16.M88.4 [R124], R4 ;  /* 0x000000047c007844 */ /* 0x0007e20000000200 */
[----:B------:R-:W-:-:S02]  /*1d560*/  F2FP.BF16.F32.PACK_AB R8, R73, R162 ;  /* 0x000000a24908723e */ /* 0x000fc400000010ff */
[----:B------:R-:W-:Y:S02]  /*1d570*/  F2FP.BF16.F32.PACK_AB R9, R75, R74 ;  /* 0x0000004a4b09723e */ /* 0x000fe400000010ff */
[----:B------:R-:W-:Y:S02]  /*1d580*/  F2FP.BF16.F32.PACK_AB R10, R77, R163 ;  /* 0x000000a34d0a723e */ /* 0x000fe400000010ff */
[----:B------:R-:W-:Y:S01]  /*1d590*/  LOP3.LUT R106, R107, R106, RZ, 0x3c, !PT ;  /* 0x0000006a6b6a7212 */ /* 0x000fe200078e3cff */
[--C-:B------:R-:W-:Y:S01]  /*1d5a0*/  IMAD.X R107, RZ, RZ, R131.reuse, P6 ;  /* 0x000000ffff6b7224 */ /* 0x100fe200030e0683 */
[----:B------:R-:W-:Y:S01]  /*1d5b0*/  MOV R33, R28 ;  /* 0x0000001c00217202 */ /* 0x000fe20000000f00 */
[----:B------:R4:W-:Y:S01]  /*1d5c0*/  STSM.16.M88.4 [R118], R8 ;  /* 0x0000000876007844 */ /* 0x0009e20000000200 */
[----:B------:R-:W-:Y:S01]  /*1d5d0*/  MOV R116, R116 ;  /* 0x0000007400747202 */ /* 0x000fe20000000f00 */
[----:B------:R-:W-:Y:S01]  /*1d5e0*/  IMAD.X R131, RZ, RZ, R131, P1 ;  /* 0x000000ffff837224 */ /* 0x000fe200008e0683 */
[----:B------:R-:W-:-:S02]  /*1d5f0*/  F2FP.BF16.F32.PACK_AB R28, R81, R164 ;  /* 0x000000a4511c723e */ /* 0x000fc400000010ff */
[----:B------:R-:W-:Y:S02]  /*1d600*/  F2FP.BF16.F32.PACK_AB R29, R83, R82 ;  /* 0x00000052531d723e */ /* 0x000fe400000010ff */
[----:B------:R-:W-:Y:S02]  /*1d610*/  F2FP.BF16.F32.PACK_AB R30, R85, R165 ;  /* 0x000000a5551e723e */ /* 0x000fe400000010ff */
[----:B------:R-:W-:Y:S02]  /*1d620*/  MOV R114, R114 ;  /* 0x0000007200727202 */ /* 0x000fe40000000f00 */
[----:B------:R-:W-:Y:S01]  /*1d630*/  F2FP.BF16.F32.PACK_AB R40, R89, R166 ;  /* 0x000000a65928723e */ /* 0x000fe200000010ff */
[----:B------:R-:W-:Y:S01]  /*1d640*/  STSM.16.M88.4 [R116], R28 ;  /* 0x0000001c74007844 */ /* 0x000fe20000000200 */
[----:B------:R-:W-:Y:S02]  /*1d650*/  F2FP.BF16.F32.PACK_AB R41, R91, R90 ;  /* 0x0000005a5b29723e */ /* 0x000fe400000010ff */
[----:B------:R-:W-:-:S02]  /*1d660*/  F2FP.BF16.F32.PACK_AB R42, R93, R167 ;  /* 0x000000a75d2a723e */ /* 0x000fc400000010ff */
[----:B------:R-:W-:Y:S02]  /*1d670*/  MOV R104, R104 ;  /* 0x0000006800687202 */ /* 0x000fe40000000f00 */
[----:B------:R-:W-:Y:S01]  /*1d680*/  F2FP.BF16.F32.PACK_AB R52, R97, R168 ;  /* 0x000000a86134723e */ /* 0x000fe200000010ff */
[----:B------:R-:W-:Y:S01]  /*1d690*/  STSM.16.M88.4 [R114], R40 ;  /* 0x0000002872007844 */ /* 0x000fe20000000200 */
[----:B------:R-:W-:Y:S02]  /*1d6a0*/  F2FP.BF16.F32.PACK_AB R53, R99, R98 ;  /* 0x000000626335723e */ /* 0x000fe400000010ff */
[----:B------:R-:W-:Y:S02]  /*1d6b0*/  MOV R110, R110 ;  /* 0x0000006e006e7202 */ /* 0x000fe40000000f00 */
[----:B---3--:R-:W-:Y:S01]  /*1d6c0*/  F2FP.BF16.F32.PACK_AB R4, R88, R170 ;  /* 0x000000aa5804723e */ /* 0x008fe200000010ff */
[----:B------:R-:W-:Y:S01]  /*1d6d0*/  STSM.16.M88.4 [R104], R52 ;  /* 0x0000003468007844 */ /* 0x000fe20000000200 */
[----:B------:R-:W-:-:S02]  /*1d6e0*/  F2FP.BF16.F32.PACK_AB R5, R38, R36 ;  /* 0x000000242605723e */ /* 0x000fc400000010ff */
[----:B------:R-:W-:Y:S02]  /*1d6f0*/  F2FP.BF16.F32.PACK_AB R6, R92, R171 ;  /* 0x000000ab5c06723e */ /* 0x000fe400000010ff */
[----:B------:R-:W-:Y:S02]  /*1d700*/  F2FP.BF16.F32.PACK_AB R7, R46, R44 ;  /* 0x0000002c2e07723e */ /* 0x000fe400000010ff */
[----:B------:R-:W-:Y:S02]  /*1d710*/  MOV R108, R108 ;  /* 0x0000006c006c7202 */ /* 0x000fe40000000f00 */
[----:B----4-:R-:W-:Y:S01]  /*1d720*/  F2FP.BF16.F32.PACK_AB R8, R96, R172 ;  /* 0x000000ac6008723e */ /* 0x010fe200000010ff */
[----:B------:R-:W-:Y:S01]  /*1d730*/  STSM.16.M88.4 [R110], R4 ;  /* 0x000000046e007844 */ /* 0x000fe20000000200 */
[----:B------:R-:W-:Y:S02]  /*1d740*/  F2FP.BF16.F32.PACK_AB R9, R50, R48 ;  /* 0x000000303209723e */ /* 0x000fe400000010ff */
[----:B------:R-:W-:-:S02]  /*1d750*/  F2FP.BF16.F32.PACK_AB R10, R100, R173 ;  /* 0x000000ad640a723e */ /* 0x000fc400000010ff */
[----:B------:R-:W-:Y:S02]  /*1d760*/  F2FP.BF16.F32.PACK_AB R11, R60, R56 ;  /* 0x000000383c0b723e */ /* 0x000fe400000010ff */
[----:B------:R-:W-:Y:S02]  /*1d770*/  MOV R106, R106 ;  /* 0x0000006a006a7202 */ /* 0x000fe40000000f00 */
[----:B------:R-:W-:Y:S01]  /*1d780*/  F2FP.BF16.F32.PACK_AB R12, R152, R174 ;  /* 0x000000ae980c723e */ /* 0x000fe200000010ff */
[----:B------:R3:W-:Y:S01]  /*1d790*/  STSM.16.M88.4 [R108], R8 ;  /* 0x000000086c007844 */ /* 0x0007e20000000200 */
[----:B------:R-:W-:Y:S02]  /*1d7a0*/  F2FP.BF16.F32.PACK_AB R13, R68, R64 ;  /* 0x00000040440d723e */ /* 0x000fe400000010ff */
[----:B------:R-:W-:Y:S02]  /*1d7b0*/  F2FP.BF16.F32.PACK_AB R14, R153, R175 ;  /* 0x000000af990e723e */ /* 0x000fe400000010ff */
[----:B------:R-:W-:Y:S01]  /*1d7c0*/  F2FP.BF16.F32.PACK_AB R15, R76, R72 ;  /* 0x000000484c0f723e */ /* 0x000fe200000010ff */
[----:B------:R-:W-:Y:S01]  /*1d7d0*/  IMAD.MOV.U32 R76, RZ, RZ, RZ ;  /* 0x000000ffff4c7224 */ /* 0x000fe200078e00ff */
[----:B------:R-:W-:-:S02]  /*1d7e0*/  ISETP.NE.U32.AND P0, PT, RZ, UR4, PT ;  /* 0x00000004ff007c0c */ /* 0x000fc4000bf05070 */
[----:B------:R-:W-:Y:S01]  /*1d7f0*/  MOV R132, R132 ;  /* 0x0000008400847202 */ /* 0x000fe20000000f00 */
[----:B------:R4:W-:Y:S01]  /*1d800*/  STSM.16.M88.4 [R106], R12 ;  /* 0x0000000c6a007844 */ /* 0x0009e20000000200 */
[----:B------:R-:W-:Y:S02]  /*1d810*/  F2FP.BF16.F32.PACK_AB R24, R154, R176 ;  /* 0x000000b09a18723e */ /* 0x000fe400000010ff */
[----:B------:R-:W-:Y:S02]  /*1d820*/  F2FP.BF16.F32.PACK_AB R25, R84, R80 ;  /* 0x000000505419723e */ /* 0x000fe400000010ff */
[----:B------:R-:W-:Y:S01]  /*1d830*/  F2FP.BF16.F32.PACK_AB R26, R155, R177 ;  /* 0x000000b19b1a723e */ /* 0x000fe200000010ff */
[----:B---3--:R-:W-:Y:S01]  /*1d840*/  IMAD.SHL.U32 R8, R233, 0x4, RZ ;  /* 0x00000004e9087824 */ /* 0x008fe200078e00ff */
[----:B------:R-:W-:Y:S02]  /*1d850*/  F2FP.BF16.F32.PACK_AB R27, R135, R134 ;  /* 0x00000086871b723e */ /* 0x000fe400000010ff */
[----:B------:R-:W-:-:S02]  /*1d860*/  MOV R130, R130 ;  /* 0x0000008200827202 */ /* 0x000fc40000000f00 */
[----:B------:R-:W-:Y:S01]  /*1d870*/  IADD3 R10, P1, R8, UR4, RZ ;  /* 0x00000004080a7c10 */ /* 0x000fe2000ff3e0ff */
[----:B------:R-:W-:Y:S01]  /*1d880*/  STSM.16.M88.4 [R132], R24 ;  /* 0x0000001884007844 */ /* 0x000fe20000000200 */
[----:B------:R-:W-:Y:S02]  /*1d890*/  F2FP.BF16.F32.PACK_AB R4, R145, R2 ;  /* 0x000000029104723e */ /* 0x000fe400000010ff */
[----:B------:R-:W-:Y:S01]  /*1d8a0*/  F2FP.BF16.F32.PACK_AB R5, R147, R146 ;  /* 0x000000929305723e */ /* 0x000fe200000010ff */
[----:B------:R-:W-:Y:S01]  /*1d8b0*/  STSM.16.M88.4 [R33], R136 ;  /* 0x0000008821007844 */ /* 0x000fe20000000200 */
[----:B----4-:R-:W-:Y:S02]  /*1d8c0*/  SHF.R.S32.HI R12, RZ, 0x1f, R233 ;  /* 0x0000001fff0c7819 */ /* 0x010fe400000114e9 */
[----:B------:R-:W-:Y:S02]  /*1d8d0*/  F2FP.BF16.F32.PACK_AB R6, R149, R148 ;  /* 0x000000949506723e */ /* 0x000fe400000010ff */
[----:B------:R-:W-:-:S02]  /*1d8e0*/  SHF.L.U64.HI R9, R233, 0x2, R12 ;  /* 0x00000002e9097819 */ /* 0x000fc4000001020c */
[----:B------:R-:W-:Y:S02]  /*1d8f0*/  F2FP.BF16.F32.PACK_AB R7, R151, R150 ;  /* 0x000000969707723e */ /* 0x000fe400000010ff */
[----:B------:R-:W-:Y:S02]  /*1d900*/  IADD3.X R11, R9, UR5, RZ, P1, !PT ;  /* 0x00000005090b7c10 */ /* 0x000fe40008ffe4ff */
[----:B--2---:R-:W-:Y:S01]  /*1d910*/  ISETP.NE.AND P1, PT, R78, 0x1, PT ;  /* 0x000000014e00780c */ /* 0x004fe20003f25270 */
[----:B------:R2:W-:Y:S01]  /*1d920*/  STSM.16.M88.4 [R130], R4 ;  /* 0x0000000482007844 */ /* 0x0005e20000000200 */
[----:B------:R-:W-:Y:S01]  /*1d930*/  BAR.SYNC.DEFER_BLOCKING 0x1, 0x100 ;  /* 0x0044000000007b1d */ /* 0x000fe20000010000 */
[----:B------:R-:W-:-:S05]  /*1d940*/  ISETP.NE.AND.EX P0, PT, RZ, UR5, PT, P0 ;  /* 0x00000005ff007c0c */ /* 0x000fca000bf05300 */
[----:B------:R-:W-:Y:S02]  /*1d950*/  ULDC.64 UR4, c[0x0][0xc08] ;  /* 0x0003020000047ab9 */ /* 0x000fe40000000a00 */
[----:B------:R-:W-:-:S03]  /*1d960*/  ISETP.NE.U32.AND P2, PT, RZ, UR4, PT ;  /* 0x00000004ff007c0c */ /* 0x000fc6000bf45070 */
[----:B------:R-:W3:Y:S01]  /*1d970*/  @P1 LDC R2, c[0x0][0xbec] ;  /* 0x0002fb00ff021b82 */ /* 0x000ee20000000800 */
[----:B------:R-:W-:-:S07]  /*1d980*/  ISETP.NE.AND.EX P2, PT, RZ, UR5, PT, P2 ;  /* 0x00000005ff007c0c */ /* 0x000fce000bf45320 */
[----:B------:R-:W4:Y:S01]  /*1d990*/  @P1 LDC R15, c[0x0][0xbf0] ;  /* 0x0002fc00ff0f1b82 */ /* 0x000f220000000800 */
[----:B------:R0:W5:Y:S05]  /*1d9a0*/  @P0 LDG.E R76, desc[UR6][R10.64] ;  /* 0x000000060a4c0981 */ /* 0x00016a000c1e1900 */
[----:B------:R-:W-:Y:S01]  /*1d9b0*/  @P2 IADD3 R8, P3, R8, UR4, RZ ;  /* 0x0000000408082c10 */ /* 0x000fe2000ff7e0ff */
[----:B------:R-:W-:Y:S02]  /*1d9c0*/  ULDC UR4, c[0x0][0xa88] ;  /* 0x0002a20000047ab9 */ /* 0x000fe40000000800 */
[----:B--2---:R-:W-:Y:S01]  /*1d9d0*/  IMAD.U32 R7, RZ, RZ, UR4 ;  /* 0x00000004ff077e24 */ /* 0x004fe2000f8e00ff */
[----:B------:R-:W-:-:S05]  /*1d9e0*/  @P2 IADD3.X R9, R9, UR5, RZ, P3, !PT ;  /* 0x0000000509092c10 */ /* 0x000fca0009ffe4ff */
[----:B------:R0:W5:Y:S01]  /*1d9f0*/  @P2 LDG.E R7, desc[UR6][R8.64] ;  /* 0x0000000608072981 */ /* 0x000162000c1e1900 */
[----:B------:R-:W-:Y:S05]  /*1da00*/  @P2 BRA `(.L_x_853) ;  /* 0x0000000000142947 */ /* 0x000fea0003800000 */
[----:B------:R-:W-:Y:S05]  /*1da10*/  @!P0 BRA `(.L_x_853) ;  /* 0x0000000000108947 */ /* 0x000fea0003800000 */
[----:B------:R-:W-:Y:S02]  /*1da20*/  ULDC.64 UR4, c[0x0][0x208] ;  /* 0x0000820000047ab9 */ /* 0x000fe40000000a00 */
[----:B------:R-:W2:Y:S04]  /*1da30*/  LDG.E R4, desc[UR4][R10.64] ;  /* 0x000000040a047981 */ /* 0x000ea8000c1e1900 */
[----:B-----5:R-:W2:Y:S02]  /*1da40*/  LDG.E R7, desc[UR4][R10.64+0x4] ;  /* 0x000004040a077981 */ /* 0x020ea4000c1e1900 */
[----:B--2---:R-:W-:-:S07]  /*1da50*/  IMAD.IADD R7, R7, 0x1, -R4 ;  /* 0x0000000107077824 */ /* 0x004fce00078e0a04 */
.L_x_853:
[----:B------:R-:W2:Y:S01]  /*1da60*/  LDL R4, [R1+0x88] ;  /* 0x0000880001047983 */ /* 0x000ea20000100800 */
[----:B------:R-:W-:Y:S01]  /*1da70*/  SHF.R.S32.HI R80, RZ, 0x1f, R234 ;  /* 0x0000001fff507819 */ /* 0x000fe200000114ea */
[----:B------:R-:W-:Y:S01]  /*1da80*/  ULDC.64 UR4, c[0x0][0xb90] ;  /* 0x0002e40000047ab9 */ /* 0x000fe20000000a00 */
[----:B-----5:R-:W-:Y:S01]  /*1da90*/  SHF.R.S32.HI R77, RZ, 0x1f, R76 ;  /* 0x0000001fff4d7819 */ /* 0x020fe2000001144c */
[----:B------:R-:W2:Y:S01]  /*1daa0*/  LDL.LU R82, [R1+0x24] ;  /* 0x0000240001527983 */ /* 0x000ea20000300800 */
[----:B------:R-:W-:Y:S01]  /*1dab0*/  IMAD.SHL.U32 R6, R212, 0x40, RZ ;  /* 0x00000040d4067824 */ /* 0x000fe200078e00ff */
[----:B------:R-:W-:Y:S01]  /*1dac0*/  SEL R79, R12, RZ, !P0 ;  /* 0x000000ff0c4f7207 */ /* 0x000fe20004000000 */
[----:B------:R-:W-:Y:S01]  /*1dad0*/  IMAD R5, R80, UR4, RZ ;  /* 0x0000000450057c24 */ /* 0x000fe2000f8e02ff */
[----:B0-----:R-:W4:Y:S01]  /*1dae0*/  LDL R10, [R1+0x80] ;  /* 0x00008000010a7983 */ /* 0x001f220000100800 */
[----:B------:R-:W-:Y:S01]  /*1daf0*/  IMAD.IADD R11, R16, 0x1, R6 ;  /* 0x00000001100b7824 */ /* 0x000fe200078e0206 */
[----:B------:R-:W-:Y:S01]  /*1db00*/  SEL R233, R233, RZ, !P0 ;  /* 0x000000ffe9e97207 */ /* 0x000fe20004000000 */
[----:B------:R-:W-:Y:S01]  /*1db10*/  IMAD R13, R234, UR5, R5 ;  /* 0x00000005ea0d7c24 */ /* 0x000fe2000f8e0205 */
[----:B------:R-:W0:Y:S01]  /*1db20*/  S2R R14, SR_TID.X ;  /* 0x00000000000e7919 */ /* 0x000e220000002100 */
[----:B------:R-:W-:Y:S01]  /*1db30*/  IMAD.WIDE R20, R11, 0x2, R20 ;  /* 0x000000020b147825 */ /* 0x000fe200078e0214 */
[----:B------:R-:W-:Y:S01]  /*1db40*/  ULDC.64 UR6, c[0x0][0x208] ;  /* 0x0000820000067ab9 */ /* 0x000fe20000000a00 */
[----:B------:R-:W1:Y:S01]  /*1db50*/  @P1 LDC R81, c[0x0][0xbec] ;  /* 0x0002fb00ff511b82 */ /* 0x000e620000000800 */
[----:B------:R-:W-:-:S04]  /*1db60*/  IADD3 R33, P2, R20, 0x5000, RZ ;  /* 0x0000500014217810 */ /* 0x000fc80007f5e0ff */
[----:B------:R-:W-:Y:S02]  /*1db70*/  LOP3.LUT R32, R33, 0x380, RZ, 0xc0, !PT ;  /* 0x0000038021207812 */ /* 0x000fe400078ec0ff */
[----:B------:R-:W-:Y:S02]  /*1db80*/  IADD3 R29, P3, R20, 0x4000, RZ ;  /* 0x00004000141d7810 */ /* 0x000fe40007f7e0ff */
[----:B------:R-:W-:Y:S02]  /*1db90*/  SHF.R.U64 R32, R32, 0x3, RZ ;  /* 0x0000000320207819 */ /* 0x000fe400000012ff */
[----:B------:R-:W-:Y:S02]  /*1dba0*/  LOP3.LUT R28, R29, 0x380, RZ, 0xc0, !PT ;  /* 0x000003801d1c7812 */ /* 0x000fe400078ec0ff */
[----:B------:R-:W-:Y:S01]  /*1dbb0*/  LOP3.LUT R32, R32, R33, RZ, 0x3c, !PT ;  /* 0x0000002120207212 */ /* 0x000fe200078e3cff */
[----:B------:R-:W-:Y:S02]  /*1dbc0*/  IMAD.X R33, RZ, RZ, R21, P2 ;  /* 0x000000ffff217224 */ /* 0x000fe400010e0615 */
[----:B0-----:R-:W-:Y:S01]  /*1dbd0*/  VIADD R14, R14, 0xffffff80 ;  /* 0xffffff800e0e7836 */ /* 0x001fe20000000000 */
[----:B------:R-:W-:-:S02]  /*1dbe0*/  IADD3 R57, P2, R20, 0xb000, RZ ;  /* 0x0000b00014397810 */ /* 0x000fc40007f5e0ff */
[----:B------:R-:W-:Y:S02]  /*1dbf0*/  SHF.R.U64 R28, R28, 0x3, RZ ;  /* 0x000000031c1c7819 */ /* 0x000fe400000012ff */
[----:B------:R-:W-:Y:S02]  /*1dc00*/  LOP3.LUT R56, R57, 0x380, RZ, 0xc0, !PT ;  /* 0x0000038039387812 */ /* 0x000fe400078ec0ff */
[----:B------:R-:W-:Y:S01]  /*1dc10*/  LOP3.LUT R28, R28, R29, RZ, 0x3c, !PT ;  /* 0x0000001d1c1c7212 */ /* 0x000fe200078e3cff */
[----:B------:R-:W-:Y:S01]  /*1dc20*/  IMAD.X R29, RZ, RZ, R21, P3 ;  /* 0x000000ffff1d7224 */ /* 0x000fe200018e0615 */
[----:B------:R-:W-:Y:S02]  /*1dc30*/  SHF.R.U64 R56, R56, 0x3, RZ ;  /* 0x0000000338387819 */ /* 0x000fe400000012ff */
[C---:B------:R-:W-:Y:S02]  /*1dc40*/  IADD3 R53, P3, R20.reuse, 0xa000, RZ ;  /* 0x0000a00014357810 */ /* 0x040fe40007f7e0ff */
[----:B------:R-:W-:-:S02]  /*1dc50*/  IADD3 R37, P6, R20, 0x6000, RZ ;  /* 0x0000600014257810 */ /* 0x000fc40007fde0ff */
[----:B------:R-:W-:Y:S01]  /*1dc60*/  LOP3.LUT R56, R56, R57, RZ, 0x3c, !PT ;  /* 0x0000003938387212 */ /* 0x000fe200078e3cff */
[--C-:B------:R-:W-:Y:S01]  /*1dc70*/  IMAD.X R57, RZ, RZ, R21.reuse, P2 ;  /* 0x000000ffff397224 */ /* 0x100fe200010e0615 */
[----:B------:R-:W-:Y:S02]  /*1dc80*/  LOP3.LUT R52, R53, 0x380, RZ, 0xc0, !PT ;  /* 0x0000038035347812 */ /* 0x000fe400078ec0ff */
[----:B------:R-:W-:Y:S02]  /*1dc90*/  LOP3.LUT R36, R37, 0x380, RZ, 0xc0, !PT ;  /* 0x0000038025247812 */ /* 0x000fe400078ec0ff */
[----:B------:R-:W-:Y:S02]  /*1dca0*/  SHF.R.U64 R52, R52, 0x3, RZ ;  /* 0x0000000334347819 */ /* 0x000fe400000012ff */
[----:B------:R-:W-:Y:S02]  /*1dcb0*/  SHF.R.U64 R36, R36, 0x3, RZ ;  /* 0x0000000324247819 */ /* 0x000fe400000012ff */
[----:B------:R-:W-:Y:S01]  /*1dcc0*/  LOP3.LUT R52, R52, R53, RZ, 0x3c, !PT ;  /* 0x0000003534347212 */ /* 0x000fe200078e3cff */
[--C-:B------:R-:W-:Y:S01]  /*1dcd0*/  IMAD.X R53, RZ, RZ, R21.reuse, P3 ;  /* 0x000000ffff357224 */ /* 0x100fe200018e0615 */
[----:B------:R-:W-:Y:S01]  /*1dce0*/  LOP3.LUT R36, R36, R37, RZ, 0x3c, !PT ;  /* 0x0000002524247212 */ /* 0x000fe200078e3cff */
[----:B------:R-:W-:Y:S01]  /*1dcf0*/  IMAD.X R37, RZ, RZ, R21, P6 ;  /* 0x000000ffff257224 */ /* 0x000fe200030e0615 */
[----:B------:R-:W-:-:S04]  /*1dd00*/  IADD3 R61, P6, R20, 0xc000, RZ ;  /* 0x0000c000143d7810 */ /* 0x000fc80007fde0ff */
[----:B------:R-:W-:-:S04]  /*1dd10*/  LOP3.LUT R60, R61, 0x380, RZ, 0xc0, !PT ;  /* 0x000003803d3c7812 */ /* 0x000fc800078ec0ff */
[----:B------:R-:W-:-:S04]  /*1dd20*/  SHF.R.U64 R60, R60, 0x3, RZ ;  /* 0x000000033c3c7819 */ /* 0x000fc800000012ff */
[----:B------:R-:W-:Y:S01]  /*1dd30*/  LOP3.LUT R60, R60, R61, RZ, 0x3c, !PT ;  /* 0x0000003d3c3c7212 */ /* 0x000fe200078e3cff */
[----:B------:R-:W-:Y:S01]  /*1dd40*/  IMAD.X R61, RZ, RZ, R21, P6 ;  /* 0x000000ffff3d7224 */ /* 0x000fe200030e0615 */
[----:B------:R-:W-:Y:S01]  /*1dd50*/  BSSY B1, `(.L_x_854) ;  /* 0x00000b9000017945 */ /* 0x000fe20003800000 */
[----:B------:R-:W-:Y:S02]  /*1dd60*/  SHF.R.S32.HI R86, RZ, 0x1f, R218 ;  /* 0x0000001fff567819 */ /* 0x000fe400000114da */
[----:B------:R-:W-:Y:S01]  /*1dd70*/  SHF.R.S32.HI R88, RZ, 0x1f, R219 ;  /* 0x0000001fff587819 */ /* 0x000fe200000114db */
[----:B--2---:R-:W-:Y:S02]  /*1dd80*/  IMAD R25, R82, 0x80, R4 ;  /* 0x0000008052197824 */ /* 0x004fe400078e0204 */
[----:B------:R-:W-:Y:S01]  /*1dd90*/  IMAD.WIDE.U32 R4, R234, UR4, R76 ;  /* 0x00000004ea047c25 */ /* 0x000fe2000f8e004c */
[----:B------:R-:W-:-:S03]  /*1dda0*/  ULDC.64 UR4, c[0x0][0xb98] ;  /* 0x0002e60000047ab9 */ /* 0x000fc60000000a00 */
[----:B---3--:R-:W-:-:S04]  /*1ddb0*/  @P1 IMAD.HI.U32 R2, R25, R2, RZ ;  /* 0x0000000219021227 */ /* 0x008fc800078e00ff */
[----:B------:R-:W-:Y:S01]  /*1ddc0*/  IMAD.MOV.U32 R9, RZ, RZ, R25 ;  /* 0x000000ffff097224 */ /* 0x000fe200078e0019 */
[----:B----4-:R-:W-:Y:S01]  /*1ddd0*/  @P1 SHF.R.U32.HI R9, RZ, R15, R2 ;  /* 0x0000000fff091219 */ /* 0x010fe20000011602 */
[----:B------:R-:W-:-:S04]  /*1dde0*/  IMAD.IADD R5, R5, 0x1, R13 ;  /* 0x0000000105057824 */ /* 0x000fc800078e020d */
[----:B------:R-:W-:Y:S02]  /*1ddf0*/  IMAD.MOV R13, RZ, RZ, -R9 ;  /* 0x000000ffff0d7224 */ /* 0x000fe400078e0a09 */
[----:B------:R-:W-:Y:S02]  /*1de00*/  IMAD R2, R79, UR4, RZ ;  /* 0x000000044f027c24 */ /* 0x000fe4000f8e02ff */
[----:B------:R-:W-:-:S04]  /*1de10*/  IMAD.WIDE.U32 R4, R233, UR4, R4 ;  /* 0x00000004e9047c25 */ /* 0x000fc8000f8e0004 */
[----:B------:R-:W-:Y:S01]  /*1de20*/  IMAD R11, R78, R13, R25 ;  /* 0x0000000d4e0b7224 */ /* 0x000fe200078e0219 */
[----:B------:R-:W-:Y:S01]  /*1de30*/  SHF.R.S32.HI R13, RZ, 0x1f, R9 ;  /* 0x0000001fff0d7819 */ /* 0x000fe20000011409 */
[----:B------:R-:W-:Y:S01]  /*1de40*/  IMAD R6, R233, UR5, R2 ;  /* 0x00000005e9067c24 */ /* 0x000fe2000f8e0202 */
[----:B------:R-:W-:Y:S01]  /*1de50*/  IADD3 R4, P0, R9, R4, RZ ;  /* 0x0000000409047210 */ /* 0x000fe20007f1e0ff */
[----:B------:R-:W-:Y:S01]  /*1de60*/  ULDC.64 UR4, c[0x0][0xb88] ;  /* 0x0002e20000047ab9 */ /* 0x000fe20000000a00 */
[----:B------:R-:W-:Y:S02]  /*1de70*/  SHF.R.S32.HI R2, RZ, 0x1f, R11 ;  /* 0x0000001fff027819 */ /* 0x000fe4000001140b */
[----:B------:R-:W-:-:S03]  /*1de80*/  IADD3.X R5, R13, R5, R6, P0, !PT ;  /* 0x000000050d057210 */ /* 0x000fc600007fe406 */
[----:B------:R-:W-:Y:S02]  /*1de90*/  IMAD R2, R2, UR4, RZ ;  /* 0x0000000402027c24 */ /* 0x000fe4000f8e02ff */
[----:B------:R-:W-:-:S04]  /*1dea0*/  IMAD.WIDE.U32 R4, R11, UR4, R4 ;  /* 0x000000040b047c25 */ /* 0x000fc8000f8e0004 */
[----:B------:R-:W-:Y:S01]  /*1deb0*/  IMAD R15, R11, UR5, R2 ;  /* 0x000000050b0f7c24 */ /* 0x000fe2000f8e0202 */
[----:B------:R-:W-:Y:S02]  /*1dec0*/  ULDC.64 UR4, c[0x0][0xb50] ;  /* 0x0002d40000047ab9 */ /* 0x000fe40000000a00 */
[----:B------:R-:W-:Y:S01]  /*1ded0*/  LEA R6, P0, R4, UR4, 0x2 ;  /* 0x0000000404067c11 */ /* 0x000fe2000f8010ff */
[----:B------:R-:W-:-:S05]  /*1dee0*/  IMAD.IADD R5, R5, 0x1, R15 ;  /* 0x0000000105057824 */ /* 0x000fca00078e020f */
[----:B------:R-:W-:Y:S01]  /*1def0*/  LEA.HI.X R4, R4, UR5, R5, 0x2, P0 ;  /* 0x0000000504047c11 */ /* 0x000fe200080f1405 */
[----:B------:R-:W-:Y:S01]  /*1df00*/  IMAD R15, R82, 0x80, R10 ;  /* 0x00000080520f7824 */ /* 0x000fe200078e020a */
[C---:B------:R-:W-:Y:S02]  /*1df10*/  IADD3 R25, P0, R20.reuse, 0x3000, RZ ;  /* 0x0000300014197810 */ /* 0x040fe40007f1e0ff */
[C---:B------:R-:W-:Y:S02]  /*1df20*/  IADD3 R9, P5, R20.reuse, 0x1000, RZ ;  /* 0x0000100014097810 */ /* 0x040fe40007fbe0ff */
[----:B------:R-:W-:Y:S01]  /*1df30*/  IADD3 R13, P4, R20, 0x2000, RZ ;  /* 0x00002000140d7810 */ /* 0x000fe20007f9e0ff */
[----:B------:R-:W-:Y:S01]  /*1df40*/  SHFL.IDX PT, R50, R6, RZ, 0x1c1f ;  /* 0x001c1fff06327589 */ /* 0x000fe200000e0000 */
[----:B------:R-:W-:Y:S01]  /*1df50*/  LOP3.LUT R24, R25, 0x380, RZ, 0xc0, !PT ;  /* 0x0000038019187812 */ /* 0x000fe200078ec0ff */
[----:B------:R-:W-:Y:S01]  /*1df60*/  IMAD R2, R7, R78, RZ ;  /* 0x0000004e07027224 */ /* 0x000fe200078e02ff */
[----:B------:R-:W-:Y:S01]  /*1df70*/  SHF.R.S32.HI R10, RZ, 0x1f, R14 ;  /* 0x0000001fff0a7819 */ /* 0x000fe2000001140e */
[----:B------:R-:W-:Y:S01]  /*1df80*/  SHFL.IDX PT, R54, R6, 0x1, 0x1c1f ;  /* 0x003c1f0006367f89 */ /* 0x000fe200000e0000 */
[----:B------:R-:W-:Y:S01]  /*1df90*/  SHF.R.U64 R24, R24, 0x3, RZ ;  /* 0x0000000318187819 */ /* 0x000fe200000012ff */
[----:B------:R-:W-:Y:S01]  /*1dfa0*/  ULDC.64 UR4, c[0x0][0xaa0] ;  /* 0x0002a80000047ab9 */ /* 0x000fe20000000a00 */
[----:B------:R-:W-:-:S02]  /*1dfb0*/  LEA.HI R10, R10, R14, RZ, 0x7 ;  /* 0x0000000e0a0a7211 */ /* 0x000fc400078f38ff */
[----:B------:R-:W-:Y:S01]  /*1dfc0*/  LOP3.LUT R24, R24, R25, RZ, 0x3c, !PT ;  /* 0x0000001918187212 */ /* 0x000fe200078e3cff */
[----:B------:R-:W-:Y:S01]  /*1dfd0*/  IMAD.X R25, RZ, RZ, R21, P0 ;  /* 0x000000ffff197224 */ /* 0x000fe200000e0615 */
[----:B------:R-:W-:Y:S02]  /*1dfe0*/  IADD3 R49, P0, R20, 0x9000, RZ ;  /* 0x0000900014317810 */ /* 0x000fe40007f1e0ff */
[----:B------:R-:W-:Y:S02]  /*1dff0*/  LOP3.LUT R10, R10, 0xffffff80, RZ, 0xc0, !PT ;  /* 0xffffff800a0a7812 */ /* 0x000fe400078ec0ff */
[----:B------:R-:W-:Y:S02]  /*1e000*/  LOP3.LUT R48, R49, 0x380, RZ, 0xc0, !PT ;  /* 0x0000038031307812 */ /* 0x000fe400078ec0ff */
[----:B------:R-:W-:Y:S02]  /*1e010*/  LOP3.LUT R8, R9, 0x380, RZ, 0xc0, !PT ;  /* 0x0000038009087812 */ /* 0x000fe400078ec0ff */
[----:B------:R-:W-:Y:S01]  /*1e020*/  LOP3.LUT R12, R13, 0x380, RZ, 0xc0, !PT ;  /* 0x000003800d0c7812 */ /* 0x000fe200078ec0ff */
[----:B------:R-:W0:Y:S01]  /*1e030*/  SHFL.IDX PT, R51, R4, RZ, 0x1c1f ;  /* 0x001c1fff04337589 */ /* 0x000e2200000e0000 */
[----:B------:R-:W-:Y:S01]  /*1e040*/  SHF.R.U64 R48, R48, 0x3, RZ ;  /* 0x0000000330307819 */ /* 0x000fe200000012ff */
[----:B------:R-:W-:Y:S01]  /*1e050*/  IMAD.IADD R10, R14, 0x1, -R10 ;  /* 0x000000010e0a7824 */ /* 0x000fe200078e0a0a */
[----:B------:R-:W-:Y:S01]  /*1e060*/  SHF.R.U64 R8, R8, 0x3, RZ ;  /* 0x0000000308087819 */ /* 0x000fe200000012ff */
[----:B------:R2:W3:Y:S01]  /*1e070*/  SHFL.IDX PT, R55, R4, 0x1, 0x1c1f ;  /* 0x003c1f0004377f89 */ /* 0x0004e200000e0000 */
[----:B------:R-:W-:-:S02]  /*1e080*/  SHF.R.U64 R12, R12, 0x3, RZ ;  /* 0x000000030c0c7819 */ /* 0x000fc400000012ff */
[----:B------:R-:W-:Y:S01]  /*1e090*/  LOP3.LUT R48, R48, R49, RZ, 0x3c, !PT ;  /* 0x0000003130307212 */ /* 0x000fe200078e3cff */
[--C-:B------:R-:W-:Y:S01]  /*1e0a0*/  IMAD.X R49, RZ, RZ, R21.reuse, P0 ;  /* 0x000000ffff317224 */ /* 0x100fe200000e0615 */
[----:B------:R-:W-:Y:S01]  /*1e0b0*/  LOP3.LUT R8, R8, R9, RZ, 0x3c, !PT ;  /* 0x0000000908087212 */ /* 0x000fe200078e3cff */
[--C-:B------:R-:W-:Y:S01]  /*1e0c0*/  IMAD.X R9, RZ, RZ, R21.reuse, P5 ;  /* 0x000000ffff097224 */ /* 0x100fe200028e0615 */
[----:B------:R-:W-:Y:S01]  /*1e0d0*/  LOP3.LUT R12, R12, R13, RZ, 0x3c, !PT ;  /* 0x0000000d0c0c7212 */ /* 0x000fe200078e3cff */
[----:B------:R-:W-:Y:S01]  /*1e0e0*/  IMAD.X R13, RZ, RZ, R21, P4 ;  /* 0x000000ffff0d7224 */ /* 0x000fe200020e0615 */
[----:B------:R-:W-:Y:S01]  /*1e0f0*/  LOP3.LUT P0, RZ, R10, 0x3, RZ, 0xc0, !PT ;  /* 0x000000030aff7812 */ /* 0x000fe2000780c0ff */
[----:B------:R-:W-:Y:S01]  /*1e100*/  VIADD R5, R15, 0x8 ;  /* 0x000000080f057836 */ /* 0x000fe20000000000 */
[C---:B------:R-:W-:Y:S02]  /*1e110*/  IADD3 R41, P5, R20.reuse, 0x7000, RZ ;  /* 0x0000700014297810 */ /* 0x040fe40007fbe0ff */
[----:B------:R-:W-:-:S02]  /*1e120*/  IADD3 R45, P4, R20, 0x8000, RZ ;  /* 0x00008000142d7810 */ /* 0x000fc40007f9e0ff */
[-C--:B------:R-:W-:Y:S02]  /*1e130*/  ISETP.GE.OR P2, PT, R15, R2.reuse, P0 ;  /* 0x000000020f00720c */ /* 0x080fe40000746670 */
[----:B------:R-:W-:Y:S02]  /*1e140*/  LOP3.LUT R40, R41, 0x380, RZ, 0xc0, !PT ;  /* 0x0000038029287812 */ /* 0x000fe400078ec0ff */
[----:B------:R-:W-:Y:S02]  /*1e150*/  LOP3.LUT R44, R45, 0x380, RZ, 0xc0, !PT ;  /* 0x000003802d2c7812 */ /* 0x000fe400078ec0ff */
[----:B------:R-:W-:Y:S02]  /*1e160*/  ISETP.GE.OR P0, PT, R5, R2, P0 ;  /* 0x000000020500720c */ /* 0x000fe40000706670 */
[----:B------:R-:W-:Y:S02]  /*1e170*/  SHF.R.U64 R40, R40, 0x3, RZ ;  /* 0x0000000328287819 */ /* 0x000fe400000012ff */
[----:B------:R-:W-:-:S02]  /*1e180*/  SHF.R.U64 R44, R44, 0x3, RZ ;  /* 0x000000032c2c7819 */ /* 0x000fc400000012ff */
[----:B------:R-:W-:Y:S01]  /*1e190*/  LOP3.LUT R40, R40, R41, RZ, 0x3c, !PT ;  /* 0x0000002928287212 */ /* 0x000fe200078e3cff */
[--C-:B------:R-:W-:Y:S01]  /*1e1a0*/  IMAD.X R41, RZ, RZ, R21.reuse, P5 ;  /* 0x000000ffff297224 */ /* 0x100fe200028e0615 */
[----:B------:R-:W-:Y:S01]  /*1e1b0*/  LOP3.LUT R44, R44, R45, RZ, 0x3c, !PT ;  /* 0x0000002d2c2c7212 */ /* 0x000fe200078e3cff */
[----:B------:R-:W-:Y:S01]  /*1e1c0*/  IMAD.X R45, RZ, RZ, R21, P4 ;  /* 0x000000ffff2d7224 */ /* 0x000fe200020e0615 */
[C---:B------:R-:W-:Y:S02]  /*1e1d0*/  IADD3 R7, P3, R20.reuse, 0xf000, RZ ;  /* 0x0000f00014077810 */ /* 0x040fe40007f7e0ff */
[C---:B------:R-:W-:Y:S02]  /*1e1e0*/  IADD3 R65, P5, R20.reuse, 0xd000, RZ ;  /* 0x0000d00014417810 */ /* 0x040fe40007fbe0ff */
[C---:B------:R-:W-:Y:S02]  /*1e1f0*/  IADD3 R69, P4, R20.reuse, 0xe000, RZ ;  /* 0x0000e00014457810 */ /* 0x040fe40007f9e0ff */
[----:B------:R-:W-:Y:S01]  /*1e200*/  LOP3.LUT R11, R20, 0x380, RZ, 0xc0, !PT ;  /* 0x00000380140b7812 */ /* 0x000fe200078ec0ff */
[----:B0-----:R-:W-:Y:S01]  /*1e210*/  @!P2 ST.E desc[UR6][R50.64], R0 ;  /* 0x000000003200a985 */ /* 0x001fe2000c101906 */
[----:B--2---:R-:W-:-:S02]  /*1e220*/  LOP3.LUT R4, R7, 0x380, RZ, 0xc0, !PT ;  /* 0x0000038007047812 */ /* 0x004fc400078ec0ff */
[----:B------:R-:W-:Y:S01]  /*1e230*/  LOP3.LUT R64, R65, 0x380, RZ, 0xc0, !PT ;  /* 0x0000038041407812 */ /* 0x000fe200078ec0ff */
[----:B---3--:R0:W-:Y:S01]  /*1e240*/  @!P0 ST.E desc[UR6][R54.64], R3 ;  /* 0x0000000336008985 */ /* 0x0081e2000c101906 */
[----:B------:R-:W-:Y:S02]  /*1e250*/  LOP3.LUT R68, R69, 0x380, RZ, 0xc0, !PT ;  /* 0x0000038045447812 */ /* 0x000fe400078ec0ff */
[----:B------:R-:W-:Y:S01]  /*1e260*/  SHF.R.U64 R11, R11, 0x3, RZ ;  /* 0x000000030b0b7819 */ /* 0x000fe200000012ff */
[----:B------:R-:W-:Y:S01]  /*1e270*/  IMAD.X R73, RZ, RZ, R21, P3 ;  /* 0x000000ffff497224 */ /* 0x000fe200018e0615 */
[----:B------:R-:W-:Y:S01]  /*1e280*/  SHF.R.U64 R4, R4, 0x3, RZ ;  /* 0x0000000304047819 */ /* 0x000fe200000012ff */
[----:B------:R-:W5:Y:S01]  /*1e290*/  LD.E.128 R12, desc[UR6][R12.64] ;  /* 0x000000060c0c7980 */ /* 0x000f62000c101d00 */
[----:B------:R-:W-:Y:S01]  /*1e2a0*/  SHF.R.U64 R64, R64, 0x3, RZ ;  /* 0x0000000340407819 */ /* 0x000fe200000012ff */
[----:B0-----:R-:W-:Y:S02]  /*1e2b0*/  IMAD R3, R77, UR4, RZ ;  /* 0x000000044d037c24 */ /* 0x001fe4000f8e02ff */
[----:B------:R-:W5:Y:S01]  /*1e2c0*/  LD.E.128 R24, desc[UR6][R24.64] ;  /* 0x0000000618187980 */ /* 0x000f62000c101d00 */
[----:B------:R-:W0:Y:S01]  /*1e2d0*/  @P1 LDC R77, c[0x0][0xbf0] ;  /* 0x0002fc00ff4d1b82 */ /* 0x000e220000000800 */
[----:B------:R-:W-:-:S02]  /*1e2e0*/  SHF.R.U64 R68, R68, 0x3, RZ ;  /* 0x0000000344447819 */ /* 0x000fc400000012ff */
[----:B------:R-:W-:Y:S01]  /*1e2f0*/  LOP3.LUT R20, R11, R20, RZ, 0x3c, !PT ;  /* 0x000000140b147212 */ /* 0x000fe200078e3cff */
[----:B------:R-:W-:Y:S01]  /*1e300*/  IMAD R0, R235, 0x20, R212 ;  /* 0x00000020eb007824 */ /* 0x000fe200078e02d4 */
[----:B------:R-:W-:Y:S01]  /*1e310*/  LOP3.LUT R64, R64, R65, RZ, 0x3c, !PT ;  /* 0x0000004140407212 */ /* 0x000fe200078e3cff */
[--C-:B------:R-:W-:Y:S01]  /*1e320*/  IMAD.X R65, RZ, RZ, R21.reuse, P5 ;  /* 0x000000ffff417224 */ /* 0x100fe200028e0615 */
[----:B------:R-:W-:Y:S01]  /*1e330*/  LOP3.LUT R68, R68, R69, RZ, 0x3c, !PT ;  /* 0x0000004544447212 */ /* 0x000fe200078e3cff */
[----:B------:R-:W-:Y:S01]  /*1e340*/  IMAD.X R69, RZ, RZ, R21, P4 ;  /* 0x000000ffff457224 */ /* 0x000fe200020e0615 */
[----:B------:R-:W-:Y:S01]  /*1e350*/  LOP3.LUT R72, R4, R7, RZ, 0x3c, !PT ;  /* 0x0000000704487212 */ /* 0x000fe200078e3cff */
[C---:B------:R-:W-:Y:S01]  /*1e360*/  IMAD R3, R76.reuse, UR5, R3 ;  /* 0x000000054c037c24 */ /* 0x040fe2000f8e0203 */
[----:B------:R2:W5:Y:S04]  /*1e370*/  LD.E.128 R4, desc[UR6][R20.64] ;  /* 0x0000000614047980 */ /* 0x000568000c101d00 */
[----:B------:R-:W5:Y:S04]  /*1e380*/  LD.E.128 R8, desc[UR6][R8.64] ;  /* 0x0000000608087980 */ /* 0x000f68000c101d00 */
[----:B------:R-:W5:Y:S01]  /*1e390*/  LD.E.128 R28, desc[UR6][R28.64] ;  /* 0x000000061c1c7980 */ /* 0x000f62000c101d00 */
[----:B--2---:R-:W-:Y:S01]  /*1e3a0*/  IMAD.WIDE.U32 R20, R76, UR4, RZ ;  /* 0x000000044c147c25 */ /* 0x004fe2000f8e00ff */
[----:B------:R-:W-:-:S02]  /*1e3b0*/  ULDC.64 UR4, c[0x0][0xae8] ;  /* 0x0002ba0000047ab9 */ /* 0x000fc40000000a00 */
[----:B------:R-:W5:Y:S01]  /*1e3c0*/  LD.E.128 R32, desc[UR6][R32.64] ;  /* 0x0000000620207980 */ /* 0x000f62000c101d00 */
[----:B------:R-:W-:Y:S02]  /*1e3d0*/  IMAD.IADD R21, R21, 0x1, R3 ;  /* 0x0000000115157824 */ /* 0x000fe400078e0203 */
[----:B------:R-:W-:Y:S01]  /*1e3e0*/  IMAD R3, R80, UR4, RZ ;  /* 0x0000000450037c24 */ /* 0x000fe2000f8e02ff */
[----:B------:R-:W5:Y:S01]  /*1e3f0*/  LD.E.128 R36, desc[UR6][R36.64] ;  /* 0x0000000624247980 */ /* 0x000f62000c101d00 */
[----:B------:R-:W-:Y:S02]  /*1e400*/  IMAD R80, R82, 0x80, R0 ;  /* 0x0000008052507824 */ /* 0x000fe400078e0200 */
[C---:B------:R-:W-:Y:S01]  /*1e410*/  IMAD R3, R234.reuse, UR5, R3 ;  /* 0x00000005ea037c24 */ /* 0x040fe2000f8e0203 */
[----:B------:R-:W5:Y:S01]  /*1e420*/  LD.E.128 R40, desc[UR6][R40.64] ;  /* 0x0000000628287980 */ /* 0x000f62000c101d00 */
[----:B------:R-:W-:Y:S01]  /*1e430*/  IMAD.WIDE.U32 R20, R234, UR4, R20 ;  /* 0x00000004ea147c25 */ /* 0x000fe2000f8e0014 */
[----:B------:R-:W-:-:S02]  /*1e440*/  ULDC.64 UR4, c[0x0][0xaf0] ;  /* 0x0002bc0000047ab9 */ /* 0x000fc40000000a00 */
[----:B------:R-:W5:Y:S01]  /*1e450*/  LD.E.128 R44, desc[UR6][R44.64] ;  /* 0x000000062c2c7980 */ /* 0x000f62000c101d00 */
[----:B-1----:R-:W-:-:S03]  /*1e460*/  @P1 IMAD.HI.U32 R0, R80, R81, RZ ;  /* 0x0000005150001227 */ /* 0x002fc600078e00ff */
[----:B------:R-:W5:Y:S01]  /*1e470*/  LD.E.128 R48, desc[UR6][R48.64] ;  /* 0x0000000630307980 */ /* 0x000f62000c101d00 */
[----:B------:R-:W-:Y:S02]  /*1e480*/  IMAD.IADD R21, R21, 0x1, R3 ;  /* 0x0000000115157824 */ /* 0x000fe400078e0203 */
[----:B------:R-:W-:Y:S01]  /*1e490*/  IMAD.MOV.U32 R3, RZ, RZ, R80 ;  /* 0x000000ffff037224 */ /* 0x000fe200078e0050 */
[----:B0-----:R-:W-:Y:S01]  /*1e4a0*/  @P1 SHF.R.U32.HI R3, RZ, R77, R0 ;  /* 0x0000004dff031219 */ /* 0x001fe20000011600 */
[----:B------:R-:W-:Y:S01]  /*1e4b0*/  IMAD R76, R79, UR4, RZ ;  /* 0x000000044f4c7c24 */ /* 0x000fe2000f8e02ff */
[----:B------:R-:W5:Y:S01]  /*1e4c0*/  LD.E.128 R52, desc[UR6][R52.64] ;  /* 0x0000000634347980 */ /* 0x000f62000c101d00 */
[C---:B------:R-:W-:Y:S01]  /*1e4d0*/  IMAD.WIDE.U32 R20, R233.reuse, UR4, R20 ;  /* 0x00000004e9147c25 */ /* 0x040fe2000f8e0014 */
[--C-:B------:R-:W-:Y:S02]  /*1e4e0*/  SHF.R.S32.HI R0, RZ, 0x1f, R3.reuse ;  /* 0x0000001fff007819 */ /* 0x100fe40000011403 */
[----:B------:R-:W5:Y:S01]  /*1e4f0*/  LD.E.128 R56, desc[UR6][R56.64] ;  /* 0x0000000638387980 */ /* 0x000f62000c101d00 */
[----:B------:R-:W-:Y:S01]  /*1e500*/  IMAD R77, R233, UR5, R76 ;  /* 0x00000005e94d7c24 */ /* 0x000fe2000f8e024c */
[----:B------:R-:W-:Y:S01]  /*1e510*/  ULDC.64 UR4, c[0x0][0xae0] ;  /* 0x0002b80000047ab9 */ /* 0x000fe20000000a00 */
[----:B------:R-:W-:Y:S01]  /*1e520*/  IMAD.MOV R79, RZ, RZ, -R3 ;  /* 0x000000ffff4f7224 */ /* 0x000fe200078e0a03 */
[----:B------:R-:W5:Y:S01]  /*1e530*/  LD.E.128 R60, desc[UR6][R60.64] ;  /* 0x000000063c3c7980 */ /* 0x000f62000c101d00 */
[----:B------:R-:W-:-:S02]  /*1e540*/  IMAD.IADD R21, R21, 0x1, R77 ;  /* 0x0000000115157824 */ /* 0x000fc400078e024d */
[----:B------:R-:W-:Y:S01]  /*1e550*/  IMAD R0, R0, UR4, RZ ;  /* 0x0000000400007c24 */ /* 0x000fe2000f8e02ff */
[----:B------:R-:W5:Y:S01]  /*1e560*/  LD.E.128 R64, desc[UR6][R64.64] ;  /* 0x0000000640407980 */ /* 0x000f62000c101d00 */
[----:B------:R-:W-:Y:S02]  /*1e570*/  IMAD R77, R78, R79, R80 ;  /* 0x0000004f4e4d7224 */ /* 0x000fe400078e0250 */
[C---:B------:R-:W-:Y:S01]  /*1e580*/  IMAD R79, R3.reuse, UR5, R0 ;  /* 0x00000005034f7c24 */ /* 0x040fe2000f8e0200 */
[----:B------:R-:W5:Y:S01]  /*1e590*/  LD.E.128 R68, desc[UR6][R68.64] ;  /* 0x0000000644447980 */ /* 0x000f62000c101d00 */
[----:B------:R-:W-:Y:S01]  /*1e5a0*/  IMAD.WIDE.U32 R20, R3, UR4, R20 ;  /* 0x0000000403147c25 */ /* 0x000fe2000f8e0014 */
[----:B------:R-:W-:Y:S01]  /*1e5b0*/  SHF.R.S32.HI R0, RZ, 0x1f, R77 ;  /* 0x0000001fff007819 */ /* 0x000fe2000001144d */
[----:B------:R-:W-:Y:S01]  /*1e5c0*/  ULDC.64 UR4, c[0x0][0xad8] ;  /* 0x0002b60000047ab9 */ /* 0x000fe20000000a00 */
[----:B------:R-:W5:Y:S01]  /*1e5d0*/  LD.E.128 R72, desc[UR6][R72.64] ;  /* 0x0000000648487980 */ /* 0x000f62000c101d00 */
[----:B------:R-:W-:-:S02]  /*1e5e0*/  IMAD.IADD R21, R21, 0x1, R79 ;  /* 0x0000000115157824 */ /* 0x000fc400078e024f */
[----:B------:R-:W-:Y:S01]  /*1e5f0*/  IMAD R0, R0, UR4, RZ ;  /* 0x0000000400007c24 */ /* 0x000fe2000f8e02ff */
[----:B------:R-:W-:Y:S01]  /*1e600*/  @!PT LDS RZ, [RZ] ;  /* 0x00000000fffff984 */ /* 0x000fe20000000800 */
[----:B------:R-:W-:Y:S01]  /*1e610*/  @!PT LDS RZ, [RZ] ;  /* 0x00000000fffff984 */ /* 0x000fe20000000800 */
[----:B------:R-:W-:Y:S01]  /*1e620*/  @!PT LDS RZ, [RZ] ;  /* 0x00000000fffff984 */ /* 0x000fe20000000800 */
[----:B------:R-:W-:Y:S01]  /*1e630*/  @!PT LDS RZ, [RZ] ;  /* 0x00000000fffff984 */ /* 0x000fe20000000800 */
[----:B------:R0:W-:Y:S06]  /*1e640*/  MEMBAR.ALL.CTA ;  /* 0x0000000000007992 */ /* 0x0001ec0000008000 */
[----:B0-----:R-:W0:Y:S01]  /*1e650*/  FENCE.VIEW.ASYNC.S ;  /* 0x00000000000073c6 */ /* 0x001e220000000000 */
[----:B------:R-:W-:-:S04]  /*1e660*/  IMAD.WIDE.U32 R20, R77, UR4, R20 ;  /* 0x000000044d147c25 */ /* 0x000fc8000f8e0014 */
[----:B------:R-:W-:Y:S01]  /*1e670*/  IMAD R79, R77, UR5, R0 ;  /* 0x000000054d4f7c24 */ /* 0x000fe2000f8e0200 */
[----:B------:R-:W-:Y:S01]  /*1e680*/  ULDC.64 UR4, c[0x0][0xa80] ;  /* 0x0002a00000047ab9 */ /* 0x000fe20000000a00 */
[----:B------:R-:W-:Y:S01]  /*1e690*/  IMAD R85, R82, 0x80, R212 ;  /* 0x0000008052557824 */ /* 0x000fe200078e02d4 */
[----:B------:R-:W-:Y:S01]  /*1e6a0*/  LEA R82, P2, R20, UR4, 0x1 ;  /* 0x0000000414527c11 */ /* 0x000fe2000f8408ff */
[----:B------:R-:W-:Y:S02]  /*1e6b0*/  IMAD.IADD R21, R21, 0x1, R79 ;  /* 0x0000000115157824 */ /* 0x000fe400078e024f */
[----:B------:R-:W-:-:S03]  /*1e6c0*/  VIADD R3, R85, 0x20 ;  /* 0x0000002055037836 */ /* 0x000fc60000000000 */
[----:B------:R-:W-:Y:S02]  /*1e6d0*/  LEA.HI.X R83, R20, UR5, R21, 0x1, P2 ;  /* 0x0000000514537c11 */ /* 0x000fe400090f0c15 */
[-C--:B------:R-:W-:Y:S01]  /*1e6e0*/  ISETP.GE.AND P2, PT, R85, R2.reuse, PT ;  /* 0x000000025500720c */ /* 0x080fe20003f46270 */
[----:B------:R-:W-:Y:S01]  /*1e6f0*/  VIADD R0, R18, 0x38820 ;  /* 0x0003882012007836 */ /* 0x000fe20000000000 */
[----:B------:R-:W-:Y:S02]  /*1e700*/  SHF.R.S32.HI R76, RZ, 0x1f, R213 ;  /* 0x0000001fff4c7819 */ /* 0x000fe400000114d5 */
[-C--:B------:R-:W-:Y:S01]  /*1e710*/  ISETP.GE.AND P1, PT, R3, R2.reuse, PT ;  /* 0x000000020300720c */ /* 0x080fe20003f26270 */
[----:B------:R-:W-:Y:S01]  /*1e720*/  VIADD R3, R85, 0x40 ;  /* 0x0000004055037836 */ /* 0x000fe20000000000 */
[----:B------:R-:W-:Y:S02]  /*1e730*/  LEA.HI R76, R76, R213, RZ, 0x3 ;  /* 0x000000d54c4c7211 */ /* 0x000fe400078f18ff */
[----:B------:R-:W-:Y:S01]  /*1e740*/  PRMT R0, RZ, 0x654, R0 ;  /* 0x00000654ff007816 */ /* 0x000fe20000000000 */
[----:B0-----:R0:W1:Y:S01]  /*1e750*/  SHFL.IDX PT, R81, R82, RZ, 0x181f ;  /* 0x00181fff52517589 */ /* 0x00106200000e0000 */
[----:B------:R-:W-:-:S02]  /*1e760*/  ISETP.GE.AND P0, PT, R3, R2, PT ;  /* 0x000000020300720c */ /* 0x000fc40003f06270 */
[----:B------:R-:W-:Y:S01]  /*1e770*/  LOP3.LUT R84, R76, 0xfffffff8, RZ, 0xc0, !PT ;  /* 0xfffffff84c547812 */ /* 0x000fe200078ec0ff */
[----:B------:R2:W-:Y:S01]  /*1e780*/  SYNCS.ARRIVE.TRANS64.RED.A1T0 RZ, [R0+URZ], RZ ;  /* 0x000000ff00ff79a7 */ /* 0x0005e2000810043f */
[----:B------:R0:W3:Y:S02]  /*1e790*/  SHFL.IDX PT, R3, R83, RZ, 0x181f ;  /* 0x00181fff53037589 */ /* 0x0000e400000e0000 */
[----:B--2---:R-:W-:Y:S01]  /*1e7a0*/  SHF.R.S32.HI R0, RZ, 0x1f, R84 ;  /* 0x0000001fff007819 */ /* 0x004fe20000011454 */
[----:B0-----:R-:W-:Y:S06]  /*1e7b0*/  @P2 BRA `(.L_x_855) ;  /* 0x0000000000482947 */ /* 0x001fec0003800000 */
[----:B------:R-:W-:Y:S01]  /*1e7c0*/  ULDC UR4, c[0x0][0xac8] ;  /* 0x0002b20000047ab9 */ /* 0x000fe20000000800 */
[----:B------:R-:W-:Y:S01]  /*1e7d0*/  ULDC.64 UR6, c[0x0][0x208] ;  /* 0x0000820000067ab9 */ /* 0x000fe20000000a00 */
[----:B------:R-:W-:Y:S02]  /*1e7e0*/  ISETP.GE.AND P5, PT, R16, UR4, PT ;  /* 0x0000000410007c0c */ /* 0x000fe4000bfa6270 */
[----:B------:R-:W-:Y:S02]  /*1e7f0*/  ISETP.GE.AND P4, PT, R213, UR4, PT ;  /* 0x00000004d5007c0c */ /* 0x000fe4000bf86270 */
[----:B------:R-:W-:Y:S02]  /*1e800*/  ISETP.GE.AND P3, PT, R218, UR4, PT ;  /* 0x00000004da007c0c */ /* 0x000fe4000bf66270 */
[----:B------:R-:W-:-:S07]  /*1e810*/  ISETP.GE.AND P2, PT, R219, UR4, PT ;  /* 0x00000004db007c0c */ /* 0x000fce000bf46270 */
[----:B-1----:R-:W-:-:S04]  /*1e820*/  @!P5 LEA R20, P6, R16, R81, 0x1 ;  /* 0x000000511014d211 */ /* 0x002fc800078c08ff */
[----:B---3--:R-:W-:Y:S02]  /*1e830*/  @!P5 LEA.HI.X R21, R16, R3, R17, 0x1, P6 ;  /* 0x000000031015d211 */ /* 0x008fe400030f0c11 */
        /* <DEDUP_REMOVED lines=10> */
.L_x_855:
[----:B------:R-:W-:Y:S05]  /*1e8e0*/  BSYNC B1 ;  /* 0x0000000000017941 */ /* 0x000fea0003800000 */
.L_x_854:
[----:B---3--:R2:W3:Y:S01]  /*1e8f0*/  SHFL.IDX PT, R3, R83, 0x1, 0x181f ;  /* 0x00381f0053037f89 */ /* 0x0084e200000e0000 */
[----:B------:R-:W-:Y:S03]  /*1e900*/  BSSY B1, `(.L_x_856) ;  /* 0x0000015000017945 */ /* 0x000fe60003800000 */
[----:B0----5:R2:W0:Y:S01]  /*1e910*/  SHFL.IDX PT, R29, R82, 0x1, 0x181f ;  /* 0x00381f00521d7f89 */ /* 0x02142200000e0000 */
        /* <DEDUP_REMOVED lines=8> */
[----:B------:R-:W-:Y:S02]  /*1e9a0*/  @!P3 LEA R6, P5, R84, R29, 0x1 ;  /* 0x0000001d5406b211 */ /* 0x000fe400078a08ff */
[----:B---3--:R-:W-:Y:S02]  /*1e9b0*/  @!P4 LEA.HI.X R5, R16, R3, R17, 0x1, P6 ;  /* 0x000000031005c211 */ /* 0x008fe400030f0c11 */
        /* <DEDUP_REMOVED lines=9> */
.L_x_857:
[----:B------:R-:W-:Y:S05]  /*1ea50*/  BSYNC B1 ;  /* 0x0000000000017941 */ /* 0x000fea0003800000 */
.L_x_856:
[----:B---3--:R3:W0:Y:S01]  /*1ea60*/  SHFL.IDX PT, R3, R83, 0x2, 0x181f ;  /* 0x00581f0053037f89 */ /* 0x00862200000e0000 */
[----:B------:R-:W-:Y:S03]  /*1ea70*/  BSSY B1, `(.L_x_858) ;  /* 0x0000015000017945 */ /* 0x000fe60003800000 */
[----:B----4-:R3:W4:Y:S01]  /*1ea80*/  SHFL.IDX PT, R11, R82, 0x2, 0x181f ;  /* 0x00581f00520b7f89 */ /* 0x01072200000e0000 */
[----:B------:R-:W-:Y:S05]  /*1ea90*/  @P0 BRA `(.L_x_859) ;  /* 0x0000000000480947 */ /* 0x000fea0003800000 */
[----:B------:R-:W-:Y:S01]  /*1eaa0*/  ULDC UR4, c[0x0][0xac8] ;  /* 0x0002b20000047ab9 */ /* 0x000fe20000000800 */
[----:B------:R-:W-:Y:S01]  /*1eab0*/  ULDC.64 UR6, c[0x0][0x208] ;  /* 0x0000820000067ab9 */ /* 0x000fe20000000a00 */
[----:B------:R-:W-:Y:S02]  /*1eac0*/  ISETP.GE.AND P3, PT, R16, UR4, PT ;  /* 0x0000000410007c0c */ /* 0x000fe4000bf66270 */
[----:B------:R-:W-:Y:S02]  /*1ead0*/  ISETP.GE.AND P2, PT, R213, UR4, PT ;  /* 0x00000004d5007c0c */ /* 0x000fe4000bf46270 */
[----:B------:R-:W-:Y:S02]  /*1eae0*/  ISETP.GE.AND P1, PT, R218, UR4, PT ;  /* 0x00000004da007c0c */ /* 0x000fe4000bf26270 */
[----:B------:R-:W-:-:S07]  /*1eaf0*/  ISETP.GE.AND P0, PT, R219, UR4, PT ;  /* 0x00000004db007c0c */ /* 0x000fce000bf06270 */
[-C--:B----4-:R-:W-:Y:S02]  /*1eb00*/  @!P3 LEA R4, P6, R16, R11.reuse, 0x1 ;  /* 0x0000000b1004b211 */ /* 0x090fe400078c08ff */
[-C--:B------:R-:W-:Y:S02]  /*1eb10*/  @!P2 LEA R6, P5, R84, R11.reuse, 0x1 ;  /* 0x0000000b5406a211 */ /* 0x080fe400078a08ff */
[----:B------:R-:W-:Y:S02]  /*1eb20*/  @!P1 LEA R8, P4, R218, R11, 0x1 ;  /* 0x0000000bda089211 */ /* 0x000fe400078808ff */
[----:B0-----:R-:W-:Y:S02]  /*1eb30*/  @!P3 LEA.HI.X R5, R16, R3, R17, 0x1, P6 ;  /* 0x000000031005b211 */ /* 0x001fe400030f0c11 */
        /* <DEDUP_REMOVED lines=8> */
.L_x_859:
[----:B------:R-:W-:Y:S05]  /*1ebc0*/  BSYNC B1 ;  /* 0x0000000000017941 */ /* 0x000fea0003800000 */
.L_x_858:
[----:B0-----:R-:W-:Y:S01]  /*1ebd0*/  VIADD R3, R85, 0x60 ;  /* 0x0000006055037836 */ /* 0x001fe20000000000 */
[----:B--23--:R-:W0:Y:S04]  /*1ebe0*/  SHFL.IDX PT, R83, R83, 0x3, 0x181f ;  /* 0x00781f0053537f89 */ /* 0x00ce2800000e0000 */
[----:B------:R-:W-:Y:S01]  /*1ebf0*/  ISETP.GE.AND P0, PT, R3, R2, PT ;  /* 0x000000020300720c */ /* 0x000fe20003f06270 */
[----:B------:R2:W3:-:S12]  /*1ec00*/  SHFL.IDX PT, R9, R82, 0x3, 0x181f ;  /* 0x00781f0052097f89 */ /* 0x0004d800000e0000 */
[----:B--2---:R-:W-:Y:S05]  /*1ec10*/  @P0 BRA `(.L_x_860) ;  /* 0x0000000c00c00947 */ /* 0x004fea0003800000 */
[----:B------:R-:W-:Y:S01]  /*1ec20*/  ULDC UR4, c[0x0][0xac8] ;  /* 0x0002b20000047ab9 */ /* 0x000fe20000000800 */
[----:B------:R-:W-:Y:S01]  /*1ec30*/  ULDC.64 UR6, c[0x0][0x208] ;  /* 0x0000820000067ab9 */ /* 0x000fe20000000a00 */
[----:B------:R-:W-:Y:S02]  /*1ec40*/  ISETP.GE.AND P3, PT, R16, UR4, PT ;  /* 0x0000000410007c0c */ /* 0x000fe4000bf66270 */
[----:B------:R-:W-:Y:S02]  /*1ec50*/  ISETP.GE.AND P4, PT, R213, UR4, PT ;  /* 0x00000004d5007c0c */ /* 0x000fe4000bf86270 */
[----:B------:R-:W-:-:S09]  /*1ec60*/  ISETP.GE.AND P5, PT, R218, UR4, PT ;  /* 0x00000004da007c0c */ /* 0x000fd2000bfa6270 */
[-C--:B---3--:R-:W-:Y:S02]  /*1ec70*/  @!P3 LEA R2, P0, R16, R9.reuse, 0x1 ;  /* 0x000000091002b211 */ /* 0x088fe400078008ff */
[----:B------:R-:W-:Y:S02]  /*1ec80*/  @!P4 LEA R4, P1, R84, R9, 0x1 ;  /* 0x000000095404c211 */ /* 0x000fe400078208ff */
        /* <DEDUP_REMOVED lines=9> */
[----:B0-----:R-:W-:Y:S01]  /*1ed20*/  LEA R2, P0, R219, R9, 0x1 ;  /* 0x00000009db027211 */ /* 0x001fe200078008ff */
[----:B------:R-:W-:-:S03]  /*1ed30*/  ULDC.64 UR4, c[0x0][0x208] ;  /* 0x0000820000047ab9 */ /* 0x000fc60000000a00 */
[----:B------:R-:W-:-:S05]  /*1ed40*/  LEA.HI.X R3, R219, R83, R88, 0x1, P0 ;  /* 0x00000053db037211 */ /* 0x000fca00000f0c58 */
[----:B------:R0:W-:Y:S01]  /*1ed50*/  ST.E.128 desc[UR4][R2.64], R72 ;  /* 0x0000004802007985 */ /* 0x0001e2000c101d04 */
[----:B------:R-:W-:Y:S05]  /*1ed60*/  BRA `(.L_x_860) ;  /* 0x0000000c006c7947 */ /* 0x000fea0003800000 */
.L_x_852:
[C---:B------:R-:W-:Y:S01]  /*1ed70*/  IMAD.SHL.U32 R4, R233.reuse, 0x4, RZ ;  /* 0x00000004e9047824 */ /* 0x040fe200078e00ff */
[----:B------:R-:W-:Y:S01]  /*1ed80*/  SHF.R.S32.HI R12, RZ, 0x1f, R233 ;  /* 0x0000001fff0c7819 */ /* 0x000fe200000114e9 */
[----:B------:R-:W-:Y:S01]  /*1ed90*/  ULDC.64 UR4, c[0x0][0xc00] ;  /* 0x0003000000047ab9 */ /* 0x000fe20000000a00 */
[----:B------:R-:W2:Y:S01]  /*1eda0*/  LDC R21, c[0x0][0xbe8] ;  /* 0x0002fa00ff157b82 */ /* 0x000ea20000000800 */
[----:B------:R-:W-:Y:S01]  /*1edb0*/  ISETP.NE.U32.AND P0, PT, RZ, UR4, PT ;  /* 0x00000004ff007c0c */ /* 0x000fe2000bf05070 */
[----:B------:R-:W-:Y:S01]  /*1edc0*/  IMAD.MOV.U32 R6, RZ, RZ, RZ ;  /* 0x000000ffff067224 */ /* 0x000fe200078e00ff */
[----:B------:R-:W-:Y:S01]  /*1edd0*/  IADD3 R2, P1, R4, UR4, RZ ;  /* 0x0000000404027c10 */ /* 0x000fe2000ff3e0ff */
[----:B------:R-:W-:Y:S01]  /*1ede0*/  ULDC.64 UR6, c[0x0][0x208] ;  /* 0x0000820000067ab9 */ /* 0x000fe20000000a00 */
[----:B------:R-:W-:Y:S02]  /*1edf0*/  SHF.L.U64.HI R0, R233, 0x2, R12 ;  /* 0x00000002e9007819 */ /* 0x000fe4000001020c */
[----:B------:R-:W-:-:S02]  /*1ee00*/  ISETP.NE.AND.EX P0, PT, RZ, UR5, PT, P0 ;  /* 0x00000005ff007c0c */ /* 0x000fc4000bf05300 */
[----:B------:R-:W-:Y:S01]  /*1ee10*/  IADD3.X R3, R0, UR5, RZ, P1, !PT ;  /* 0x0000000500037c10 */ /* 0x000fe20008ffe4ff */
[----:B------:R-:W-:Y:S02]  /*1ee20*/  ULDC.64 UR4, c[0x0][0xc08] ;  /* 0x0003020000047ab9 */ /* 0x000fe40000000a00 */
[----:B------:R-:W-:-:S04]  /*1ee30*/  ISETP.NE.U32.AND P1, PT, RZ, UR4, PT ;  /* 0x00000004ff007c0c */ /* 0x000fc8000bf25070 */
[----:B------:R-:W-:Y:S01]  /*1ee40*/  ISETP.NE.AND.EX P1, PT, RZ, UR5, PT, P1 ;  /* 0x00000005ff007c0c */ /* 0x000fe2000bf25310 */
[----:B------:R-:W3:Y:S03]  /*1ee50*/  S2R R7, SR_TID.X ;  /* 0x0000000000077919 */ /* 0x000ee60000002100 */
[----:B------:R4:W5:Y:S09]  /*1ee60*/  @P0 LDG.E R6, desc[UR6][R2.64] ;  /* 0x0000000602060981 */ /* 0x000972000c1e1900 */
[----:B------:R-:W-:Y:S01]  /*1ee70*/  @P1 IADD3 R4, P2, R4, UR4, RZ ;  /* 0x0000000404041c10 */ /* 0x000fe2000ff5e0ff */
[----:B------:R-:W-:-:S03]  /*1ee80*/  ULDC UR4, c[0x0][0xa88] ;  /* 0x0002a20000047ab9 */ /* 0x000fc60000000800 */
[----:B------:R-:W-:Y:S01]  /*1ee90*/  @P1 IADD3.X R5, R0, UR5, RZ, P2, !PT ;  /* 0x0000000500051c10 */ /* 0x000fe200097fe4ff */
[----:B------:R-:W-:Y:S01]  /*1eea0*/  IMAD.U32 R0, RZ, RZ, UR4 ;  /* 0x00000004ff007e24 */ /* 0x000fe2000f8e00ff */
[----:B--2---:R-:W-:-:S05]  /*1eeb0*/  ISETP.NE.AND P2, PT, R21, 0x1, PT ;  /* 0x000000011500780c */ /* 0x004fca0003f45270 */
[----:B------:R4:W5:Y:S08]  /*1eec0*/  @P1 LDG.E R0, desc[UR6][R4.64] ;  /* 0x0000000604001981 */ /* 0x000970000c1e1900 */
[----:B------:R-:W2:Y:S01]  /*1eed0*/  @P2 LDC R14, c[0x0][0xbec] ;  /* 0x0002fb00ff0e2b82 */ /* 0x000ea20000000800 */
[----:B---3--:R-:W-:-:S05]  /*1eee0*/  VIADD R7, R7, 0xffffff80 ;  /* 0xffffff8007077836 */ /* 0x008fca0000000000 */
[----:B------:R-:W-:Y:S02]  /*1eef0*/  ISETP.GE.AND P3, PT, R7, 0x80, PT ;  /* 0x000000800700780c */ /* 0x000fe40003f66270 */
[----:B------:R-:W3:Y:S01]  /*1ef00*/  @P2 LDC R25, c[0x0][0xbf0] ;  /* 0x0002fc00ff192b82 */ /* 0x000ee20000000800 */
[----:B----4-:R-:W-:Y:S10]  /*1ef10*/  @P1 BRA `(.L_x_861) ;  /* 0x0000000000141947 */ /* 0x010ff40003800000 */
[----:B------:R-:W-:Y:S05]  /*1ef20*/  @!P0 BRA `(.L_x_861) ;  /* 0x0000000000108947 */ /* 0x000fea0003800000 */
[----:B------:R-:W-:Y:S02]  /*1ef30*/  ULDC.64 UR4, c[0x0][0x208] ;  /* 0x0000820000047ab9 */ /* 0x000fe40000000a00 */
[----:B------:R-:W4:Y:S04]  /*1ef40*/  LDG.E R5, desc[UR4][R2.64] ;  /* 0x0000000402057981 */ /* 0x000f28000c1e1900 */
[----:B-----5:R-:W4:Y:S02]  /*1ef50*/  LDG.E R0, desc[UR4][R2.64+0x4] ;  /* 0x0000040402007981 */ /* 0x020f24000c1e1900 */
[----:B----4-:R-:W-:-:S07]  /*1ef60*/  IMAD.IADD R0, R0, 0x1, -R5 ;  /* 0x0000000100007824 */ /* 0x010fce00078e0a05 */
.L_x_861:
[----:B------:R4:W5:Y:S01]  /*1ef70*/  LDL R20, [R1+0x24] ;  /* 0x0000240001147983 */ /* 0x0009620000100800 */
[----:B------:R-:W-:Y:S01]  /*1ef80*/  BSSY B1, `(.L_x_862) ;  /* 0x000002f000017945 */ /* 0x000fe20003800000 */
[----:B------:R-:W-:Y:S02]  /*1ef90*/  SHF.R.S32.HI R10, RZ, 0x1f, R234 ;  /* 0x0000001fff0a7819 */ /* 0x000fe400000114ea */
[----:B------:R-:W-:Y:S02]  /*1efa0*/  SEL R233, R233, RZ, !P0 ;  /* 0x000000ffe9e97207 */ /* 0x000fe40004000000 */
[----:B------:R-:W-:Y:S02]  /*1efb0*/  SEL R12, R12, RZ, !P0 ;  /* 0x000000ff0c0c7207 */ /* 0x000fe40004000000 */
[----:B-----5:R-:W-:Y:S01]  /*1efc0*/  SHF.R.S32.HI R11, RZ, 0x1f, R6 ;  /* 0x0000001fff0b7819 */ /* 0x020fe20000011406 */
[----:B----4-:R-:W-:Y:S06]  /*1efd0*/  @P3 BRA `(.L_x_863) ;  /* 0x0000000000a43947 */ /* 0x010fec0003800000 */
[----:B------:R-:W4:Y:S01]  /*1efe0*/  S2R R2, SR_TID.X ;  /* 0x0000000000027919 */ /* 0x000f220000002100 */
[----:B------:R-:W5:Y:S02]  /*1eff0*/  LDC R9, c[0x0][0xbe8] ;  /* 0x0002fa00ff097b82 */ /* 0x000f640000000800 */
[----:B-----5:R-:W-:Y:S02]  /*1f000*/  IMAD R3, R0, R9, RZ ;  /* 0x0000000900037224 */ /* 0x020fe400078e02ff */
[----:B----4-:R-:W-:-:S04]  /*1f010*/  IMAD R2, R20, 0x80, R2 ;  /* 0x0000008014027824 */ /* 0x010fc800078e0202 */
[----:B------:R-:W-:-:S05]  /*1f020*/  VIADD R8, R2, 0xffffff80 ;  /* 0xffffff8002087836 */ /* 0x000fca0000000000 */
[----:B------:R-:W-:-:S13]  /*1f030*/  ISETP.GE.AND P0, PT, R8, R3, PT ;  /* 0x000000030800720c */ /* 0x000fda0003f06270 */
[----:B------:R-:W-:Y:S05]  /*1f040*/  @P0 BRA `(.L_x_863) ;  /* 0x0000000000880947 */ /* 0x000fea0003800000 */
[----:B------:R-:W-:Y:S01]  /*1f050*/  ISETP.NE.AND P0, PT, R9, 0x1, PT ;  /* 0x000000010900780c */ /* 0x000fe20003f05270 */
[----:B------:R-:W-:Y:S01]  /*1f060*/  ULDC.64 UR4, c[0x0][0xb90] ;  /* 0x0002e40000047ab9 */ /* 0x000fe20000000a00 */
[----:B------:R-:W-:Y:S01]  /*1f070*/  IMAD.MOV.U32 R2, RZ, RZ, R6 ;  /* 0x000000ffff027224 */ /* 0x000fe200078e0006 */
[----:B------:R-:W-:Y:S01]  /*1f080*/  ULDC.64 UR6, c[0x0][0x208] ;  /* 0x0000820000067ab9 */ /* 0x000fe20000000a00 */
[----:B------:R-:W-:Y:S02]  /*1f090*/  IMAD R7, R10, UR4, RZ ;  /* 0x000000040a077c24 */ /* 0x000fe4000f8e02ff */
[----:B------:R-:W-:Y:S02]  /*1f0a0*/  IMAD.MOV.U32 R3, RZ, RZ, R11 ;  /* 0x000000ffff037224 */ /* 0x000fe400078e000b */
[----:B------:R-:W-:Y:S02]  /*1f0b0*/  IMAD.MOV.U32 R5, RZ, RZ, R8 ;  /* 0x000000ffff057224 */ /* 0x000fe400078e0008 */
[----:B------:R-:W-:-:S03]  /*1f0c0*/  IMAD.WIDE.U32 R2, R234, UR4, R2 ;  /* 0x00000004ea027c25 */ /* 0x000fc6000f8e0002 */
[----:B------:R-:W4:Y:S01]  /*1f0d0*/  @P0 LDC R13, c[0x0][0xbec] ;  /* 0x0002fb00ff0d0b82 */ /* 0x000f220000000800 */
[----:B------:R-:W-:Y:S01]  /*1f0e0*/  IMAD R7, R234, UR5, R7 ;  /* 0x00000005ea077c24 */ /* 0x000fe2000f8e0207 */
[----:B------:R-:W-:-:S03]  /*1f0f0*/  ULDC.64 UR4, c[0x0][0xb98] ;  /* 0x0002e60000047ab9 */ /* 0x000fc60000000a00 */
[----:B------:R-:W-:-:S03]  /*1f100*/  IMAD.IADD R3, R3, 0x1, R7 ;  /* 0x0000000103037824 */ /* 0x000fc600078e0207 */
[----:B------:R-:W5:Y:S01]  /*1f110*/  @P0 LDC R15, c[0x0][0xbf0] ;  /* 0x0002fc00ff0f0b82 */ /* 0x000f620000000800 */
[----:B------:R-:W-:-:S04]  /*1f120*/  IMAD.WIDE.U32 R2, R233, UR4, R2 ;  /* 0x00000004e9027c25 */ /* 0x000fc8000f8e0002 */
[----:B----4-:R-:W-:-:S05]  /*1f130*/  @P0 IMAD.HI.U32 R4, R8, R13, RZ ;  /* 0x0000000d08040227 */ /* 0x010fca00078e00ff */
[----:B-----5:R-:W-:Y:S01]  /*1f140*/  @P0 SHF.R.U32.HI R5, RZ, R15, R4 ;  /* 0x0000000fff050219 */ /* 0x020fe20000011604 */
[----:B------:R-:W-:-:S03]  /*1f150*/  IMAD R4, R12, UR4, RZ ;  /* 0x000000040c047c24 */ /* 0x000fc6000f8e02ff */
[----:B------:R-:W-:Y:S01]  /*1f160*/  IADD3 R2, P0, R5, R2, RZ ;  /* 0x0000000205027210 */ /* 0x000fe20007f1e0ff */
[----:B------:R-:W-:-:S04]  /*1f170*/  IMAD.MOV R7, RZ, RZ, -R5 ;  /* 0x000000ffff077224 */ /* 0x000fc800078e0a05 */
[----:B------:R-:W-:Y:S01]  /*1f180*/  IMAD R7, R9, R7, R8 ;  /* 0x0000000709077224 */ /* 0x000fe200078e0208 */
[----:B------:R-:W-:Y:S01]  /*1f190*/  SHF.R.S32.HI R9, RZ, 0x1f, R5 ;  /* 0x0000001fff097819 */ /* 0x000fe20000011405 */
[----:B------:R-:W-:Y:S01]  /*1f1a0*/  IMAD R8, R233, UR5, R4 ;  /* 0x00000005e9087c24 */ /* 0x000fe2000f8e0204 */
[----:B------:R-:W-:Y:S02]  /*1f1b0*/  ULDC.64 UR4, c[0x0][0xb88] ;  /* 0x0002e20000047ab9 */ /* 0x000fe40000000a00 */
        /* <DEDUP_REMOVED lines=9> */
[----:B------:R-:W-:-:S05]  /*1f250*/  IMAD.MOV.U32 R3, RZ, RZ, -0x800000 ;  /* 0xff800000ff037424 */ /* 0x000fca00078e00ff */
[----:B------:R4:W-:Y:S02]  /*1f260*/  STG.E desc[UR6][R4.64], R3 ;  /* 0x0000000304007986 */ /* 0x0009e4000c101906 */
.L_x_863:
[----:B------:R-:W-:Y:S05]  /*1f270*/  BSYNC B1 ;  /* 0x0000000000017941 */ /* 0x000fea0003800000 */
.L_x_862:
[----:B------:R-:W-:Y:S01]  /*1f280*/  ULDC.64 UR4, c[0x0][0xaa0] ;  /* 0x0002a80000047ab9 */ /* 0x000fe20000000a00 */
[----:B----4-:R-:W-:Y:S01]  /*1f290*/  IMAD R4, R235, 0x20, R212 ;  /* 0x00000020eb047824 */ /* 0x010fe200078e02d4 */
[----:B------:R-:W-:Y:S01]  /*1f2a0*/  BSSY B1, `(.L_x_864) ;  /* 0x0000042000017945 */ /* 0x000fe20003800000 */
[----:B------:R-:W-:Y:S01]  /*1f2b0*/  IMAD R3, R11, UR4, RZ ;  /* 0x000000040b037c24 */ /* 0x000fe2000f8e02ff */
[----:B------:R-:W-:Y:S01]  /*1f2c0*/  SHF.R.S32.HI R8, RZ, 0x1f, R219 ;  /* 0x0000001fff087819 */ /* 0x000fe200000114db */
[----:B------:R-:W-:Y:S02]  /*1f2d0*/  IMAD R9, R20, 0x80, R4 ;  /* 0x0000008014097824 */ /* 0x000fe400078e0204 */
[C---:B------:R-:W-:Y:S02]  /*1f2e0*/  IMAD R5, R6.reuse, UR5, R3 ;  /* 0x0000000506057c24 */ /* 0x040fe4000f8e0203 */
[----:B------:R-:W-:Y:S01]  /*1f2f0*/  IMAD.WIDE.U32 R2, R6, UR4, RZ ;  /* 0x0000000406027c25 */ /* 0x000fe2000f8e00ff */
[----:B------:R-:W-:-:S03]  /*1f300*/  ULDC.64 UR4, c[0x0][0xae8] ;  /* 0x0002ba0000047ab9 */ /* 0x000fc60000000a00 */
[----:B------:R-:W-:Y:S02]  /*1f310*/  IMAD.IADD R3, R3, 0x1, R5 ;  /* 0x0000000103037824 */ /* 0x000fe400078e0205 */
[----:B------:R-:W-:Y:S02]  /*1f320*/  IMAD R7, R10, UR4, RZ ;  /* 0x000000040a077c24 */ /* 0x000fe4000f8e02ff */
[----:B--2---:R-:W-:-:S04]  /*1f330*/  @P2 IMAD.HI.U32 R4, R9, R14, RZ ;  /* 0x0000000e09042227 */ /* 0x004fc800078e00ff */
[C---:B------:R-:W-:Y:S02]  /*1f340*/  IMAD R7, R234.reuse, UR5, R7 ;  /* 0x00000005ea077c24 */ /* 0x040fe4000f8e0207 */
[----:B------:R-:W-:Y:S01]  /*1f350*/  IMAD.WIDE.U32 R2, R234, UR4, R2 ;  /* 0x00000004ea027c25 */ /* 0x000fe2000f8e0002 */
[----:B------:R-:W-:-:S03]  /*1f360*/  ULDC.64 UR4, c[0x0][0xaf0] ;  /* 0x0002bc0000047ab9 */ /* 0x000fc60000000a00 */
[----:B------:R-:W-:Y:S01]  /*1f370*/  IMAD.MOV.U32 R5, RZ, RZ, R9 ;  /* 0x000000ffff057224 */ /* 0x000fe200078e0009 */
[----:B---3--:R-:W-:Y:S01]  /*1f380*/  @P2 SHF.R.U32.HI R5, RZ, R25, R4 ;  /* 0x00000019ff052219 */ /* 0x008fe20000011604 */
[----:B------:R-:W-:Y:S02]  /*1f390*/  IMAD R6, R12, UR4, RZ ;  /* 0x000000040c067c24 */ /* 0x000fe4000f8e02ff */
[----:B------:R-:W-:Y:S01]  /*1f3a0*/  IMAD.IADD R3, R3, 0x1, R7 ;  /* 0x0000000103037824 */ /* 0x000fe200078e0207 */
[----:B------:R-:W-:Y:S01]  /*1f3b0*/  SHF.R.S32.HI R4, RZ, 0x1f, R5 ;  /* 0x0000001fff047819 */ /* 0x000fe20000011405 */
[C---:B------:R-:W-:Y:S02]  /*1f3c0*/  IMAD R7, R233.reuse, UR5, R6 ;  /* 0x00000005e9077c24 */ /* 0x040fe4000f8e0206 */
[----:B------:R-:W-:Y:S01]  /*1f3d0*/  IMAD.WIDE.U32 R2, R233, UR4, R2 ;  /* 0x00000004e9027c25 */ /* 0x000fe2000f8e0002 */
[----:B------:R-:W-:-:S03]  /*1f3e0*/  ULDC.64 UR4, c[0x0][0xae0] ;  /* 0x0002b80000047ab9 */ /* 0x000fc60000000a00 */
[----:B------:R-:W-:Y:S02]  /*1f3f0*/  IMAD.MOV R6, RZ, RZ, -R5 ;  /* 0x000000ffff067224 */ /* 0x000fe400078e0a05 */
[----:B------:R-:W-:Y:S02]  /*1f400*/  IMAD.IADD R3, R3, 0x1, R7 ;  /* 0x0000000103037824 */ /* 0x000fe400078e0207 */
[----:B------:R-:W-:Y:S02]  /*1f410*/  IMAD R4, R4, UR4, RZ ;  /* 0x0000000404047c24 */ /* 0x000fe4000f8e02ff */
[----:B------:R-:W-:Y:S02]  /*1f420*/  IMAD R7, R21, R6, R9 ;  /* 0x0000000615077224 */ /* 0x000fe400078e0209 */
[C---:B------:R-:W-:Y:S02]  /*1f430*/  IMAD R9, R5.reuse, UR5, R4 ;  /* 0x0000000505097c24 */ /* 0x040fe4000f8e0204 */
[----:B------:R-:W-:Y:S01]  /*1f440*/  IMAD.WIDE.U32 R2, R5, UR4, R2 ;  /* 0x0000000405027c25 */ /* 0x000fe2000f8e0002 */
[----:B------:R-:W-:Y:S01]  /*1f450*/  SHF.R.S32.HI R4, RZ, 0x1f, R7 ;  /* 0x0000001fff047819 */ /* 0x000fe20000011407 */
[----:B------:R-:W-:-:S02]  /*1f460*/  ULDC.64 UR4, c[0x0][0xad8] ;  /* 0x0002b60000047ab9 */ /* 0x000fc40000000a00 */
[----:B------:R-:W-:Y:S01]  /*1f470*/  IMAD.IADD R3, R3, 0x1, R9 ;  /* 0x0000000103037824 */ /* 0x000fe200078e0209 */
[----:B------:R-:W-:Y:S01]  /*1f480*/  SHF.R.S32.HI R9, RZ, 0x1f, R218 ;  /* 0x0000001fff097819 */ /* 0x000fe200000114da */
[----:B------:R-:W-:Y:S02]  /*1f490*/  IMAD R4, R4, UR4, RZ ;  /* 0x0000000404047c24 */ /* 0x000fe4000f8e02ff */
[----:B------:R-:W-:Y:S02]  /*1f4a0*/  IMAD R6, R20, 0x80, R212 ;  /* 0x0000008014067824 */ /* 0x000fe400078e02d4 */
[----:B------:R-:W-:Y:S02]  /*1f4b0*/  IMAD R21, R0, R21, RZ ;  /* 0x0000001500157224 */ /* 0x000fe400078e02ff */
[C---:B------:R-:W-:Y:S02]  /*1f4c0*/  IMAD R5, R7.reuse, UR5, R4 ;  /* 0x0000000507057c24 */ /* 0x040fe4000f8e0204 */
[----:B------:R-:W-:Y:S01]  /*1f4d0*/  IMAD.WIDE.U32 R2, R7, UR4, R2 ;  /* 0x0000000407027c25 */ /* 0x000fe2000f8e0002 */
[----:B------:R-:W-:Y:S01]  /*1f4e0*/  ISETP.GE.AND P2, PT, R6, R21, PT ;  /* 0x000000150600720c */ /* 0x000fe20003f46270 */
[----:B------:R-:W-:-:S02]  /*1f4f0*/  ULDC.64 UR4, c[0x0][0xa80] ;  /* 0x0002a00000047ab9 */ /* 0x000fc40000000a00 */
[----:B------:R-:W-:Y:S01]  /*1f500*/  IMAD.IADD R3, R3, 0x1, R5 ;  /* 0x0000000103037824 */ /* 0x000fe200078e0205 */
[----:B------:R-:W-:Y:S01]  /*1f510*/  LEA R4, P3, R2, UR4, 0x1 ;  /* 0x0000000402047c11 */ /* 0x000fe2000f8608ff */
[----:B------:R-:W-:-:S03]  /*1f520*/  VIADD R0, R6, 0x20 ;  /* 0x0000002006007836 */ /* 0x000fc60000000000 */
[----:B------:R-:W-:Y:S02]  /*1f530*/  LEA.HI.X R5, R2, UR5, R3, 0x1, P3 ;  /* 0x0000000502057c11 */ /* 0x000fe400098f0c03 */
[-C--:B------:R-:W-:Y:S01]  /*1f540*/  ISETP.GE.AND P1, PT, R0, R21.reuse, PT ;  /* 0x000000150000720c */ /* 0x080fe20003f26270 */
[----:B------:R-:W-:Y:S01]  /*1f550*/  VIADD R0, R6, 0x40 ;  /* 0x0000004006007836 */ /* 0x000fe20000000000 */
[----:B------:R2:W3:Y:S04]  /*1f560*/  SHFL.IDX PT, R2, R4, RZ, 0x181f ;  /* 0x00181fff04027589 */ /* 0x0004e800000e0000 */
[----:B------:R2:W4:Y:S01]  /*1f570*/  SHFL.IDX PT, R3, R5, RZ, 0x181f ;  /* 0x00181fff05037589 */ /* 0x00052200000e0000 */
        /* <DEDUP_REMOVED lines=8> */
[----:B---3--:R-:W-:-:S04]  /*1f600*/  @!P5 LEA R10, P6, R16, R2, 0x1 ;  /* 0x00000002100ad211 */ /* 0x008fc800078c08ff */
[-C--:B----4-:R-:W-:Y:S02]  /*1f610*/  @!P5 LEA.HI.X R11, R16, R3.reuse, R17, 0x1, P6 ;  /* 0x00000003100bd211 */ /* 0x090fe400030f0c11 */
[-C--:B------:R-:W-:Y:S01]  /*1f620*/  @!P3 LEA R12, P6, R218, R2.reuse, 0x1 ;  /* 0x00000002da0cb211 */ /* 0x080fe200078c08ff */
[----:B------:R-:W-:Y:S02]  /*1f630*/  @!P4 IMAD.SHL.U32 R7, R236, 0x8, RZ ;  /* 0x00000008ec07c824 */ /* 0x000fe400078e00ff */
[----:B------:R3:W-:Y:S01]  /*1f640*/  @!P5 ST.E.128 desc[UR6][R10.64], RZ ;  /* 0x000000ff0a00d985 */ /* 0x0007e2000c101d06 */
[----:B------:R-:W-:Y:S02]  /*1f650*/  @!P3 LEA.HI.X R13, R218, R3, R9, 0x1, P6 ;  /* 0x00000003da0db211 */ /* 0x000fe400030f0c09 */
[----:B------:R-:W-:-:S04]  /*1f660*/  @!P2 LEA R14, P6, R219, R2, 0x1 ;  /* 0x00000002db0ea211 */ /* 0x000fc800078c08ff */
[----:B------:R-:W-:Y:S01]  /*1f670*/  @!P2 LEA.HI.X R15, R219, R3, R8, 0x1, P6 ;  /* 0x00000003db0fa211 */ /* 0x000fe200030f0c08 */
[----:B------:R-:W-:-:S05]  /*1f680*/  @!P4 IMAD.WIDE R2, R7, 0x2, R2 ;  /* 0x000000020702c825 */ /* 0x000fca00078e0202 */
[----:B------:R3:W-:Y:S04]  /*1f690*/  @!P4 ST.E.128 desc[UR6][R2.64], RZ ;  /* 0x000000ff0200c985 */ /* 0x0007e8000c101d06 */
[----:B------:R3:W-:Y:S04]  /*1f6a0*/  @!P3 ST.E.128 desc[UR6][R12.64], RZ ;  /* 0x000000ff0c00b985 */ /* 0x0007e8000c101d06 */
[----:B------:R3:W-:Y:S02]  /*1f6b0*/  @!P2 ST.E.128 desc[UR6][R14.64], RZ ;  /* 0x000000ff0e00a985 */ /* 0x0007e4000c101d06 */
.L_x_865:
[----:B------:R-:W-:Y:S05]  /*1f6c0*/  BSYNC B1 ;  /* 0x0000000000017941 */ /* 0x000fea0003800000 */
.L_x_864:
[----:B---34-:R3:W4:Y:S01]  /*1f6d0*/  SHFL.IDX PT, R3, R5, 0x1, 0x181f ;  /* 0x00381f0005037f89 */ /* 0x01872200000e0000 */
        /* <DEDUP_REMOVED lines=11> */
[-C--:B----4-:R-:W-:Y:S02]  /*1f790*/  @!P4 LEA.HI.X R11, R16, R3.reuse, R17, 0x1, P6 ;  /* 0x00000003100bc211 */ /* 0x090fe400030f0c11 */
[C---:B------:R-:W-:Y:S01]  /*1f7a0*/  @!P1 LEA R14, P6, R219.reuse, R2, 0x1 ;  /* 0x00000002db0e9211 */ /* 0x040fe200078c08ff */
[----:B------:R-:W-:Y:S01]  /*1f7b0*/  @!P3 IMAD.SHL.U32 R7, R236, 0x8, RZ ;  /* 0x00000008ec07b824 */ /* 0x000fe200078e00ff */
[-C--:B------:R-:W-:Y:S01]  /*1f7c0*/  @!P2 LEA.HI.X R13, R218, R3.reuse, R9, 0x1, P5 ;  /* 0x00000003da0da211 */ /* 0x080fe200028f0c09 */
[----:B------:R0:W-:Y:S01]  /*1f7d0*/  @!P4 ST.E.128 desc[UR6][R10.64], RZ ;  /* 0x000000ff0a00c985 */ /* 0x0001e2000c101d06 */
[----:B------:R-:W-:Y:S01]  /*1f7e0*/  @!P1 LEA.HI.X R15, R219, R3, R8, 0x1, P6 ;  /* 0x00000003db0f9211 */ /* 0x000fe200030f0c08 */
[----:B------:R-:W-:-:S05]  /*1f7f0*/  @!P3 IMAD.WIDE R2, R7, 0x2, R2 ;  /* 0x000000020702b825 */ /* 0x000fca00078e0202 */
[----:B------:R0:W-:Y:S04]  /*1f800*/  @!P3 ST.E.128 desc[UR6][R2.64], RZ ;  /* 0x000000ff0200b985 */ /* 0x0001e8000c101d06 */
[----:B------:R0:W-:Y:S04]  /*1f810*/  @!P2 ST.E.128 desc[UR6][R12.64], RZ ;  /* 0x000000ff0c00a985 */ /* 0x0001e8000c101d06 */
[----:B------:R0:W-:Y:S02]  /*1f820*/  @!P1 ST.E.128 desc[UR6][R14.64], RZ ;  /* 0x000000ff0e009985 */ /* 0x0001e4000c101d06 */
.L_x_867:
[----:B------:R-:W-:Y:S05]  /*1f830*/  BSYNC B1 ;  /* 0x0000000000017941 */ /* 0x000fea0003800000 */
.L_x_866:
        /* <DEDUP_REMOVED lines=12> */
[C---:B------:R-:W-:Y:S02]  /*1f900*/  @!P6 LEA R14, P2, R219.reuse, R2, 0x1 ;  /* 0x00000002db0ee211 */ /* 0x040fe400078408ff */
[----:B------:R-:W-:Y:S01]  /*1f910*/  @!P4 IMAD.SHL.U32 R7, R236, 0x8, RZ ;  /* 0x00000008ec07c824 */ /* 0x000fe200078e00ff */
[-C--:B----4-:R-:W-:Y:S02]  /*1f920*/  @!P3 LEA.HI.X R11, R16, R3.reuse, R17, 0x1, P0 ;  /* 0x00000003100bb211 */ /* 0x090fe400000f0c11 */
[-C--:B------:R-:W-:Y:S02]  /*1f930*/  @!P5 LEA.HI.X R13, R218, R3.reuse, R9, 0x1, P1 ;  /* 0x00000003da0dd211 */ /* 0x080fe400008f0c09 */
[----:B------:R-:W-:Y:S01]  /*1f940*/  @!P6 LEA.HI.X R15, R219, R3, R8, 0x1, P2 ;  /* 0x00000003db0fe211 */ /* 0x000fe200010f0c08 */
[----:B------:R-:W-:Y:S01]  /*1f950*/  @!P4 IMAD.WIDE R2, R7, 0x2, R2 ;  /* 0x000000020702c825 */ /* 0x000fe200078e0202 */
[----:B------:R0:W-:Y:S04]  /*1f960*/  @!P3 ST.E.128 desc[UR6][R10.64], RZ ;  /* 0x000000ff0a00b985 */ /* 0x0001e8000c101d06 */
[----:B------:R0:W-:Y:S04]  /*1f970*/  @!P4 ST.E.128 desc[UR6][R2.64], RZ ;  /* 0x000000ff0200c985 */ /* 0x0001e8000c101d06 */
[----:B------:R0:W-:Y:S04]  /*1f980*/  @!P5 ST.E.128 desc[UR6][R12.64], RZ ;  /* 0x000000ff0c00d985 */ /* 0x0001e8000c101d06 */
[----:B------:R0:W-:Y:S02]  /*1f990*/  @!P6 ST.E.128 desc[UR6][R14.64], RZ ;  /* 0x000000ff0e00e985 */ /* 0x0001e4000c101d06 */
.L_x_869:
[----:B------:R-:W-:Y:S05]  /*1f9a0*/  BSYNC B1 ;  /* 0x0000000000017941 */ /* 0x000fea0003800000 */
.L_x_868:
[----:B------:R-:W-:Y:S01]  /*1f9b0*/  VIADD R0, R6, 0x60 ;  /* 0x0000006006007836 */ /* 0x000fe20000000000 */
[----:B0---4-:R0:W4:Y:S04]  /*1f9c0*/  SHFL.IDX PT, R3, R5, 0x3, 0x181f ;  /* 0x00781f0005037f89 */ /* 0x01112800000e0000 */
[----:B------:R-:W-:Y:S01]  /*1f9d0*/  ISETP.GE.AND P0, PT, R0, R21, PT ;  /* 0x000000150000720c */ /* 0x000fe20003f06270 */
[----:B------:R0:W0:-:S12]  /*1f9e0*/  SHFL.IDX PT, R2, R4, 0x3, 0x181f ;  /* 0x00781f0004027f89 */ /* 0x00001800000e0000 */
        /* <DEDUP_REMOVED lines=10> */
[----:B--23--:R-:W-:Y:S01]  /*1fa90*/  @!P4 IMAD.SHL.U32 R5, R236, 0x8, RZ ;  /* 0x00000008ec05c824 */ /* 0x00cfe200078e00ff */
        /* <DEDUP_REMOVED lines=8> */
.L_x_860:
[----:B------:R-:W-:Y:S05]  /*1fb20*/  BSYNC B0 ;  /* 0x0000000000007941 */ /* 0x000fea0003800000 */
.L_x_851:
[----:B------:R-:W-:Y:S02]  /*1fb30*/  ULDC UR4, c[0x0][0xc3c] ;  /* 0x00030f0000047ab9 */ /* 0x000fe40000000800 */
[----:B-1----:R-:W-:-:S13]  /*1fb40*/  ISETP.GE.AND P0, PT, R123, UR4, PT ;  /* 0x000000047b007c0c */ /* 0x002fda000bf06270 */
[----:B------:R-:W-:Y:S05]  /*1fb50*/  @!P0 BRA `(.L_x_870) ;  /* 0xfffffe1400fc8947 */ /* 0x000fea000383ffff */
[----:B------:R-:W-:Y:S05]  /*1fb60*/  BRA `(.L_x_645) ;  /* 0x0000008800547947 */ /* 0x000fea0003800000 */
.L_x_643:
[----:B------:R-:W-:-:S08]  /*1fb70*/  NOP ;  /* 0x0000000000007918 */ /* 0x000fd00000000000 */
[----:B0-----:R-:W0:-:S00]  /*1fb80*/  USETMAXREG.DEALLOC.CTAPOOL 0x18 ;  /* 0x00000018000079c8 */ /* 0x001e0000080e0500 */
[----:B0-----:R-:W2:Y:S01]  /*1fb90*/  LDL.LU R3, [R1+0x20] ;  /* 0x0000200001037983 */ /* 0x001ea20000300800 */
[----:B------:R-:W-:Y:S01]  /*1fba0*/  LOP3.LUT R2, R2, 0x3, RZ, 0xc0, !PT ;  /* 0x0000000302027812 */ /* 0x000fe200078ec0ff */
[----:B------:R-:W-:-:S05]  /*1fbb0*/  IMAD.MOV.U32 R4, RZ, RZ, RZ ;  /* 0x000000ffff047224 */ /* 0x000fca00078e00ff */
[----:B------:R-:W0:Y:S02]  /*1fbc0*/  SHFL.IDX PT, R2, R2, RZ, 0x1f ;  /* 0x00001fff02027589 */ /* 0x000e2400000e0000 */
[----:B0-----:R-:W-:Y:S02]  /*1fbd0*/  ISETP.NE.AND P0, PT, R2, RZ, PT ;  /* 0x000000ff0200720c */ /* 0x001fe40003f05270 */
[----:B--2---:R-:W-:-:S11]  /*1fbe0*/  LOP3.LUT R3, R3, 0xfffffffd, RZ, 0xc0, !PT ;  /* 0xfffffffd03037812 */ /* 0x004fd600078ec0ff */
[----:B------:R-:W-:-:S05]  /*1fbf0*/  @P0 LOP3.LUT R3, R3, 0x2, RZ, 0xfc, !PT ;  /* 0x0000000203030812 */ /* 0x000fca00078efcff */
[----:B------:R0:W-:Y:S01]  /*1fc00*/  STL [R1+0x20], R3 ;  /* 0x0000200301007387 */ /* 0x0001e20000100800 */
        /* <DEDUP_REMOVED lines=8> */
.L_x_871:
[----:B------:R-:W-:Y:S01]  /*1fc90*/  LOP3.LUT R5, R0, 0x1f, RZ, 0xc0, !PT ;  /* 0x0000001f00057812 */ /* 0x000fe200078ec0ff */
[----:B------:R-:W-:Y:S01]  /*1fca0*/  ULDC UR4, c[0x0][0xc3c] ;  /* 0x00030f0000047ab9 */ /* 0x000fe20000000800 */
[----:B------:R-:W-:Y:S01]  /*1fcb0*/  ULDC.64 UR6, c[0x0][0x208] ;  /* 0x0000820000067ab9 */ /* 0x000fe20000000a00 */
[----:B------:R-:W-:Y:S01]  /*1fcc0*/  ULDC UR5, c[0x0][0xc38] ;  /* 0x00030e0000057ab9 */ /* 0x000fe20000000800 */
[----:B------:R-:W-:-:S04]  /*1fcd0*/  ISETP.NE.AND P0, PT, R5, 0x1f, PT ;  /* 0x0000001f0500780c */ /* 0x000fc80003f05270 */
[----:B------:R-:W-:-:S13]  /*1fce0*/  ISETP.GE.OR P1, PT, R5, UR4, !P0 ;  /* 0x0000000405007c0c */ /* 0x000fda000c726670 */
[----:B0-----:R-:W0:Y:S02]  /*1fcf0*/  @!P1 LDC.64 R2, c[0x0][0xc80] ;  /* 0x00032000ff029b82 */ /* 0x001e240000000a00 */
        /* <DEDUP_REMOVED lines=35> */
.L_x_877:
        /* <DEDUP_REMOVED lines=13> */
.L_x_876:
[----:B------:R-:W-:Y:S05]  /*20000*/  BSYNC B0 ;  /* 0x0000000000007941 */ /* 0x000fea0003800000 */
.L_x_875:
        /* <DEDUP_REMOVED lines=20> */
[----:B------:R-:W-:-:S07]  /*20150*/  IMAD.MOV.U32 R2, RZ, RZ, R11 ;  /* 0x000000ffff027224 */ /* 0x000fce00078e000b */
.L_x_873:
        /* <DEDUP_REMOVED lines=16> */
.L_x_878:
[----:B-1----:R-:W-:Y:S02]  /*20260*/  IMAD R16, R16, UR5, R7 ;  /* 0x0000000510107c24 */ /* 0x002fe4000f8e0207 */
[----:B------:R-:W-:Y:S02]  /*20270*/  IMAD R7, R11, R6, RZ ;  /* 0x000000060b077224 */ /* 0x000fe400078e02ff */
[----:B0-----:R-:W-:Y:S01]  /*20280*/  IMAD.MOV.U32 R2, RZ, RZ, RZ ;  /* 0x000000ffff027224 */ /* 0x001fe200078e00ff */
[----:B------:R-:W-:Y:S01]  /*20290*/  IADD3 R17, -R16, UR6, RZ ;  /* 0x0000000610117c10 */ /* 0x000fe2000fffe1ff */
[----:B------:R-:W-:Y:S02]  /*202a0*/  VIADD R19, R19, UR4 ;  /* 0x0000000413137c36 */ /* 0x000fe40008000000 */
        /* <DEDUP_REMOVED lines=20> */
.L_x_874:
[----:B------:R-:W-:Y:S02]  /*203f0*/  IMAD.MOV.U32 R17, RZ, RZ, RZ ;  /* 0x000000ffff117224 */ /* 0x000fe400078e00ff */
[----:B------:R-:W-:Y:S02]  /*20400*/  IMAD.U32 R16, RZ, RZ, UR6 ;  /* 0x00000006ff107e24 */ /* 0x000fe4000f8e00ff */
[----:B------:R-:W-:-:S07]  /*20410*/  IMAD.MOV.U32 R18, RZ, RZ, RZ ;  /* 0x000000ffff127224 */ /* 0x000fce00078e00ff */
.L_x_879:
[----:B------:R-:W-:-:S13]  /*20420*/  ISETP.NE.AND P0, PT, R5, RZ, PT ;  /* 0x000000ff0500720c */ /* 0x000fda0003f05270 */
[----:B------:R-:W0:Y:S01]  /*20430*/  @!P0 S2R R3, SR_CgaCtaId ;  /* 0x0000000000038919 */ /* 0x000e220000008800 */
[----:B------:R-:W-:-:S04]  /*20440*/  @!P0 MOV R2, 0x400 ;  /* 0x0000040000028802 */ /* 0x000fc80000000f00 */
[----:B0-----:R-:W-:-:S05]  /*20450*/  @!P0 LEA R2, R3, R2, 0x18 ;  /* 0x0000000203028211 */ /* 0x001fca00078ec0ff */
[----:B------:R2:W-:Y:S01]  /*20460*/  @!P0 STS.128 [R2+0x388d0], R16 ;  /* 0x0388d01002008388 */ /* 0x0005e20000000c00 */
[----:B------:R-:W-:Y:S06]  /*20470*/  BAR.ARV 0x5, 0x180 ;  /* 0x0146000000007b1d */ /* 0x000fec0000002000 */
.L_x_872:
[----:B--2---:R-:W-:Y:S01]  /*20480*/  IMAD.MOV.U32 R2, RZ, RZ, 0x1 ;  /* 0x00000001ff027424 */ /* 0x004fe200078e00ff */
[----:B------:R2:W-:Y:S01]  /*20490*/  STL [R1+0x54], RZ ;  /* 0x000054ff01007387 */ /* 0x0005e20000100800 */
[----:B------:R-:W-:Y:S02]  /*204a0*/  ULDC UR4, c[0x0][0xc3c] ;  /* 0x00030f0000047ab9 */ /* 0x000fe40000000800 */
[----:B-1----:R-:W-:Y:S01]  /*204b0*/  ISETP.GE.AND P0, PT, R19, UR4, PT ;  /* 0x0000000413007c0c */ /* 0x002fe2000bf06270 */
[----:B------:R2:W-:Y:S04]  /*204c0*/  STL [R1+0x10], R2 ;  /* 0x0000100201007387 */ /* 0x0005e80000100800 */
[----:B------:R2:W-:Y:S08]  /*204d0*/  STL [R1+0x8], RZ ;  /* 0x000008ff01007387 */ /* 0x0005f00000100800 */
[----:B--2---:R-:W-:Y:S05]  /*204e0*/  @P0 BRA `(.L_x_880) ;  /* 0x0000007c000c0947 */ /* 0x004fea0003800000 */
[----:B------:R-:W1:Y:S01]  /*204f0*/  S2UR UR5, SR_CgaCtaId ;  /* 0x00000000000579c3 */ /* 0x000e620000008800 */
[C---:B------:R-:W-:Y:S01]  /*20500*/  IMAD.SHL.U32 R2, R0.reuse, 0x8, RZ ;  /* 0x0000000800027824 */ /* 0x040fe200078e00ff */
[----:B------:R-:W-:Y:S01]  /*20510*/  LOP3.LUT R5, R0, 0x7f, RZ, 0xc0, !PT ;  /* 0x0000007f00057812 */ /* 0x000fe200078ec0ff */
[----:B------:R-:W-:Y:S01]  /*20520*/  UMOV UR4, 0x400 ;  /* 0x0000040000047882 */ /* 0x000fe20000000000 */
[----:B------:R-:W-:Y:S01]  /*20530*/  BSSY B8, `(.L_x_880) ;  /* 0x00007be000087945 */ /* 0x000fe20003800000 */
[----:B------:R-:W-:Y:S01]  /*20540*/  ULDC.64 UR38, c[0x0][0x198] ;  /* 0x0000660000267ab9 */ /* 0x000fe20000000a00 */
[C---:B0-----:R-:W-:Y:S01]  /*20550*/  LOP3.LUT R3, R2.reuse, 0x1f8, RZ, 0xc0, !PT ;  /* 0x000001f802037812 */ /* 0x041fe200078ec0ff */
[----:B------:R-:W-:Y:S01]  /*20560*/  ULDC UR36, c[0x0][0xc] ;  /* 0x0000030000247ab9 */ /* 0x000fe20000000800 */
[----:B------:R-:W-:Y:S02]  /*20570*/  LOP3.LUT R2, R2, 0x38, RZ, 0xc0, !PT ;  /* 0x0000003802027812 */ /* 0x000fe400078ec0ff */
[----:B------:R-:W-:Y:S01]  /*20580*/  LOP3.LUT R4, R3, 0x38, R0, 0x78, !PT ;  /* 0x0000003803047812 */ /* 0x000fe200078e7800 */
[----:B------:R-:W-:Y:S01]  /*20590*/  IMAD.SHL.U32 R3, R5, 0x8, RZ ;  /* 0x0000000805037824 */ /* 0x000fe200078e00ff */
[----:B------:R-:W-:Y:S01]  /*205a0*/  SHF.R.U32.HI R5, RZ, 0x3, R5 ;  /* 0x00000003ff057819 */ /* 0x000fe20000011605 */
[----:B------:R-:W-:-:S03]  /*205b0*/  IMAD.SHL.U32 R0, R0, 0x10, RZ ;  /* 0x0000001000007824 */ /* 0x000fc600078e00ff */
[----:B------:R-:W-:Y:S02]  /*205c0*/  LOP3.LUT R3, R4, 0x200, R3, 0xf8, !PT ;  /* 0x0000020004037812 */ /* 0x000fe400078ef803 */
[----:B------:R-:W-:Y:S01]  /*205d0*/  LOP3.LUT R0, R5, 0x70, R0, 0xf8, !PT ;  /* 0x0000007005007812 */ /* 0x000fe200078ef800 */
[----:B------:R-:W-:Y:S01]  /*205e0*/  IMAD.MOV.U32 R0, RZ, RZ, 0x1 ;  /* 0x00000001ff007424 */ /* 0x000fe200078e00ff */
[----:B-1----:R-:W-:-:S06]  /*205f0*/  ULEA UR4, UR5, UR4, 0x18 ;  /* 0x0000000405047291 */ /* 0x002fcc000f8ec03f */
[----:B------:R-:W-:-:S04]  /*20600*/  IMAD.U32 R4, RZ, RZ, UR4 ;  /* 0x00000004ff047e24 */ /* 0x000fc8000f8e00ff */
[----:B------:R-:W-:Y:S01]  /*20610*/  IMAD R3, R3, 0x2, R4 ;  /* 0x0000000203037824 */ /* 0x000fe200078e0204 */
[----:B------:R0:W-:Y:S04]  /*20620*/  STL [R1+0x4], R4 ;  /* 0x0000040401007387 */ /* 0x0001e80000100800 */
[----:B------:R1:W-:Y:S04]  /*20630*/  STL [R1+0x2c], R3 ;  /* 0x00002c0301007387 */ /* 0x0003e80000100800 */
[----:B------:R-:W-:Y:S01]  /*20640*/  STL [R1+0x8], RZ ;  /* 0x000008ff01007387 */ /* 0x000fe20000100800 */
[----:B0-----:R-:W-:-:S03]  /*20650*/  LOP3.LUT R4, R2, 0x40, RZ, 0xfc, !PT ;  /* 0x0000004002047812 */ /* 0x001fc600078efcff */
[----:B------:R-:W-:Y:S01]  /*20660*/  STL [R1+0x10], R0 ;  /* 0x0000100001007387 */ /* 0x000fe20000100800 */
[----:B-1----:R-:W-:-:S03]  /*20670*/  LOP3.LUT R3, R2, 0x80, RZ, 0xfc, !PT ;  /* 0x0000008002037812 */ /* 0x002fc600078efcff */
[----:B------:R-:W-:Y:S04]  /*20680*/  STL [R1+0x1c], RZ ;  /* 0x00001cff01007387 */ /* 0x000fe80000100800 */
[----:B------:R0:W-:Y:S04]  /*20690*/  STL [R1+0x24], R0 ;  /* 0x0000240001007387 */ /* 0x0001e80000100800 */
[----:B------:R1:W-:Y:S01]  /*206a0*/  STL [R1+0x54], RZ ;  /* 0x000054ff01007387 */ /* 0x0003e20000100800 */
[----:B0-----:R-:W-:-:S07]  /*206b0*/  LOP3.LUT R0, R2, 0xc0, RZ, 0xfc, !PT ;  /* 0x000000c002007812 */ /* 0x001fce00078efcff */
.L_x_1037:
[----:B0--3--:R-:W0:Y:S01]  /*206c0*/  LDC.64 R2, c[0x0][0xc88] ;  /* 0x00032200ff027b82 */ /* 0x009e220000000a00 */
[----:B------:R-:W-:Y:S01]  /*206d0*/  ULDC.64 UR4, c[0x0][0x208] ;  /* 0x0000820000047ab9 */ /* 0x000fe20000000a00 */
[----:B0-----:R-:W-:-:S05]  /*206e0*/  IMAD.WIDE R2, R19, 0x4, R2 ;  /* 0x0000000413027825 */ /* 0x001fca00078e0202 */
[----:B------:R-:W2:Y:S01]  /*206f0*/  LDG.E R15, desc[UR4][R2.64] ;  /* 0x00000004020f7981 */ /* 0x000ea2000c1e1900 */
[----:B------:R-:W-:Y:S05]  /*20700*/  YIELD ;  /* 0x0000000000007946 */ /* 0x000fea0003800000 */
[----:B------:R-:W-:Y:S01]  /*20710*/  ULDC.64 UR4, c[0x0][0xa28] ;  /* 0x00028a0000047ab9 */ /* 0x000fe20000000a00 */
[----:B----4-:R-:W-:Y:S01]  /*20720*/  IMAD.MOV.U32 R0, RZ, RZ, RZ ;  /* 0x000000ffff007224 */ /* 0x010fe200078e00ff */
[----:B------:R-:W-:Y:S01]  /*20730*/  ISETP.NE.U32.AND P0, PT, RZ, UR4, PT ;  /* 0x00000004ff007c0c */ /* 0x000fe2000bf05070 */
[----:B------:R-:W-:Y:S01]  /*20740*/  ULDC.64 UR12, c[0x0][0x208] ;  /* 0x00008200000c7ab9 */ /* 0x000fe20000000a00 */
[----:B------:R-:W-:Y:S01]  /*20750*/  IMAD.MOV.U32 R8, RZ, RZ, RZ ;  /* 0x000000ffff087224 */ /* 0x000fe200078e00ff */
[----:B------:R-:W-:Y:S01]  /*20760*/  ULDC.64 UR10, c[0x0][0xa18] ;  /* 0x00028600000a7ab9 */ /* 0x000fe20000000a00 */
[----:B------:R-:W-:Y:S01]  /*20770*/  ISETP.NE.AND.EX P0, PT, RZ, UR5, PT, P0 ;  /* 0x00000005ff007c0c */ /* 0x000fe2000bf05300 */
[----:B------:R-:W-:Y:S01]  /*20780*/  ULDC.64 UR8, c[0x0][0xa10] ;  /* 0x0002840000087ab9 */ /* 0x000fe20000000a00 */
[----:B------:R-:W-:Y:S01]  /*20790*/  ULDC.64 UR6, c[0x0][0xa08] ;  /* 0x0002820000067ab9 */ /* 0x000fe20000000a00 */
[----:B--2---:R-:W-:Y:S01]  /*207a0*/  SHF.R.S32.HI R4, RZ, 0x1f, R15 ;  /* 0x0000001fff047819 */ /* 0x004fe2000001140f */
[----:B------:R-:W-:-:S09]  /*207b0*/  IMAD.SHL.U32 R14, R15, 0x4, RZ ;  /* 0x000000040f0e7824 */ /* 0x000fd200078e00ff */
        /* <DEDUP_REMOVED lines=8> */
[----:B------:R-:W-:Y:S02]  /*20840*/  ISETP.NE.AND.EX P2, PT, RZ, UR5, PT, P2 ;  /* 0x00000005ff007c0c */ /* 0x000fe4000bf45320 */
[----:B------:R-:W-:Y:S02]  /*20850*/  CS2R R10, SRZ ;  /* 0x00000000000a7805 */ /* 0x000fe4000001ff00 */
[----:B------:R-:W-:Y:S01]  /*20860*/  ISETP.NE.U32.AND P3, PT, RZ, UR10, PT ;  /* 0x0000000aff007c0c */ /* 0x000fe2000bf65070 */
[----:B------:R-:W-:Y:S01]  /*20870*/  STL [R1], R14 ;  /* 0x0000000e01007387 */ /* 0x000fe20000100800 */
[----:B------:R-:W-:Y:S02]  /*20880*/  ISETP.NE.U32.AND P0, PT, RZ, UR6, PT ;  /* 0x00000006ff007c0c */ /* 0x000fe4000bf05070 */
[----:B------:R-:W-:Y:S01]  /*20890*/  ISETP.NE.AND.EX P3, PT, RZ, UR11, PT, P3 ;  /* 0x0000000bff007c0c */ /* 0x000fe2000bf65330 */
[----:B------:R-:W-:Y:S01]  /*208a0*/  STL [R1+0x28], R13 ;  /* 0x0000280d01007387 */ /* 0x000fe20000100800 */
[----:B------:R-:W-:-:S02]  /*208b0*/  ISETP.NE.U32.AND P1, PT, RZ, UR8, PT ;  /* 0x00000008ff007c0c */ /* 0x000fc4000bf25070 */
[C---:B--2---:R-:W-:Y:S02]  /*208c0*/  IADD3 R2, P4, R14.reuse, UR4, RZ ;  /* 0x000000040e027c10 */ /* 0x044fe4000ff9e0ff */
[----:B------:R-:W-:Y:S02]  /*208d0*/  ISETP.NE.AND.EX P0, PT, RZ, UR7, PT, P0 ;  /* 0x00000007ff007c0c */ /* 0x000fe4000bf05300 */
[C---:B------:R-:W-:Y:S02]  /*208e0*/  IADD3.X R3, R13.reuse, UR5, RZ, P4, !PT ;  /* 0x000000050d037c10 */ /* 0x040fe4000a7fe4ff */
[C---:B0-----:R-:W-:Y:S02]  /*208f0*/  IADD3 R4, P4, R14.reuse, UR8, RZ ;  /* 0x000000080e047c10 */ /* 0x041fe4000ff9e0ff */
[----:B------:R-:W-:Y:S01]  /*20900*/  ISETP.NE.AND.EX P1, PT, RZ, UR9, PT, P1 ;  /* 0x00000009ff007c0c */ /* 0x000fe2000bf25310 */
[----:B------:R-:W2:Y:S01]  /*20910*/  @P2 LDG.E R8, desc[UR12][R2.64] ;  /* 0x0000000c02082981 */ /* 0x000ea2000c1e1900 */
[C---:B------:R-:W-:Y:S01]  /*20920*/  IADD3.X R5, R13.reuse, UR9, RZ, P4, !PT ;  /* 0x000000090d057c10 */ /* 0x040fe2000a7fe4ff */
[----:B------:R-:W-:Y:S01]  /*20930*/  ULDC UR4, c[0x0][0x288] ;  /* 0x0000a20000047ab9 */ /* 0x000fe20000000800 */
[----:B------:R-:W-:Y:S01]  /*20940*/  IADD3 R6, P5, R14, UR6, RZ ;  /* 0x000000060e067c10 */ /* 0x000fe2000ffbe0ff */
[----:B------:R-:W-:Y:S01]  /*20950*/  IMAD.U32 R12, RZ, RZ, UR4 ;  /* 0x00000004ff0c7e24 */ /* 0x000fe2000f8e00ff */
[----:B------:R-:W-:Y:S01]  /*20960*/  ULDC.64 UR4, c[0x0][0x418] ;  /* 0x0001060000047ab9 */ /* 0x000fe20000000a00 */
[----:B--2---:R0:W-:Y:S01]  /*20970*/  STL [R1+0x40], R8 ;  /* 0x0000400801007387 */ /* 0x0041e20000100800 */
[----:B------:R-:W-:Y:S01]  /*20980*/  IADD3.X R7, R13, UR7, RZ, P5, !PT ;  /* 0x000000070d077c10 */ /* 0x000fe2000affe4ff */
[----:B------:R-:W-:-:S04]  /*20990*/  UISETP.NE.U32.AND UP0, UPT, UR4, URZ, UPT ;  /* 0x0000003f0400728c */ /* 0x000fc8000bf05070 */
[----:B------:R-:W5:Y:S01]  /*209a0*/  @P1 LDG.E R10, desc[UR12][R4.64] ;  /* 0x0000000c040a1981 */ /* 0x000f62000c1e1900 */
[----:B------:R-:W-:Y:S01]  /*209b0*/  ULDC UR4, c[0x0][0x424] ;  /* 0x0001090000047ab9 */ /* 0x000fe20000000800 */
[----:B0-----:R-:W-:Y:S02]  /*209c0*/  @P3 IADD3 R8, P4, R14, UR10, RZ ;  /* 0x0000000a0e083c10 */ /* 0x001fe4000ff9e0ff */
[----:B------:R-:W5:Y:S02]  /*209d0*/  @P0 LDG.E R11, desc[UR12][R6.64] ;  /* 0x0000000c060b0981 */ /* 0x000f64000c1e1900 */
[----:B------:R-:W-:-:S05]  /*209e0*/  @P3 IADD3.X R9, R13, UR11, RZ, P4, !PT ;  /* 0x0000000b0d093c10 */ /* 0x000fca000a7fe4ff */
[----:B------:R0:W2:Y:S01]  /*209f0*/  @P3 LDG.E R12, desc[UR12][R8.64] ;  /* 0x0000000c080c3981 */ /* 0x0000a2000c1e1900 */
[----:B------:R-:W-:-:S03]  /*20a00*/  UISETP.NE.AND.EX UP0, UPT, UR5, URZ, UPT, UP0 ;  /* 0x0000003f0500728c */ /* 0x000fc6000bf05300 */
[----:B------:R-:W-:Y:S01]  /*20a10*/  ULDC UR5, c[0x0][0x2f0] ;  /* 0x0000bc0000057ab9 */ /* 0x000fe20000000800 */
[----:B------:R-:W-:-:S04]  /*20a20*/  USEL UR4, UR4, 0x1, UP0 ;  /* 0x0000000104047887 */ /* 0x000fc80008000000 */
[----:B------:R-:W-:-:S03]  /*20a30*/  UIMAD UR4, UR4, UR5, URZ ;  /* 0x00000005040472a4 */ /* 0x000fc6000f8e023f */
[----:B------:R-:W-:Y:S02]  /*20a40*/  ULDC UR5, c[0x0][0x348] ;  /* 0x0000d20000057ab9 */ /* 0x000fe40000000800 */
[----:B0-----:R-:W-:Y:S02]  /*20a50*/  IMAD.U32 R9, RZ, RZ, UR5 ;  /* 0x00000005ff097e24 */ /* 0x001fe4000f8e00ff */
[----:B------:R-:W-:Y:S01]  /*20a60*/  IMAD.U32 R8, RZ, RZ, UR4 ;  /* 0x00000004ff087e24 */ /* 0x000fe2000f8e00ff */
[----:B--2---:R0:W-:Y:S01]  /*20a70*/  STL [R1+0x50], R12 ;  /* 0x0000500c01007387 */ /* 0x0041e20000100800 */
[----:B------:R-:W-:Y:S05]  /*20a80*/  @P3 BRA `(.L_x_881) ;  /* 0x0000000000183947 */ /* 0x000fea0003800000 */
[----:B------:R-:W-:Y:S05]  /*20a90*/  @!P2 BRA `(.L_x_881) ;  /* 0x000000000014a947 */ /* 0x000fea0003800000 */
[----:B------:R-:W-:Y:S02]  /*20aa0*/  ULDC.64 UR4, c[0x0][0x208] ;  /* 0x0000820000047ab9 */ /* 0x000fe40000000a00 */
[----:B0-----:R-:W2:Y:S04]  /*20ab0*/  LDG.E R12, desc[UR4][R2.64] ;  /* 0x00000004020c7981 */ /* 0x001ea8000c1e1900 */
[----:B------:R-:W2:Y:S02]  /*20ac0*/  LDG.E R2, desc[UR4][R2.64+0x4] ;  /* 0x0000040402027981 */ /* 0x000ea4000c1e1900 */
[----:B--2---:R-:W-:-:S05]  /*20ad0*/  IMAD.IADD R2, R2, 0x1, -R12 ;  /* 0x0000000102027824 */ /* 0x004fca00078e0a0c */
[----:B------:R2:W-:Y:S02]  /*20ae0*/  STL [R1+0x50], R2 ;  /* 0x0000500201007387 */ /* 0x0005e40000100800 */
.L_x_881:
[----:B0-----:R-:W-:Y:S01]  /*20af0*/  IMAD.MOV.U32 R12, RZ, RZ, R15 ;  /* 0x000000ffff0c7224 */ /* 0x001fe200078e000f */
[----:B------:R-:W-:Y:S01]  /*20b00*/  ULDC.64 UR4, c[0x0][0xa20] ;  /* 0x0002880000047ab9 */ /* 0x000fe20000000a00 */
[----:B--2--5:R-:W-:Y:S01]  /*20b10*/  IMAD.IADD R2, R11, 0x1, R0 ;  /* 0x000000010b027824 */ /* 0x024fe200078e0200 */
[----:B------:R-:W-:Y:S02]  /*20b20*/  ISETP.NE.U32.AND P2, PT, RZ, UR4, PT ;  /* 0x00000004ff007c0c */ /* 0x000fe4000bf45070 */
[----:B------:R0:W-:Y:S02]  /*20b30*/  STL [R1+0xc], R12 ;  /* 0x00000c0c01007387 */ /* 0x0001e40000100800 */
[----:B------:R-:W-:Y:S02]  /*20b40*/  ISETP.NE.AND.EX P2, PT, RZ, UR5, PT, P2 ;  /* 0x00000005ff007c0c */ /* 0x000fe4000bf45320 */
[----:B------:R0:W-:Y:S11]  /*20b50*/  STL [R1+0x18], R2 ;  /* 0x0000180201007387 */ /* 0x0001f60000100800 */
[----:B0-----:R-:W-:Y:S05]  /*20b60*/  @!P2 BRA `(.L_x_882) ;  /* 0x000000000014a947 */ /* 0x001fea0003800000 */
[----:B------:R-:W-:Y:S01]  /*20b70*/  IADD3 R2, P0, R14, UR4, RZ ;  /* 0x000000040e027c10 */ /* 0x000fe2000ff1e0ff */
[----:B------:R-:W-:-:S03]  /*20b80*/  ULDC.64 UR6, c[0x0][0x208] ;  /* 0x0000820000067ab9 */ /* 0x000fc60000000a00 */
[----:B------:R-:W-:-:S05]  /*20b90*/  IADD3.X R3, R13, UR5, RZ, P0, !PT ;  /* 0x000000050d037c10 */ /* 0x000fca00087fe4ff */
[----:B------:R0:W5:Y:S01]  /*20ba0*/  LDG.E R8, desc[UR6][R2.64] ;  /* 0x0000000602087981 */ /* 0x000162000c1e1900 */
[----:B------:R-:W-:Y:S05]  /*20bb0*/  BRA `(.L_x_883) ;  /* 0x0000000000147947 */ /* 0x000fea0003800000 */
.L_x_882:
[----:B------:R-:W-:Y:S05]  /*20bc0*/  @!P0 BRA `(.L_x_883) ;  /* 0x0000000000108947 */ /* 0x000fea0003800000 */
[----:B------:R-:W-:Y:S02]  /*20bd0*/  ULDC.64 UR4, c[0x0][0x208] ;  /* 0x0000820000047ab9 */ /* 0x000fe40000000a00 */
[----:B------:R-:W2:Y:S04]  /*20be0*/  LDG.E R8, desc[UR4][R6.64] ;  /* 0x0000000406087981 */ /* 0x000ea8000c1e1900 */
[----:B------:R-:W2:Y:S02]  /*20bf0*/  LDG.E R6, desc[UR4][R6.64+0x4] ;  /* 0x0000040406067981 */ /* 0x000ea4000c1e1900 */
[----:B--2---:R-:W-:-:S07]  /*20c00*/  IMAD.IADD R8, R6, 0x1, -R8 ;  /* 0x0000000106087824 */ /* 0x004fce00078e0a08 */
.L_x_883:
[----:B------:R-:W-:Y:S01]  /*20c10*/  ULDC.64 UR4, c[0x0][0x208] ;  /* 0x0000820000047ab9 */ /* 0x000fe20000000a00 */
[----:B-----5:R-:W-:Y:S01]  /*20c20*/  IMAD.IADD R0, R8, 0x1, -R0 ;  /* 0x0000000108007824 */ /* 0x020fe200078e0a00 */
[----:B0-----:R-:W2:Y:S04]  /*20c30*/  @P1 LDG.E R2, desc[UR4][R4.64] ;  /* 0x0000000404021981 */ /* 0x001ea8000c1e1900 */
[----:B------:R-:W2:Y:S01]  /*20c40*/  @P1 LDG.E R4, desc[UR4][R4.64+0x4] ;  /* 0x0000040404041981 */ /* 0x000ea2000c1e1900 */
[----:B------:R-:W-:Y:S01]  /*20c50*/  BSSY B0, `(.L_x_884) ;  /* 0x00001a9000007945 */ /* 0x000fe20003800000 */
[----:B--2---:R-:W-:-:S04]  /*20c60*/  @P1 IMAD.IADD R9, R4, 0x1, -R2 ;  /* 0x0000000104091824 */ /* 0x004fc800078e0a02 */
[----:B------:R-:W-:-:S04]  /*20c70*/  IMAD.IADD R3, R0, 0x1, R9 ;  /* 0x0000000100037824 */ /* 0x000fc800078e0209 */
[----:B------:R-:W-:Y:S01]  /*20c80*/  VIADD R2, R3, 0x4f ;  /* 0x0000004f03027836 */ /* 0x000fe20000000000 */
[----:B------:R0:W-:Y:S03]  /*20c90*/  STL [R1+0x4c], R3 ;  /* 0x00004c0301007387 */ /* 0x0001e60000100800 */
[----:B------:R-:W-:-:S05]  /*20ca0*/  IMAD.HI R2, R2, 0x66666667, RZ ;  /* 0x6666666702027827 */ /* 0x000fca00078e02ff */
[----:B0-----:R-:W-:-:S04]  /*20cb0*/  SHF.R.U32.HI R3, RZ, 0x1f, R2 ;  /* 0x0000001fff037819 */ /* 0x001fc80000011602 */
[----:B------:R-:W-:-:S05]  /*20cc0*/  LEA.HI.SX32 R4, R2, R3, 0x1b ;  /* 0x0000000302047211 */ /* 0x000fca00078fdaff */
[--C-:B------:R-:W-:Y:S01]  /*20cd0*/  IMAD R2, R4, 0x50, -R0.reuse ;  /* 0x0000005004027824 */ /* 0x100fe200078e0a00 */
[----:B------:R0:W-:Y:S01]  /*20ce0*/  STL [R1+0x38], R4 ;  /* 0x0000380401007387 */ /* 0x0001e20000100800 */
[----:B------:R-:W-:-:S03]  /*20cf0*/  IMAD.MOV R0, RZ, RZ, -R0 ;  /* 0x000000ffff007224 */ /* 0x000fc600078e0a00 */
[----:B------:R-:W-:Y:S02]  /*20d00*/  VIMNMX R9, R2, R9, PT ;  /* 0x0000000902097248 */ /* 0x000fe40003fe0100 */
[----:B------:R-:W-:-:S04]  /*20d10*/  VIMNMX R0, RZ, R0, !PT ;  /* 0x00000000ff007248 */ /* 0x000fc80007fe0100 */
[----:B------:R-:W-:Y:S01]  /*20d20*/  ISETP.GT.AND P0, PT, R9, R0, PT ;  /* 0x000000000900720c */ /* 0x000fe20003f04270 */
[----:B0-----:R-:W-:-:S12]  /*20d30*/  IMAD.WIDE.U32 R4, R0, -0x33333333, RZ ;  /* 0xcccccccd00047825 */ /* 0x001fd800078e00ff */
[----:B------:R-:W-:Y:S01]  /*20d40*/  @P0 VIADD R2, R9, 0x4f ;  /* 0x0000004f09020836 */ /* 0x000fe20000000000 */
[----:B------:R-:W-:-:S03]  /*20d50*/  SHF.R.U32.HI R9, RZ, 0x6, R5 ;  /* 0x00000006ff097819 */ /* 0x000fc60000011605 */
[----:B------:R-:W-:-:S04]  /*20d60*/  @P0 IMAD.HI R0, R2, 0x66666667, RZ ;  /* 0x6666666702000827 */ /* 0x000fc800078e02ff */
[----:B------:R-:W-:Y:S01]  /*20d70*/  IMAD.MOV.U32 R7, RZ, RZ, R9 ;  /* 0x000000ffff077224 */ /* 0x000fe200078e0009 */
[----:B------:R-:W-:-:S04]  /*20d80*/  @P0 SHF.R.U32.HI R2, RZ, 0x1f, R0 ;  /* 0x0000001fff020819 */ /* 0x000fc80000011600 */
[----:B------:R-:W-:Y:S02]  /*20d90*/  @P0 LEA.HI.SX32 R7, R0, R2, 0x1b ;  /* 0x0000000200070211 */ /* 0x000fe400078fdaff */
[----:B------:R-:W-:Y:S02]  /*20da0*/  PLOP3.LUT P0, PT, PT, PT, PT, 0x80, 0x0 ;  /* 0x000000000000781c */ /* 0x000fe40003f0f070 */
[----:B------:R-:W-:-:S13]  /*20db0*/  ISETP.GT.AND P2, PT, R7, R9, PT ;  /* 0x000000090700720c */ /* 0x000fda0003f44270 */
[----:B------:R-:W-:Y:S05]  /*20dc0*/  @!P2 BRA `(.L_x_885) ;  /* 0x000000180044a947 */ /* 0x000fea0003800000 */
[----:B------:R-:W-:Y:S01]  /*20dd0*/  UMOV UR4, 0xffffffff ;  /* 0xffffffff00047882 */ /* 0x000fe20000000000 */
[----:B------:R-:W-:Y:S02]  /*20de0*/  SEL R0, R12, RZ, !P1 ;  /* 0x000000ff0c007207 */ /* 0x000fe40004800000 */
[----:B------:R-:W-:Y:S05]  /*20df0*/  BRA.DIV UR4, `(.L_x_886) ;  /* 0x0000007e04647947 */ /* 0x000fea000b800000 */
[----:B------:R-:W0:Y:S02]  /*20e00*/  S2R R2, SR_TID.X ;  /* 0x0000000000027919 */ /* 0x000e240000002100 */
[----:B0-----:R-:W-:-:S04]  /*20e10*/  SHF.R.U32.HI R2, RZ, 0x5, R2 ;  /* 0x00000005ff027819 */ /* 0x001fc80000011602 */
[----:B------:R-:W-:-:S05]  /*20e20*/  LOP3.LUT R2, R2, 0x3, RZ, 0xc0, !PT ;  /* 0x0000000302027812 */ /* 0x000fca00078ec0ff */
[----:B------:R0:W2:Y:S02]  /*20e30*/  SHFL.IDX PT, R14, R2, RZ, 0x1f ;  /* 0x00001fff020e7589 */ /* 0x0000a400000e0000 */
.L_x_1068:
[----:B--2---:R-:W-:Y:S02]  /*20e40*/  ISETP.NE.AND P0, PT, R14, RZ, PT ;  /* 0x000000ff0e00720c */ /* 0x004fe40003f05270 */
[----:B------:R-:W-:-:S11]  /*20e50*/  PLOP3.LUT P6, PT, PT, PT, PT, 0x8, 0x0 ;  /* 0x000000000000781c */ /* 0x000fd60003fce170 */
[----:B------:R-:W-:Y:S05]  /*20e60*/  @P0 BRA `(.L_x_887) ;  /* 0x00000000000c0947 */ /* 0x000fea0003800000 */
[----:B------:R-:W-:-:S03]  /*20e70*/  UMOV UR4, 0xffffffff ;  /* 0xffffffff00047882 */ /* 0x000fc60000000000 */
[----:B------:R-:W-:Y:S05]  /*20e80*/  BRA.DIV UR4, `(.L_x_888) ;  /* 0x0000007e04747947 */ /* 0x000fea000b800000 */
[----:B------:R-:W-:-:S13]  /*20e90*/  ELECT P6, URZ, PT ;  /* 0x00000000003f782f */ /* 0x000fda00038c0000 */
.L_x_887:
[----:B0-----:R-:W2:Y:S04]  /*20ea0*/  LDL R2, [R1+0x54] ;  /* 0x0000540001027983 */ /* 0x001ea80000100800 */
[----:B------:R-:W3:Y:S01]  /*20eb0*/  LDL R4, [R1+0x4] ;  /* 0x0000040001047983 */ /* 0x000ee20000100800 */
[----:B------:R-:W-:Y:S01]  /*20ec0*/  BSSY B1, `(.L_x_889) ;  /* 0x0000008000017945 */ /* 0x000fe20003800000 */
[----:B--2---:R-:W-:-:S05]  /*20ed0*/  VIADD R2, R2, 0x1 ;  /* 0x0000000102027836 */ /* 0x004fca0000000000 */
[----:B------:R-:W-:-:S04]  /*20ee0*/  LEA.HI R3, R2, R2, RZ, 0x1 ;  /* 0x0000000202037211 */ /* 0x000fc800078f08ff */
[----:B------:R-:W-:-:S05]  /*20ef0*/  LOP3.LUT R3, R3, 0xfffffffe, RZ, 0xc0, !PT ;  /* 0xfffffffe03037812 */ /* 0x000fca00078ec0ff */
[----:B------:R-:W-:-:S05]  /*20f00*/  IMAD.IADD R2, R2, 0x1, -R3 ;  /* 0x0000000102027824 */ /* 0x000fca00078e0a03 */
[----:B------:R-:W-:-:S04]  /*20f10*/  SHF.L.U32 R2, R2, 0x1f, RZ ;  /* 0x0000001f02027819 */ /* 0x000fc800000006ff */
[----:B---3--:R-:W0:Y:S02]  /*20f20*/  SYNCS.PHASECHK.TRANS64.TRYWAIT P0, [R4+URZ+0x38820], R2 ;  /* 0x03882002040075a7 */ /* 0x008e24000800017f */
[----:B0-----:R-:W-:Y:S05]  /*20f30*/  @!P0 BRA `(.L_x_890) ;  /* 0x0000007c00688947 */ /* 0x001fea0003800000 */
.L_x_1071:
[----:B------:R-:W-:Y:S05]  /*20f40*/  BSYNC B1 ;  /* 0x0000000000017941 */ /* 0x000fea0003800000 */
.L_x_889:
[----:B------:R-:W-:Y:S04]  /*20f50*/  BSSY B1, `(.L_x_891) ;  /* 0x00000af000017945 */ /* 0x000fe80003800000 */
[----:B------:R-:W-:Y:S05]  /*20f60*/  @!P6 BRA `(.L_x_892) ;  /* 0x0000000800b4e947 */ /* 0x000fea0003800000 */
[----:B------:R-:W2:Y:S04]  /*20f70*/  LDL R6, [R1+0x4] ;  /* 0x0000040001067983 */ /* 0x000ea80000100800 */
[----:B------:R-:W2:Y:S04]  /*20f80*/  LDL R5, [R1+0x1c] ;  /* 0x00001c0001057983 */ /* 0x000ea80000100800 */
[----:B------:R-:W3:Y:S01]  /*20f90*/  LDL R4, [R1+0x24] ;  /* 0x0000240001047983 */ /* 0x000ee20000100800 */
[----:B------:R-:W-:Y:S01]  /*20fa0*/  BSSY B2, `(.L_x_893) ;  /* 0x0000008000027945 */ /* 0x000fe20003800000 */
[----:B0-----:R-:W0:Y:S02]  /*20fb0*/  S2R R3, SR_TID.X ;  /* 0x0000000000037919 */ /* 0x001e240000002100 */
[----:B0-----:R-:W-:-:S04]  /*20fc0*/  LOP3.LUT R3, R3, 0x7f, RZ, 0xc0, !PT ;  /* 0x0000007f03037812 */ /* 0x001fc800078ec0ff */
[----:B------:R-:W-:Y:S01]  /*20fd0*/  ISETP.NE.AND P1, PT, R3, RZ, PT ;  /* 0x000000ff0300720c */ /* 0x000fe20003f25270 */
[----:B--2---:R-:W-:Y:S01]  /*20fe0*/  IMAD R6, R5, 0x8, R6 ;  /* 0x0000000805067824 */ /* 0x004fe200078e0206 */
[----:B---3--:R-:W-:-:S04]  /*20ff0*/  SHF.L.U32 R8, R4, 0x1f, RZ ;  /* 0x0000001f04087819 */ /* 0x008fc800000006ff */
[----:B------:R-:W0:Y:S02]  /*21000*/  SYNCS.PHASECHK.TRANS64.TRYWAIT P0, [R6+URZ+0x388a0], R8 ;  /* 0x0388a008060075a7 */ /* 0x000e24000800017f */
[----:B0-----:R-:W-:Y:S05]  /*21010*/  @!P0 BRA `(.L_x_894) ;  /* 0x0000007c00488947 */ /* 0x001fea0003800000 */
.L_x_1072:
[----:B------:R-:W-:Y:S05]  /*21020*/  BSYNC B2 ;  /* 0x0000000000027941 */ /* 0x000fea0003800000 */
.L_x_893:
[----:B------:R-:W-:Y:S04]  /*21030*/  BSSY B2, `(.L_x_895) ;  /* 0x0000009000027945 */ /* 0x000fe80003800000 */
[----:B------:R-:W-:Y:S05]  /*21040*/  @P1 BRA `(.L_x_896) ;  /* 0x00000000001c1947 */ /* 0x000fea0003800000 */
[----:B------:R-:W2:Y:S01]  /*21050*/  S2R R3, SR_TID.X ;  /* 0x0000000000037919 */ /* 0x000ea20000002100 */
[----:B------:R-:W-:-:S04]  /*21060*/  IMAD.MOV.U32 R2, RZ, RZ, 0xa000 ;  /* 0x0000a000ff027424 */ /* 0x000fc800078e00ff */
[----:B------:R3:W-:Y:S01]  /*21070*/  SYNCS.ARRIVE.TRANS64 RZ, [R6+URZ+0x38890], R2 ;  /* 0x0388900206ff79a7 */ /* 0x0007e2000800003f */
[----:B--2---:R-:W-:-:S04]  /*21080*/  LOP3.LUT R3, R3, 0x1f, RZ, 0xc0, !PT ;  /* 0x0000001f03037812 */ /* 0x004fc800078ec0ff */
[----:B------:R-:W-:-:S13]  /*21090*/  ISETP.NE.AND P0, PT, R3, RZ, PT ;  /* 0x000000ff0300720c */ /* 0x000fda0003f05270 */
[----:B---3--:R-:W-:Y:S05]  /*210a0*/  @!P0 BRA `(.L_x_896) ;  /* 0x0000000000048947 */ /* 0x008fea0003800000 */
[----:B------:R-:W-:Y:S01]  /*210b0*/  BPT.TRAP 0x1 ;  /* 0x000000040000795c */ /* 0x000fe20000300000 */
.L_x_896:
[----:B------:R-:W-:Y:S05]  /*210c0*/  BSYNC B2 ;  /* 0x0000000000027941 */ /* 0x000fea0003800000 */
.L_x_895:
[----:B------:R-:W2:Y:S04]  /*210d0*/  LDL R4, [R1+0x4] ;  /* 0x0000040001047983 */ /* 0x000ea80000100800 */
[----:B------:R-:W2:Y:S01]  /*210e0*/  LDL R2, [R1+0x1c] ;  /* 0x00001c0001027983 */ /* 0x000ea20000100800 */
[----:B------:R-:W-:Y:S01]  /*210f0*/  IMAD.MOV.U32 R20, RZ, RZ, RZ ;  /* 0x000000ffff147224 */ /* 0x000fe200078e00ff */
[----:B------:R-:W-:Y:S01]  /*21100*/  UIADD3 UR4, UP0, UR38, 0x570, URZ ;  /* 0x0000057026047890 */ /* 0x000fe2000ff1e03f */
[----:B------:R-:W-:Y:S01]  /*21110*/  IMAD R3, R7, 0x50, R10 ;  /* 0x0000005007037824 */ /* 0x000fe200078e020a */
[----:B------:R-:W-:Y:S01]  /*21120*/  PLOP3.LUT P0, PT, PT, PT, PT, 0x80, 0x0 ;  /* 0x000000000000781c */ /* 0x000fe20003f0f070 */
[----:B------:R-:W-:Y:S01]  /*21130*/  UMOV UR6, 0x0 ;  /* 0x0000000000067882 */ /* 0x000fe20000000000 */
[----:B------:R-:W-:Y:S01]  /*21140*/  R2UR UR10, R20 ;  /* 0x00000000140a72ca */ /* 0x000fe200000e0000 */
[----:B------:R-:W-:Y:S01]  /*21150*/  VIADD R3, R3, 0xffffffb0 ;  /* 0xffffffb003037836 */ /* 0x000fe20000000000 */
[----:B------:R-:W-:Y:S01]  /*21160*/  UIADD3.X UR5, URZ, UR39, URZ, UP0, !UPT ;  /* 0x000000273f057290 */ /* 0x000fe200087fe43f */
[----:B------:R-:W-:Y:S01]  /*21170*/  UMOV UR7, 0x12f00000 ;  /* 0x12f0000000077882 */ /* 0x000fe20000000000 */
[----:B--2---:R-:W-:-:S02]  /*21180*/  IMAD R4, R2, 0xa000, R4 ;  /* 0x0000a00002047824 */ /* 0x004fc400078e0204 */
[----:B------:R-:W-:Y:S02]  /*21190*/  VIADD R2, R6, 0x38890 ;  /* 0x0003889006027836 */ /* 0x000fe40000000000 */
[----:B------:R-:W-:-:S07]  /*211a0*/  VIADD R5, R4, 0x24400 ;  /* 0x0002440004057836 */ /* 0x000fce0000000000 */
.L_x_897:
        /* <DEDUP_REMOVED lines=9> */
[----:B--2---:R-:W-:Y:S05]  /*21240*/  @P0 BRA.U.ANY `(.L_x_897) ;  /* 0xfffffffd00d80947 */ /* 0x004fea000393ffff */
[----:B------:R-:W-:Y:S01]  /*21250*/  IMAD.MOV.U32 R15, RZ, RZ, 0x40 ;  /* 0x00000040ff0f7424 */ /* 0x000fe200078e00ff */
[----:B------:R-:W-:Y:S01]  /*21260*/  PLOP3.LUT P0, PT, PT, PT, PT, 0x80, 0x0 ;  /* 0x000000000000781c */ /* 0x000fe20003f0f070 */
[----:B------:R-:W-:Y:S01]  /*21270*/  VIADD R5, R4, 0x26c00 ;  /* 0x00026c0004057836 */ /* 0x000fe20000000000 */
[----:B------:R-:W-:Y:S01]  /*21280*/  UMOV UR6, 0x0 ;  /* 0x0000000000067882 */ /* 0x000fe20000000000 */
[----:B------:R-:W-:Y:S01]  /*21290*/  UMOV UR7, 0x12f00000 ;  /* 0x12f0000000077882 */ /* 0x000fe20000000000 */
[----:B------:R-:W-:-:S15]  /*212a0*/  R2UR UR10, R15 ;  /* 0x000000000f0a72ca */ /* 0x000fde00000e0000 */
.L_x_898:
        /* <DEDUP_REMOVED lines=16> */
.L_x_899:
        /* <DEDUP_REMOVED lines=16> */
.L_x_900:
        /* <DEDUP_REMOVED lines=10> */
[----:B------:R-:W2:Y:S01]  /*21550*/  SYNCS.PHASECHK.TRANS64.TRYWAIT P0, [R6+URZ+0x388c0], R8 ;  /* 0x0388c008060075a7 */ /* 0x000ea2000800017f */
[----:B------:R-:W-:Y:S04]  /*21560*/  BSSY B2, `(.L_x_901) ;  /* 0x0000002000027945 */ /* 0x000fe80003800000 */
[----:B--2---:R-:W-:Y:S05]  /*21570*/  @!P0 BRA `(.L_x_902) ;  /* 0x0000007800048947 */ /* 0x004fea0003800000 */
.L_x_1073:
[----:B------:R-:W-:Y:S05]  /*21580*/  BSYNC B2 ;  /* 0x0000000000027941 */ /* 0x000fea0003800000 */
.L_x_901:
[----:B------:R-:W-:Y:S01]  /*21590*/  BSSY B2, `(.L_x_903) ;  /* 0x000000b000027945 */ /* 0x000fe20003800000 */
[----:B------:R-:W-:Y:S02]  /*215a0*/  IMAD.MOV.U32 R12, RZ, RZ, 0x0 ;  /* 0x00000000ff0c7424 */ /* 0x000fe400078e00ff */
[----:B------:R-:W-:Y:S01]  /*215b0*/  IMAD.MOV.U32 R13, RZ, RZ, 0x12f00000 ;  /* 0x12f00000ff0d7424 */ /* 0x000fe200078e00ff */
[----:B------:R-:W-:Y:S06]  /*215c0*/  @P1 BRA `(.L_x_904) ;  /* 0x00000000001c1947 */ /* 0x000fec0003800000 */
[----:B------:R-:W3:Y:S01]  /*215d0*/  S2R R5, SR_TID.X ;  /* 0x0000000000057919 */ /* 0x000ee20000002100 */
[----:B------:R-:W-:-:S04]  /*215e0*/  IMAD.MOV.U32 R2, RZ, RZ, 0xa000 ;  /* 0x0000a000ff027424 */ /* 0x000fc800078e00ff */
[----:B------:R4:W-:Y:S01]  /*215f0*/  SYNCS.ARRIVE.TRANS64 RZ, [R6+URZ+0x388b0], R2 ;  /* 0x0388b00206ff79a7 */ /* 0x0009e2000800003f */
[----:B---3--:R-:W-:-:S04]  /*21600*/  LOP3.LUT R5, R5, 0x1f, RZ, 0xc0, !PT ;  /* 0x0000001f05057812 */ /* 0x008fc800078ec0ff */
[----:B------:R-:W-:-:S13]  /*21610*/  ISETP.NE.AND P0, PT, R5, RZ, PT ;  /* 0x000000ff0500720c */ /* 0x000fda0003f05270 */
[----:B----4-:R-:W-:Y:S05]  /*21620*/  @!P0 BRA `(.L_x_904) ;  /* 0x0000000000048947 */ /* 0x010fea0003800000 */
[----:B------:R-:W-:Y:S01]  /*21630*/  BPT.TRAP 0x1 ;  /* 0x000000040000795c */ /* 0x000fe20000300000 */
.L_x_904:
[----:B------:R-:W-:Y:S05]  /*21640*/  BSYNC B2 ;  /* 0x0000000000027941 */ /* 0x000fea0003800000 */
.L_x_903:
[----:B------:R-:W-:Y:S01]  /*21650*/  R2UR UR10, R20 ;  /* 0x00000000140a72ca */ /* 0x000fe200000e0000 */
[----:B------:R-:W-:Y:S01]  /*21660*/  UIADD3 UR4, UP0, UR38, 0x670, URZ ;  /* 0x0000067026047890 */ /* 0x000fe2000ff1e03f */
[----:B------:R-:W-:Y:S01]  /*21670*/  R2UR UR6, R12 ;  /* 0x000000000c0672ca */ /* 0x000fe200000e0000 */
[----:B0-2---:R-:W-:Y:S01]  /*21680*/  VIADD R6, R6, 0x388b0 ;  /* 0x000388b006067836 */ /* 0x005fe20000000000 */
[----:B------:R-:W-:Y:S01]  /*21690*/  R2UR UR7, R13 ;  /* 0x000000000d0772ca */ /* 0x000fe200000e0000 */
[----:B------:R-:W-:Y:S01]  /*216a0*/  VIADD R2, R4, 0x400 ;  /* 0x0000040004027836 */ /* 0x000fe20000000000 */
[----:B------:R-:W-:Y:S01]  /*216b0*/  PLOP3.LUT P0, PT, PT, PT, PT, 0x80, 0x0 ;  /* 0x000000000000781c */ /* 0x000fe20003f0f070 */
[----:B------:R-:W-:-:S12]  /*216c0*/  UIADD3.X UR5, URZ, UR39, URZ, UP0, !UPT ;  /* 0x000000273f057290 */ /* 0x000fd800087fe43f */
.L_x_905:
        /* <DEDUP_REMOVED lines=15> */
.L_x_906:
        /* <DEDUP_REMOVED lines=15> */
.L_x_907:
        /* <DEDUP_REMOVED lines=15> */
.L_x_908:
        /* <DEDUP_REMOVED lines=10> */
.L_x_892:
[----:B------:R-:W-:Y:S05]  /*21a40*/  BSYNC B1 ;  /* 0x0000000000017941 */ /* 0x000fea0003800000 */
.L_x_891:
[----:B0-----:R-:W2:Y:S04]  /*21a50*/  LDL.LU R2, [R1+0x1c] ;  /* 0x00001c0001027983 */ /* 0x001ea80000300800 */
[----:B------:R-:W3:Y:S01]  /*21a60*/  LDL.LU R5, [R1+0x24] ;  /* 0x0000240001057983 */ /* 0x000ee20000300800 */
[----:B------:R-:W-:Y:S01]  /*21a70*/  VIADD R7, R7, 0xfffffffe ;  /* 0xfffffffe07077836 */ /* 0x000fe20000000000 */
[----:B------:R-:W-:-:S04]  /*21a80*/  PLOP3.LUT P0, PT, PT, PT, PT, 0x8, 0x0 ;  /* 0x000000000000781c */ /* 0x000fc80003f0e170 */
[----:B------:R-:W-:Y:S01]  /*21a90*/  ISETP.GE.AND P2, PT, R7, R9, PT ;  /* 0x000000090700720c */ /* 0x000fe20003f46270 */
[----:B--2---:R-:W-:-:S05]  /*21aa0*/  VIADD R2, R2, 0x1 ;  /* 0x0000000102027836 */ /* 0x004fca0000000000 */
[----:B------:R-:W-:-:S04]  /*21ab0*/  ISETP.NE.AND P1, PT, R2, 0x2, PT ;  /* 0x000000020200780c */ /* 0x000fc80003f25270 */
[----:B------:R-:W-:Y:S02]  /*21ac0*/  SEL R3, RZ, 0x1, P1 ;  /* 0x00000001ff037807 */ /* 0x000fe40000800000 */
[----:B------:R-:W-:Y:S02]  /*21ad0*/  SEL R2, R2, RZ, P1 ;  /* 0x000000ff02027207 */ /* 0x000fe40000800000 */
[----:B---3--:R-:W-:-:S03]  /*21ae0*/  LOP3.LUT R5, R5, R3, RZ, 0x3c, !PT ;  /* 0x0000000305057212 */ /* 0x008fc600078e3cff */
[----:B------:R0:W-:Y:S04]  /*21af0*/  STL [R1+0x1c], R2 ;  /* 0x00001c0201007387 */ /* 0x0001e80000100800 */
[----:B------:R0:W-:Y:S01]  /*21b00*/  STL [R1+0x24], R5 ;  /* 0x0000240501007387 */ /* 0x0001e20000100800 */
[----:B------:R-:W-:Y:S05]  /*21b10*/  @!P2 BRA `(.L_x_885) ;  /* 0x0000000800f0a947 */ /* 0x000fea0003800000 */
.L_x_927:
[----:B------:R-:W-:Y:S05]  /*21b20*/  YIELD ;  /* 0x0000000000007946 */ /* 0x000fea0003800000 */
[----:B------:R-:W-:Y:S04]  /*21b30*/  BSSY B1, `(.L_x_909) ;  /* 0x00000ae000017945 */ /* 0x000fe80003800000 */
[----:B--2---:R-:W-:Y:S05]  /*21b40*/  @!P6 BRA `(.L_x_910) ;  /* 0x0000000800b0e947 */ /* 0x004fea0003800000 */
[----:B0-----:R-:W2:Y:S04]  /*21b50*/  LDL R5, [R1+0x4] ;  /* 0x0000040001057983 */ /* 0x001ea80000100800 */
[----:B------:R-:W2:Y:S04]  /*21b60*/  LDL R4, [R1+0x1c] ;  /* 0x00001c0001047983 */ /* 0x000ea80000100800 */
[----:B------:R-:W3:Y:S01]  /*21b70*/  LDL R3, [R1+0x24] ;  /* 0x0000240001037983 */ /* 0x000ee20000100800 */
[----:B------:R-:W-:Y:S01]  /*21b80*/  BSSY B2, `(.L_x_911) ;  /* 0x0000008000027945 */ /* 0x000fe20003800000 */
[----:B------:R-:W0:Y:S02]  /*21b90*/  S2R R2, SR_TID.X ;  /* 0x0000000000027919 */ /* 0x000e240000002100 */
[----:B0-----:R-:W-:-:S04]  /*21ba0*/  LOP3.LUT R2, R2, 0x7f, RZ, 0xc0, !PT ;  /* 0x0000007f02027812 */ /* 0x001fc800078ec0ff */
[----:B------:R-:W-:Y:S01]  /*21bb0*/  ISETP.NE.AND P2, PT, R2, RZ, PT ;  /* 0x000000ff0200720c */ /* 0x000fe20003f45270 */
[----:B--2---:R-:W-:Y:S01]  /*21bc0*/  IMAD R6, R4, 0x8, R5 ;  /* 0x0000000804067824 */ /* 0x004fe200078e0205 */
[----:B---3--:R-:W-:-:S04]  /*21bd0*/  SHF.L.U32 R5, R3, 0x1f, RZ ;  /* 0x0000001f03057819 */ /* 0x008fc800000006ff */
[----:B------:R-:W0:Y:S02]  /*21be0*/  SYNCS.PHASECHK.TRANS64.TRYWAIT P1, [R6+URZ+0x388a0], R5 ;  /* 0x0388a005060075a7 */ /* 0x000e24000802017f */
[----:B0-----:R-:W-:Y:S05]  /*21bf0*/  @!P1 BRA `(.L_x_912) ;  /* 0x0000007000789947 */ /* 0x001fea0003800000 */
.L_x_1074:
[----:B------:R-:W-:Y:S05]  /*21c00*/  BSYNC B2 ;  /* 0x0000000000027941 */ /* 0x000fea0003800000 */
.L_x_911:
        /* <DEDUP_REMOVED lines=9> */
.L_x_914:
[----:B------:R-:W-:Y:S05]  /*21ca0*/  BSYNC B2 ;  /* 0x0000000000027941 */ /* 0x000fea0003800000 */
.L_x_913:
[----:B------:R-:W2:Y:S04]  /*21cb0*/  LDL R3, [R1+0x4] ;  /* 0x0000040001037983 */ /* 0x000ea80000100800 */
[----:B------:R-:W2:Y:S01]  /*21cc0*/  LDL R2, [R1+0x1c] ;  /* 0x00001c0001027983 */ /* 0x000ea20000100800 */
[----:B------:R-:W-:Y:S01]  /*21cd0*/  IMAD.MOV.U32 R11, RZ, RZ, RZ ;  /* 0x000000ffff0b7224 */ /* 0x000fe200078e00ff */
[----:B------:R-:W-:Y:S01]  /*21ce0*/  UIADD3 UR4, UP0, UR38, 0x570, URZ ;  /* 0x0000057026047890 */ /* 0x000fe2000ff1e03f */
[----:B------:R-:W-:Y:S01]  /*21cf0*/  PLOP3.LUT P1, PT, PT, PT, PT, 0x80, 0x0 ;  /* 0x000000000000781c */ /* 0x000fe20003f2f070 */
[----:B------:R-:W-:Y:S01]  /*21d00*/  UMOV UR6, 0x0 ;  /* 0x0000000000067882 */ /* 0x000fe20000000000 */
[----:B------:R-:W-:Y:S01]  /*21d10*/  UMOV UR7, 0x12f00000 ;  /* 0x12f0000000077882 */ /* 0x000fe20000000000 */
[----:B------:R-:W-:Y:S01]  /*21d20*/  R2UR UR10, R11 ;  /* 0x000000000b0a72ca */ /* 0x000fe200000e0000 */
[----:B------:R-:W-:Y:S01]  /*21d30*/  UIADD3.X UR5, URZ, UR39, URZ, UP0, !UPT ;  /* 0x000000273f057290 */ /* 0x000fe200087fe43f */
[----:B--2---:R-:W-:-:S02]  /*21d40*/  IMAD R4, R2, 0xa000, R3 ;  /* 0x0000a00002047824 */ /* 0x004fc400078e0203 */
[----:B------:R-:W-:Y:S02]  /*21d50*/  IMAD R3, R7, 0x50, R10 ;  /* 0x0000005007037824 */ /* 0x000fe400078e020a */
[----:B------:R-:W-:Y:S02]  /*21d60*/  VIADD R2, R6, 0x38890 ;  /* 0x0003889006027836 */ /* 0x000fe40000000000 */
[----:B------:R-:W-:-:S07]  /*21d70*/  VIADD R8, R4, 0x24400 ;  /* 0x0002440004087836 */ /* 0x000fce0000000000 */
.L_x_915:
        /* <DEDUP_REMOVED lines=16> */
.L_x_916:
        /* <DEDUP_REMOVED lines=16> */
.L_x_917:
        /* <DEDUP_REMOVED lines=16> */
.L_x_918:
        /* <DEDUP_REMOVED lines=13> */
.L_x_1075:
[----:B------:R-:W-:Y:S05]  /*22150*/  BSYNC B2 ;  /* 0x0000000000027941 */ /* 0x000fea0003800000 */
.L_x_919:
        /* <DEDUP_REMOVED lines=11> */
.L_x_922:
[----:B------:R-:W-:Y:S05]  /*22210*/  BSYNC B2 ;  /* 0x0000000000027941 */ /* 0x000fea0003800000 */
.L_x_921:
        /* <DEDUP_REMOVED lines=8> */
.L_x_923:
        /* <DEDUP_REMOVED lines=15> */
.L_x_924:
        /* <DEDUP_REMOVED lines=15> */
.L_x_925:
        /* <DEDUP_REMOVED lines=15> */
.L_x_926:
        /* <DEDUP_REMOVED lines=10> */
.L_x_910:
[----:B------:R-:W-:Y:S05]  /*22610*/  BSYNC B1 ;  /* 0x0000000000017941 */ /* 0x000fea0003800000 */
.L_x_909:
[----:B0-----:R-:W2:Y:S04]  /*22620*/  LDL.LU R2, [R1+0x1c] ;  /* 0x00001c0001027983 */ /* 0x001ea80000300800 */
[----:B------:R-:W3:Y:S01]  /*22630*/  LDL.LU R5, [R1+0x24] ;  /* 0x0000240001057983 */ /* 0x000ee20000300800 */
[C---:B------:R-:W-:Y:S01]  /*22640*/  ISETP.GT.AND P2, PT, R7.reuse, R9, PT ;  /* 0x000000090700720c */ /* 0x040fe20003f44270 */
[----:B------:R-:W-:Y:S02]  /*22650*/  VIADD R7, R7, 0xffffffff ;  /* 0xffffffff07077836 */ /* 0x000fe40000000000 */
[----:B--2---:R-:W-:-:S05]  /*22660*/  VIADD R2, R2, 0x1 ;  /* 0x0000000102027836 */ /* 0x004fca0000000000 */
[----:B------:R-:W-:-:S04]  /*22670*/  ISETP.NE.AND P1, PT, R2, 0x2, PT ;  /* 0x000000020200780c */ /* 0x000fc80003f25270 */
[----:B------:R-:W-:Y:S02]  /*22680*/  SEL R3, RZ, 0x1, P1 ;  /* 0x00000001ff037807 */ /* 0x000fe40000800000 */
[----:B------:R-:W-:Y:S02]  /*22690*/  SEL R2, R2, RZ, P1 ;  /* 0x000000ff02027207 */ /* 0x000fe40000800000 */
[----:B---3--:R-:W-:-:S05]  /*226a0*/  LOP3.LUT R5, R5, R3, RZ, 0x3c, !PT ;  /* 0x0000000305057212 */ /* 0x008fca00078e3cff */
[----:B------:R2:W-:Y:S04]  /*226b0*/  STL [R1+0x24], R5 ;  /* 0x0000240501007387 */ /* 0x0005e80000100800 */
[----:B------:R2:W-:Y:S01]  /*226c0*/  STL [R1+0x1c], R2 ;  /* 0x00001c0201007387 */ /* 0x0005e20000100800 */
[----:B------:R-:W-:Y:S05]  /*226d0*/  @P2 BRA `(.L_x_927) ;  /* 0xfffffff400102947 */ /* 0x000fea000383ffff */
.L_x_885:
[----:B------:R-:W-:Y:S05]  /*226e0*/  BSYNC B0 ;  /* 0x0000000000007941 */ /* 0x000fea0003800000 */
.L_x_884:
[----:B0-2---:R-:W2:Y:S01]  /*226f0*/  LDL R2, [R1+0x4c] ;  /* 0x00004c0001027983 */ /* 0x005ea20000100800 */
[----:B------:R-:W-:Y:S05]  /*22700*/  @!P0 WARPSYNC.ALL ;  /* 0x0000000000008948 */ /* 0x000fea0003800000 */
[----:B------:R-:W-:Y:S06]  /*22710*/  @!P0 BAR.SYNC.DEFER_BLOCKING 0xc, 0x180 ;  /* 0x0306000000008b1d */ /* 0x000fec0000010000 */
[----:B------:R-:W-:Y:S01]  /*22720*/  BSSY B7, `(.L_x_928) ;  /* 0x00004fa000077945 */ /* 0x000fe20003800000 */
[----:B--2---:R-:W-:-:S13]  /*22730*/  ISETP.GT.AND P0, PT, R2, RZ, PT ;  /* 0x000000ff0200720c */ /* 0x004fda0003f04270 */
[----:B------:R-:W-:Y:S05]  /*22740*/  @P0 BRA `(.L_x_929) ;  /* 0x0000000000480947 */ /* 0x000fea0003800000 */
[----:B------:R-:W0:Y:S02]  /*22750*/  S2R R2, SR_TID.X ;  /* 0x0000000000027919 */ /* 0x000e240000002100 */
[----:B0-----:R-:W-:-:S04]  /*22760*/  LOP3.LUT R2, R2, 0x7f, RZ, 0xc0, !PT ;  /* 0x0000007f02027812 */ /* 0x001fc800078ec0ff */
[----:B------:R-:W-:-:S13]  /*22770*/  ISETP.NE.AND P0, PT, R2, RZ, PT ;  /* 0x000000ff0200720c */ /* 0x000fda0003f05270 */
[----:B------:R-:W-:Y:S05]  /*22780*/  @P0 BRA `(.L_x_930) ;  /* 0x0000004c00cc0947 */ /* 0x000fea0003800000 */
[----:B------:R-:W0:Y:S01]  /*22790*/  S2R R2, SR_LANEID ;  /* 0x0000000000027919 */ /* 0x000e220000000000 */
[----:B------:R-:W-:Y:S01]  /*227a0*/  VOTEU.ANY UR4, UPT, PT ;  /* 0x0000000000047886 */ /* 0x000fe200038e0100 */
[----:B------:R-:W2:Y:S01]  /*227b0*/  LDC.64 R4, c[0x0][0xc60] ;  /* 0x00031800ff047b82 */ /* 0x000ea20000000a00 */
[----:B------:R-:W0:Y:S01]  /*227c0*/  FLO.U32 R0, UR4 ;  /* 0x0000000400007d00 */ /* 0x000e2200080e0000 */
[----:B------:R-:W-:Y:S01]  /*227d0*/  ULDC.64 UR6, c[0x0][0x208] ;  /* 0x0000820000067ab9 */ /* 0x000fe20000000a00 */
[----:B0-----:R-:W-:-:S06]  /*227e0*/  ISETP.EQ.U32.AND P0, PT, R0, R2, PT ;  /* 0x000000020000720c */ /* 0x001fcc0003f02070 */
[----:B------:R-:W2:Y:S07]  /*227f0*/  POPC R2, UR4 ;  /* 0x0000000400027d09 */ /* 0x000eae0008000000 */
[----:B--2---:R-:W2:Y:S04]  /*22800*/  @P0 ATOMG.E.ADD.STRONG.GPU PT, R2, desc[UR6][R4.64], R2 ;  /* 0x00000002040209a8 */ /* 0x004ea800081ee1c6 */
[----:B--2---:R0:W2:Y:S02]  /*22810*/  SHFL.IDX PT, R2, R2, R0, 0x1f ;  /* 0x00001f0002027589 */ /* 0x0040a400000e0000 */
[----:B0-----:R-:W0:Y:S02]  /*22820*/  S2R R0, SR_LTMASK ;  /* 0x0000000000007919 */ /* 0x001e240000003900 */
[----:B0-----:R-:W-:-:S06]  /*22830*/  LOP3.LUT R0, R0, UR4, RZ, 0xc0, !PT ;  /* 0x0000000400007c12 */ /* 0x001fcc000f8ec0ff */
[----:B------:R-:W2:Y:S02]  /*22840*/  POPC R0, R0 ;  /* 0x0000000000007309 */ /* 0x000ea40000000000 */
[----:B--2---:R-:W-:Y:S01]  /*22850*/  IADD3 R16, R2, UR36, R0 ;  /* 0x0000002402107c10 */ /* 0x004fe2000fffe000 */
[----:B------:R-:W-:Y:S06]  /*22860*/  BRA `(.L_x_930) ;  /* 0x0000004c00947947 */ /* 0x000fec0003800000 */
.L_x_929:
[----:B------:R-:W2:Y:S01]  /*22870*/  LDL R0, [R1+0x4] ;  /* 0x0000040001007983 */ /* 0x000ea20000100800 */
[----:B------:R-:W-:Y:S01]  /*22880*/  BSSY B6, `(.L_x_931) ;  /* 0x0000014000067945 */ /* 0x000fe20003800000 */
[----:B--2---:R-:W-:-:S05]  /*22890*/  VIADD R0, R0, 0x24400 ;  /* 0x0002440000007836 */ /* 0x004fca0000000000 */
[----:B------:R-:W-:-:S13]  /*228a0*/  LOP3.LUT P0, RZ, R0, 0x3ff, RZ, 0xc0, !PT ;  /* 0x000003ff00ff7812 */ /* 0x000fda000780c0ff */
[----:B------:R-:W-:Y:S05]  /*228b0*/  @!P0 BRA `(.L_x_932) ;  /* 0x0000000000408947 */ /* 0x000fea0003800000 */
        /* <DEDUP_REMOVED lines=16> */
.L_x_932:
[----:B------:R-:W-:Y:S05]  /*229c0*/  BSYNC B6 ;  /* 0x0000000000067941 */ /* 0x000fea0003800000 */
.L_x_931:
        /* <DEDUP_REMOVED lines=20> */
[----:B-12---:R-:W-:Y:S05]  /*22b10*/  CALL.ABS.NOINC R2 ;  /* 0x0000000002007343 */ /* 0x006fea0003c00000 */
.L_x_935:
        /* <DEDUP_REMOVED lines=16> */
.L_x_934:
[----:B------:R-:W-:Y:S05]  /*22c20*/  BSYNC B6 ;  /* 0x0000000000067941 */ /* 0x000fea0003800000 */
.L_x_933:
[----:B------:R-:W2:Y:S01]  /*22c30*/  LDL.LU R2, [R1] ;  /* 0x0000000001027983 */ /* 0x000ea20000300800 */
[----:B------:R-:W-:-:S03]  /*22c40*/  ULDC.64 UR4, c[0x0][0x9f8] ;  /* 0x00027e0000047ab9 */ /* 0x000fc60000000a00 */
[----:B------:R-:W3:Y:S04]  /*22c50*/  LDL.LU R4, [R1+0x28] ;  /* 0x0000280001047983 */ /* 0x000ee80000300800 */
[----:B------:R-:W4:Y:S01]  /*22c60*/  LDL R7, [R1+0xc] ;  /* 0x00000c0001077983 */ /* 0x000f220000100800 */
[----:B------:R-:W-:Y:S01]  /*22c70*/  ISETP.NE.U32.AND P0, PT, RZ, UR4, PT ;  /* 0x00000004ff007c0c */ /* 0x000fe2000bf05070 */
[----:B------:R-:W-:Y:S02]  /*22c80*/  ULDC.64 UR6, c[0x0][0x208] ;  /* 0x0000820000067ab9 */ /* 0x000fe40000000a00 */
[----:B------:R-:W5:Y:S01]  /*22c90*/  LDL R0, [R1+0x38] ;  /* 0x0000380001007983 */ /* 0x000f620000100800 */
[----:B------:R-:W-:-:S13]  /*22ca0*/  ISETP.NE.AND.EX P0, PT, RZ, UR5, PT, P0 ;  /* 0x00000005ff007c0c */ /* 0x000fda000bf05300 */
[----:B--2---:R-:W-:-:S04]  /*22cb0*/  @P0 IADD3 R2, P1, R2, UR4, RZ ;  /* 0x0000000402020c10 */ /* 0x004fc8000ff3e0ff */
[----:B---3--:R-:W-:Y:S01]  /*22cc0*/  @P0 IADD3.X R3, R4, UR5, RZ, P1, !PT ;  /* 0x0000000504030c10 */ /* 0x008fe20008ffe4ff */
[----:B------:R-:W-:-:S04]  /*22cd0*/  ULDC.64 UR4, c[0x0][0xa08] ;  /* 0x0002820000047ab9 */ /* 0x000fc80000000a00 */
[----:B----4-:R0:W2:Y:S01]  /*22ce0*/  @P0 LDG.E R7, desc[UR6][R2.64] ;  /* 0x0000000602070981 */ /* 0x0100a2000c1e1900 */
[----:B-----5:R-:W-:Y:S01]  /*22cf0*/  VIADD R9, R0, 0xffffffff ;  /* 0xffffffff00097836 */ /* 0x020fe20000000000 */
[----:B0-----:R-:W0:Y:S01]  /*22d00*/  LDC.64 R2, c[0x0][0x418] ;  /* 0x00010600ff027b82 */ /* 0x001e220000000a00 */
[----:B--2---:R-:W-:Y:S01]  /*22d10*/  SHF.R.S32.HI R8, RZ, 0x1f, R7 ;  /* 0x0000001fff087819 */ /* 0x004fe20000011407 */
[----:B------:R2:W-:Y:S04]  /*22d20*/  @P0 STL [R1+0xc], R7 ;  /* 0x00000c0701000387 */ /* 0x0005e80000100800 */
[----:B------:R2:W-:Y:S04]  /*22d30*/  STL [R1+0x3c], R9 ;  /* 0x00003c0901007387 */ /* 0x0005e80000100800 */
[----:B------:R2:W-:Y:S01]  /*22d40*/  STL [R1+0x28], R8 ;  /* 0x0000280801007387 */ /* 0x0005e20000100800 */
[----:B0-----:R-:W-:Y:S01]  /*22d50*/  LOP3.LUT P0, RZ, R2, UR4, RZ, 0xfc, !PT ;  /* 0x0000000402ff7c12 */ /* 0x001fe2000f80fcff */
[----:B------:R-:W-:-:S03]  /*22d60*/  UMOV UR4, 0xffffffff ;  /* 0xffffffff00047882 */ /* 0x000fc60000000000 */
[----:B------:R-:W-:-:S04]  /*22d70*/  LOP3.LUT P0, RZ, R3, UR5, RZ, 0xfc, P0 ;  /* 0x0000000503ff7c12 */ /* 0x000fc8000800fcff */
[----:B------:R-:W-:Y:S01]  /*22d80*/  SEL R0, R7, RZ, !P0 ;  /* 0x000000ff07007207 */ /* 0x000fe20004000000 */
[----:B--2---:R-:W-:Y:S08]  /*22d90*/  BRA.DIV UR4, `(.L_x_936) ;  /* 0x0000006204387947 */ /* 0x004ff0000b800000 */
[----:B------:R-:W0:Y:S02]  /*22da0*/  S2R R4, SR_TID.X ;  /* 0x0000000000047919 */ /* 0x000e240000002100 */
[----:B0-----:R-:W-:-:S04]  /*22db0*/  SHF.R.U32.HI R4, RZ, 0x5, R4 ;  /* 0x00000005ff047819 */ /* 0x001fc80000011604 */
[----:B------:R-:W-:-:S05]  /*22dc0*/  LOP3.LUT R4, R4, 0x3, RZ, 0xc0, !PT ;  /* 0x0000000304047812 */ /* 0x000fca00078ec0ff */
[----:B------:R0:W2:Y:S02]  /*22dd0*/  SHFL.IDX PT, R14, R4, RZ, 0x1f ;  /* 0x00001fff040e7589 */ /* 0x0000a400000e0000 */
.L_x_1078:
[----:B0-----:R-:W3:Y:S01]  /*22de0*/  LDL.LU R4, [R1+0x20] ;  /* 0x0000200001047983 */ /* 0x001ee20000300800 */
[----:B------:R-:W-:Y:S02]  /*22df0*/  PLOP3.LUT P1, PT, PT, PT, PT, 0x8, 0x0 ;  /* 0x000000000000781c */ /* 0x000fe40003f2e170 */
[----:B--2---:R-:W-:Y:S01]  /*22e00*/  ISETP.NE.AND P0, PT, R14, RZ, PT ;  /* 0x000000ff0e00720c */ /* 0x004fe20003f05270 */
[----:B------:R0:W-:Y:S01]  /*22e10*/  STL [R1], R0 ;  /* 0x0000000001007387 */ /* 0x0001e20000100800 */
[----:B---3--:R-:W-:-:S09]  /*22e20*/  LOP3.LUT R4, R4, 0xfffffffe, RZ, 0xc0, !PT ;  /* 0xfffffffe04047812 */ /* 0x008fd200078ec0ff */
[----:B------:R-:W-:-:S05]  /*22e30*/  @P1 LOP3.LUT R4, R4, 0x1, RZ, 0xfc, !PT ;  /* 0x0000000104041812 */ /* 0x000fca00078efcff */
[----:B------:R0:W-:Y:S01]  /*22e40*/  STL [R1+0x20], R4 ;  /* 0x0000200401007387 */ /* 0x0001e20000100800 */
[----:B------:R-:W-:Y:S05]  /*22e50*/  @P0 BRA `(.L_x_937) ;  /* 0x0000000400640947 */ /* 0x000fea0003800000 */
[----:B------:R-:W-:-:S03]  /*22e60*/  UMOV UR4, 0xffffffff ;  /* 0xffffffff00047882 */ /* 0x000fc60000000000 */
[----:B------:R-:W-:Y:S05]  /*22e70*/  BRA.DIV UR4, `(.L_x_938) ;  /* 0x0000006204347947 */ /* 0x000fea000b800000 */
[----:B------:R-:W-:-:S13]  /*22e80*/  ELECT P6, URZ, PT ;  /* 0x00000000003f782f */ /* 0x000fda00038c0000 */
.L_x_1081:
[----:B------:R-:W-:Y:S05]  /*22e90*/  @!P6 BRA `(.L_x_937) ;  /* 0x000000040054e947 */ /* 0x000fea0003800000 */
[----:B------:R2:W-:Y:S01]  /*22ea0*/  STL [R1+0x14], R9 ;  /* 0x0000140901007387 */ /* 0x0005e20000100800 */
[----:B------:R-:W-:-:S04]  /*22eb0*/  ISETP.NE.U32.AND P0, PT, R2, RZ, PT ;  /* 0x000000ff0200720c */ /* 0x000fc80003f05070 */
[----:B------:R-:W-:-:S13]  /*22ec0*/  ISETP.NE.AND.EX P0, PT, R3, RZ, PT, P0 ;  /* 0x000000ff0300720c */ /* 0x000fda0003f05300 */
[----:B--2---:R-:W-:Y:S05]  /*22ed0*/  @!P0 BRA `(.L_x_939) ;  /* 0x0000000000548947 */ /* 0x004fea0003800000 */
[----:B------:R-:W2:Y:S01]  /*22ee0*/  LDC R6, c[0x0][0x43c] ;  /* 0x00010f00ff067b82 */ /* 0x000ea20000000800 */
[----:B0-----:R-:W-:Y:S01]  /*22ef0*/  IMAD.MOV.U32 R0, RZ, RZ, R9 ;  /* 0x000000ffff007224 */ /* 0x001fe200078e0009 */
[----:B------:R-:W-:Y:S01]  /*22f00*/  ULDC.64 UR4, c[0x0][0x428] ;  /* 0x00010a0000047ab9 */ /* 0x000fe20000000a00 */
[----:B------:R-:W-:Y:S01]  /*22f10*/  ULDC.64 UR6, c[0x0][0x208] ;  /* 0x0000820000067ab9 */ /* 0x000fe20000000a00 */
[----:B--2---:R-:W-:-:S13]  /*22f20*/  ISETP.NE.AND P0, PT, R6, 0x1, PT ;  /* 0x000000010600780c */ /* 0x004fda0003f05270 */
[----:B------:R-:W0:Y:S02]  /*22f30*/  @P0 LDC.64 R4, c[0x0][0x440] ;  /* 0x00011000ff040b82 */ /* 0x000e240000000a00 */
[----:B0-----:R-:W-:-:S05]  /*22f40*/  @P0 IMAD.HI.U32 R4, R9, R4, RZ ;  /* 0x0000000409040227 */ /* 0x001fca00078e00ff */
        /* <DEDUP_REMOVED lines=8> */
[----:B0-----:R-:W-:-:S04]  /*22fd0*/  IMAD R6, R8, UR4, RZ ;  /* 0x0000000408067c24 */ /* 0x001fc8000f8e02ff */
[----:B------:R-:W-:-:S04]  /*22fe0*/  IMAD R0, R7, UR5, R6 ;  /* 0x0000000507007c24 */ /* 0x000fc8000f8e0206 */
[----:B------:R-:W-:-:S05]  /*22ff0*/  IMAD.IADD R0, R5, 0x1, R0 ;  /* 0x0000000105007824 */ /* 0x000fca00078e0200 */
[----:B------:R-:W-:-:S05]  /*23000*/  LEA.HI.X R3, R4, R3, R0, 0x2, P0 ;  /* 0x0000000304037211 */ /* 0x000fca00000f1400 */
[----:B------:R-:W2:Y:S04]  /*23010*/  LDG.E R0, desc[UR6][R2.64] ;  /* 0x0000000602007981 */ /* 0x000ea8000c1e1900 */
[----:B--2---:R2:W-:Y:S02]  /*23020*/  STL [R1], R0 ;  /* 0x0000000001007387 */ /* 0x0045e40000100800 */
.L_x_939:
[----:B------:R-:W3:Y:S04]  /*23030*/  LDL R7, [R1+0x4] ;  /* 0x0000040001077983 */ /* 0x000ee80000100800 */
[----:B0-2---:R-:W3:Y:S04]  /*23040*/  LDL R0, [R1+0x8] ;  /* 0x0000080001007983 */ /* 0x005ee80000100800 */
[----:B------:R-:W2:Y:S01]  /*23050*/  LDL R2, [R1+0x10] ;  /* 0x0000100001027983 */ /* 0x000ea20000100800 */
[----:B---3--:R-:W-:Y:S01]  /*23060*/  IMAD R0, R0, 0x8, R7 ;  /* 0x0000000800007824 */ /* 0x008fe200078e0207 */
[----:B--2---:R-:W-:-:S04]  /*23070*/  SHF.L.U32 R2, R2, 0x1f, RZ ;  /* 0x0000001f02027819 */ /* 0x004fc800000006ff */
[----:B------:R-:W0:Y:S02]  /*23080*/  SYNCS.PHASECHK.TRANS64.TRYWAIT P0, [R0+URZ+0x38840], R2 ;  /* 0x03884002000075a7 */ /* 0x000e24000800017f */
[----:B0-----:R-:W-:Y:S05]  /*23090*/  @!P0 BRA `(.L_x_940) ;  /* 0x0000005c00cc8947 */ /* 0x001fea0003800000 */
.L_x_1082:
[----:B------:R-:W2:Y:S02]  /*230a0*/  S2R R3, SR_TID.X ;  /* 0x0000000000037919 */ /* 0x000ea40000002100 */
[----:B--2---:R-:W-:-:S04]  /*230b0*/  LOP3.LUT R3, R3, 0x7f, RZ, 0xc0, !PT ;  /* 0x0000007f03037812 */ /* 0x004fc800078ec0ff */
[----:B------:R-:W-:-:S13]  /*230c0*/  ISETP.NE.AND P0, PT, R3, RZ, PT ;  /* 0x000000ff0300720c */ /* 0x000fda0003f05270 */
        /* <DEDUP_REMOVED lines=8> */
.L_x_941:
[----:B0-----:R-:W2:Y:S04]  /*23150*/  LDL R2, [R1+0x18] ;  /* 0x0000180001027983 */ /* 0x001ea80000100800 */
[----:B------:R-:W3:Y:S04]  /*23160*/  LDL R6, [R1+0x4] ;  /* 0x0000040001067983 */ /* 0x000ee80000100800 */
[----:B------:R-:W3:Y:S04]  /*23170*/  LDL R5, [R1+0x8] ;  /* 0x0000080001057983 */ /* 0x000ee80000100800 */
[----:B------:R-:W4:Y:S04]  /*23180*/  LDL R4, [R1+0x14] ;  /* 0x0000140001047983 */ /* 0x000f280000100800 */
[----:B------:R-:W5:Y:S01]  /*23190*/  LDL R3, [R1] ;  /* 0x0000000001037983 */ /* 0x000f620000100800 */
[----:B------:R-:W-:-:S02]  /*231a0*/  R2UR UR9, R0 ;  /* 0x00000000000972ca */ /* 0x000fc400000e0000 */
[----:B--2---:R-:W-:Y:S02]  /*231b0*/  R2UR UR5, R2 ;  /* 0x00000000020572ca */ /* 0x004fe400000e0000 */
[----:B------:R-:W2:Y:S01]  /*231c0*/  LDL.LU R2, [R1+0x20] ;  /* 0x0000200001027983 */ /* 0x000ea20000300800 */
[----:B---3--:R-:W-:Y:S01]  /*231d0*/  IMAD R0, R5, 0xa000, R6 ;  /* 0x0000a00005007824 */ /* 0x008fe200078e0206 */
[----:B----4-:R-:W-:-:S04]  /*231e0*/  R2UR UR11, R4 ;  /* 0x00000000040b72ca */ /* 0x010fc800000e0000 */
[----:B------:R-:W-:Y:S01]  /*231f0*/  R2UR UR14, R0 ;  /* 0x00000000000e72ca */ /* 0x000fe200000e0000 */
[----:B------:R-:W-:Y:S01]  /*23200*/  UIADD3 UR4, UP0, UR38, 0x370, URZ ;  /* 0x0000037026047890 */ /* 0x000fe2000ff1e03f */
[----:B------:R-:W-:Y:S02]  /*23210*/  R2UR UR12, R18 ;  /* 0x00000000120c72ca */ /* 0x000fe400000e0000 */
[----:B-----5:R-:W-:Y:S01]  /*23220*/  R2UR UR13, R3 ;  /* 0x00000000030d72ca */ /* 0x020fe200000e0000 */
[----:B------:R-:W-:Y:S01]  /*23230*/  UIADD3 UR9, UR9, 0x38830, URZ ;  /* 0x0003883009097890 */ /* 0x000fe2000fffe03f */
[----:B------:R-:W-:-:S03]  /*23240*/  PLOP3.LUT P0, PT, PT, PT, PT, 0x80, 0x0 ;  /* 0x000000000000781c */ /* 0x000fc60003f0f070 */
[----:B------:R-:W-:-:S04]  /*23250*/  UIMAD UR11, UR11, 0x50, UR5 ;  /* 0x000000500b0b78a4 */ /* 0x000fc8000f8e0205 */
[----:B------:R-:W-:Y:S02]  /*23260*/  UIADD3 UR8, UR14, 0x24400, URZ ;  /* 0x000244000e087890 */ /* 0x000fe4000fffe03f */
[----:B------:R-:W-:Y:S02]  /*23270*/  UIADD3.X UR5, URZ, UR39, URZ, UP0, !UPT ;  /* 0x000000273f057290 */ /* 0x000fe400087fe43f */
[----:B------:R-:W-:Y:S02]  /*23280*/  UIADD3 UR15, UR14, 0x26c00, URZ ;  /* 0x00026c000e0f7890 */ /* 0x000fe4000fffe03f */
[----:B------:R-:W-:Y:S01]  /*23290*/  UIADD3 UR16, UR14, 0x29400, URZ ;  /* 0x000294000e107890 */ /* 0x000fe2000fffe03f */
[----:B------:R-:W-:Y:S01]  /*232a0*/  UMOV UR10, URZ ;  /* 0x0000003f000a7c82 */ /* 0x000fe20008000000 */
[----:B------:R-:W-:Y:S01]  /*232b0*/  UMOV UR6, 0x0 ;  /* 0x0000000000067882 */ /* 0x000fe20000000000 */
[----:B------:R-:W-:Y:S01]  /*232c0*/  UMOV UR7, 0x14f00000 ;  /* 0x14f0000000077882 */ /* 0x000fe20000000000 */
[----:B------:R-:W-:Y:S01]  /*232d0*/  UMOV UR17, 0x40 ;  /* 0x0000004000117882 */ /* 0x000fe20000000000 */
[----:B------:R-:W-:Y:S01]  /*232e0*/  UIADD3 UR14, UR14, 0x2bc00, URZ ;  /* 0x0002bc000e0e7890 */ /* 0x000fe2000fffe03f */
[----:B------:R0:W-:Y:S02]  /*232f0*/  UTMALDG.4D [UR8], [UR4], desc[UR6] ;  /* 0x00000608040075b4 */ /* 0x0001e40008019000 */
[----:B0-----:R-:W-:Y:S01]  /*23300*/  UMOV UR8, UR15 ;  /* 0x0000000f00087c82 */ /* 0x001fe20008000000 */
[----:B------:R-:W-:Y:S01]  /*23310*/  UMOV UR10, UR17 ;  /* 0x00000011000a7c82 */ /* 0x000fe20008000000 */
[----:B------:R-:W-:Y:S01]  /*23320*/  UMOV UR15, 0x80 ;  /* 0x00000080000f7882 */ /* 0x000fe20000000000 */
[----:B------:R0:W-:Y:S02]  /*23330*/  UTMALDG.4D [UR8], [UR4], desc[UR6] ;  /* 0x00000608040075b4 */ /* 0x0001e40008019000 */
[----:B0-----:R-:W-:Y:S01]  /*23340*/  UMOV UR8, UR16 ;  /* 0x0000001000087c82 */ /* 0x001fe20008000000 */
[----:B------:R-:W-:Y:S01]  /*23350*/  UMOV UR10, UR15 ;  /* 0x0000000f000a7c82 */ /* 0x000fe20008000000 */
[----:B------:R-:W-:Y:S01]  /*23360*/  UMOV UR15, 0xc0 ;  /* 0x000000c0000f7882 */ /* 0x000fe20000000000 */
[----:B------:R0:W-:Y:S02]  /*23370*/  UTMALDG.4D [UR8], [UR4], desc[UR6] ;  /* 0x00000608040075b4 */ /* 0x0001e40008019000 */
[----:B0-----:R-:W-:Y:S01]  /*23380*/  UMOV UR8, UR14 ;  /* 0x0000000e00087c82 */ /* 0x001fe20008000000 */
[----:B------:R-:W-:-:S02]  /*23390*/  UMOV UR10, UR15 ;  /* 0x0000000f000a7c82 */ /* 0x000fc40008000000 */
[----:B------:R3:W-:Y:S01]  /*233a0*/  UTMALDG.4D [UR8], [UR4], desc[UR6] ;  /* 0x00000608040075b4 */ /* 0x0007e20008019000 */
[----:B--2---:R-:W-:-:S04]  /*233b0*/  LOP3.LUT R2, R2, 0xfffffffe, RZ, 0xc0, !PT ;  /* 0xfffffffe02027812 */ /* 0x004fc800078ec0ff */
[----:B------:R-:W-:-:S05]  /*233c0*/  @P0 LOP3.LUT R2, R2, 0x1, RZ, 0xfc, !PT ;  /* 0x0000000102020812 */ /* 0x000fca00078efcff */
[----:B------:R3:W-:Y:S01]  /*233d0*/  STL [R1+0x20], R2 ;  /* 0x0000200201007387 */ /* 0x0007e20000100800 */
[----:B------:R-:W-:Y:S01]  /*233e0*/  NOP ;  /* 0x0000000000007918 */ /* 0x000fe20000000000 */
.L_x_937:
[----:B---3--:R-:W2:Y:S04]  /*233f0*/  LDL R2, [R1+0x4] ;  /* 0x0000040001027983 */ /* 0x008ea80000100800 */
[----:B------:R-:W3:Y:S04]  /*23400*/  LDL.LU R3, [R1+0x40] ;  /* 0x0000400001037983 */ /* 0x000ee80000300800 */
[----:B------:R-:W4:Y:S04]  /*23410*/  LDL.LU R5, [R1+0x30] ;  /* 0x0000300001057983 */ /* 0x000f280000300800 */
[----:B0-----:R-:W5:Y:S01]  /*23420*/  LDL.LU R4, [R1+0x48] ;  /* 0x0000480001047983 */ /* 0x001f620000300800 */
[----:B------:R-:W-:Y:S05]  /*23430*/  WARPSYNC.ALL ;  /* 0x0000000000007948 */ /* 0x000fea0003800000 */
[----:B------:R-:W-:Y:S01]  /*23440*/  ULDC.64 UR4, c[0x0][0x298] ;  /* 0x0000a60000047ab9 */ /* 0x000fe20000000a00 */
[----:B------:R-:W-:Y:S01]  /*23450*/  ULDC.64 UR6, c[0x0][0xa00] ;  /* 0x0002800000067ab9 */ /* 0x000fe20000000a00 */
[----:B------:R-:W-:Y:S01]  /*23460*/  BSSY B6, `(.L_x_942) ;  /* 0x0000024000067945 */ /* 0x000fe20003800000 */
[----:B------:R-:W-:Y:S01]  /*23470*/  BAR.SYNC.DEFER_BLOCKING 0x8, 0x180 ;  /* 0x0206000000007b1d */ /* 0x000fe20000010000 */
[----:B------:R-:W-:-:S04]  /*23480*/  ISETP.NE.U32.AND P0, PT, RZ, UR6, PT ;  /* 0x00000006ff007c0c */ /* 0x000fc8000bf05070 */
[----:B------:R-:W-:Y:S01]  /*23490*/  ISETP.NE.AND.EX P0, PT, RZ, UR7, PT, P0 ;  /* 0x00000007ff007c0c */ /* 0x000fe2000bf05300 */
[----:B--2---:R-:W-:Y:S01]  /*234a0*/  VIADD R2, R2, 0x14400 ;  /* 0x0001440002027836 */ /* 0x004fe20000000000 */
[----:B---3--:R-:W-:-:S04]  /*234b0*/  SHF.R.S32.HI R0, RZ, 0x1f, R3 ;  /* 0x0000001fff007819 */ /* 0x008fc80000011403 */
[----:B------:R-:W-:Y:S02]  /*234c0*/  LOP3.LUT P1, RZ, R2, 0x3ff, RZ, 0xc0, !PT ;  /* 0x000003ff02ff7812 */ /* 0x000fe4000782c0ff */
[----:B----4-:R-:W-:Y:S01]  /*234d0*/  SEL R5, R5, RZ, !P0 ;  /* 0x000000ff05057207 */ /* 0x010fe20004000000 */
[----:B------:R-:W-:Y:S01]  /*234e0*/  IMAD R0, R0, UR4, RZ ;  /* 0x0000000400007c24 */ /* 0x000fe2000f8e02ff */
[----:B-----5:R-:W-:-:S03]  /*234f0*/  SEL R4, R4, RZ, !P0 ;  /* 0x000000ff04047207 */ /* 0x020fc60004000000 */
[C---:B------:R-:W-:Y:S02]  /*23500*/  IMAD R0, R3.reuse, UR5, R0 ;  /* 0x0000000503007c24 */ /* 0x040fe4000f8e0200 */
[----:B------:R-:W-:-:S05]  /*23510*/  IMAD.WIDE.U32 R2, R3, UR4, RZ ;  /* 0x0000000403027c25 */ /* 0x000fca000f8e00ff */
[----:B------:R0:W-:Y:S04]  /*23520*/  STL.64 [R1+0x40], R2 ;  /* 0x0000400201007387 */ /* 0x0001e80000100a00 */
[----:B------:R2:W-:Y:S04]  /*23530*/  STL [R1+0x30], R5 ;  /* 0x0000300501007387 */ /* 0x0005e80000100800 */
[----:B------:R2:W-:Y:S01]  /*23540*/  STL [R1+0x5c], R4 ;  /* 0x00005c0401007387 */ /* 0x0005e20000100800 */
[----:B0-----:R-:W-:Y:S01]  /*23550*/  IMAD.IADD R2, R3, 0x1, R0 ;  /* 0x0000000103027824 */ /* 0x001fe200078e0200 */
[----:B------:R-:W-:-:S05]  /*23560*/  SHF.R.S32.HI R0, RZ, 0x1f, R18 ;  /* 0x0000001fff007819 */ /* 0x000fca0000011412 */
[----:B------:R2:W-:Y:S04]  /*23570*/  STL [R1+0x58], R0 ;  /* 0x0000580001007387 */ /* 0x0005e80000100800 */
[----:B------:R2:W-:Y:S01]  /*23580*/  STL [R1+0x48], R2 ;  /* 0x0000480201007387 */ /* 0x0005e20000100800 */
[----:B------:R-:W-:Y:S05]  /*23590*/  @!P1 BRA `(.L_x_943) ;  /* 0x0000000000409947 */ /* 0x000fea0003800000 */
[----:B--2---:R-:W-:Y:S01]  /*235a0*/  MOV R2, 0x0 ;  /* 0x0000000000027802 */ /* 0x004fe20000000f00 */
        /* <DEDUP_REMOVED lines=15> */
.L_x_943:
[----:B------:R-:W-:Y:S05]  /*236a0*/  BSYNC B6 ;  /* 0x0000000000067941 */ /* 0x000fea0003800000 */
.L_x_942:
[----:B------:R-:W3:Y:S01]  /*236b0*/  LDL.LU R6, [R1+0x48] ;  /* 0x0000480001067983 */ /* 0x000ee20000300800 */
[----:B------:R-:W-:Y:S01]  /*236c0*/  ULDC.64 UR4, c[0x0][0x2d8] ;  /* 0x0000b60000047ab9 */ /* 0x000fe20000000a00 */
[----:B------:R-:W0:Y:S01]  /*236d0*/  LDC R7, c[0x0][0x448] ;  /* 0x00011200ff077b82 */ /* 0x000e220000000800 */
[----:B------:R-:W-:Y:S01]  /*236e0*/  IMAD.SHL.U32 R17, R17, 0x80, RZ ;  /* 0x0000008011117824 */ /* 0x000fe200078e00ff */
[----:B--2---:R-:W3:Y:S01]  /*236f0*/  LDL.LU.64 R2, [R1+0x40] ;  /* 0x0000400001027983 */ /* 0x004ee20000300a00 */
[----:B------:R-:W-:-:S03]  /*23700*/  ULDC.64 UR6, c[0x0][0x280] ;  /* 0x0000a00000067ab9 */ /* 0x000fc60000000a00 */
[----:B------:R-:W2:Y:S04]  /*23710*/  LDL.LU R0, [R1+0x58] ;  /* 0x0000580001007983 */ /* 0x000ea80000300800 */
[----:B------:R-:W4:Y:S04]  /*23720*/  LDL.LU R5, [R1+0x5c] ;  /* 0x00005c0001057983 */ /* 0x000f280000300800 */
[----:B------:R-:W4:Y:S01]  /*23730*/  LDL.LU R4, [R1+0x30] ;  /* 0x0000300001047983 */ /* 0x000f220000300800 */
[----:B------:R-:W1:Y:S01]  /*23740*/  S2R R8, SR_TID.X ;  /* 0x0000000000087919 */ /* 0x000e620000002100 */
[----:B------:R-:W1:Y:S01]  /*23750*/  S2R R10, SR_TID.X ;  /* 0x00000000000a7919 */ /* 0x000e620000002100 */
[----:B0-----:R-:W-:Y:S01]  /*23760*/  ISETP.NE.AND P0, PT, R7, 0x1, PT ;  /* 0x000000010700780c */ /* 0x001fe20003f05270 */
[----:B-1----:R-:W-:-:S02]  /*23770*/  IMAD.SHL.U32 R8, R8, 0x8, RZ ;  /* 0x0000000808087824 */ /* 0x002fc400078e00ff */
[----:B------:R-:W-:-:S03]  /*23780*/  IMAD.SHL.U32 R10, R10, 0x8, RZ ;  /* 0x000000080a0a7824 */ /* 0x000fc600078e00ff */
[----:B------:R-:W-:-:S04]  /*23790*/  LOP3.LUT R8, R8, 0x38, RZ, 0xc0, !PT ;  /* 0x0000003808087812 */ /* 0x000fc800078ec0ff */
[C---:B------:R-:W-:Y:S02]  /*237a0*/  LOP3.LUT R9, R8.reuse, 0x80, RZ, 0xfc, !PT ;  /* 0x0000008008097812 */ /* 0x040fe400078efcff */
[----:B------:R-:W-:Y:S02]  /*237b0*/  LOP3.LUT R11, R8, 0x40, RZ, 0xfc, !PT ;  /* 0x00000040080b7812 */ /* 0x000fe400078efcff */
[----:B------:R-:W-:Y:S02]  /*237c0*/  LOP3.LUT R10, R10, 0x38, RZ, 0xc0, !PT ;  /* 0x000000380a0a7812 */ /* 0x000fe400078ec0ff */
[----:B------:R-:W-:Y:S01]  /*237d0*/  LOP3.LUT R8, R8, 0xc0, RZ, 0xfc, !PT ;  /* 0x000000c008087812 */ /* 0x000fe200078efcff */
[----:B---3--:R-:W-:Y:S02]  /*237e0*/  IMAD.MOV.U32 R3, RZ, RZ, R6 ;  /* 0x000000ffff037224 */ /* 0x008fe400078e0006 */
[----:B------:R-:W0:Y:S01]  /*237f0*/  @P0 LDC R6, c[0x0][0x450] ;  /* 0x00011400ff060b82 */ /* 0x000e220000000800 */
[----:B--2---:R-:W-:-:S02]  /*23800*/  IMAD R0, R0, UR4, RZ ;  /* 0x0000000400007c24 */ /* 0x004fc4000f8e02ff */
[----:B------:R-:W-:-:S04]  /*23810*/  IMAD.WIDE.U32 R2, R18, UR4, R2 ;  /* 0x0000000412027c25 */ /* 0x000fc8000f8e0002 */
[----:B------:R-:W-:Y:S01]  /*23820*/  IMAD R0, R18, UR5, R0 ;  /* 0x0000000512007c24 */ /* 0x000fe2000f8e0200 */
[----:B------:R-:W-:-:S03]  /*23830*/  ULDC.64 UR4, c[0x0][0x2e0] ;  /* 0x0000b80000047ab9 */ /* 0x000fc60000000a00 */
[----:B------:R-:W-:Y:S02]  /*23840*/  IMAD.IADD R3, R3, 0x1, R0 ;  /* 0x0000000103037824 */ /* 0x000fe400078e0200 */
[----:B----4-:R-:W-:Y:S02]  /*23850*/  IMAD R0, R5, UR4, RZ ;  /* 0x0000000405007c24 */ /* 0x010fe4000f8e02ff */
[----:B------:R-:W-:-:S04]  /*23860*/  IMAD.WIDE.U32 R2, R4, UR4, R2 ;  /* 0x0000000404027c25 */ /* 0x000fc8000f8e0002 */
[----:B------:R-:W-:Y:S01]  /*23870*/  IMAD R0, R4, UR5, R0 ;  /* 0x0000000504007c24 */ /* 0x000fe2000f8e0200 */
[----:B------:R-:W-:Y:S01]  /*23880*/  ULDC.64 UR4, c[0x0][0x2d0] ;  /* 0x0000b40000047ab9 */ /* 0x000fe20000000a00 */
[----:B------:R-:W1:Y:S02]  /*23890*/  S2R R4, SR_TID.X ;  /* 0x0000000000047919 */ /* 0x000e640000002100 */
[----:B------:R-:W-:Y:S01]  /*238a0*/  IMAD.IADD R3, R3, 0x1, R0 ;  /* 0x0000000103037824 */ /* 0x000fe200078e0200 */
[----:B-1----:R-:W-:-:S04]  /*238b0*/  LOP3.LUT R4, R4, 0x7f, RZ, 0xc0, !PT ;  /* 0x0000007f04047812 */ /* 0x002fc800078ec0ff */
[----:B------:R-:W-:Y:S02]  /*238c0*/  SHF.R.U32.HI R5, RZ, 0x3, R4 ;  /* 0x00000003ff057819 */ /* 0x000fe40000011604 */
[----:B------:R-:W1:Y:S02]  /*238d0*/  S2R R4, SR_TID.X ;  /* 0x0000000000047919 */ /* 0x000e640000002100 */
[----:B-1----:R-:W-:-:S05]  /*238e0*/  IMAD.SHL.U32 R4, R4, 0x10, RZ ;  /* 0x0000001004047824 */ /* 0x002fca00078e00ff */
[----:B------:R-:W-:Y:S02]  /*238f0*/  LOP3.LUT R4, R5, 0x70, R4, 0xf8, !PT ;  /* 0x0000007005047812 */ /* 0x000fe400078ef804 */
[----:B------:R-:W1:Y:S02]  /*23900*/  @P0 LDC R5, c[0x0][0x44c] ;  /* 0x00011300ff050b82 */ /* 0x000e640000000800 */
[----:B------:R-:W-:-:S05]  /*23910*/  LOP3.LUT R4, R4, R17, RZ, 0xfc, !PT ;  /* 0x0000001104047212 */ /* 0x000fca00078efcff */
[----:B------:R-:W-:Y:S02]  /*23920*/  IMAD.MOV.U32 R0, RZ, RZ, R4 ;  /* 0x000000ffff007224 */ /* 0x000fe400078e0004 */
[----:B-1----:R-:W-:-:S05]  /*23930*/  @P0 IMAD.HI.U32 R5, R4, R5, RZ ;  /* 0x0000000504050227 */ /* 0x002fca00078e00ff */
[----:B0-----:R-:W-:-:S05]  /*23940*/  @P0 SHF.R.U32.HI R0, RZ, R6, R5 ;  /* 0x00000006ff000219 */ /* 0x001fca0000011605 */
        /* <DEDUP_REMOVED lines=23> */
[----:B------:R-:W2:Y:S01]  /*23ac0*/  LDL.LU R6, [R1+0x50] ;  /* 0x0000500001067983 */ /* 0x000ea20000300800 */
[----:B------:R-:W0:Y:S02]  /*23ad0*/  S2R R8, SR_TID.X ;  /* 0x0000000000087919 */ /* 0x000e240000002100 */
[----:B0-----:R-:W-:-:S04]  /*23ae0*/  LOP3.LUT R8, R8, 0x7f, RZ, 0xc0, !PT ;  /* 0x0000007f08087812 */ /* 0x001fc800078ec0ff */
[----:B------:R-:W-:-:S05]  /*23af0*/  SHF.R.U32.HI R8, RZ, 0x3, R8 ;  /* 0x00000003ff087819 */ /* 0x000fca0000011608 */
[----:B------:R-:W-:Y:S01]  /*23b00*/  IMAD.IADD R0, R8, 0x1, R17 ;  /* 0x0000000108007824 */ /* 0x000fe200078e0211 */
[----:B------:R-:W-:-:S03]  /*23b10*/  ULDC.64 UR4, c[0x0][0x208] ;  /* 0x0000820000047ab9 */ /* 0x000fc60000000a00 */
[----:B------:R-:W-:Y:S02]  /*23b20*/  VIADD R5, R0, 0x10 ;  /* 0x0000001000057836 */ /* 0x000fe40000000000 */
[----:B--2---:R-:W-:Y:S02]  /*23b30*/  IMAD R2, R6, R7, RZ ;  /* 0x0000000706027224 */ /* 0x004fe400078e02ff */
[----:B------:R-:W0:Y:S04]  /*23b40*/  SHFL.IDX PT, R7, R4, RZ, 0x181f ;  /* 0x00181fff04077589 */ /* 0x000e2800000e0000 */
[----:B------:R-:W1:Y:S01]  /*23b50*/  SHFL.IDX PT, R6, R3, RZ, 0x181f ;  /* 0x00181fff03067589 */ /* 0x000e6200000e0000 */
[----:B------:R-:W-:-:S13]  /*23b60*/  ISETP.GE.AND P5, PT, R0, R2, PT ;  /* 0x000000020000720c */ /* 0x000fda0003fa6270 */
[----:B0-----:R-:W-:-:S05]  /*23b70*/  @!P5 LEA R7, P4, R10, R7, 0x1 ;  /* 0x000000070a07d211 */ /* 0x001fca00078808ff */
[----:B-1----:R-:W-:-:S05]  /*23b80*/  @!P5 IMAD.X R6, RZ, RZ, R6, P4 ;  /* 0x000000ffff06d224 */ /* 0x002fca00020e0606 */
[----:B------:R-:W-:-:S04]  /*23b90*/  @!P5 LOP3.LUT R7, R7, R6, RZ, 0x3c, !PT ;  /* 0x000000060707d212 */ /* 0x000fc800078e3cff */
[----:B------:R-:W-:-:S04]  /*23ba0*/  @!P5 LOP3.LUT R6, R7, R6, RZ, 0x3c, !PT ;  /* 0x000000060706d212 */ /* 0x000fc800078e3cff */
[----:B------:R-:W-:-:S05]  /*23bb0*/  @!P5 LOP3.LUT R7, R7, R6, RZ, 0x3c, !PT ;  /* 0x000000060707d212 */ /* 0x000fca00078e3cff */
[----:B------:R-:W-:Y:S01]  /*23bc0*/  @!PT LDS RZ, [RZ] ;  /* 0x00000000fffff984 */ /* 0x000fe20000000800 */
        /* <DEDUP_REMOVED lines=66> */
[----:B------:R-:W0:Y:S06]  /*23ff0*/  SHFL.IDX PT, R8, R3, 0x6, 0x181f ;  /* 0x00d81f0003087f89 */ /* 0x000e2c00000e0000 */
        /* <DEDUP_REMOVED lines=8> */
[----:B------:R0:W-:Y:S04]  /*24080*/  @!P5 LDGSTS.E.BYPASS.LTC128B.128 [R9+0x23400], desc[UR4][R6.64+0x180], !P3 ;  /* 0x234001800609dfae */ /* 0x0001e8000d901d44 */
[----:B------:R0:W2:Y:S02]  /*24090*/  SHFL.IDX PT, R3, R4, 0x7, 0x181f ;  /* 0x00f81f0004037f89 */ /* 0x0000a400000e0000 */
.L_x_1099:
        /* <DEDUP_REMOVED lines=14> */
.L_x_946:
[----:B------:R-:W-:Y:S05]  /*24180*/  BSYNC B0 ;  /* 0x0000000000007941 */ /* 0x000fea0003800000 */
.L_x_945:
[----:B0--3--:R-:W3:Y:S01]  /*24190*/  LDL R9, [R1+0x4] ;  /* 0x0000040001097983 */ /* 0x009ee20000100800 */
[----:B------:R-:W-:Y:S01]  /*241a0*/  PLOP3.LUT P0, PT, PT, PT, PT, 0x80, 0x0 ;  /* 0x000000000000781c */ /* 0x000fe20003f0f070 */
[----:B------:R-:W-:Y:S01]  /*241b0*/  NOP ;  /* 0x0000000000007918 */ /* 0x000fe20000000000 */
[----:B---3--:R-:W-:-:S11]  /*241c0*/  VIADD R10, R9, 0x38800 ;  /* 0x00038800090a7836 */ /* 0x008fd60000000000 */
.L_x_947:
[----:B------:R-:W3:Y:S01]  /*241d0*/  LDL R2, [R1+0x4] ;  /* 0x0000040001027983 */ /* 0x000ee20000100800 */
[----:B------:R-:W-:Y:S02]  /*241e0*/  PLOP3.LUT P1, PT, P1, P0, PT, 0xa2, 0x0 ;  /* 0x000000000000781c */ /* 0x000fe40000f21472 */
[----:B---3--:R-:W-:-:S08]  /*241f0*/  @P0 R2UR P1, UR4, R2 ;  /* 0x00000000020402ca */ /* 0x008fd00000020000 */
[----:B------:R-:W-:-:S05]  /*24200*/  @P0 PLOP3.LUT P0, PT, P1, PT, PT, 0x80, 0x0 ;  /* 0x000000000000081c */ /* 0x000fca0000f0f070 */
[----:B------:R-:W-:Y:S01]  /*24210*/  @!P1 SYNCS.ARRIVE.TRANS64.RED.A0T1 RZ, [UR4+0x38800], RZ ;  /* 0x038800ffffff99a7 */ /* 0x000fe20008200404 */
[----:B------:R-:W-:Y:S07]  /*24220*/  @!P1 ARRIVES.LDGSTSBAR.64.TRANSCNT [UR4+0x38800] ;  /* 0x03880000ff0099b0 */ /* 0x000fee0008000a84 */
[----:B------:R-:W-:Y:S05]  /*24230*/  @P0 BRA.U.ANY `(.L_x_947) ;  /* 0xfffffffd00e40947 */ /* 0x000fea000393ffff */
[----:B--2---:R-:W2:Y:S02]  /*24240*/  LDL.LU R3, [R1+0x54] ;  /* 0x0000540001037983 */ /* 0x004ea40000300800 */
        /* <DEDUP_REMOVED lines=11> */
.L_x_1100:
[----:B------:R-:W-:Y:S05]  /*24300*/  BSYNC B0 ;  /* 0x0000000000007941 */ /* 0x000fea0003800000 */
.L_x_948:
        /* <DEDUP_REMOVED lines=18> */
[----:B--2---:R-:W-:Y:S01]  /*24430*/  LOP3.LUT P1, RZ, R4, 0x1, RZ, 0xc0, !PT ;  /* 0x0000000104ff7812 */ /* 0x004fe2000782c0ff */
[----:B---3--:R-:W-:-:S05]  /*24440*/  VIADD R7, R3, 0x1 ;  /* 0x0000000103077836 */ /* 0x008fca0000000000 */
[----:B------:R-:W-:-:S04]  /*24450*/  ISETP.NE.AND P0, PT, R7, 0x2, PT ;  /* 0x000000020700780c */ /* 0x000fc80003f05270 */
[----:B------:R-:W-:Y:S02]  /*24460*/  SEL R9, RZ, 0x1, P0 ;  /* 0x00000001ff097807 */ /* 0x000fe40000000000 */
[----:B------:R-:W-:Y:S02]  /*24470*/  SEL R7, R7, RZ, P0 ;  /* 0x000000ff07077207 */ /* 0x000fe40000000000 */
[----:B----4-:R-:W-:Y:S01]  /*24480*/  LOP3.LUT R9, R2, R9, RZ, 0x3c, !PT ;  /* 0x0000000902097212 */ /* 0x010fe200078e3cff */
[----:B------:R-:W-:Y:S06]  /*24490*/  @!P1 BRA `(.L_x_955) ;  /* 0x0000000c005c9947 */ /* 0x000fec0003800000 */
[----:B------:R0:W5:Y:S01]  /*244a0*/  LDL R4, [R1] ;  /* 0x0000000001047983 */ /* 0x0001620000100800 */
[----:B------:R-:W-:Y:S02]  /*244b0*/  ULDC.64 UR4, c[0x0][0x418] ;  /* 0x0001060000047ab9 */ /* 0x000fe40000000a00 */
[----:B------:R-:W-:-:S04]  /*244c0*/  ISETP.NE.U32.AND P0, PT, RZ, UR4, PT ;  /* 0x00000004ff007c0c */ /* 0x000fc8000bf05070 */
[----:B------:R-:W-:-:S13]  /*244d0*/  ISETP.NE.AND.EX P0, PT, RZ, UR5, PT, P0 ;  /* 0x00000005ff007c0c */ /* 0x000fda000bf05300 */
[----:B0-----:R-:W-:Y:S05]  /*244e0*/  @!P0 BRA `(.L_x_956) ;  /* 0x0000000000508947 */ /* 0x001fea0003800000 */
[----:B------:R-:W2:Y:S01]  /*244f0*/  LDL R11, [R1+0x28] ;  /* 0x00002800010b7983 */ /* 0x000ea20000100800 */
[----:B-1----:R-:W0:Y:S01]  /*24500*/  LDC R5, c[0x0][0x43c] ;  /* 0x00010f00ff057b82 */ /* 0x002e220000000800 */
[----:B------:R-:W-:Y:S02]  /*24510*/  ULDC.64 UR6, c[0x0][0x428] ;  /* 0x00010a0000067ab9 */ /* 0x000fe40000000a00 */
[----:B------:R-:W3:Y:S01]  /*24520*/  LDL R6, [R1+0xc] ;  /* 0x00000c0001067983 */ /* 0x000ee20000100800 */
[----:B------:R-:W-:Y:S01]  /*24530*/  ULDC.64 UR8, c[0x0][0x208] ;  /* 0x0000820000087ab9 */ /* 0x000fe20000000a00 */
[----:B0-----:R-:W-:-:S13]  /*24540*/  ISETP.NE.AND P0, PT, R5, 0x1, PT ;  /* 0x000000010500780c */ /* 0x001fda0003f05270 */
[----:B------:R-:W0:Y:S02]  /*24550*/  @P0 LDC.64 R2, c[0x0][0x440] ;  /* 0x00011000ff020b82 */ /* 0x000e240000000a00 */
[----:B0----5:R-:W-:-:S04]  /*24560*/  @P0 IMAD.HI.U32 R4, R0, R2, RZ ;  /* 0x0000000200040227 */ /* 0x021fc800078e00ff */
        /* <DEDUP_REMOVED lines=10> */
[----:B------:R-:W-:-:S05]  /*24610*/  LEA.HI.X R5, R2, UR5, R3, 0x2, P0 ;  /* 0x0000000502057c11 */ /* 0x000fca00080f1403 */
[----:B------:R0:W5:Y:S04]  /*24620*/  LDG.E R4, desc[UR8][R4.64] ;  /* 0x0000000804047981 */ /* 0x000168000c1e1900 */
.L_x_956:
[----:B------:R-:W2:Y:S01]  /*24630*/  LDL R2, [R1+0x4] ;  /* 0x0000040001027983 */ /* 0x000ea20000100800 */
[----:B------:R-:W-:Y:S01]  /*24640*/  BSSY B3, `(.L_x_957) ;  /* 0x0000005000037945 */ /* 0x000fe20003800000 */
[----:B--2---:R-:W-:Y:S01]  /*24650*/  IMAD R3, R7, 0x8, R2 ;  /* 0x0000000807037824 */ /* 0x004fe200078e0202 */
[----:B------:R-:W-:-:S04]  /*24660*/  SHF.L.U32 R2, R9, 0x1f, RZ ;  /* 0x0000001f09027819 */ /* 0x000fc800000006ff */
[----:B------:R-:W2:Y:S02]  /*24670*/  SYNCS.PHASECHK.TRANS64.TRYWAIT P0, [R3+URZ+0x38840], R2 ;  /* 0x03884002030075a7 */ /* 0x000ea4000800017f */
[----:B--2---:R-:W-:Y:S05]  /*24680*/  @!P0 BRA `(.L_x_958) ;  /* 0x0000005400888947 */ /* 0x004fea0003800000 */
.L_x_1101:
[----:B------:R-:W-:Y:S05]  /*24690*/  BSYNC B3 ;  /* 0x0000000000037941 */ /* 0x000fea0003800000 */
.L_x_957:
        /* <DEDUP_REMOVED lines=12> */
.L_x_960:
[----:B------:R-:W-:Y:S05]  /*24760*/  BSYNC B3 ;  /* 0x0000000000037941 */ /* 0x000fea0003800000 */
.L_x_959:
        /* <DEDUP_REMOVED lines=13> */
.L_x_961:
        /* <DEDUP_REMOVED lines=16> */
.L_x_962:
        /* <DEDUP_REMOVED lines=16> */
.L_x_963:
        /* <DEDUP_REMOVED lines=16> */
.L_x_964:
        /* <DEDUP_REMOVED lines=17> */
.L_x_1102:
[----:B------:R-:W-:Y:S05]  /*24c50*/  BSYNC B3 ;  /* 0x0000000000037941 */ /* 0x000fea0003800000 */
.L_x_965:
        /* <DEDUP_REMOVED lines=14> */
.L_x_968:
[----:B------:R-:W-:Y:S05]  /*24d40*/  BSYNC B3 ;  /* 0x0000000000037941 */ /* 0x000fea0003800000 */
.L_x_967:
        /* <DEDUP_REMOVED lines=15> */
.L_x_969:
        /* <DEDUP_REMOVED lines=16> */
.L_x_970:
        /* <DEDUP_REMOVED lines=16> */
.L_x_971:
        /* <DEDUP_REMOVED lines=16> */
.L_x_972:
        /* <DEDUP_REMOVED lines=13> */
.L_x_955:
[----:B------:R-:W-:Y:S05]  /*25210*/  BSYNC B1 ;  /* 0x0000000000017941 */ /* 0x000fea0003800000 */
.L_x_954:
[----:B0-----:R-:W2:Y:S04]  /*25220*/  LDL.LU R0, [R1+0x38] ;  /* 0x0000380001007983 */ /* 0x001ea80000300800 */
[----:B------:R0:W-:Y:S04]  /*25230*/  STL [R1+0x8], R7 ;  /* 0x0000080701007387 */ /* 0x0001e80000100800 */
[----:B------:R0:W-:Y:S02]  /*25240*/  STL [R1+0x10], R9 ;  /* 0x0000100901007387 */ /* 0x0001e40000100800 */
[----:B0-2---:R-:W-:-:S07]  /*25250*/  VIADD R0, R0, 0xfffffffd ;  /* 0xfffffffd00007836 */ /* 0x005fce0000000000 */
.L_x_953:
[----:B------:R-:W-:Y:S05]  /*25260*/  BSYNC B2 ;  /* 0x0000000000027941 */ /* 0x000fea0003800000 */
.L_x_952:
[----:B------:R-:W2:Y:S01]  /*25270*/  LDL.LU R2, [R1+0x3c] ;  /* 0x00003c0001027983 */ /* 0x000ea20000300800 */
[----:B------:R-:W-:-:S05]  /*25280*/  IMAD.MOV R8, RZ, RZ, -R8 ;  /* 0x000000ffff087224 */ /* 0x000fca00078e0a08 */
[----:B--2---:R-:W-:-:S13]  /*25290*/  ISETP.NE.AND P0, PT, R2, R8, PT ;  /* 0x000000080200720c */ /* 0x004fda0003f05270 */
[----:B------:R-:W-:Y:S05]  /*252a0*/  @!P0 BRA `(.L_x_951) ;  /* 0x0000001c00088947 */ /* 0x000fea0003800000 */
[----:B------:R0:W5:Y:S02]  /*252b0*/  LDL R7, [R1] ;  /* 0x0000000001077983 */ /* 0x0001640000100800 */
.L_x_1011:
[----:B--2---:R-:W2:Y:S04]  /*252c0*/  LDL R4, [R1+0x20] ;  /* 0x0000200001047983 */ /* 0x004ea80000100800 */
[----:B---3--:R-:W3:Y:S04]  /*252d0*/  LDL R3, [R1+0x8] ;  /* 0x0000080001037983 */ /* 0x008ee80000100800 */
[----:B------:R-:W4:Y:S01]  /*252e0*/  LDL R2, [R1+0x10] ;  /* 0x0000100001027983 */ /* 0x000f220000100800 */
[----:B------:R-:W-:Y:S05]  /*252f0*/  YIELD ;  /* 0x0000000000007946 */ /* 0x000fea0003800000 */
[----:B------:R-:W-:Y:S01]  /*25300*/  BSSY B1, `(.L_x_973) ;  /* 0x00000db000017945 */ /* 0x000fe20003800000 */
[----:B--2---:R-:W-:Y:S01]  /*25310*/  LOP3.LUT P1, RZ, R4, 0x1, RZ, 0xc0, !PT ;  /* 0x0000000104ff7812 */ /* 0x004fe2000782c0ff */
        /* <DEDUP_REMOVED lines=29> */
[----:B------:R-:W-:-:S06]  /*254f0*/  LEA.HI.X R7, R2, UR5, R3, 0x2, P0 ;  /* 0x0000000502077c11 */ /* 0x000fcc00080f1403 */
[----:B------:R1:W5:Y:S03]  /*25500*/  LDG.E R7, desc[UR8][R6.64] ;  /* 0x0000000806077981 */ /* 0x000366000c1e1900 */
.L_x_975:
[----:B------:R-:W2:Y:S01]  /*25510*/  LDL R2, [R1+0x4] ;  /* 0x0000040001027983 */ /* 0x000ea20000100800 */
[----:B------:R-:W-:Y:S01]  /*25520*/  BSSY B2, `(.L_x_976) ;  /* 0x0000005000027945 */ /* 0x000fe20003800000 */
[----:B--2---:R-:W-:Y:S01]  /*25530*/  IMAD R3, R4, 0x8, R2 ;  /* 0x0000000804037824 */ /* 0x004fe200078e0202 */
[----:B------:R-:W-:-:S04]  /*25540*/  SHF.L.U32 R2, R5, 0x1f, RZ ;  /* 0x0000001f05027819 */ /* 0x000fc800000006ff */
[----:B------:R-:W2:Y:S02]  /*25550*/  SYNCS.PHASECHK.TRANS64.TRYWAIT P0, [R3+URZ+0x38840], R2 ;  /* 0x03884002030075a7 */ /* 0x000ea4000800017f */
[----:B--2---:R-:W-:Y:S05]  /*25560*/  @!P0 BRA `(.L_x_977) ;  /* 0x0000004400f88947 */ /* 0x004fea0003800000 */
.L_x_1103:
[----:B------:R-:W-:Y:S05]  /*25570*/  BSYNC B2 ;  /* 0x0000000000027941 */ /* 0x000fea0003800000 */
.L_x_976:
        /* <DEDUP_REMOVED lines=12> */
.L_x_979:
[----:B------:R-:W-:Y:S05]  /*25640*/  BSYNC B2 ;  /* 0x0000000000027941 */ /* 0x000fea0003800000 */
.L_x_978:
        /* <DEDUP_REMOVED lines=13> */
.L_x_980:
        /* <DEDUP_REMOVED lines=16> */
.L_x_981:
        /* <DEDUP_REMOVED lines=16> */
.L_x_982:
        /* <DEDUP_REMOVED lines=16> */
.L_x_983:
        /* <DEDUP_REMOVED lines=17> */
.L_x_1104:
[----:B------:R-:W-:Y:S05]  /*25b30*/  BSYNC B2 ;  /* 0x0000000000027941 */ /* 0x000fea0003800000 */
.L_x_984:
        /* <DEDUP_REMOVED lines=11> */
.L_x_987:
[----:B------:R-:W-:Y:S05]  /*25bf0*/  BSYNC B2 ;  /* 0x0000000000027941 */ /* 0x000fea0003800000 */
.L_x_986:
        /* <DEDUP_REMOVED lines=14> */
.L_x_988:
        /* <DEDUP_REMOVED lines=16> */
.L_x_989:
        /* <DEDUP_REMOVED lines=16> */
.L_x_990:
        /* <DEDUP_REMOVED lines=16> */
.L_x_991:
        /* <DEDUP_REMOVED lines=13> */
.L_x_974:
[----:B------:R-:W-:Y:S05]  /*260b0*/  BSYNC B1 ;  /* 0x0000000000017941 */ /* 0x000fea0003800000 */
.L_x_973:
[----:B------:R-:W2:Y:S01]  /*260c0*/  LDL R2, [R1+0x20] ;  /* 0x0000200001027983 */ /* 0x000ea20000100800 */
[----:B------:R-:W-:Y:S01]  /*260d0*/  VIADD R3, R4, 0x1 ;  /* 0x0000000104037836 */ /* 0x000fe20000000000 */
[----:B------:R-:W-:Y:S04]  /*260e0*/  BSSY B1, `(.L_x_992) ;  /* 0x00000db000017945 */ /* 0x000fe80003800000 */
[----:B------:R-:W-:-:S04]  /*260f0*/  ISETP.NE.AND P0, PT, R3, 0x2, PT ;  /* 0x000000020300780c */ /* 0x000fc80003f05270 */
[----:B------:R-:W-:Y:S02]  /*26100*/  SEL R12, R3, RZ, P0 ;  /* 0x000000ff030c7207 */ /* 0x000fe40000000000 */
[----:B--2---:R-:W-:Y:S02]  /*26110*/  LOP3.LUT P1, RZ, R2, 0x1, RZ, 0xc0, !PT ;  /* 0x0000000102ff7812 */ /* 0x004fe4000782c0ff */
[----:B------:R-:W-:-:S04]  /*26120*/  SEL R2, RZ, 0x1, P0 ;  /* 0x00000001ff027807 */ /* 0x000fc80000000000 */
[----:B------:R-:W-:-:S05]  /*26130*/  LOP3.LUT R11, R5, R2, RZ, 0x3c, !PT ;  /* 0x00000002050b7212 */ /* 0x000fca00078e3cff */
[----:B------:R2:W-:Y:S04]  /*26140*/  STL [R1+0x10], R11 ;  /* 0x0000100b01007387 */ /* 0x0005e80000100800 */
[----:B------:R2:W-:Y:S01]  /*26150*/  STL [R1+0x8], R12 ;  /* 0x0000080c01007387 */ /* 0x0005e20000100800 */
[----:B------:R-:W-:Y:S05]  /*26160*/  @!P1 BRA `(.L_x_993) ;  /* 0x0000000c00489947 */ /* 0x000fea0003800000 */
[----:B------:R-:W-:Y:S01]  /*26170*/  ULDC.64 UR4, c[0x0][0x418] ;  /* 0x0001060000047ab9 */ /* 0x000fe20000000a00 */
[----:B------:R-:W-:Y:S01]  /*26180*/  VIADD R6, R0, 0xffffffff ;  /* 0xffffffff00067836 */ /* 0x000fe20000000000 */
[----:B------:R-:W-:-:S04]  /*26190*/  ISETP.NE.U32.AND P0, PT, RZ, UR4, PT ;  /* 0x00000004ff007c0c */ /* 0x000fc8000bf05070 */
[----:B------:R-:W-:-:S13]  /*261a0*/  ISETP.NE.AND.EX P0, PT, RZ, UR5, PT, P0 ;  /* 0x00000005ff007c0c */ /* 0x000fda000bf05300 */
[----:B------:R-:W-:Y:S05]  /*261b0*/  @!P0 BRA `(.L_x_994) ;  /* 0x0000000000508947 */ /* 0x000fea0003800000 */
[----:B------:R-:W3:Y:S01]  /*261c0*/  LDL R13, [R1+0x28] ;  /* 0x00002800010d7983 */ /* 0x000ee20000100800 */
[----:B-1----:R-:W1:Y:S01]  /*261d0*/  LDC R8, c[0x0][0x43c] ;  /* 0x00010f00ff087b82 */ /* 0x002e620000000800 */
        /* <DEDUP_REMOVED lines=18> */
.L_x_994:
[----:B------:R-:W4:Y:S01]  /*26300*/  LDL R2, [R1+0x4] ;  /* 0x0000040001027983 */ /* 0x000f220000100800 */
[----:B------:R-:W-:Y:S01]  /*26310*/  SHF.L.U32 R3, R11, 0x1f, RZ ;  /* 0x0000001f0b037819 */ /* 0x000fe200000006ff */
[----:B------:R-:W-:Y:S01]  /*26320*/  BSSY B2, `(.L_x_995) ;  /* 0x0000004000027945 */ /* 0x000fe20003800000 */
[----:B----4-:R-:W-:-:S04]  /*26330*/  IMAD R2, R12, 0x8, R2 ;  /* 0x000000080c027824 */ /* 0x010fc800078e0202 */
[----:B------:R-:W4:Y:S02]  /*26340*/  SYNCS.PHASECHK.TRANS64.TRYWAIT P0, [R2+URZ+0x38840], R3 ;  /* 0x03884003020075a7 */ /* 0x000f24000800017f */
[----:B----4-:R-:W-:Y:S05]  /*26350*/  @!P0 BRA `(.L_x_996) ;  /* 0x0000003800a48947 */ /* 0x010fea0003800000 */
.L_x_1105:
[----:B------:R-:W-:Y:S05]  /*26360*/  BSYNC B2 ;  /* 0x0000000000027941 */ /* 0x000fea0003800000 */
.L_x_995:
[----:B-1-3--:R-:W1:Y:S01]  /*26370*/  S2R R8, SR_TID.X ;  /* 0x0000000000087919 */ /* 0x00ae620000002100 */
[----:B------:R-:W-:Y:S01]  /*26380*/  BSSY B2, `(.L_x_997) ;  /* 0x000000b000027945 */ /* 0x000fe20003800000 */
[----:B-1----:R-:W-:-:S04]  /*26390*/  LOP3.LUT R8, R8, 0x7f, RZ, 0xc0, !PT ;  /* 0x0000007f08087812 */ /* 0x002fc800078ec0ff */
[----:B------:R-:W-:-:S13]  /*263a0*/  ISETP.NE.AND P1, PT, R8, RZ, PT ;  /* 0x000000ff0800720c */ /* 0x000fda0003f25270 */
[----:B------:R-:W-:Y:S05]  /*263b0*/  @P1 BRA `(.L_x_998) ;  /* 0x00000000001c1947 */ /* 0x000fea0003800000 */
[----:B------:R-:W1:Y:S01]  /*263c0*/  S2R R8, SR_TID.X ;  /* 0x0000000000087919 */ /* 0x000e620000002100 */
[----:B----4-:R-:W-:-:S04]  /*263d0*/  IMAD.MOV.U32 R3, RZ, RZ, 0xa000 ;  /* 0x0000a000ff037424 */ /* 0x010fc800078e00ff */
[----:B------:R3:W-:Y:S01]  /*263e0*/  SYNCS.ARRIVE.TRANS64 RZ, [R2+URZ+0x38830], R3 ;  /* 0x0388300302ff79a7 */ /* 0x0007e2000800003f */
[----:B-1----:R-:W-:-:S04]  /*263f0*/  LOP3.LUT R8, R8, 0x1f, RZ, 0xc0, !PT ;  /* 0x0000001f08087812 */ /* 0x002fc800078ec0ff */
[----:B------:R-:W-:-:S13]  /*26400*/  ISETP.NE.AND P0, PT, R8, RZ, PT ;  /* 0x000000ff0800720c */ /* 0x000fda0003f05270 */
[----:B---3--:R-:W-:Y:S05]  /*26410*/  @!P0 BRA `(.L_x_998) ;  /* 0x0000000000048947 */ /* 0x008fea0003800000 */
[----:B------:R-:W-:Y:S01]  /*26420*/  BPT.TRAP 0x1 ;  /* 0x000000040000795c */ /* 0x000fe20000300000 */
.L_x_998:
[----:B------:R-:W-:Y:S05]  /*26430*/  BSYNC B2 ;  /* 0x0000000000027941 */ /* 0x000fea0003800000 */
.L_x_997:
[----:B------:R-:W3:Y:S04]  /*26440*/  LDL R8, [R1+0x8] ;  /* 0x0000080001087983 */ /* 0x000ee80000100800 */
[----:B------:R-:W3:Y:S04]  /*26450*/  LDL R9, [R1+0x4] ;  /* 0x0000040001097983 */ /* 0x000ee80000100800 */
[----:B----4-:R-:W4:Y:S01]  /*26460*/  LDL R2, [R1+0x18] ;  /* 0x0000180001027983 */ /* 0x010f220000100800 */
[----:B--2---:R-:W-:-:S05]  /*26470*/  IMAD.MOV.U32 R11, RZ, RZ, RZ ;  /* 0x000000ffff0b7224 */ /* 0x004fca00078e00ff */
[----:B------:R-:W-:Y:S01]  /*26480*/  R2UR UR10, R11 ;  /* 0x000000000b0a72ca */ /* 0x000fe200000e0000 */
[----:B------:R-:W-:Y:S01]  /*26490*/  UIADD3 UR4, UP0, UR38, 0x370, URZ ;  /* 0x0000037026047890 */ /* 0x000fe2000ff1e03f */
[----:B------:R-:W-:Y:S01]  /*264a0*/  PLOP3.LUT P0, PT, PT, PT, PT, 0x80, 0x0 ;  /* 0x000000000000781c */ /* 0x000fe20003f0f070 */
[----:B------:R-:W-:Y:S01]  /*264b0*/  UMOV UR6, 0x0 ;  /* 0x0000000000067882 */ /* 0x000fe20000000000 */
[----:B------:R-:W-:Y:S01]  /*264c0*/  UMOV UR7, 0x14f00000 ;  /* 0x14f0000000077882 */ /* 0x000fe20000000000 */
[----:B------:R-:W-:Y:S01]  /*264d0*/  UIADD3.X UR5, URZ, UR39, URZ, UP0, !UPT ;  /* 0x000000273f057290 */ /* 0x000fe200087fe43f */
[C---:B---3--:R-:W-:Y:S02]  /*264e0*/  IMAD R3, R8.reuse, 0x8, R10 ;  /* 0x0000000808037824 */ /* 0x048fe400078e020a */
[----:B------:R-:W-:Y:S02]  /*264f0*/  IMAD R8, R8, 0xa000, R9 ;  /* 0x0000a00008087824 */ /* 0x000fe400078e0209 */
[----:B------:R-:W-:-:S02]  /*26500*/  VIADD R3, R3, 0x30 ;  /* 0x0000003003037836 */ /* 0x000fc40000000000 */
[----:B----4-:R-:W-:Y:S02]  /*26510*/  IMAD R2, R6, 0x50, R2 ;  /* 0x0000005006027824 */ /* 0x010fe400078e0202 */
[----:B------:R-:W-:-:S07]  /*26520*/  VIADD R9, R8, 0x24400 ;  /* 0x0002440008097836 */ /* 0x000fce0000000000 */
.L_x_999:
        /* <DEDUP_REMOVED lines=16> */
.L_x_1000:
        /* <DEDUP_REMOVED lines=16> */
.L_x_1001:
        /* <DEDUP_REMOVED lines=16> */
.L_x_1002:
        /* <DEDUP_REMOVED lines=15> */
.L_x_1106:
[----:B------:R-:W-:Y:S05]  /*26920*/  BSYNC B2 ;  /* 0x0000000000027941 */ /* 0x000fea0003800000 */
.L_x_1003:
[----:B------:R-:W-:Y:S01]  /*26930*/  BSSY B2, `(.L_x_1005) ;  /* 0x000000b000027945 */ /* 0x000fe20003800000 */
[----:B------:R-:W-:Y:S02]  /*26940*/  IMAD.MOV.U32 R8, RZ, RZ, 0x0 ;  /* 0x00000000ff087424 */ /* 0x000fe400078e00ff */
[----:B------:R-:W-:Y:S01]  /*26950*/  IMAD.MOV.U32 R9, RZ, RZ, 0x14f00000 ;  /* 0x14f00000ff097424 */ /* 0x000fe200078e00ff */
[----:B------:R-:W-:Y:S06]  /*26960*/  @P1 BRA `(.L_x_1006) ;  /* 0x00000000001c1947 */ /* 0x000fec0003800000 */
[----:B------:R-:W2:Y:S01]  /*26970*/  S2R R15, SR_TID.X ;  /* 0x00000000000f7919 */ /* 0x000ea20000002100 */
[----:B------:R-:W-:-:S04]  /*26980*/  IMAD.MOV.U32 R3, RZ, RZ, 0xa000 ;  /* 0x0000a000ff037424 */ /* 0x000fc800078e00ff */
[----:B------:R3:W-:Y:S01]  /*26990*/  SYNCS.ARRIVE.TRANS64 RZ, [R2+URZ+0x50], R3 ;  /* 0x0000500302ff79a7 */ /* 0x0007e2000800003f */
[----:B--2---:R-:W-:-:S04]  /*269a0*/  LOP3.LUT R15, R15, 0x1f, RZ, 0xc0, !PT ;  /* 0x0000001f0f0f7812 */ /* 0x004fc800078ec0ff */
[----:B------:R-:W-:-:S13]  /*269b0*/  ISETP.NE.AND P0, PT, R15, RZ, PT ;  /* 0x000000ff0f00720c */ /* 0x000fda0003f05270 */
[----:B---3--:R-:W-:Y:S05]  /*269c0*/  @!P0 BRA `(.L_x_1006) ;  /* 0x0000000000048947 */ /* 0x008fea0003800000 */
[----:B------:R-:W-:Y:S01]  /*269d0*/  BPT.TRAP 0x1 ;  /* 0x000000040000795c */ /* 0x000fe20000300000 */
.L_x_1006:
[----:B------:R-:W-:Y:S05]  /*269e0*/  BSYNC B2 ;  /* 0x0000000000027941 */ /* 0x000fea0003800000 */
.L_x_1005:
        /* <DEDUP_REMOVED lines=13> */
.L_x_1007:
        /* <DEDUP_REMOVED lines=16> */
.L_x_1008:
        /* <DEDUP_REMOVED lines=16> */
.L_x_1009:
        /* <DEDUP_REMOVED lines=16> */
.L_x_1010:
        /* <DEDUP_REMOVED lines=13> */
.L_x_993:
[----:B------:R-:W-:Y:S05]  /*26e90*/  BSYNC B1 ;  /* 0x0000000000017941 */ /* 0x000fea0003800000 */
.L_x_992:
[C---:B------:R-:W-:Y:S01]  /*26ea0*/  ISETP.GT.AND P0, PT, R0.reuse, 0x1, PT ;  /* 0x000000010000780c */ /* 0x040fe20003f04270 */
[----:B------:R-:W-:-:S12]  /*26eb0*/  VIADD R0, R0, 0xfffffffe ;  /* 0xfffffffe00007836 */ /* 0x000fd80000000000 */
[----:B------:R-:W-:Y:S05]  /*26ec0*/  @P0 BRA `(.L_x_1011) ;  /* 0xffffffe000fc0947 */ /* 0x000fea000383ffff */
.L_x_951:
[----:B------:R-:W-:Y:S05]  /*26ed0*/  BSYNC B0 ;  /* 0x0000000000007941 */ /* 0x000fea0003800000 */
.L_x_950:
        /* <DEDUP_REMOVED lines=18> */
.L_x_1013:
[----:B------:R-:W-:Y:S05]  /*27000*/  BSYNC B0 ;  /* 0x0000000000007941 */ /* 0x000fea0003800000 */
.L_x_1012:
[----:B------:R-:W4:Y:S01]  /*27010*/  LDL R0, [R1+0x20] ;  /* 0x0000200001007983 */ /* 0x000f220000100800 */
[----:B------:R-:W-:Y:S01]  /*27020*/  BSSY B0, `(.L_x_1014) ;  /* 0x0000060000007945 */ /* 0x000fe20003800000 */
[----:B----4-:R-:W-:-:S13]  /*27030*/  LOP3.LUT P0, RZ, R0, 0x1, RZ, 0xc0, !PT ;  /* 0x0000000100ff7812 */ /* 0x010fda000780c0ff */
        /* <DEDUP_REMOVED lines=10> */
.L_x_1107:
[----:B------:R-:W-:Y:S05]  /*270e0*/  BSYNC B1 ;  /* 0x0000000000017941 */ /* 0x000fea0003800000 */
.L_x_1016:
        /* <DEDUP_REMOVED lines=9> */
.L_x_1019:
[----:B------:R-:W-:Y:S05]  /*27180*/  BSYNC B1 ;  /* 0x0000000000017941 */ /* 0x000fea0003800000 */
.L_x_1018:
        /* <DEDUP_REMOVED lines=14> */
.L_x_1020:
        /* <DEDUP_REMOVED lines=16> */
.L_x_1021:
        /* <DEDUP_REMOVED lines=16> */
.L_x_1022:
        /* <DEDUP_REMOVED lines=16> */
.L_x_1023:
        /* <DEDUP_REMOVED lines=11> */
.L_x_1015:
[----:B------:R-:W-:Y:S05]  /*27620*/  BSYNC B0 ;  /* 0x0000000000007941 */ /* 0x000fea0003800000 */
.L_x_1014:
        /* <DEDUP_REMOVED lines=9> */
.L_x_930:
[----:B------:R-:W-:Y:S05]  /*276c0*/  BSYNC B7 ;  /* 0x0000000000077941 */ /* 0x000fea0003800000 */
.L_x_928:
[----:B--2---:R-:W2:Y:S02]  /*276d0*/  LDL R0, [R1+0x20] ;  /* 0x0000200001007983 */ /* 0x004ea40000100800 */
[----:B--2---:R-:W-:-:S13]  /*276e0*/  LOP3.LUT P0, RZ, R0, 0x2, RZ, 0xc0, !PT ;  /* 0x0000000200ff7812 */ /* 0x004fda000780c0ff */
[----:B------:R-:W-:Y:S05]  /*276f0*/  @!P0 BRA `(.L_x_1024) ;  /* 0x0000000000288947 */ /* 0x000fea0003800000 */
[----:B------:R-:W-:Y:S05]  /*27700*/  WARPSYNC.ALL ;  /* 0x0000000000007948 */ /* 0x000fea0003800000 */
[----:B------:R-:W2:Y:S08]  /*27710*/  S2UR UR5, SR_CgaCtaId ;  /* 0x00000000000579c3 */ /* 0x000eb00000008800 */
[----:B------:R-:W-:Y:S06]  /*27720*/  BAR.SYNC.DEFER_BLOCKING 0x5, 0x180 ;  /* 0x0146000000007b1d */ /* 0x000fec0000010000 */
[----:B------:R-:W-:-:S02]  /*27730*/  UMOV UR4, 0x400 ;  /* 0x0000040000047882 */ /* 0x000fc40000000000 */
[----:B--2---:R-:W-:-:S06]  /*27740*/  ULEA UR4, UR5, UR4, 0x18 ;  /* 0x0000000405047291 */ /* 0x004fcc000f8ec03f */
[----:B------:R-:W-:-:S05]  /*27750*/  IMAD.U32 R0, RZ, RZ, UR4 ;  /* 0x00000004ff007e24 */ /* 0x000fca000f8e00ff */
[----:B------:R4:W2:Y:S04]  /*27760*/  LDS.128 R16, [R0+0x388d0] ;  /* 0x0388d00000107984 */ /* 0x0008a80000000c00 */
[----:B------:R4:W-:Y:S01]  /*27770*/  STL [R1+0x4], R0 ;  /* 0x0000040001007387 */ /* 0x0009e20000100800 */
[----:B------:R-:W-:Y:S06]  /*27780*/  BAR.ARV 0x4, 0x180 ;  /* 0x0106000000007b1d */ /* 0x000fec0000002000 */
[----:B------:R-:W-:Y:S05]  /*27790*/  BRA `(.L_x_1025) ;  /* 0x0000000800507947 */ /* 0x000fea0003800000 */
.L_x_1024:
[----:B---3-5:R-:W2:Y:S01]  /*277a0*/  S2R R7, SR_TID.X ;  /* 0x0000000000077919 */ /* 0x028ea20000002100 */
        /* <DEDUP_REMOVED lines=8> */
[----:B------:R-:W2:Y:S02]  /*27830*/  @!P1 LDC.64 R2, c[0x0][0xc80] ;  /* 0x00032000ff029b82 */ /* 0x000ea40000000a00 */
[----:B--2---:R-:W-:-:S06]  /*27840*/  @!P1 IMAD.WIDE R2, R0, 0x4, R2 ;  /* 0x0000000400029825 */ /* 0x004fcc00078e0202 */
[----:B------:R2:W3:Y:S01]  /*27850*/  @!P1 LDG.E R3, desc[UR6][R2.64] ;  /* 0x0000000602039981 */ /* 0x0004e2000c1e1900 */
[C---:B------:R-:W-:Y:S02]  /*27860*/  ISETP.GE.U32.AND P2, PT, R7.reuse, 0x2, PT ;  /* 0x000000020700780c */ /* 0x040fe40003f46070 */
[C---:B------:R-:W-:Y:S01]  /*27870*/  ISETP.GE.U32.AND P3, PT, R7.reuse, 0x4, PT ;  /* 0x000000040700780c */ /* 0x040fe20003f66070 */
[----:B------:R-:W-:Y:S01]  /*27880*/  SHFL.IDX PT, R0, R16, RZ, 0x1f ;  /* 0x00001fff10007589 */ /* 0x000fe200000e0000 */
[C---:B------:R-:W-:Y:S02]  /*27890*/  ISETP.GE.U32.AND P4, PT, R7.reuse, 0x8, PT ;  /* 0x000000080700780c */ /* 0x040fe40003f86070 */
[C---:B------:R-:W-:Y:S01]  /*278a0*/  ISETP.GE.U32.AND P5, PT, R7.reuse, 0x10, PT ;  /* 0x000000100700780c */ /* 0x040fe20003fa6070 */
[----:B------:R-:W-:Y:S01]  /*278b0*/  SHFL.IDX PT, R4, R16, 0x1, 0x1f ;  /* 0x00201f0010047f89 */ /* 0x000fe200000e0000 */
[----:B--2---:R-:W-:Y:S02]  /*278c0*/  IMAD.MOV.U32 R2, RZ, RZ, RZ ;  /* 0x000000ffff027224 */ /* 0x004fe400078e00ff */
[----:B---3--:R-:W-:Y:S01]  /*278d0*/  @!P1 IMAD.MOV.U32 R2, RZ, RZ, R3 ;  /* 0x000000ffff029224 */ /* 0x008fe200078e0003 */
[----:B------:R-:W-:-:S04]  /*278e0*/  ISETP.NE.AND P1, PT, R7, RZ, PT ;  /* 0x000000ff0700720c */ /* 0x000fc80003f25270 */
[----:B------:R-:W2:Y:S02]  /*278f0*/  SHFL.UP PT, R3, R2, 0x1, RZ ;  /* 0x0420000002037989 */ /* 0x000ea400000e00ff */
[----:B--2---:R-:W-:-:S05]  /*27900*/  SEL R3, R3, RZ, P1 ;  /* 0x000000ff03037207 */ /* 0x004fca0000800000 */
[----:B------:R-:W-:-:S05]  /*27910*/  IMAD.IADD R3, R2, 0x1, R3 ;  /* 0x0000000102037824 */ /* 0x000fca00078e0203 */
        /* <DEDUP_REMOVED lines=12> */
[----:B------:R2:W3:Y:S02]  /*279e0*/  SHFL.IDX PT, R6, R5, 0x1f, 0x1f ;  /* 0x03e01f0005067f89 */ /* 0x0004e400000e0000 */
.L_x_1117:
[----:B------:R-:W-:Y:S02]  /*279f0*/  ULDC UR4, c[0x0][0xc38] ;  /* 0x00030e0000047ab9 */ /* 0x000fe40000000800 */
[----:B------:R-:W-:-:S04]  /*27a00*/  IMAD.U32 R16, RZ, RZ, UR4 ;  /* 0x00000004ff107e24 */ /* 0x000fc8000f8e00ff */
[----:B---3--:R-:W-:-:S04]  /*27a10*/  IMAD R6, R6, R16, RZ ;  /* 0x0000001006067224 */ /* 0x008fc800078e02ff */
[----:B------:R-:W-:-:S05]  /*27a20*/  IMAD.IADD R4, R4, 0x1, R6 ;  /* 0x0000000104047824 */ /* 0x000fca00078e0206 */
[----:B------:R-:W-:-:S13]  /*27a30*/  ISETP.GT.AND P6, PT, R4, R0, PT ;  /* 0x000000000400720c */ /* 0x000fda0003fc4270 */
[----:B------:R-:W-:Y:S05]  /*27a40*/  @P6 BRA `(.L_x_1027) ;  /* 0x0000000000a06947 */ /* 0x000fea0003800000 */
.L_x_1032:
[----:B------:R-:W3:Y:S01]  /*27a50*/  LDC R2, c[0x0][0xc3c] ;  /* 0x00030f00ff027b82 */ /* 0x000ee20000000800 */
[----:B------:R-:W-:-:S05]  /*27a60*/  VIADD R19, R19, 0x1f ;  /* 0x0000001f13137836 */ /* 0x000fca0000000000 */
[----:B---3--:R-:W-:-:S13]  /*27a70*/  ISETP.GE.AND P6, PT, R19, R2, PT ;  /* 0x000000021300720c */ /* 0x008fda0003fc6270 */
[----:B------:R-:W-:Y:S05]  /*27a80*/  @P6 BRA `(.L_x_1028) ;  /* 0x0000000400486947 */ /* 0x000fea0003800000 */
[----:B------:R-:W3:Y:S01]  /*27a90*/  S2R R3, SR_TID.X ;  /* 0x0000000000037919 */ /* 0x000ee20000002100 */
[----:B------:R-:W-:Y:S01]  /*27aa0*/  BSSY B0, `(.L_x_1029) ;  /* 0x000000a000007945 */ /* 0x000fe20003800000 */
[----:B---3--:R-:W-:-:S05]  /*27ab0*/  LOP3.LUT R3, R3, 0x1f, RZ, 0xc0, !PT ;  /* 0x0000001f03037812 */ /* 0x008fca00078ec0ff */
[----:B--2---:R-:W-:-:S05]  /*27ac0*/  IMAD.IADD R5, R19, 0x1, R3 ;  /* 0x0000000113057824 */ /* 0x004fca00078e0203 */
[----:B------:R-:W-:Y:S01]  /*27ad0*/  ISETP.GE.OR P6, PT, R5, R2, !P0 ;  /* 0x000000020500720c */ /* 0x000fe200047c6670 */
[----:B------:R-:W-:-:S12]  /*27ae0*/  IMAD.MOV.U32 R2, RZ, RZ, RZ ;  /* 0x000000ffff027224 */ /* 0x000fd800078e00ff */
[----:B------:R-:W-:Y:S05]  /*27af0*/  @P6 BRA `(.L_x_1030) ;  /* 0x0000000000106947 */ /* 0x000fea0003800000 */
[----:B------:R-:W2:Y:S01]  /*27b00*/  LDC.64 R2, c[0x0][0xc80] ;  /* 0x00032000ff027b82 */ /* 0x000ea20000000a00 */
[----:B------:R-:W-:Y:S01]  /*27b10*/  ULDC.64 UR4, c[0x0][0x208] ;  /* 0x0000820000047ab9 */ /* 0x000fe20000000a00 */
[----:B--2---:R-:W-:-:S06]  /*27b20*/  IMAD.WIDE R2, R5, 0x4, R2 ;  /* 0x0000000405027825 */ /* 0x004fcc00078e0202 */
[----:B------:R2:W5:Y:S02]  /*27b30*/  LDG.E R2, desc[UR4][R2.64] ;  /* 0x0000000402027981 */ /* 0x000564000c1e1900 */
.L_x_1030:
[----:B------:R-:W-:Y:S05]  /*27b40*/  BSYNC B0 ;  /* 0x0000000000007941 */ /* 0x000fea0003800000 */
.L_x_1029:
[----:B------:R-:W-:-:S03]  /*27b50*/  UMOV UR4, 0xffffffff ;  /* 0xffffffff00047882 */ /* 0x000fc60000000000 */
[----:B------:R-:W-:Y:S05]  /*27b60*/  BRA.DIV UR4, `(.L_x_1031) ;  /* 0x0000002a041c7947 */ /* 0x000fea000b800000 */
[----:B--2--5:R-:W2:Y:S02]  /*27b70*/  SHFL.UP PT, R3, R2, 0x1, RZ ;  /* 0x0420000002037989 */ /* 0x024ea400000e00ff */
        /* <DEDUP_REMOVED lines=15> */
.L_x_1125:
[----:B------:R-:W-:Y:S02]  /*27c70*/  ULDC UR4, c[0x0][0xc38] ;  /* 0x00030e0000047ab9 */ /* 0x000fe40000000800 */
[----:B------:R-:W-:-:S04]  /*27c80*/  IMAD.U32 R16, RZ, RZ, UR4 ;  /* 0x00000004ff107e24 */ /* 0x000fc8000f8e00ff */
[----:B---3--:R-:W-:-:S04]  /*27c90*/  IMAD R6, R6, R16, RZ ;  /* 0x0000001006067224 */ /* 0x008fc800078e02ff */
[----:B------:R-:W-:-:S05]  /*27ca0*/  IMAD.IADD R4, R6, 0x1, R4 ;  /* 0x0000000106047824 */ /* 0x000fca00078e0204 */
[----:B------:R-:W-:-:S13]  /*27cb0*/  ISETP.GT.AND P6, PT, R4, R0, PT ;  /* 0x000000000400720c */ /* 0x000fda0003fc4270 */
[----:B------:R-:W-:Y:S05]  /*27cc0*/  @!P6 BRA `(.L_x_1032) ;  /* 0xfffffffc0060e947 */ /* 0x000fea000383ffff */
.L_x_1027:
[----:B------:R-:W-:Y:S01]  /*27cd0*/  IMAD.IADD R6, R4, 0x1, -R6 ;  /* 0x0000000104067824 */ /* 0x000fe200078e0a06 */
[----:B------:R-:W-:-:S03]  /*27ce0*/  UMOV UR4, 0xffffffff ;  /* 0xffffffff00047882 */ /* 0x000fc60000000000 */
[----:B------:R-:W-:-:S05]  /*27cf0*/  IMAD R3, R5, R16, R6 ;  /* 0x0000001005037224 */ /* 0x000fca00078e0206 */
[----:B------:R-:W-:Y:S01]  /*27d00*/  ISETP.GT.AND P6, PT, R3, R0, PT ;  /* 0x000000000300720c */ /* 0x000fe20003fc4270 */
[----:B------:R-:W-:-:S12]  /*27d10*/  BRA.DIV UR4, `(.L_x_1033) ;  /* 0x0000002a04887947 */ /* 0x000fd8000b800000 */
[----:B------:R-:W-:-:S04]  /*27d20*/  VOTE.ANY R3, PT, !P6 ;  /* 0x0000000000037806 */ /* 0x000fc800070e0100 */
[----:B------:R-:W3:Y:S02]  /*27d30*/  POPC R4, R3 ;  /* 0x0000000300047309 */ /* 0x000ee40000000000 */
[----:B---3--:R3:W4:Y:S02]  /*27d40*/  SHFL.IDX PT, R17, R2, R4, 0x1f ;  /* 0x00001f0402117589 */ /* 0x00872400000e0000 */
.L_x_1129:
[----:B------:R-:W-:Y:S01]  /*27d50*/  ISETP.NE.AND P0, PT, R3, RZ, PT ;  /* 0x000000ff0300720c */ /* 0x000fe20003f05270 */
[----:B---3--:R-:W-:-:S12]  /*27d60*/  IMAD.MOV.U32 R2, RZ, RZ, RZ ;  /* 0x000000ffff027224 */ /* 0x008fd800078e00ff */
[----:B------:R-:W-:Y:S05]  /*27d70*/  @!P0 BRA `(.L_x_1034) ;  /* 0x0000000000108947 */ /* 0x000fea0003800000 */
[----:B------:R-:W-:Y:S01]  /*27d80*/  UMOV UR4, 0xffffffff ;  /* 0xffffffff00047882 */ /* 0x000fe20000000000 */
[----:B------:R-:W-:Y:S02]  /*27d90*/  VIADD R12, R4, 0xffffffff ;  /* 0xffffffff040c7836 */ /* 0x000fe40000000000 */
[----:B------:R-:W-:Y:S05]  /*27da0*/  BRA.DIV UR4, `(.L_x_1035) ;  /* 0x0000002a04ac7947 */ /* 0x000fea000b800000 */
[----:B------:R3:W0:Y:S02]  /*27db0*/  SHFL.IDX PT, R2, R5, R12, 0x1f ;  /* 0x00001f0c05027589 */ /* 0x00062400000e0000 */
.L_x_1034:
[----:B--234-:R-:W-:Y:S01]  /*27dc0*/  IABS R5, R17 ;  /* 0x0000001100057213 */ /* 0x01cfe20000000000 */
[----:B0-----:R-:W-:Y:S02]  /*27dd0*/  IMAD R16, R2, R16, R6 ;  /* 0x0000001002107224 */ /* 0x001fe400078e0206 */
[----:B------:R-:W-:Y:S01]  /*27de0*/  IMAD.IADD R19, R4, 0x1, R19 ;  /* 0x0000000104137824 */ /* 0x000fe200078e0213 */
[----:B------:R-:W0:Y:S01]  /*27df0*/  I2F.RP R2, R5 ;  /* 0x0000000500027306 */ /* 0x000e220000209400 */
[----:B------:R-:W-:-:S07]  /*27e00*/  IMAD.IADD R0, R0, 0x1, -R16 ;  /* 0x0000000100007824 */ /* 0x000fce00078e0a10 */
[----:B0-----:R-:W0:Y:S02]  /*27e10*/  MUFU.RCP R2, R2 ;  /* 0x0000000200027308 */ /* 0x001e240000001000 */
[----:B0-----:R-:W-:-:S06]  /*27e20*/  VIADD R2, R2, 0xffffffe ;  /* 0x0ffffffe02027836 */ /* 0x001fcc0000000000 */
[----:B------:R-:W0:Y:S02]  /*27e30*/  F2I.FTZ.U32.TRUNC.NTZ R3, R2 ;  /* 0x0000000200037305 */ /* 0x000e24000021f000 */
[----:B0-----:R-:W-:-:S04]  /*27e40*/  IMAD.MOV R2, RZ, RZ, -R3 ;  /* 0x000000ffff027224 */ /* 0x001fc800078e0a03 */
        /* <DEDUP_REMOVED lines=22> */
.L_x_1028:
[----:B------:R-:W-:Y:S01]  /*27fb0*/  UMOV UR4, URZ ;  /* 0x0000003f00047c82 */ /* 0x000fe20008000000 */
[----:B------:R-:W-:Y:S01]  /*27fc0*/  UMOV UR5, URZ ;  /* 0x0000003f00057c82 */ /* 0x000fe20008000000 */
[----:B------:R-:W-:Y:S01]  /*27fd0*/  ULDC UR6, c[0x0][0xc3c] ;  /* 0x00030f0000067ab9 */ /* 0x000fe20000000800 */
[----:B------:R-:W-:Y:S02]  /*27fe0*/  IMAD.MOV.U32 R16, RZ, RZ, R0 ;  /* 0x000000ffff107224 */ /* 0x000fe400078e0000 */
[----:B------:R-:W-:Y:S02]  /*27ff0*/  IMAD.U32 R17, RZ, RZ, UR4 ;  /* 0x00000004ff117e24 */ /* 0x000fe4000f8e00ff */
[----:B------:R-:W-:Y:S02]  /*28000*/  IMAD.U32 R18, RZ, RZ, UR5 ;  /* 0x00000005ff127e24 */ /* 0x000fe4000f8e00ff */
[----:B------:R-:W-:-:S07]  /*28010*/  IMAD.U32 R19, RZ, RZ, UR6 ;  /* 0x00000006ff137e24 */ /* 0x000fce000f8e00ff */
.L_x_1036:
[----:B------:R3:W4:Y:S01]  /*28020*/  LDL R3, [R1+0x4] ;  /* 0x0000040001037983 */ /* 0x0007220000100800 */
[----:B------:R-:W5:Y:S01]  /*28030*/  S2R R0, SR_TID.X ;  /* 0x0000000000007919 */ /* 0x000f620000002100 */
[----:B------:R-:W-:Y:S05]  /*28040*/  WARPSYNC.ALL ;  /* 0x0000000000007948 */ /* 0x000fea0003800000 */
[----:B-----5:R-:W-:Y:S01]  /*28050*/  LOP3.LUT R0, R0, 0x1f, RZ, 0xc0, !PT ;  /* 0x0000001f00007812 */ /* 0x020fe200078ec0ff */
[----:B------:R-:W-:Y:S03]  /*28060*/  BAR.SYNC.DEFER_BLOCKING 0x4, 0x180 ;  /* 0x0106000000007b1d */ /* 0x000fe60000010000 */
[----:B------:R-:W-:-:S13]  /*28070*/  ISETP.NE.AND P0, PT, R0, RZ, PT ;  /* 0x000000ff0000720c */ /* 0x000fda0003f05270 */
[----:B------:R-:W4:Y:S01]  /*28080*/  @!P0 S2R R0, SR_CgaCtaId ;  /* 0x0000000000008919 */ /* 0x000f220000008800 */
[----:B------:R-:W-:-:S04]  /*28090*/  @!P0 MOV R2, 0x400 ;  /* 0x0000040000028802 */ /* 0x000fc80000000f00 */
[----:B----4-:R-:W-:-:S05]  /*280a0*/  @!P0 LEA R3, R0, R2, 0x18 ;  /* 0x0000000200038211 */ /* 0x010fca00078ec0ff */
[----:B------:R3:W-:Y:S04]  /*280b0*/  @!P0 STS.128 [R3+0x388d0], R16 ;  /* 0x0388d01003008388 */ /* 0x0007e80000000c00 */
[----:B------:R3:W-:Y:S01]  /*280c0*/  @!P0 STL [R1+0x4], R3 ;  /* 0x0000040301008387 */ /* 0x0007e20000100800 */
[----:B------:R-:W-:Y:S06]  /*280d0*/  BAR.ARV 0x5, 0x180 ;  /* 0x0146000000007b1d */ /* 0x000fec0000002000 */
.L_x_1025:
[----:B------:R-:W-:Y:S02]  /*280e0*/  ULDC UR4, c[0x0][0xc3c] ;  /* 0x00030f0000047ab9 */ /* 0x000fe40000000800 */
[----:B--2---:R-:W-:-:S13]  /*280f0*/  ISETP.GE.AND P0, PT, R19, UR4, PT ;  /* 0x0000000413007c0c */ /* 0x004fda000bf06270 */
[----:B------:R-:W-:Y:S05]  /*28100*/  @!P0 BRA `(.L_x_1037) ;  /* 0xffffff84006c8947 */ /* 0x000fea000383ffff */
[----:B------:R-:W-:Y:S05]  /*28110*/  BSYNC B8 ;  /* 0x0000000000087941 */ /* 0x000fea0003800000 */
.L_x_880:
[----:B----4-:R-:W2:Y:S01]  /*28120*/  LDL.LU R0, [R1+0x54] ;  /* 0x0000540001007983 */ /* 0x010ea20000300800 */
[----:B------:R-:W-:Y:S01]  /*28130*/  BSSY B0, `(.L_x_1038) ;  /* 0x000000b000007945 */ /* 0x000fe20003800000 */
[----:B------:R-:W4:Y:S01]  /*28140*/  S2R R5, SR_CgaCtaId ;  /* 0x0000000000057919 */ /* 0x000f220000008800 */
[----:B--2---:R-:W-:-:S05]  /*28150*/  VIADD R0, R0, 0x1 ;  /* 0x0000000100007836 */ /* 0x004fca0000000000 */
[----:B------:R-:W-:-:S04]  /*28160*/  LEA.HI R2, R0, R0, RZ, 0x1 ;  /* 0x0000000000027211 */ /* 0x000fc800078f08ff */
[----:B0--3--:R-:W-:-:S05]  /*28170*/  LOP3.LUT R3, R2, 0xfffffffe, RZ, 0xc0, !PT ;  /* 0xfffffffe02037812 */ /* 0x009fca00078ec0ff */
[----:B------:R-:W-:Y:S01]  /*28180*/  IMAD.IADD R3, R0, 0x1, -R3 ;  /* 0x0000000100037824 */ /* 0x000fe200078e0a03 */
[----:B------:R-:W-:-:S04]  /*28190*/  MOV R0, 0x400 ;  /* 0x0000040000007802 */ /* 0x000fc80000000f00 */
[----:B----4-:R-:W-:Y:S02]  /*281a0*/  LEA R0, R5, R0, 0x18 ;  /* 0x0000000005007211 */ /* 0x010fe400078ec0ff */
[----:B------:R-:W-:-:S04]  /*281b0*/  SHF.L.U32 R3, R3, 0x1f, RZ ;  /* 0x0000001f03037819 */ /* 0x000fc800000006ff */
[----:B------:R-:W0:Y:S02]  /*281c0*/  SYNCS.PHASECHK.TRANS64.TRYWAIT P0, [R0+URZ+0x38820], R3 ;  /* 0x03882003000075a7 */ /* 0x000e24000800017f */
[----:B0-----:R-:W-:Y:S05]  /*281d0*/  @!P0 BRA `(.L_x_1039) ;  /* 0x0000002400c88947 */ /* 0x001fea0003800000 */
.L_x_1132:
[----:B------:R-:W-:Y:S05]  /*281e0*/  BSYNC B0 ;  /* 0x0000000000007941 */ /* 0x000fea0003800000 */
.L_x_1038:
[----:B------:R-:W-:-:S03]  /*281f0*/  UMOV UR4, 0xffffffff ;  /* 0xffffffff00047882 */ /* 0x000fc60000000000 */
[----:B------:R-:W-:Y:S05]  /*28200*/  BRA.DIV UR4, `(.L_x_1040) ;  /* 0x0000002604d07947 */ /* 0x000fea000b800000 */
[----:B------:R-:W2:Y:S02]  /*28210*/  S2R R2, SR_TID.X ;  /* 0x0000000000027919 */ /* 0x000ea40000002100 */
[----:B--2---:R-:W-:-:S04]  /*28220*/  SHF.R.U32.HI R2, RZ, 0x5, R2 ;  /* 0x00000005ff027819 */ /* 0x004fc80000011602 */
[----:B------:R-:W-:-:S05]  /*28230*/  LOP3.LUT R2, R2, 0x3, RZ, 0xc0, !PT ;  /* 0x0000000302027812 */ /* 0x000fca00078ec0ff */
[----:B------:R2:W3:Y:S02]  /*28240*/  SHFL.IDX PT, R14, R2, RZ, 0x1f ;  /* 0x00001fff020e7589 */ /* 0x0004e400000e0000 */
.L_x_1135:
[----:B---3--:R-:W-:-:S13]  /*28250*/  ISETP.NE.AND P0, PT, R14, RZ, PT ;  /* 0x000000ff0e00720c */ /* 0x008fda0003f05270 */
[----:B------:R-:W-:Y:S05]  /*28260*/  @P0 BRA `(.L_x_645) ;  /* 0x0000000000940947 */ /* 0x000fea0003800000 */
[----:B------:R-:W-:-:S03]  /*28270*/  UMOV UR4, 0xffffffff ;  /* 0xffffffff00047882 */ /* 0x000fc60000000000 */
[----:B------:R-:W-:Y:S05]  /*28280*/  BRA.DIV UR4, `(.L_x_1041) ;  /* 0x0000002604e47947 */ /* 0x000fea000b800000 */
[----:B------:R-:W-:-:S13]  /*28290*/  ELECT P6, URZ, PT ;  /* 0x00000000003f782f */ /* 0x000fda00038c0000 */
.L_x_1138:
[----:B------:R-:W-:Y:S05]  /*282a0*/  @!P6 BRA `(.L_x_645) ;  /* 0x000000000084e947 */ /* 0x000fea0003800000 */
[----:B--2---:R-:W2:Y:S02]  /*282b0*/  LDL.LU R2, [R1+0x68] ;  /* 0x0000680001027983 */ /* 0x004ea40000300800 */
[----:B--2---:R-:W-:-:S04]  /*282c0*/  LOP3.LUT R2, R2, 0x2, RZ, 0xfc, !PT ;  /* 0x0000000202027812 */ /* 0x004fc800078efcff */
[----:B------:R-:W-:-:S13]  /*282d0*/  ISETP.NE.AND P2, PT, R2, 0x3, PT ;  /* 0x000000030200780c */ /* 0x000fda0003f45270 */
[----:B------:R-:W-:Y:S05]  /*282e0*/  @!P2 BRA `(.L_x_1042) ;  /* 0x000000000004a947 */ /* 0x000fea0003800000 */
[----:B------:R-:W-:Y:S01]  /*282f0*/  BPT.TRAP 0x1 ;  /* 0x000000040000795c */ /* 0x000fe20000300000 */
.L_x_1042:
[----:B0-----:R-:W2:Y:S04]  /*28300*/  LDL R3, [R1+0x8] ;  /* 0x0000080001037983 */ /* 0x001ea80000100800 */
[----:B-----5:R-:W3:Y:S01]  /*28310*/  LDL.LU R7, [R1+0x10] ;  /* 0x0000100001077983 */ /* 0x020ee20000300800 */
[----:B------:R-:W-:-:S04]  /*28320*/  VIADD R2, R0, 0x38840 ;  /* 0x0003884000027836 */ /* 0x000fc80000000000 */
[C---:B--2---:R-:W-:Y:S02]  /*28330*/  IMAD R6, R3.reuse, 0x8, R2 ;  /* 0x0000000803067824 */ /* 0x044fe400078e0202 */
[----:B------:R-:W-:Y:S01]  /*28340*/  VIADD R3, R3, 0x1 ;  /* 0x0000000103037836 */ /* 0x000fe20000000000 */
[----:B---3--:R-:W-:-:S04]  /*28350*/  SHF.L.U32 R5, R7, 0x1f, RZ ;  /* 0x0000001f07057819 */ /* 0x008fc800000006ff */
[C---:B------:R-:W-:Y:S01]  /*28360*/  ISETP.NE.AND P1, PT, R3.reuse, 0x2, PT ;  /* 0x000000020300780c */ /* 0x040fe20003f25270 */
[----:B------:R-:W0:Y:S03]  /*28370*/  SYNCS.PHASECHK.TRANS64.TRYWAIT P0, [R6+URZ], R5 ;  /* 0x00000005060075a7 */ /* 0x000e26000800017f */
[----:B------:R-:W-:Y:S02]  /*28380*/  SEL R4, RZ, 0x1, P1 ;  /* 0x00000001ff047807 */ /* 0x000fe40000800000 */
[----:B------:R-:W-:Y:S02]  /*28390*/  SEL R3, R3, RZ, P1 ;  /* 0x000000ff03037207 */ /* 0x000fe40000800000 */
[----:B------:R-:W-:-:S03]  /*283a0*/  LOP3.LUT R4, R7, R4, RZ, 0x3c, !PT ;  /* 0x0000000407047212 */ /* 0x000fc600078e3cff */
[----:B------:R-:W-:Y:S01]  /*283b0*/  IMAD R7, R3, 0x8, R2 ;  /* 0x0000000803077824 */ /* 0x000fe200078e0202 */
[----:B------:R-:W-:Y:S01]  /*283c0*/  SHF.L.U32 R2, R4, 0x1f, RZ ;  /* 0x0000001f04027819 */ /* 0x000fe200000006ff */
[----:B0-----:R-:W-:Y:S06]  /*283d0*/  @!P0 BRA `(.L_x_1043) ;  /* 0x0000002400b08947 */ /* 0x001fec0003800000 */
.L_x_1139:
[----:B------:R-:W2:Y:S02]  /*283e0*/  SYNCS.PHASECHK.TRANS64.TRYWAIT P0, [R7+URZ], R2 ;  /* 0x00000002070075a7 */ /* 0x000ea4000800017f */
[----:B--2---:R-:W-:Y:S05]  /*283f0*/  @!P0 BRA `(.L_x_1044) ;  /* 0x0000002400bc8947 */ /* 0x004fea0003800000 */
.L_x_1140:
[----:B------:R-:W-:Y:S05]  /*28400*/  @!P2 BRA `(.L_x_1045) ;  /* 0x000000000004a947 */ /* 0x000fea0003800000 */
[----:B------:R-:W-:Y:S01]  /*28410*/  BPT.TRAP 0x1 ;  /* 0x000000040000795c */ /* 0x000fe20000300000 */
.L_x_1045:
[----:B------:R-:W3:Y:S01]  /*28420*/  LDL.LU R4, [R1+0x8] ;  /* 0x0000080001047983 */ /* 0x000ee20000300800 */
[----:B------:R-:W-:-:S04]  /*28430*/  VIADD R0, R0, 0x38860 ;  /* 0x0003886000007836 */ /* 0x000fc80000000000 */
[----:B---3--:R-:W-:-:S04]  /*28440*/  IMAD R4, R4, 0x8, R0 ;  /* 0x0000000804047824 */ /* 0x008fc800078e0200 */
[----:B------:R-:W3:Y:S02]  /*28450*/  SYNCS.PHASECHK.TRANS64.TRYWAIT P0, [R4+URZ], R5 ;  /* 0x00000005040075a7 */ /* 0x000ee4000800017f */
[----:B---3--:R-:W-:Y:S05]  /*28460*/  @!P0 BRA `(.L_x_1046) ;  /* 0x0000002400b48947 */ /* 0x008fea0003800000 */
.L_x_1141:
[----:B------:R-:W-:-:S07]  /*28470*/  IMAD R3, R3, 0x8, R0 ;  /* 0x0000000803037824 */ /* 0x000fce00078e0200 */
.L_x_1047:
[----:B----4-:R4:W0:Y:S02]  /*28480*/  SYNCS.PHASECHK.TRANS64.TRYWAIT P0, [R3+URZ], R2 ;  /* 0x00000002030075a7 */ /* 0x010824000800017f */
[----:B0-----:R-:W-:Y:S05]  /*28490*/  @!P0 NANOSLEEP.SYNCS 0x989680 ;  /* 0x009896800000895d */ /* 0x001fea0003900000 */
[----:B------:R-:W0:Y:S02]  /*284a0*/  @!P0 SYNCS.PHASECHK.TRANS64 P0, [R3+URZ], R2 ;  /* 0x00000002030085a7 */ /* 0x000e24000800007f */
[----:B0-----:R-:W-:Y:S05]  /*284b0*/  @!P0 BRA `(.L_x_1047) ;  /* 0xfffffffc00f08947 */ /* 0x001fea000383ffff */
.L_x_645:
[----:B------:R-:W-:Y:S05]  /*284c0*/  BSYNC B9 ;  /* 0x0000000000097941 */ /* 0x000fea0003800000 */
.L_x_642:
[----:B------:R-:W-:Y:S05]  /*284d0*/  EXIT ;  /* 0x000000000000794d */ /* 0x000fea0003800000 */
.L_x_665:
[----:B0-----:R0:W1:Y:S02]  /*284e0*/  SYNCS.PHASECHK.TRANS64.TRYWAIT P6, [R0+URZ+0x38890], R114 ;  /* 0x03889072000075a7 */ /* 0x00106400080c017f */
[----:B-1----:R-:W-:Y:S05]  /*284f0*/  @!P6 NANOSLEEP.SYNCS 0x989680 ;  /* 0x009896800000e95d */ /* 0x002fea0003900000 */
[----:B------:R-:W1:Y:S02]  /*28500*/  @!P6 SYNCS.PHASECHK.TRANS64 P6, [R0+URZ+0x38890], R114 ;  /* 0x038890720000e5a7 */ /* 0x000e6400080c007f */
[----:B-1----:R-:W-:Y:S05]  /*28510*/  @!P6 BRA `(.L_x_665) ;  /* 0xfffffffc00f0e947 */ /* 0x002fea000383ffff */
[----:B------:R-:W-:Y:S05]  /*28520*/  BRA `(.L_x_1048) ;  /* 0xfffffdb000e07947 */ /* 0x000fea000383ffff */
.L_x_721:
[----:B-1----:R1:W3:Y:S02]  /*28530*/  SYNCS.PHASECHK.TRANS64.TRYWAIT P6, [R0+URZ+0x38890], R114 ;  /* 0x03889072000075a7 */ /* 0x0022e400080c017f */
[----:B---3--:R-:W-:Y:S05]  /*28540*/  @!P6 NANOSLEEP.SYNCS 0x989680 ;  /* 0x009896800000e95d */ /* 0x008fea0003900000 */
[----:B------:R-:W3:Y:S02]  /*28550*/  @!P6 SYNCS.PHASECHK.TRANS64 P6, [R0+URZ+0x38890], R114 ;  /* 0x038890720000e5a7 */ /* 0x000ee400080c007f */
[----:B---3--:R-:W-:Y:S05]  /*28560*/  @!P6 BRA `(.L_x_721) ;  /* 0xfffffffc00f0e947 */ /* 0x008fea000383ffff */
[----:B------:R-:W-:Y:S05]  /*28570*/  BRA `(.L_x_1049) ;  /* 0xfffffde8008c7947 */ /* 0x000fea000383ffff */
.L_x_746:
[----:B-1----:R1:W2:Y:S02]  /*28580*/  SYNCS.PHASECHK.TRANS64.TRYWAIT P3, [R0+URZ+0x38890], R114 ;  /* 0x03889072000075a7 */ /* 0x0022a4000806017f */
[----:B--2---:R-:W-:Y:S05]  /*28590*/  @!P3 NANOSLEEP.SYNCS 0x989680 ;  /* 0x009896800000b95d */ /* 0x004fea0003900000 */
[----:B------:R-:W2:Y:S02]  /*285a0*/  @!P3 SYNCS.PHASECHK.TRANS64 P3, [R0+URZ+0x38890], R114 ;  /* 0x038890720000b5a7 */ /* 0x000ea4000806007f */
[----:B--2---:R-:W-:Y:S05]  /*285b0*/  @!P3 BRA `(.L_x_746) ;  /* 0xfffffffc00f0b947 */ /* 0x004fea000383ffff */
[----:B------:R-:W-:Y:S05]  /*285c0*/  BRA `(.L_x_1050) ;  /* 0xfffffe1c007c7947 */ /* 0x000fea000383ffff */
.L_x_754:
[----:B--2---:R2:W3:Y:S02]  /*285d0*/  SYNCS.PHASECHK.TRANS64.TRYWAIT P2, [R0+URZ+0x388b0], R114 ;  /* 0x0388b072000075a7 */ /* 0x0044e4000804017f */
[----:B---3--:R-:W-:Y:S05]  /*285e0*/  @!P2 NANOSLEEP.SYNCS 0x989680 ;  /* 0x009896800000a95d */ /* 0x008fea0003900000 */
[----:B------:R-:W3:Y:S02]  /*285f0*/  @!P2 SYNCS.PHASECHK.TRANS64 P2, [R0+URZ+0x388b0], R114 ;  /* 0x0388b0720000a5a7 */ /* 0x000ee4000804007f */
[----:B---3--:R-:W-:Y:S05]  /*28600*/  @!P2 BRA `(.L_x_754) ;  /* 0xfffffffc00f0a947 */ /* 0x008fea000383ffff */
[----:B------:R-:W-:Y:S05]  /*28610*/  BRA `(.L_x_1051) ;  /* 0xfffffe2000a07947 */ /* 0x000fea000383ffff */
.L_x_774:
[----:B------:R-:W-:Y:S01]  /*28620*/  BSSY B1, `(.L_x_1052) ;  /* 0x0000008000017945 */ /* 0x000fe20003800000 */
[----:B------:R-:W-:Y:S02]  /*28630*/  IMAD.MOV.U32 R13, RZ, RZ, R25 ;  /* 0x000000ffff0d7224 */ /* 0x000fe400078e0019 */
[----:B------:R-:W-:Y:S02]  /*28640*/  IMAD.MOV.U32 R12, RZ, RZ, RZ ;  /* 0x000000ffff0c7224 */ /* 0x000fe400078e00ff */
[----:B------:R-:W-:Y:S02]  /*28650*/  IMAD.MOV.U32 R11, RZ, RZ, 0x181f ;  /* 0x0000181fff0b7424 */ /* 0x000fe400078e00ff */
[----:B------:R-:W-:-:S07]  /*28660*/  IMAD.MOV.U32 R15, RZ, RZ, -0x1 ;  /* 0xffffffffff0f7424 */ /* 0x000fce00078e00ff */
[----:B------:R-:W-:Y:S05]  /*28670*/  WARPSYNC.COLLECTIVE R15, `(.L_x_1053) ;  /* 0x000000000f087348 */ /* 0x000fea0003c00000 */
[----:B------:R0:W1:Y:S02]  /*28680*/  SHFL.IDX P6, R14, R13, R12, R11 ;  /* 0x0000000c0d0e7389 */ /* 0x00006400000c000b */
[----:B01----:R-:W-:Y:S01]  /*28690*/  ENDCOLLECTIVE ;  /* 0x000000000000791b */ /* 0x003fe20003800000 */
.L_x_1053:
[----:B------:R-:W-:Y:S05]  /*286a0*/  BSYNC B1 ;  /* 0x0000000000017941 */ /* 0x000fea0003800000 */
.L_x_1052:
[----:B------:R-:W-:Y:S02]  /*286b0*/  IMAD.MOV.U32 R13, RZ, RZ, R24 ;  /* 0x000000ffff0d7224 */ /* 0x000fe400078e0018 */
[----:B------:R-:W-:Y:S02]  /*286c0*/  IMAD.MOV.U32 R12, RZ, RZ, RZ ;  /* 0x000000ffff0c7224 */ /* 0x000fe400078e00ff */
[----:B------:R-:W-:Y:S02]  /*286d0*/  IMAD.MOV.U32 R11, RZ, RZ, 0x181f ;  /* 0x0000181fff0b7424 */ /* 0x000fe400078e00ff */
[----:B------:R-:W-:Y:S02]  /*286e0*/  IMAD.MOV.U32 R15, RZ, RZ, -0x1 ;  /* 0xffffffffff0f7424 */ /* 0x000fe400078e00ff */
[----:B------:R-:W-:-:S07]  /*286f0*/  IMAD.MOV.U32 R3, RZ, RZ, R14 ;  /* 0x000000ffff037224 */ /* 0x000fce00078e000e */
[----:B------:R-:W-:Y:S05]  /*28700*/  WARPSYNC.COLLECTIVE R15, `(.L_x_1054) ;  /* 0x000000000f087348 */ /* 0x000fea0003c00000 */
[----:B------:R0:W1:Y:S02]  /*28710*/  SHFL.IDX P6, R14, R13, R12, R11 ;  /* 0x0000000c0d0e7389 */ /* 0x00006400000c000b */
[----:B01----:R-:W-:Y:S01]  /*28720*/  ENDCOLLECTIVE ;  /* 0x000000000000791b */ /* 0x003fe20003800000 */
.L_x_1054:
[----:B------:R-:W-:Y:S02]  /*28730*/  IMAD.MOV.U32 R13, RZ, RZ, R26 ;  /* 0x000000ffff0d7224 */ /* 0x000fe400078e001a */
[----:B------:R-:W-:-:S07]  /*28740*/  IMAD.MOV.U32 R4, RZ, RZ, R14 ;  /* 0x000000ffff047224 */ /* 0x000fce00078e000e */
[----:B------:R-:W-:Y:S05]  /*28750*/  WARPSYNC.COLLECTIVE R15, `(.L_x_1055) ;  /* 0x000000000f087348 */ /* 0x000fea0003c00000 */
[----:B------:R0:W1:Y:S02]  /*28760*/  SHFL.IDX P6, R14, R13, R12, R11 ;  /* 0x0000000c0d0e7389 */ /* 0x00006400000c000b */
[----:B01----:R-:W-:Y:S01]  /*28770*/  ENDCOLLECTIVE ;  /* 0x000000000000791b */ /* 0x003fe20003800000 */
.L_x_1055:
[----:B------:R-:W-:Y:S02]  /*28780*/  IMAD.MOV.U32 R13, RZ, RZ, R28 ;  /* 0x000000ffff0d7224 */ /* 0x000fe400078e001c */
[----:B------:R-:W-:-:S07]  /*28790*/  IMAD.MOV.U32 R5, RZ, RZ, R14 ;  /* 0x000000ffff057224 */ /* 0x000fce00078e000e */
[----:B------:R-:W-:Y:S05]  /*287a0*/  WARPSYNC.COLLECTIVE R15, `(.L_x_1056) ;  /* 0x000000000f087348 */ /* 0x000fea0003c00000 */
[----:B------:R0:W1:Y:S02]  /*287b0*/  SHFL.IDX P6, R14, R13, R12, R11 ;  /* 0x0000000c0d0e7389 */ /* 0x00006400000c000b */
[----:B01----:R-:W-:Y:S01]  /*287c0*/  ENDCOLLECTIVE ;  /* 0x000000000000791b */ /* 0x003fe20003800000 */
.L_x_1056:
[----:B------:R-:W-:Y:S05]  /*287d0*/  BRA `(.L_x_1057) ;  /* 0xfffffe3000747947 */ /* 0x000fea000383ffff */
.L_x_778:
[----:B0-----:R0:W1:Y:S02]  /*287e0*/  SYNCS.PHASECHK.TRANS64.TRYWAIT P0, [R18+URZ+0x38800], R5 ;  /* 0x03880005120075a7 */ /* 0x001064000800017f */
[----:B-1----:R-:W-:Y:S05]  /*287f0*/  @!P0 NANOSLEEP.SYNCS 0x989680 ;  /* 0x009896800000895d */ /* 0x002fea0003900000 */
[----:B------:R-:W1:Y:S02]  /*28800*/  @!P0 SYNCS.PHASECHK.TRANS64 P0, [R18+URZ+0x38800], R5 ;  /* 0x03880005120085a7 */ /* 0x000e64000800007f */
[----:B-1----:R-:W-:Y:S05]  /*28810*/  @!P0 BRA `(.L_x_778) ;  /* 0xfffffffc00f08947 */ /* 0x002fea000383ffff */
[----:B------:R-:W-:Y:S05]  /*28820*/  BRA `(.L_x_1058) ;  /* 0xfffffe3800307947 */ /* 0x000fea000383ffff */
.L_x_810:
        /* <DEDUP_REMOVED lines=8> */
.L_x_1060:
[----:B------:R-:W-:Y:S05]  /*288b0*/  BSYNC B1 ;  /* 0x0000000000017941 */ /* 0x000fea0003800000 */
.L_x_1059:
        /* <DEDUP_REMOVED lines=8> */
.L_x_1061:
[----:B------:R-:W-:Y:S02]  /*28940*/  IMAD.MOV.U32 R13, RZ, RZ, R26 ;  /* 0x000000ffff0d7224 */ /* 0x000fe400078e001a */
[----:B------:R-:W-:-:S07]  /*28950*/  IMAD.MOV.U32 R20, RZ, RZ, R14 ;  /* 0x000000ffff147224 */ /* 0x000fce00078e000e */
[----:B------:R-:W-:Y:S05]  /*28960*/  WARPSYNC.COLLECTIVE R15, `(.L_x_1062) ;  /* 0x000000000f087348 */ /* 0x000fea0003c00000 */
[----:B------:R0:W1:Y:S02]  /*28970*/  SHFL.IDX P6, R14, R13, R12, R11 ;  /* 0x0000000c0d0e7389 */ /* 0x00006400000c000b */
[----:B01----:R-:W-:Y:S01]  /*28980*/  ENDCOLLECTIVE ;  /* 0x000000000000791b */ /* 0x003fe20003800000 */
.L_x_1062:
[----:B------:R-:W-:Y:S02]  /*28990*/  IMAD.MOV.U32 R13, RZ, RZ, R28 ;  /* 0x000000ffff0d7224 */ /* 0x000fe400078e001c */
[----:B------:R-:W-:-:S07]  /*289a0*/  IMAD.MOV.U32 R21, RZ, RZ, R14 ;  /* 0x000000ffff157224 */ /* 0x000fce00078e000e */
[----:B------:R-:W-:Y:S05]  /*289b0*/  WARPSYNC.COLLECTIVE R15, `(.L_x_1063) ;  /* 0x000000000f087348 */ /* 0x000fea0003c00000 */
[----:B------:R0:W1:Y:S02]  /*289c0*/  SHFL.IDX P6, R14, R13, R12, R11 ;  /* 0x0000000c0d0e7389 */ /* 0x00006400000c000b */
[----:B01----:R-:W-:Y:S01]  /*289d0*/  ENDCOLLECTIVE ;  /* 0x000000000000791b */ /* 0x003fe20003800000 */
.L_x_1063:
[----:B------:R-:W-:Y:S01]  /*289e0*/  IMAD.MOV.U32 R28, RZ, RZ, R14 ;  /* 0x000000ffff1c7224 */ /* 0x000fe200078e000e */
[----:B------:R-:W-:Y:S06]  /*289f0*/  BRA `(.L_x_1064) ;  /* 0xfffffe60009c7947 */ /* 0x000fec000383ffff */
.L_x_814:
[----:B0-----:R0:W1:Y:S02]  /*28a00*/  SYNCS.PHASECHK.TRANS64.TRYWAIT P0, [R18+URZ+0x38800], R21 ;  /* 0x03880015120075a7 */ /* 0x001064000800017f */
[----:B-1----:R-:W-:Y:S05]  /*28a10*/  @!P0 NANOSLEEP.SYNCS 0x989680 ;  /* 0x009896800000895d */ /* 0x002fea0003900000 */
[----:B------:R-:W1:Y:S02]  /*28a20*/  @!P0 SYNCS.PHASECHK.TRANS64 P0, [R18+URZ+0x38800], R21 ;  /* 0x03880015120085a7 */ /* 0x000e64000800007f */
[----:B-1----:R-:W-:Y:S05]  /*28a30*/  @!P0 BRA `(.L_x_814) ;  /* 0xfffffffc00f08947 */ /* 0x002fea000383ffff */
[----:B------:R-:W-:Y:S05]  /*28a40*/  BRA `(.L_x_1065) ;  /* 0xfffffe6800087947 */ /* 0x000fea000383ffff */
.L_x_832:
[----:B-1----:R1:W2:Y:S02]  /*28a50*/  SYNCS.PHASECHK.TRANS64.TRYWAIT P2, [R0+URZ+0x38830], R3 ;  /* 0x03883003000075a7 */ /* 0x0022a4000804017f */
[----:B--2---:R-:W-:Y:S05]  /*28a60*/  @!P2 NANOSLEEP.SYNCS 0x989680 ;  /* 0x009896800000a95d */ /* 0x004fea0003900000 */
[----:B------:R-:W2:Y:S02]  /*28a70*/  @!P2 SYNCS.PHASECHK.TRANS64 P2, [R0+URZ+0x38830], R3 ;  /* 0x038830030000a5a7 */ /* 0x000ea4000804007f */
[----:B--2---:R-:W-:Y:S05]  /*28a80*/  @!P2 BRA `(.L_x_832) ;  /* 0xfffffffc00f0a947 */ /* 0x004fea000383ffff */
[----:B------:R-:W-:Y:S05]  /*28a90*/  BRA `(.L_x_831) ;  /* 0xfffffe9800347947 */ /* 0x000fea000383ffff */
.L_x_839:
[----:B-1----:R1:W2:Y:S02]  /*28aa0*/  SYNCS.PHASECHK.TRANS64.TRYWAIT P2, [R11+URZ+0x38830], R2 ;  /* 0x038830020b0075a7 */ /* 0x0022a4000804017f */
[----:B--2---:R-:W-:Y:S05]  /*28ab0*/  @!P2 NANOSLEEP.SYNCS 0x989680 ;  /* 0x009896800000a95d */ /* 0x004fea0003900000 */
[----:B------:R-:W2:Y:S02]  /*28ac0*/  @!P2 SYNCS.PHASECHK.TRANS64 P2, [R11+URZ+0x38830], R2 ;  /* 0x038830020b00a5a7 */ /* 0x000ea4000804007f */
[----:B--2---:R-:W-:Y:S05]  /*28ad0*/  @!P2 BRA `(.L_x_839) ;  /* 0xfffffffc00f0a947 */ /* 0x004fea000383ffff */
[----:B------:R-:W-:Y:S05]  /*28ae0*/  BRA `(.L_x_838) ;  /* 0xfffffee400607947 */ /* 0x000fea000383ffff */
.L_x_844:
[----:B---3--:R3:W4:Y:S02]  /*28af0*/  SYNCS.PHASECHK.TRANS64.TRYWAIT P2, [R9+URZ+0x38850], R0 ;  /* 0x03885000090075a7 */ /* 0x008724000804017f */
[----:B----4-:R-:W-:Y:S05]  /*28b00*/  @!P2 NANOSLEEP.SYNCS 0x989680 ;  /* 0x009896800000a95d */ /* 0x010fea0003900000 */
[----:B------:R-:W4:Y:S02]  /*28b10*/  @!P2 SYNCS.PHASECHK.TRANS64 P2, [R9+URZ+0x38850], R0 ;  /* 0x038850000900a5a7 */ /* 0x000f24000804007f */
[----:B----4-:R-:W-:Y:S05]  /*28b20*/  @!P2 BRA `(.L_x_844) ;  /* 0xfffffffc00f0a947 */ /* 0x010fea000383ffff */
[----:B------:R-:W-:Y:S05]  /*28b30*/  BRA `(.L_x_843) ;  /* 0xffffff1c00047947 */ /* 0x000fea000383ffff */
.L_x_850:
[----:B-1----:R1:W2:Y:S02]  /*28b40*/  SYNCS.PHASECHK.TRANS64.TRYWAIT P0, [R0+URZ+0x38850], R7 ;  /* 0x03885007000075a7 */ /* 0x0022a4000800017f */
[----:B--2---:R-:W-:Y:S05]  /*28b50*/  @!P0 NANOSLEEP.SYNCS 0x989680 ;  /* 0x009896800000895d */ /* 0x004fea0003900000 */
[----:B------:R-:W2:Y:S02]  /*28b60*/  @!P0 SYNCS.PHASECHK.TRANS64 P0, [R0+URZ+0x38850], R7 ;  /* 0x03885007000085a7 */ /* 0x000ea4000800007f */
[----:B--2---:R-:W-:Y:S05]  /*28b70*/  @!P0 BRA `(.L_x_850) ;  /* 0xfffffffc00f08947 */ /* 0x004fea000383ffff */
[----:B------:R-:W-:Y:S05]  /*28b80*/  BRA `(.L_x_849) ;  /* 0xffffff3400247947 */ /* 0x000fea000383ffff */
.L_x_886:
        /* <DEDUP_REMOVED lines=11> */
.L_x_1067:
[----:B------:R-:W-:Y:S05]  /*28c40*/  BSYNC B1 ;  /* 0x0000000000017941 */ /* 0x000fea0003800000 */
.L_x_1066:
[----:B------:R-:W-:Y:S05]  /*28c50*/  BRA `(.L_x_1068) ;  /* 0xffffff8000787947 */ /* 0x000fea000383ffff */
.L_x_888:
[----:B------:R-:W-:Y:S01]  /*28c60*/  BSSY B1, `(.L_x_1069) ;  /* 0x0000006000017945 */ /* 0x000fe20003800000 */
[----:B------:R-:W-:-:S07]  /*28c70*/  IMAD.MOV.U32 R15, RZ, RZ, -0x1 ;  /* 0xffffffffff0f7424 */ /* 0x000fce00078e00ff */
[----:B01----:R-:W-:Y:S05]  /*28c80*/  WARPSYNC.COLLECTIVE R15, `(.L_x_1070) ;  /* 0x000000000f0c7348 */ /* 0x003fea0003c00000 */
[----:B------:R-:W-:Y:S02]  /*28c90*/  ELECT P6, UR62, PT ;  /* 0x00000000003e782f */ /* 0x000fe400038c0000 */
[----:B------:R-:W-:Y:S01]  /*28ca0*/  MOV R14, UR62 ;  /* 0x0000003e000e7c02 */ /* 0x000fe20008000f00 */
[----:B01----:R-:W-:Y:S10]  /*28cb0*/  ENDCOLLECTIVE ;  /* 0x000000000000791b */ /* 0x003ff40003800000 */
.L_x_1070:
[----:B------:R-:W-:Y:S05]  /*28cc0*/  BSYNC B1 ;  /* 0x0000000000017941 */ /* 0x000fea0003800000 */
.L_x_1069:
[----:B------:R-:W-:Y:S05]  /*28cd0*/  BRA `(.L_x_887) ;  /* 0xffffff8000707947 */ /* 0x000fea000383ffff */
.L_x_890:
[----:B0-----:R-:W2:Y:S02]  /*28ce0*/  LDL R3, [R1+0x4] ;  /* 0x0000040001037983 */ /* 0x001ea40000100800 */
[----:B--2---:R0:W2:Y:S02]  /*28cf0*/  SYNCS.PHASECHK.TRANS64.TRYWAIT P0, [R3+URZ+0x38820], R2 ;  /* 0x03882002030075a7 */ /* 0x0040a4000800017f */
[----:B--2---:R-:W-:Y:S05]  /*28d00*/  @!P0 NANOSLEEP.SYNCS 0x989680 ;  /* 0x009896800000895d */ /* 0x004fea0003900000 */
[----:B------:R-:W2:Y:S02]  /*28d10*/  @!P0 SYNCS.PHASECHK.TRANS64 P0, [R3+URZ+0x38820], R2 ;  /* 0x03882002030085a7 */ /* 0x000ea4000800007f */
[----:B--2---:R-:W-:Y:S05]  /*28d20*/  @!P0 BRA `(.L_x_890) ;  /* 0xfffffffc00ec8947 */ /* 0x004fea000383ffff */
[----:B------:R-:W-:Y:S05]  /*28d30*/  BRA `(.L_x_1071) ;  /* 0xffffff8000807947 */ /* 0x000fea000383ffff */
.L_x_894:
[----:B0-----:R0:W2:Y:S02]  /*28d40*/  SYNCS.PHASECHK.TRANS64.TRYWAIT P0, [R6+URZ+0x388a0], R8 ;  /* 0x0388a008060075a7 */ /* 0x0010a4000800017f */
[----:B--2---:R-:W-:Y:S05]  /*28d50*/  @!P0 NANOSLEEP.SYNCS 0x989680 ;  /* 0x009896800000895d */ /* 0x004fea0003900000 */
[----:B------:R-:W2:Y:S02]  /*28d60*/  @!P0 SYNCS.PHASECHK.TRANS64 P0, [R6+URZ+0x388a0], R8 ;  /* 0x0388a008060085a7 */ /* 0x000ea4000800007f */
[----:B--2---:R-:W-:Y:S05]  /*28d70*/  @!P0 BRA `(.L_x_894) ;  /* 0xfffffffc00f08947 */ /* 0x004fea000383ffff */
[----:B------:R-:W-:Y:S05]  /*28d80*/  BRA `(.L_x_1072) ;  /* 0xffffff8000a47947 */ /* 0x000fea000383ffff */
.L_x_902:
[----:B--2---:R2:W3:Y:S02]  /*28d90*/  SYNCS.PHASECHK.TRANS64.TRYWAIT P0, [R6+URZ+0x388c0], R8 ;  /* 0x0388c008060075a7 */ /* 0x0044e4000800017f */
[----:B---3--:R-:W-:Y:S05]  /*28da0*/  @!P0 NANOSLEEP.SYNCS 0x989680 ;  /* 0x009896800000895d */ /* 0x008fea0003900000 */
[----:B------:R-:W3:Y:S02]  /*28db0*/  @!P0 SYNCS.PHASECHK.TRANS64 P0, [R6+URZ+0x388c0], R8 ;  /* 0x0388c008060085a7 */ /* 0x000ee4000800007f */
[----:B---3--:R-:W-:Y:S05]  /*28dc0*/  @!P0 BRA `(.L_x_902) ;  /* 0xfffffffc00f08947 */ /* 0x008fea000383ffff */
[----:B------:R-:W-:Y:S05]  /*28dd0*/  BRA `(.L_x_1073) ;  /* 0xffffff8400e87947 */ /* 0x000fea000383ffff */
.L_x_912:
[----:B0-----:R0:W2:Y:S02]  /*28de0*/  SYNCS.PHASECHK.TRANS64.TRYWAIT P1, [R6+URZ+0x388a0], R5 ;  /* 0x0388a005060075a7 */ /* 0x0010a4000802017f */
[----:B--2---:R-:W-:Y:S05]  /*28df0*/  @!P1 NANOSLEEP.SYNCS 0x989680 ;  /* 0x009896800000995d */ /* 0x004fea0003900000 */
[----:B------:R-:W2:Y:S02]  /*28e00*/  @!P1 SYNCS.PHASECHK.TRANS64 P1, [R6+URZ+0x388a0], R5 ;  /* 0x0388a005060095a7 */ /* 0x000ea4000802007f */
[----:B--2---:R-:W-:Y:S05]  /*28e10*/  @!P1 BRA `(.L_x_912) ;  /* 0xfffffffc00f09947 */ /* 0x004fea000383ffff */
[----:B------:R-:W-:Y:S05]  /*28e20*/  BRA `(.L_x_1074) ;  /* 0xffffff8c00747947 */ /* 0x000fea000383ffff */
.L_x_920:
[----:B--2---:R2:W3:Y:S02]  /*28e30*/  SYNCS.PHASECHK.TRANS64.TRYWAIT P1, [R6+URZ+0x388c0], R5 ;  /* 0x0388c005060075a7 */ /* 0x0044e4000802017f */
[----:B---3--:R-:W-:Y:S05]  /*28e40*/  @!P1 NANOSLEEP.SYNCS 0x989680 ;  /* 0x009896800000995d */ /* 0x008fea0003900000 */
[----:B------:R-:W3:Y:S02]  /*28e50*/  @!P1 SYNCS.PHASECHK.TRANS64 P1, [R6+URZ+0x388c0], R5 ;  /* 0x0388c005060095a7 */ /* 0x000ee4000802007f */
[----:B---3--:R-:W-:Y:S05]  /*28e60*/  @!P1 BRA `(.L_x_920) ;  /* 0xfffffffc00f09947 */ /* 0x008fea000383ffff */
[----:B------:R-:W-:Y:S05]  /*28e70*/  BRA `(.L_x_1075) ;  /* 0xffffff9000b47947 */ /* 0x000fea000383ffff */
.L_x_936:
        /* <DEDUP_REMOVED lines=11> */
.L_x_1077:
[----:B------:R-:W-:Y:S05]  /*28f30*/  BSYNC B0 ;  /* 0x0000000000007941 */ /* 0x000fea0003800000 */
.L_x_1076:
[----:B------:R-:W-:Y:S05]  /*28f40*/  BRA `(.L_x_1078) ;  /* 0xffffff9c00a47947 */ /* 0x000fea000383ffff */
.L_x_938:
[----:B------:R-:W-:Y:S01]  /*28f50*/  BSSY B0, `(.L_x_1079) ;  /* 0x0000006000007945 */ /* 0x000fe20003800000 */
[----:B------:R-:W-:-:S07]  /*28f60*/  IMAD.MOV.U32 R15, RZ, RZ, -0x1 ;  /* 0xffffffffff0f7424 */ /* 0x000fce00078e00ff */
[----:B01----:R-:W-:Y:S05]  /*28f70*/  WARPSYNC.COLLECTIVE R15, `(.L_x_1080) ;  /* 0x000000000f0c7348 */ /* 0x003fea0003c00000 */
[----:B------:R-:W-:Y:S02]  /*28f80*/  ELECT P6, UR62, PT ;  /* 0x00000000003e782f */ /* 0x000fe400038c0000 */
[----:B------:R-:W-:Y:S01]  /*28f90*/  MOV R14, UR62 ;  /* 0x0000003e000e7c02 */ /* 0x000fe20008000f00 */
[----:B01----:R-:W-:Y:S10]  /*28fa0*/  ENDCOLLECTIVE ;  /* 0x000000000000791b */ /* 0x003ff40003800000 */
.L_x_1080:
[----:B------:R-:W-:Y:S05]  /*28fb0*/  BSYNC B0 ;  /* 0x0000000000007941 */ /* 0x000fea0003800000 */
.L_x_1079:
[----:B------:R-:W-:Y:S05]  /*28fc0*/  BRA `(.L_x_1081) ;  /* 0xffffff9c00b07947 */ /* 0x000fea000383ffff */
.L_x_940:
[----:B0-----:R0:W2:Y:S02]  /*28fd0*/  SYNCS.PHASECHK.TRANS64.TRYWAIT P0, [R0+URZ+0x38840], R2 ;  /* 0x03884002000075a7 */ /* 0x0010a4000800017f */
[----:B--2---:R-:W-:Y:S05]  /*28fe0*/  @!P0 NANOSLEEP.SYNCS 0x989680 ;  /* 0x009896800000895d */ /* 0x004fea0003900000 */
[----:B------:R-:W2:Y:S02]  /*28ff0*/  @!P0 SYNCS.PHASECHK.TRANS64 P0, [R0+URZ+0x38840], R2 ;  /* 0x03884002000085a7 */ /* 0x000ea4000800007f */
[----:B--2---:R-:W-:Y:S05]  /*29000*/  @!P0 BRA `(.L_x_940) ;  /* 0xfffffffc00f08947 */ /* 0x004fea000383ffff */
[----:B------:R-:W-:Y:S05]  /*29010*/  BRA `(.L_x_1082) ;  /* 0xffffffa000207947 */ /* 0x000fea000383ffff */
.L_x_944:
[----:B------:R0:W5:Y:S01]  /*29020*/  LDL.LU R8, [R1+0x50] ;  /* 0x0000500001087983 */ /* 0x0001620000300800 */
[----:B------:R-:W-:Y:S02]  /*29030*/  IMAD.MOV.U32 R13, RZ, RZ, R3 ;  /* 0x000000ffff0d7224 */ /* 0x000fe400078e0003 */
[----:B------:R-:W-:Y:S02]  /*29040*/  IMAD.MOV.U32 R12, RZ, RZ, RZ ;  /* 0x000000ffff0c7224 */ /* 0x000fe400078e00ff */
[----:B------:R-:W-:Y:S02]  /*29050*/  IMAD.MOV.U32 R11, RZ, RZ, 0x181f ;  /* 0x0000181fff0b7424 */ /* 0x000fe400078e00ff */
[----:B------:R-:W-:-:S07]  /*29060*/  IMAD.MOV.U32 R15, RZ, RZ, -0x1 ;  /* 0xffffffffff0f7424 */ /* 0x000fce00078e00ff */
[----:B0----5:R-:W-:Y:S05]  /*29070*/  WARPSYNC.COLLECTIVE R15, `(.L_x_1083) ;  /* 0x000000000f087348 */ /* 0x021fea0003c00000 */
[----:B------:R1:W2:Y:S02]  /*29080*/  SHFL.IDX P6, R14, R13, R12, R11 ;  /* 0x0000000c0d0e7389 */ /* 0x0002a400000c000b */
[----:B012--5:R-:W-:Y:S01]  /*29090*/  ENDCOLLECTIVE ;  /* 0x000000000000791b */ /* 0x027fe20003800000 */
.L_x_1083:
[----:B------:R-:W-:Y:S02]  /*290a0*/  IMAD.MOV.U32 R13, RZ, RZ, R4 ;  /* 0x000000ffff0d7224 */ /* 0x000fe400078e0004 */
[----:B------:R-:W-:-:S07]  /*290b0*/  IMAD.MOV.U32 R6, RZ, RZ, R14 ;  /* 0x000000ffff067224 */ /* 0x000fce00078e000e */
[----:B------:R-:W-:Y:S05]  /*290c0*/  WARPSYNC.COLLECTIVE R15, `(.L_x_1084) ;  /* 0x000000000f087348 */ /* 0x000fea0003c00000 */
[----:B------:R0:W1:Y:S02]  /*290d0*/  SHFL.IDX P6, R14, R13, R12, R11 ;  /* 0x0000000c0d0e7389 */ /* 0x00006400000c000b */
[----:B01----:R-:W-:Y:S01]  /*290e0*/  ENDCOLLECTIVE ;  /* 0x000000000000791b */ /* 0x003fe20003800000 */
.L_x_1084:
[----:B------:R-:W-:Y:S01]  /*290f0*/  ULDC.64 UR4, c[0x0][0x208] ;  /* 0x0000820000047ab9 */ /* 0x000fe20000000a00 */
[----:B------:R-:W-:Y:S02]  /*29100*/  IMAD.MOV.U32 R13, RZ, RZ, R3 ;  /* 0x000000ffff0d7224 */ /* 0x000fe400078e0003 */
[----:B------:R-:W-:Y:S02]  /*29110*/  IMAD.MOV.U32 R12, RZ, RZ, 0x1 ;  /* 0x00000001ff0c7424 */ /* 0x000fe400078e00ff */
[----:B------:R-:W-:Y:S02]  /*29120*/  IMAD R2, R8, R7, RZ ;  /* 0x0000000708027224 */ /* 0x000fe400078e02ff */
[----:B------:R-:W0:Y:S01]  /*29130*/  S2R R8, SR_TID.X ;  /* 0x0000000000087919 */ /* 0x000e220000002100 */
[----:B------:R-:W-:Y:S01]  /*29140*/  IMAD.MOV.U32 R7, RZ, RZ, R14 ;  /* 0x000000ffff077224 */ /* 0x000fe200078e000e */
[----:B0-----:R-:W-:-:S04]  /*29150*/  LOP3.LUT R8, R8, 0x7f, RZ, 0xc0, !PT ;  /* 0x0000007f08087812 */ /* 0x001fc800078ec0ff */
[----:B------:R-:W-:-:S05]  /*29160*/  SHF.R.U32.HI R5, RZ, 0x3, R8 ;  /* 0x00000003ff057819 */ /* 0x000fca0000011608 */
[----:B------:R-:W-:-:S04]  /*29170*/  IMAD.IADD R0, R5, 0x1, R17 ;  /* 0x0000000105007824 */ /* 0x000fc800078e0211 */
[C---:B------:R-:W-:Y:S01]  /*29180*/  VIADD R5, R0.reuse, 0x10 ;  /* 0x0000001000057836 */ /* 0x040fe20000000000 */
[----:B------:R-:W-:-:S13]  /*29190*/  ISETP.GE.AND P5, PT, R0, R2, PT ;  /* 0x000000020000720c */ /* 0x000fda0003fa6270 */
        /* <DEDUP_REMOVED lines=16> */
.L_x_1085:
[----:B------:R-:W-:Y:S02]  /*292a0*/  IMAD.MOV.U32 R13, RZ, RZ, R4 ;  /* 0x000000ffff0d7224 */ /* 0x000fe400078e0004 */
[----:B------:R-:W-:-:S07]  /*292b0*/  IMAD.MOV.U32 R6, RZ, RZ, R14 ;  /* 0x000000ffff067224 */ /* 0x000fce00078e000e */
[----:B------:R-:W-:Y:S05]  /*292c0*/  WARPSYNC.COLLECTIVE R15, `(.L_x_1086) ;  /* 0x000000000f087348 */ /* 0x000fea0003c00000 */
[----:B------:R0:W1:Y:S02]  /*292d0*/  SHFL.IDX P6, R14, R13, R12, R11 ;  /* 0x0000000c0d0e7389 */ /* 0x00006400000c000b */
[----:B01----:R-:W-:Y:S01]  /*292e0*/  ENDCOLLECTIVE ;  /* 0x000000000000791b */ /* 0x003fe20003800000 */
.L_x_1086:
        /* <DEDUP_REMOVED lines=20> */
.L_x_1087:
[----:B------:R-:W-:Y:S02]  /*29430*/  IMAD.MOV.U32 R13, RZ, RZ, R4 ;  /* 0x000000ffff0d7224 */ /* 0x000fe400078e0004 */
[----:B------:R-:W-:-:S07]  /*29440*/  IMAD.MOV.U32 R6, RZ, RZ, R14 ;  /* 0x000000ffff067224 */ /* 0x000fce00078e000e */
[----:B------:R-:W-:Y:S05]  /*29450*/  WARPSYNC.COLLECTIVE R15, `(.L_x_1088) ;  /* 0x000000000f087348 */ /* 0x000fea0003c00000 */
[----:B------:R0:W1:Y:S02]  /*29460*/  SHFL.IDX P6, R14, R13, R12, R11 ;  /* 0x0000000c0d0e7389 */ /* 0x00006400000c000b */
[----:B01----:R-:W-:Y:S01]  /*29470*/  ENDCOLLECTIVE ;  /* 0x000000000000791b */ /* 0x003fe20003800000 */
.L_x_1088:
        /* <DEDUP_REMOVED lines=20> */
.L_x_1089:
[----:B------:R-:W-:Y:S02]  /*295c0*/  IMAD.MOV.U32 R13, RZ, RZ, R4 ;  /* 0x000000ffff0d7224 */ /* 0x000fe400078e0004 */
[----:B------:R-:W-:-:S07]  /*295d0*/  IMAD.MOV.U32 R6, RZ, RZ, R14 ;  /* 0x000000ffff067224 */ /* 0x000fce00078e000e */
[----:B------:R-:W-:Y:S05]  /*295e0*/  WARPSYNC.COLLECTIVE R15, `(.L_x_1090) ;  /* 0x000000000f087348 */ /* 0x000fea0003c00000 */
[----:B------:R0:W1:Y:S02]  /*295f0*/  SHFL.IDX P6, R14, R13, R12, R11 ;  /* 0x0000000c0d0e7389 */ /* 0x00006400000c000b */
[----:B01----:R-:W-:Y:S01]  /*29600*/  ENDCOLLECTIVE ;  /* 0x000000000000791b */ /* 0x003fe20003800000 */
.L_x_1090:
        /* <DEDUP_REMOVED lines=20> */
.L_x_1091:
[----:B------:R-:W-:Y:S02]  /*29750*/  IMAD.MOV.U32 R13, RZ, RZ, R4 ;  /* 0x000000ffff0d7224 */ /* 0x000fe400078e0004 */
[----:B------:R-:W-:-:S07]  /*29760*/  IMAD.MOV.U32 R6, RZ, RZ, R14 ;  /* 0x000000ffff067224 */ /* 0x000fce00078e000e */
[----:B------:R-:W-:Y:S05]  /*29770*/  WARPSYNC.COLLECTIVE R15, `(.L_x_1092) ;  /* 0x000000000f087348 */ /* 0x000fea0003c00000 */
[----:B------:R0:W1:Y:S02]  /*29780*/  SHFL.IDX P6, R14, R13, R12, R11 ;  /* 0x0000000c0d0e7389 */ /* 0x00006400000c000b */
[----:B01----:R-:W-:Y:S01]  /*29790*/  ENDCOLLECTIVE ;  /* 0x000000000000791b */ /* 0x003fe20003800000 */
.L_x_1092:
        /* <DEDUP_REMOVED lines=20> */
.L_x_1093:
[----:B------:R-:W-:Y:S02]  /*298e0*/  IMAD.MOV.U32 R13, RZ, RZ, R4 ;  /* 0x000000ffff0d7224 */ /* 0x000fe400078e0004 */
[----:B------:R-:W-:-:S07]  /*298f0*/  IMAD.MOV.U32 R6, RZ, RZ, R14 ;  /* 0x000000ffff067224 */ /* 0x000fce00078e000e */
[----:B------:R-:W-:Y:S05]  /*29900*/  WARPSYNC.COLLECTIVE R15, `(.L_x_1094) ;  /* 0x000000000f087348 */ /* 0x000fea0003c00000 */
[----:B------:R0:W1:Y:S02]  /*29910*/  SHFL.IDX P6, R14, R13, R12, R11 ;  /* 0x0000000c0d0e7389 */ /* 0x00006400000c000b */
[----:B01----:R-:W-:Y:S01]  /*29920*/  ENDCOLLECTIVE ;  /* 0x000000000000791b */ /* 0x003fe20003800000 */
.L_x_1094:
        /* <DEDUP_REMOVED lines=18> */
.L_x_1095:
[----:B------:R-:W-:-:S05]  /*29a50*/  VIADD R7, R0, 0x60 ;  /* 0x0000006000077836 */ /* 0x000fca0000000000 */
[----:B------:R-:W-:Y:S01]  /*29a60*/  ISETP.GE.AND P5, PT, R7, R2, PT ;  /* 0x000000020700720c */ /* 0x000fe20003fa6270 */
[----:B------:R-:W-:Y:S02]  /*29a70*/  IMAD.MOV.U32 R13, RZ, RZ, R4 ;  /* 0x000000ffff0d7224 */ /* 0x000fe400078e0004 */
[----:B------:R-:W-:-:S10]  /*29a80*/  IMAD.MOV.U32 R8, RZ, RZ, R14 ;  /* 0x000000ffff087224 */ /* 0x000fd400078e000e */
[----:B------:R-:W-:Y:S05]  /*29a90*/  WARPSYNC.COLLECTIVE R15, `(.L_x_1096) ;  /* 0x000000000f087348 */ /* 0x000fea0003c00000 */
[----:B------:R0:W1:Y:S02]  /*29aa0*/  SHFL.IDX P6, R14, R13, R12, R11 ;  /* 0x0000000c0d0e7389 */ /* 0x00006400000c000b */
[----:B01----:R-:W-:Y:S01]  /*29ab0*/  ENDCOLLECTIVE ;  /* 0x000000000000791b */ /* 0x003fe20003800000 */
.L_x_1096:
        /* <DEDUP_REMOVED lines=18> */
.L_x_1097:
[----:B------:R-:W-:Y:S02]  /*29be0*/  IMAD.MOV.U32 R13, RZ, RZ, R4 ;  /* 0x000000ffff0d7224 */ /* 0x000fe400078e0004 */
[----:B------:R-:W-:-:S07]  /*29bf0*/  IMAD.MOV.U32 R5, RZ, RZ, R14 ;  /* 0x000000ffff057224 */ /* 0x000fce00078e000e */
[----:B------:R-:W-:Y:S05]  /*29c00*/  WARPSYNC.COLLECTIVE R15, `(.L_x_1098) ;  /* 0x000000000f087348 */ /* 0x000fea0003c00000 */
[----:B------:R0:W1:Y:S02]  /*29c10*/  SHFL.IDX P6, R14, R13, R12, R11 ;  /* 0x0000000c0d0e7389 */ /* 0x00006400000c000b */
[----:B01----:R-:W-:Y:S01]  /*29c20*/  ENDCOLLECTIVE ;  /* 0x000000000000791b */ /* 0x003fe20003800000 */
.L_x_1098:
[----:B------:R-:W-:Y:S01]  /*29c30*/  IMAD.MOV.U32 R3, RZ, RZ, R14 ;  /* 0x000000ffff037224 */ /* 0x000fe200078e000e */
[----:B------:R-:W-:Y:S06]  /*29c40*/  BRA `(.L_x_1099) ;  /* 0xffffffa400147947 */ /* 0x000fec000383ffff */
.L_x_949:
[----:B0-----:R-:W2:Y:S02]  /*29c50*/  LDL R2, [R1+0x4] ;  /* 0x0000040001027983 */ /* 0x001ea40000100800 */
[----:B--2---:R0:W2:Y:S02]  /*29c60*/  SYNCS.PHASECHK.TRANS64.TRYWAIT P0, [R2+URZ+0x38820], R0 ;  /* 0x03882000020075a7 */ /* 0x0040a4000800017f */
[----:B--2---:R-:W-:Y:S05]  /*29c70*/  @!P0 NANOSLEEP.SYNCS 0x989680 ;  /* 0x009896800000895d */ /* 0x004fea0003900000 */
[----:B------:R-:W2:Y:S02]  /*29c80*/  @!P0 SYNCS.PHASECHK.TRANS64 P0, [R2+URZ+0x38820], R0 ;  /* 0x03882000020085a7 */ /* 0x000ea4000800007f */
[----:B--2---:R-:W-:Y:S05]  /*29c90*/  @!P0 BRA `(.L_x_949) ;  /* 0xfffffffc00ec8947 */ /* 0x004fea000383ffff */
[----:B------:R-:W-:Y:S05]  /*29ca0*/  BRA `(.L_x_1100) ;  /* 0xffffffa400947947 */ /* 0x000fea000383ffff */
.L_x_958:
[----:B--2---:R2:W3:Y:S02]  /*29cb0*/  SYNCS.PHASECHK.TRANS64.TRYWAIT P0, [R3+URZ+0x38840], R2 ;  /* 0x03884002030075a7 */ /* 0x0044e4000800017f */
[----:B---3--:R-:W-:Y:S05]  /*29cc0*/  @!P0 NANOSLEEP.SYNCS 0x989680 ;  /* 0x009896800000895d */ /* 0x008fea0003900000 */
[----:B------:R-:W3:Y:S02]  /*29cd0*/  @!P0 SYNCS.PHASECHK.TRANS64 P0, [R3+URZ+0x38840], R2 ;  /* 0x03884002030085a7 */ /* 0x000ee4000800007f */
[----:B---3--:R-:W-:Y:S05]  /*29ce0*/  @!P0 BRA `(.L_x_958) ;  /* 0xfffffffc00f08947 */ /* 0x008fea000383ffff */
[----:B------:R-:W-:Y:S05]  /*29cf0*/  BRA `(.L_x_1101) ;  /* 0xffffffa800647947 */ /* 0x000fea000383ffff */
.L_x_966:
[----:B0-----:R0:W1:Y:S02]  /*29d00*/  SYNCS.PHASECHK.TRANS64.TRYWAIT P0, [R3+URZ+0x60], R2 ;  /* 0x00006002030075a7 */ /* 0x001064000800017f */
[----:B-1----:R-:W-:Y:S05]  /*29d10*/  @!P0 NANOSLEEP.SYNCS 0x989680 ;  /* 0x009896800000895d */ /* 0x002fea0003900000 */
[----:B------:R-:W1:Y:S02]  /*29d20*/  @!P0 SYNCS.PHASECHK.TRANS64 P0, [R3+URZ+0x60], R2 ;  /* 0x00006002030085a7 */ /* 0x000e64000800007f */
[----:B-1----:R-:W-:Y:S05]  /*29d30*/  @!P0 BRA `(.L_x_966) ;  /* 0xfffffffc00f08947 */ /* 0x002fea000383ffff */
[----:B------:R-:W-:Y:S05]  /*29d40*/  BRA `(.L_x_1102) ;  /* 0xffffffac00c07947 */ /* 0x000fea000383ffff */
.L_x_977:
[----:B--2---:R2:W3:Y:S02]  /*29d50*/  SYNCS.PHASECHK.TRANS64.TRYWAIT P0, [R3+URZ+0x38840], R2 ;  /* 0x03884002030075a7 */ /* 0x0044e4000800017f */
[----:B---3--:R-:W-:Y:S05]  /*29d60*/  @!P0 NANOSLEEP.SYNCS 0x989680 ;  /* 0x009896800000895d */ /* 0x008fea0003900000 */
[----:B------:R-:W3:Y:S02]  /*29d70*/  @!P0 SYNCS.PHASECHK.TRANS64 P0, [R3+URZ+0x38840], R2 ;  /* 0x03884002030085a7 */ /* 0x000ee4000800007f */
[----:B---3--:R-:W-:Y:S05]  /*29d80*/  @!P0 BRA `(.L_x_977) ;  /* 0xfffffffc00f08947 */ /* 0x008fea000383ffff */
[----:B------:R-:W-:Y:S05]  /*29d90*/  BRA `(.L_x_1103) ;  /* 0xffffffb400f47947 */ /* 0x000fea000383ffff */
.L_x_985:
[----:B-1----:R1:W2:Y:S02]  /*29da0*/  SYNCS.PHASECHK.TRANS64.TRYWAIT P0, [R2+URZ+0x60], R3 ;  /* 0x00006003020075a7 */ /* 0x0022a4000800017f */
[----:B--2---:R-:W-:Y:S05]  /*29db0*/  @!P0 NANOSLEEP.SYNCS 0x989680 ;  /* 0x009896800000895d */ /* 0x004fea0003900000 */
[----:B------:R-:W2:Y:S02]  /*29dc0*/  @!P0 SYNCS.PHASECHK.TRANS64 P0, [R2+URZ+0x60], R3 ;  /* 0x00006003020085a7 */ /* 0x000ea4000800007f */
[----:B--2---:R-:W-:Y:S05]  /*29dd0*/  @!P0 BRA `(.L_x_985) ;  /* 0xfffffffc00f08947 */ /* 0x004fea000383ffff */
[----:B------:R-:W-:Y:S05]  /*29de0*/  BRA `(.L_x_1104) ;  /* 0xffffffbc00507947 */ /* 0x000fea000383ffff */
.L_x_996:
[----:B----4-:R4:W0:Y:S02]  /*29df0*/  SYNCS.PHASECHK.TRANS64.TRYWAIT P0, [R2+URZ+0x38840], R3 ;  /* 0x03884003020075a7 */ /* 0x010824000800017f */
[----:B0-----:R-:W-:Y:S05]  /*29e00*/  @!P0 NANOSLEEP.SYNCS 0x989680 ;  /* 0x009896800000895d */ /* 0x001fea0003900000 */
[----:B------:R-:W0:Y:S02]  /*29e10*/  @!P0 SYNCS.PHASECHK.TRANS64 P0, [R2+URZ+0x38840], R3 ;  /* 0x03884003020085a7 */ /* 0x000e24000800007f */
[----:B0-----:R-:W-:Y:S05]  /*29e20*/  @!P0 BRA `(.L_x_996) ;  /* 0xfffffffc00f08947 */ /* 0x001fea000383ffff */
[----:B------:R-:W-:Y:S05]  /*29e30*/  BRA `(.L_x_1105) ;  /* 0xffffffc400487947 */ /* 0x000fea000383ffff */
.L_x_1004:
[----:B-1----:R1:W2:Y:S02]  /*29e40*/  SYNCS.PHASECHK.TRANS64.TRYWAIT P0, [R2+URZ+0x60], R5 ;  /* 0x00006005020075a7 */ /* 0x0022a4000800017f */
[----:B--2---:R-:W-:Y:S05]  /*29e50*/  @!P0 NANOSLEEP.SYNCS 0x989680 ;  /* 0x009896800000895d */ /* 0x004fea0003900000 */
[----:B------:R-:W2:Y:S02]  /*29e60*/  @!P0 SYNCS.PHASECHK.TRANS64 P0, [R2+URZ+0x60], R5 ;  /* 0x00006005020085a7 */ /* 0x000ea4000800007f */
[----:B--2---:R-:W-:Y:S05]  /*29e70*/  @!P0 BRA `(.L_x_1004) ;  /* 0xfffffffc00f08947 */ /* 0x004fea000383ffff */
[----:B------:R-:W-:Y:S05]  /*29e80*/  BRA `(.L_x_1106) ;  /* 0xffffffc800a47947 */ /* 0x000fea000383ffff */
.L_x_1017:
[----:B--2---:R2:W4:Y:S02]  /*29e90*/  SYNCS.PHASECHK.TRANS64.TRYWAIT P0, [R2+URZ+0x38860], R0 ;  /* 0x03886000020075a7 */ /* 0x004524000800017f */
[----:B----4-:R-:W-:Y:S05]  /*29ea0*/  @!P0 NANOSLEEP.SYNCS 0x989680 ;  /* 0x009896800000895d */ /* 0x010fea0003900000 */
[----:B------:R-:W4:Y:S02]  /*29eb0*/  @!P0 SYNCS.PHASECHK.TRANS64 P0, [R2+URZ+0x38860], R0 ;  /* 0x03886000020085a7 */ /* 0x000f24000800007f */
[----:B----4-:R-:W-:Y:S05]  /*29ec0*/  @!P0 BRA `(.L_x_1017) ;  /* 0xfffffffc00f08947 */ /* 0x010fea000383ffff */
[----:B------:R-:W-:Y:S05]  /*29ed0*/  BRA `(.L_x_1107) ;  /* 0xffffffd000807947 */ /* 0x000fea000383ffff */
.L_x_1026:
[----:B------:R-:W-:Y:S01]  /*29ee0*/  BSSY B0, `(.L_x_1108) ;  /* 0x0000008000007945 */ /* 0x000fe20003800000 */
[----:B------:R-:W-:Y:S02]  /*29ef0*/  IMAD.MOV.U32 R13, RZ, RZ, R16 ;  /* 0x000000ffff0d7224 */ /* 0x000fe400078e0010 */
[----:B------:R-:W-:Y:S02]  /*29f00*/  IMAD.MOV.U32 R12, RZ, RZ, RZ ;  /* 0x000000ffff0c7224 */ /* 0x000fe400078e00ff */
[----:B------:R-:W-:Y:S02]  /*29f10*/  IMAD.MOV.U32 R11, RZ, RZ, 0x1f ;  /* 0x0000001fff0b7424 */ /* 0x000fe400078e00ff */
[----:B------:R-:W-:-:S07]  /*29f20*/  IMAD.MOV.U32 R15, RZ, RZ, -0x1 ;  /* 0xffffffffff0f7424 */ /* 0x000fce00078e00ff */
[----:B01----:R-:W-:Y:S05]  /*29f30*/  WARPSYNC.COLLECTIVE R15, `(.L_x_1109) ;  /* 0x000000000f087348 */ /* 0x003fea0003c00000 */
[----:B------:R2:W3:Y:S02]  /*29f40*/  SHFL.IDX P6, R14, R13, R12, R11 ;  /* 0x0000000c0d0e7389 */ /* 0x0004e400000c000b */
[----:B0123--:R-:W-:Y:S01]  /*29f50*/  ENDCOLLECTIVE ;  /* 0x000000000000791b */ /* 0x00ffe20003800000 */
.L_x_1109:
[----:B------:R-:W-:Y:S05]  /*29f60*/  BSYNC B0 ;  /* 0x0000000000007941 */ /* 0x000fea0003800000 */
.L_x_1108:
        /* <DEDUP_REMOVED lines=9> */
.L_x_1110:
        /* <DEDUP_REMOVED lines=19> */
.L_x_1111:
        /* <DEDUP_REMOVED lines=8> */
.L_x_1112:
        /* <DEDUP_REMOVED lines=8> */
.L_x_1113:
        /* <DEDUP_REMOVED lines=8> */
.L_x_1114:
        /* <DEDUP_REMOVED lines=8> */
.L_x_1115:
        /* <DEDUP_REMOVED lines=9> */
.L_x_1116:
[----:B------:R-:W-:Y:S01]  /*2a3c0*/  IMAD.MOV.U32 R6, RZ, RZ, R14 ;  /* 0x000000ffff067224 */ /* 0x000fe200078e000e */
[----:B------:R-:W-:Y:S06]  /*2a3d0*/  BRA `(.L_x_1117) ;  /* 0xffffffd400847947 */ /* 0x000fec000383ffff */
.L_x_1031:
[----:B------:R-:W-:Y:S01]  /*2a3e0*/  BSSY B0, `(.L_x_1118) ;  /* 0x0000008000007945 */ /* 0x000fe20003800000 */
[----:B-----5:R-:W-:Y:S02]  /*2a3f0*/  IMAD.MOV.U32 R13, RZ, RZ, R2 ;  /* 0x000000ffff0d7224 */ /* 0x020fe400078e0002 */
[----:B------:R-:W-:Y:S02]  /*2a400*/  IMAD.MOV.U32 R12, RZ, RZ, 0x1 ;  /* 0x00000001ff0c7424 */ /* 0x000fe400078e00ff */
[----:B------:R-:W-:Y:S02]  /*2a410*/  IMAD.MOV.U32 R11, RZ, RZ, RZ ;  /* 0x000000ffff0b7224 */ /* 0x000fe400078e00ff */
[----:B------:R-:W-:-:S07]  /*2a420*/  IMAD.MOV.U32 R15, RZ, RZ, -0x1 ;  /* 0xffffffffff0f7424 */ /* 0x000fce00078e00ff */
[----:B012---:R-:W-:Y:S05]  /*2a430*/  WARPSYNC.COLLECTIVE R15, `(.L_x_1119) ;  /* 0x000000000f087348 */ /* 0x007fea0003c00000 */
[----:B------:R3:W4:Y:S02]  /*2a440*/  SHFL.UP P6, R14, R13, R12, R11 ;  /* 0x0400000c0d0e7389 */ /* 0x00072400000c000b */
[----:B01234-:R-:W-:Y:S01]  /*2a450*/  ENDCOLLECTIVE ;  /* 0x000000000000791b */ /* 0x01ffe20003800000 */
.L_x_1119:
[----:B------:R-:W-:Y:S05]  /*2a460*/  BSYNC B0 ;  /* 0x0000000000007941 */ /* 0x000fea0003800000 */
.L_x_1118:
        /* <DEDUP_REMOVED lines=10> */
.L_x_1120:
        /* <DEDUP_REMOVED lines=8> */
.L_x_1121:
        /* <DEDUP_REMOVED lines=8> */
.L_x_1122:
        /* <DEDUP_REMOVED lines=8> */
.L_x_1123:
        /* <DEDUP_REMOVED lines=9> */
.L_x_1124:
[----:B------:R-:W-:Y:S01]  /*2a720*/  IMAD.MOV.U32 R6, RZ, RZ, R14 ;  /* 0x000000ffff067224 */ /* 0x000fe200078e000e */
[----:B------:R-:W-:Y:S06]  /*2a730*/  BRA `(.L_x_1125) ;  /* 0xffffffd4004c7947 */ /* 0x000fec000383ffff */
.L_x_1033:
[----:B------:R-:W-:Y:S01]  /*2a740*/  BSSY B0, `(.L_x_1126) ;  /* 0x0000006000007945 */ /* 0x000fe20003800000 */
[----:B------:R-:W-:Y:S01]  /*2a750*/  PLOP3.LUT P6, PT, P6, PT, PT, 0x8, 0x0 ;  /* 0x000000000000781c */ /* 0x000fe200037ce170 */
[----:B------:R-:W-:-:S12]  /*2a760*/  IMAD.MOV.U32 R15, RZ, RZ, -0x1 ;  /* 0xffffffffff0f7424 */ /* 0x000fd800078e00ff */
[----:B012---:R-:W-:Y:S05]  /*2a770*/  WARPSYNC.COLLECTIVE R15, `(.L_x_1127) ;  /* 0x000000000f087348 */ /* 0x007fea0003c00000 */
[----:B------:R-:W-:Y:S01]  /*2a780*/  VOTE.ANY R14, PT, P6 ;  /* 0x00000000000e7806 */ /* 0x000fe200030e0100 */
[----:B012---:R-:W-:Y:S06]  /*2a790*/  ENDCOLLECTIVE ;  /* 0x000000000000791b */ /* 0x007fec0003800000 */
.L_x_1127:
[----:B------:R-:W-:Y:S05]  /*2a7a0*/  BSYNC B0 ;  /* 0x0000000000007941 */ /* 0x000fea0003800000 */
.L_x_1126:
        /* <DEDUP_REMOVED lines=9> */
.L_x_1128:
[----:B------:R-:W-:Y:S01]  /*2a840*/  IMAD.MOV.U32 R17, RZ, RZ, R14 ;  /* 0x000000ffff117224 */ /* 0x000fe200078e000e */
[----:B------:R-:W-:Y:S06]  /*2a850*/  BRA `(.L_x_1129) ;  /* 0xffffffd4003c7947 */ /* 0x000fec000383ffff */
.L_x_1035:
[----:B------:R-:W-:Y:S01]  /*2a860*/  BSSY B0, `(.L_x_1130) ;  /* 0x0000007000007945 */ /* 0x000fe20003800000 */
[----:B------:R-:W-:Y:S02]  /*2a870*/  IMAD.MOV.U32 R13, RZ, RZ, R5 ;  /* 0x000000ffff0d7224 */ /* 0x000fe400078e0005 */
[----:B------:R-:W-:Y:S02]  /*2a880*/  IMAD.MOV.U32 R11, RZ, RZ, 0x1f ;  /* 0x0000001fff0b7424 */ /* 0x000fe400078e00ff */
[----:B------:R-:W-:-:S07]  /*2a890*/  IMAD.MOV.U32 R15, RZ, RZ, -0x1 ;  /* 0xffffffffff0f7424 */ /* 0x000fce00078e00ff */
[----:B012-4-:R-:W-:Y:S05]  /*2a8a0*/  WARPSYNC.COLLECTIVE R15, `(.L_x_1131) ;  /* 0x000000000f087348 */ /* 0x017fea0003c00000 */
[----:B------:R3:W0:Y:S02]  /*2a8b0*/  SHFL.IDX P6, R14, R13, R12, R11 ;  /* 0x0000000c0d0e7389 */ /* 0x00062400000c000b */
[----:B01234-:R-:W-:Y:S01]  /*2a8c0*/  ENDCOLLECTIVE ;  /* 0x000000000000791b */ /* 0x01ffe20003800000 */
.L_x_1131:
[----:B------:R-:W-:Y:S05]  /*2a8d0*/  BSYNC B0 ;  /* 0x0000000000007941 */ /* 0x000fea0003800000 */
.L_x_1130:
[----:B------:R-:W-:Y:S01]  /*2a8e0*/  IMAD.MOV.U32 R2, RZ, RZ, R14 ;  /* 0x000000ffff027224 */ /* 0x000fe200078e000e */
[----:B------:R-:W-:Y:S06]  /*2a8f0*/  BRA `(.L_x_1034) ;  /* 0xffffffd400307947 */ /* 0x000fec000383ffff */
.L_x_1039:
[----:B0-----:R0:W2:Y:S02]  /*2a900*/  SYNCS.PHASECHK.TRANS64.TRYWAIT P0, [R0+URZ+0x38820], R3 ;  /* 0x03882003000075a7 */ /* 0x0010a4000800017f */
[----:B--2---:R-:W-:Y:S05]  /*2a910*/  @!P0 NANOSLEEP.SYNCS 0x989680 ;  /* 0x009896800000895d */ /* 0x004fea0003900000 */
[----:B------:R-:W2:Y:S02]  /*2a920*/  @!P0 SYNCS.PHASECHK.TRANS64 P0, [R0+URZ+0x38820], R3 ;  /* 0x03882003000085a7 */ /* 0x000ea4000800007f */
[----:B--2---:R-:W-:Y:S05]  /*2a930*/  @!P0 BRA `(.L_x_1039) ;  /* 0xfffffffc00f08947 */ /* 0x004fea000383ffff */
[----:B------:R-:W-:Y:S05]  /*2a940*/  BRA `(.L_x_1132) ;  /* 0xffffffd800247947 */ /* 0x000fea000383ffff */
.L_x_1040:
[----:B------:R-:W2:Y:S01]  /*2a950*/  S2R R2, SR_TID.X ;  /* 0x0000000000027919 */ /* 0x000ea20000002100 */
[----:B------:R-:W-:Y:S01]  /*2a960*/  BSSY B0, `(.L_x_1133) ;  /* 0x000000a000007945 */ /* 0x000fe20003800000 */
[----:B------:R-:W-:Y:S02]  /*2a970*/  IMAD.MOV.U32 R12, RZ, RZ, RZ ;  /* 0x000000ffff0c7224 */ /* 0x000fe400078e00ff */
[----:B------:R-:W-:Y:S02]  /*2a980*/  IMAD.MOV.U32 R11, RZ, RZ, 0x1f ;  /* 0x0000001fff0b7424 */ /* 0x000fe400078e00ff */
[----:B------:R-:W-:Y:S01]  /*2a990*/  IMAD.MOV.U32 R15, RZ, RZ, -0x1 ;  /* 0xffffffffff0f7424 */ /* 0x000fe200078e00ff */
[----:B--2---:R-:W-:-:S04]  /*2a9a0*/  SHF.R.U32.HI R2, RZ, 0x5, R2 ;  /* 0x00000005ff027819 */ /* 0x004fc80000011602 */
[----:B------:R-:W-:-:S05]  /*2a9b0*/  LOP3.LUT R2, R2, 0x3, RZ, 0xc0, !PT ;  /* 0x0000000302027812 */ /* 0x000fca00078ec0ff */
[----:B------:R-:W-:-:S07]  /*2a9c0*/  IMAD.MOV.U32 R13, RZ, RZ, R2 ;  /* 0x000000ffff0d7224 */ /* 0x000fce00078e0002 */
[----:B01---5:R-:W-:Y:S05]  /*2a9d0*/  WARPSYNC.COLLECTIVE R15, `(.L_x_1134) ;  /* 0x000000000f087348 */ /* 0x023fea0003c00000 */
[----:B------:R2:W3:Y:S02]  /*2a9e0*/  SHFL.IDX P6, R14, R13, R12, R11 ;  /* 0x0000000c0d0e7389 */ /* 0x0004e400000c000b */
[----:B0123-5:R-:W-:Y:S01]  /*2a9f0*/  ENDCOLLECTIVE ;  /* 0x000000000000791b */ /* 0x02ffe20003800000 */
.L_x_1134:
[----:B------:R-:W-:Y:S05]  /*2aa00*/  BSYNC B0 ;  /* 0x0000000000007941 */ /* 0x000fea0003800000 */
.L_x_1133:
[----:B------:R-:W-:Y:S05]  /*2aa10*/  BRA `(.L_x_1135) ;  /* 0xffffffd8000c7947 */ /* 0x000fea000383ffff */
.L_x_1041:
[----:B------:R-:W-:Y:S01]  /*2aa20*/  BSSY B0, `(.L_x_1136) ;  /* 0x0000006000007945 */ /* 0x000fe20003800000 */
[----:B------:R-:W-:-:S07]  /*2aa30*/  IMAD.MOV.U32 R15, RZ, RZ, -0x1 ;  /* 0xffffffffff0f7424 */ /* 0x000fce00078e00ff */
[----:B012--5:R-:W-:Y:S05]  /*2aa40*/  WARPSYNC.COLLECTIVE R15, `(.L_x_1137) ;  /* 0x000000000f0c7348 */ /* 0x027fea0003c00000 */
[----:B------:R-:W-:Y:S02]  /*2aa50*/  ELECT P6, UR62, PT ;  /* 0x00000000003e782f */ /* 0x000fe400038c0000 */
[----:B------:R-:W-:Y:S01]  /*2aa60*/  MOV R14, UR62 ;  /* 0x0000003e000e7c02 */ /* 0x000fe20008000f00 */
[----:B012--5:R-:W-:Y:S10]  /*2aa70*/  ENDCOLLECTIVE ;  /* 0x000000000000791b */ /* 0x027ff40003800000 */
.L_x_1137:
[----:B------:R-:W-:Y:S05]  /*2aa80*/  BSYNC B0 ;  /* 0x0000000000007941 */ /* 0x000fea0003800000 */
.L_x_1136:
[----:B------:R-:W-:Y:S05]  /*2aa90*/  BRA `(.L_x_1138) ;  /* 0xffffffd800007947 */ /* 0x000fea000383ffff */
.L_x_1043:
[----:B0-----:R0:W2:Y:S02]  /*2aaa0*/  SYNCS.PHASECHK.TRANS64.TRYWAIT P0, [R6+URZ], R5 ;  /* 0x00000005060075a7 */ /* 0x0010a4000800017f */
[----:B--2---:R-:W-:Y:S05]  /*2aab0*/  @!P0 NANOSLEEP.SYNCS 0x989680 ;  /* 0x009896800000895d */ /* 0x004fea0003900000 */
[----:B------:R-:W2:Y:S02]  /*2aac0*/  @!P0 SYNCS.PHASECHK.TRANS64 P0, [R6+URZ], R5 ;  /* 0x00000005060085a7 */ /* 0x000ea4000800007f */
[----:B--2---:R-:W-:Y:S05]  /*2aad0*/  @!P0 BRA `(.L_x_1043) ;  /* 0xfffffffc00f08947 */ /* 0x004fea000383ffff */
[----:B------:R-:W-:Y:S05]  /*2aae0*/  BRA `(.L_x_1139) ;  /* 0xffffffd8003c7947 */ /* 0x000fea000383ffff */
.L_x_1044:
[----:B--2---:R2:W3:Y:S02]  /*2aaf0*/  SYNCS.PHASECHK.TRANS64.TRYWAIT P0, [R7+URZ], R2 ;  /* 0x00000002070075a7 */ /* 0x0044e4000800017f */
[----:B---3--:R-:W-:Y:S05]  /*2ab00*/  @!P0 NANOSLEEP.SYNCS 0x989680 ;  /* 0x009896800000895d */ /* 0x008fea0003900000 */
[----:B------:R-:W3:Y:S02]  /*2ab10*/  @!P0 SYNCS.PHASECHK.TRANS64 P0, [R7+URZ], R2 ;  /* 0x00000002070085a7 */ /* 0x000ee4000800007f */
[----:B---3--:R-:W-:Y:S05]  /*2ab20*/  @!P0 BRA `(.L_x_1044) ;  /* 0xfffffffc00f08947 */ /* 0x008fea000383ffff */
[----:B------:R-:W-:Y:S05]  /*2ab30*/  BRA `(.L_x_1140) ;  /* 0xffffffd800307947 */ /* 0x000fea000383ffff */
.L_x_1046:
[----:B---3--:R3:W4:Y:S02]  /*2ab40*/  SYNCS.PHASECHK.TRANS64.TRYWAIT P0, [R4+URZ], R5 ;  /* 0x00000005040075a7 */ /* 0x008724000800017f */
[----:B----4-:R-:W-:Y:S05]  /*2ab50*/  @!P0 NANOSLEEP.SYNCS 0x989680 ;  /* 0x009896800000895d */ /* 0x010fea0003900000 */
[----:B------:R-:W4:Y:S02]  /*2ab60*/  @!P0 SYNCS.PHASECHK.TRANS64 P0, [R4+URZ], R5 ;  /* 0x00000005040085a7 */ /* 0x000f24000800007f */
[----:B----4-:R-:W-:Y:S05]  /*2ab70*/  @!P0 BRA `(.L_x_1046) ;  /* 0xfffffffc00f08947 */ /* 0x010fea000383ffff */
[----:B------:R-:W-:Y:S05]  /*2ab80*/  BRA `(.L_x_1141) ;  /* 0xffffffd800387947 */ /* 0x000fea000383ffff */
.L_x_1142:
        /* <DEDUP_REMOVED lines=15> */
.L_x_3427:


//--------------------- .text._ZN7cutlass13device_kernelIN5flash11enable_sm90INS1_16FlashAttnFwdSm90INS1_25CollectiveMainloopFwdSm90ILi2EN4cute5tupleIJNS5_1CILi1EEES8_S8_EEENS6_IJNS7_ILi128EEENS7_ILi64EEENS7_ILi256EEEEEELi256ENS_10bfloat16_tEfNS_4arch4Sm90ELb0ELb1ELb0ELb0ELb0ELb0ELb0ELb1ELb1ELb1ELb0ELb0EEENS1_21CollectiveEpilogueFwdINS6_IJSA_SC_SB_EEES9_SE_SG_Li256ELb0ELb1ELb0ELb0EEENS1_30DynamicPersistentTileSchedulerILi256ELi128ELb0ELb1ELb1EEEEEEEEEvNT_6ParamsE --------------------------
	.section	.text._ZN7cutlass13device_kernelIN5flash11enable_sm90INS1_16FlashAttnFwdSm90INS1_25CollectiveMainloopFwdSm90ILi2EN4cute5tupleIJNS5_1CILi1EEES8_S8_EEENS6_IJNS7_ILi128EEENS7_ILi64EEENS7_ILi256EEEEEELi256ENS_10bfloat16_tEfNS_4arch4Sm90ELb0ELb1ELb0ELb0ELb0ELb0ELb0ELb1ELb1ELb1ELb0ELb0EEENS1_21CollectiveEpilogueFwdINS6_IJSA_SC_SB_EEES9_SE_SG_Li256ELb0ELb1ELb0ELb0EEENS1_30DynamicPersistentTileSchedulerILi256ELi128ELb0ELb1ELb1EEEEEEEEEvNT_6ParamsE,"ax",@progbits
	.align	128
.text._ZN7cutlass13device_kernelIN5flash11enable_sm90INS1_16FlashAttnFwdSm90INS1_25CollectiveMainloopFwdSm90ILi2EN4cute5tupleIJNS5_1CILi1EEES8_S8_EEENS6_IJNS7_ILi128EEENS7_ILi64EEENS7_ILi256EEEEEELi256ENS_10bfloat16_tEfNS_4arch4Sm90ELb0ELb1ELb0ELb0ELb0ELb0ELb0ELb1ELb1ELb1ELb0ELb0EEENS1_21CollectiveEpilogueFwdINS6_IJSA_SC_SB_EEES9_SE_SG_Li256ELb0ELb1ELb0ELb0EEENS1_30DynamicPersistentTileSchedulerILi256ELi128ELb0ELb1ELb1EEEEEEEEEvNT_6ParamsE:
        .type           _ZN7cutlass13device_kernelIN5flash11enable_sm90INS1_16FlashAttnFwdSm90INS1_25CollectiveMainloopFwdSm90ILi2EN4cute5tupleIJNS5_1CILi1EEES8_S8_EEENS6_IJNS7_ILi128EEENS7_ILi64EEENS7_ILi256EEEEEELi256ENS_10bfloat16_tEfNS_4arch4Sm90ELb0ELb1ELb0ELb0ELb0ELb0ELb0ELb1ELb1ELb1ELb0ELb0EEENS1_21CollectiveEpilogueFwdINS6_IJSA_SC_SB_EEES9_SE_SG_Li256ELb0ELb1ELb0ELb0EEENS1_30DynamicPersistentTileSchedulerILi256ELi128ELb0ELb1ELb1EEEEEEEEEvNT_6ParamsE,@function
        .size           _ZN7cutlass13device_kernelIN5flash11enable_sm90INS1_16FlashAttnFwdSm90INS1_25CollectiveMainloopFwdSm90ILi2EN4cute5tupleIJNS5_1CILi1EEES8_S8_EEENS6_IJNS7_ILi128EEENS7_ILi64EEENS7_ILi256EEEEEELi256ENS_10bfloat16_tEfNS_4arch4Sm90ELb0ELb1ELb0ELb0ELb0ELb0ELb0ELb1ELb1ELb1ELb0ELb0EEENS1_21CollectiveEpilogueFwdINS6_IJSA_SC_SB_EEES9_SE_SG_Li256ELb0ELb1ELb0ELb0EEENS1_30DynamicPersistentTileSchedulerILi256ELi128ELb0ELb1ELb1EEEEEEEEEvNT_6ParamsE,(.L_x_3428 - _ZN7cutlass13device_kernelIN5flash11enable_sm90INS1_16FlashAttnFwdSm90INS1_25CollectiveMainloopFwdSm90ILi2EN4cute5tupleIJNS5_1CILi1EEES8_S8_EEENS6_IJNS7_ILi128EEENS7_ILi64EEENS7_ILi256EEEEEELi256ENS_10bfloat16_tEfNS_4arch4Sm90ELb0ELb1ELb0ELb0ELb0ELb0ELb0ELb1ELb1ELb1ELb0ELb0EEENS1_21CollectiveEpilogueFwdINS6_IJSA_SC_SB_EEES9_SE_SG_Li256ELb0ELb1ELb0ELb0EEENS1_30DynamicPersistentTileSchedulerILi256ELi128ELb0ELb1ELb1EEEEEEEEEvNT_6ParamsE)
        .other          _ZN7cutlass13device_kernelIN5flash11enable_sm90INS1_16FlashAttnFwdSm90INS1_25CollectiveMainloopFwdSm90ILi2EN4cute5tupleIJNS5_1CILi1EEES8_S8_EEENS6_IJNS7_ILi128EEENS7_ILi64EEENS7_ILi256EEEEEELi256ENS_10bfloat16_tEfNS_4arch4Sm90ELb0ELb1ELb0ELb0ELb0ELb0ELb0ELb1ELb1ELb1ELb0ELb0EEENS1_21CollectiveEpilogueFwdINS6_IJSA_SC_SB_EEES9_SE_SG_Li256ELb0ELb1ELb0ELb0EEENS1_30DynamicPersistentTileSchedulerILi256ELi128ELb0ELb1ELb1EEEEEEEEEvNT_6ParamsE,@"STO_CUDA_ENTRY STV_DEFAULT"
_ZN7cutlass13device_kernelIN5flash11enable_sm90INS1_16FlashAttnFwdSm90INS1_25CollectiveMainloopFwdSm90ILi2EN4cute5tupleIJNS5_1CILi1EEES8_S8_EEENS6_IJNS7_ILi128EEENS7_ILi64EEENS7_ILi256EEEEEELi256ENS_10bfloat16_tEfNS_4arch4Sm90ELb0ELb1ELb0ELb0ELb0ELb0ELb0ELb1ELb1ELb1ELb0ELb0EEENS1_21CollectiveEpilogueFwdINS6_IJSA_SC_SB_EEES9_SE_SG_Li256ELb0ELb1ELb0ELb0EEENS1_30DynamicPersistentTileSchedulerILi256ELi128ELb0ELb1ELb1EEEEEEEEEvNT_6ParamsE:
        /* <DEDUP_REMOVED lines=18> */
.L_x_1144:
[----:B------:R-:W-:Y:S05]  /*0120*/  BSYNC B0 ;  /* 0x0000000000007941 */ /* 0x000fea0003800000 */
.L_x_1143:
        /* <DEDUP_REMOVED lines=41> */
.L_x_1145:
        /* <DEDUP_REMOVED lines=22> */
.L_x_1146:
        /* <DEDUP_REMOVED lines=18> */
.L_x_1147:
        /* <DEDUP_REMOVED lines=22> */
.L_x_1148:
        /* <DEDUP_REMOVED lines=22> */
.L_x_1149:
        /* <DEDUP_REMOVED lines=8> */
.L_x_1151:
[----:B------:R-:W-:-:S08]  /*0980*/  NOP ;  /* 0x0000000000007918 */ /* 0x000fd00000000000 */
[----:B------:R-:W1:Y:S02]  /*0990*/  USETMAXREG.TRY_ALLOC.CTAPOOL UP0, 0xf0 ;  /* 0x000000f0000079c8 */ /* 0x000e640008000600 */
[----:B-1----:R-:W-:-:S13]  /*09a0*/  PLOP3.LUT P0, PT, PT, PT, UP0, 0x80, 0x0 ;  /* 0x000000000000781c */ /* 0x002fda0003f0f008 */
[----:B------:R-:W-:Y:S05]  /*09b0*/  @!P0 BRA `(.L_x_1151) ;  /* 0xfffffffc00f08947 */ /* 0x000fea000383ffff */
[----:B------:R-:W1:Y:S08]  /*09c0*/  S2UR UR4, SR_CTAID.X ;  /* 0x00000000000479c3 */ /* 0x000e700000002500 */
[----:B------:R-:W-:Y:S08]  /*09d0*/  BAR.ARV 0x4, 0x180 ;  /* 0x0106000000007b1d */ /* 0x000ff00000002000 */
[----:B------:R-:W1:Y:S08]  /*09e0*/  LDC R0, c[0x0][0xc38] ;  /* 0x00030e00ff007b82 */ /* 0x000e700000000800 */
[----:B------:R-:W-:Y:S06]  /*09f0*/  BAR.ARV 0x8, 0x180 ;  /* 0x0206000000007b1d */ /* 0x000fec0000002000 */
[----:B-1----:R-:W-:-:S13]  /*0a00*/  ISETP.LE.AND P0, PT, R0, UR4, PT ;  /* 0x0000000400007c0c */ /* 0x002fda000bf03270 */
[----:B------:R-:W-:Y:S05]  /*0a10*/  @P0 EXIT ;  /* 0x000000000000094d */ /* 0x000fea0003800000 */
[----:B------:R-:W2:Y:S01]  /*0a20*/  LDL R3, [R1+0x1c] ;  /* 0x00001c0001037983 */ /* 0x000ea20000100800 */
[----:B------:R-:W-:Y:S01]  /*0a30*/  UMOV UR38, URZ ;  /* 0x0000003f00267c82 */ /* 0x000fe20008000000 */
[----:B------:R-:W-:Y:S01]  /*0a40*/  UMOV UR36, URZ ;  /* 0x0000003f00247c82 */ /* 0x000fe20008000000 */
[----:B0-----:R-:W0:Y:S02]  /*0a50*/  S2R R2, SR_TID.X ;  /* 0x0000000000027919 */ /* 0x001e240000002100 */
[----:B0-----:R-:W-:-:S05]  /*0a60*/  VIADD R217, R2, 0xffffff80 ;  /* 0xffffff8002d97836 */ /* 0x001fca0000000000 */
[----:B------:R-:W-:-:S04]  /*0a70*/  SHF.R.S32.HI R0, RZ, 0x1f, R217 ;  /* 0x0000001fff007819 */ /* 0x000fc800000114d9 */
[CC--:B------:R-:W-:Y:S02]  /*0a80*/  LEA.HI R2, R0.reuse, R217.reuse, RZ, 0x7 ;  /* 0x000000d900027211 */ /* 0x0c0fe400078f38ff */
[-C--:B------:R-:W-:Y:S02]  /*0a90*/  LEA.HI R4, R0, R217.reuse, RZ, 0x5 ;  /* 0x000000d900047211 */ /* 0x080fe400078f28ff */
[----:B------:R-:W-:Y:S02]  /*0aa0*/  LOP3.LUT R208, R2, 0xffffff80, RZ, 0xc0, !PT ;  /* 0xffffff8002d07812 */ /* 0x000fe400078ec0ff */
[----:B------:R-:W-:Y:S01]  /*0ab0*/  LEA.HI R11, R0, R217, RZ, 0x2 ;  /* 0x000000d9000b7211 */ /* 0x000fe200078f10ff */
[----:B------:R-:W-:Y:S01]  /*0ac0*/  IMAD.SHL.U32 R5, R4, 0x20, RZ ;  /* 0x0000002004057824 */ /* 0x000fe200078e00ff */
[----:B------:R-:W-:Y:S01]  /*0ad0*/  SHF.R.S32.HI R209, RZ, 0x7, R2 ;  /* 0x00000007ffd17819 */ /* 0x000fe20000011402 */
[----:B------:R-:W-:-:S03]  /*0ae0*/  IMAD.IADD R208, R217, 0x1, -R208 ;  /* 0x00000001d9d07824 */ /* 0x000fc600078e0ad0 */
[----:B------:R-:W-:Y:S02]  /*0af0*/  LOP3.LUT R5, R5, 0xfffffc00, RZ, 0xc0, !PT ;  /* 0xfffffc0005057812 */ /* 0x000fe400078ec0ff */
[----:B------:R-:W-:Y:S02]  /*0b00*/  SHF.R.S32.HI R7, RZ, 0x1f, R208 ;  /* 0x0000001fff077819 */ /* 0x000fe400000114d0 */
[----:B------:R-:W-:Y:S02]  /*0b10*/  LEA.HI R2, R2, R209, RZ, 0x1 ;  /* 0x000000d102027211 */ /* 0x000fe400078f08ff */
[CC--:B------:R-:W-:Y:S02]  /*0b20*/  LEA.HI R8, R7.reuse, R208.reuse, RZ, 0x2 ;  /* 0x000000d007087211 */ /* 0x0c0fe400078f10ff */
[----:B------:R-:W-:Y:S02]  /*0b30*/  LEA.HI R7, R7, R208, RZ, 0x5 ;  /* 0x000000d007077211 */ /* 0x000fe400078f28ff */
[----:B------:R-:W-:-:S02]  /*0b40*/  SHF.R.S32.HI R9, RZ, 0x2, R8 ;  /* 0x00000002ff097819 */ /* 0x000fc40000011408 */
[----:B------:R-:W-:Y:S02]  /*0b50*/  SHF.R.S32.HI R10, RZ, 0x1f, R8 ;  /* 0x0000001fff0a7819 */ /* 0x000fe40000011408 */
[----:B------:R-:W-:Y:S02]  /*0b60*/  SHF.R.S32.HI R7, RZ, 0x5, R7 ;  /* 0x00000005ff077819 */ /* 0x000fe40000011407 */
[----:B------:R-:W-:Y:S02]  /*0b70*/  LEA.HI R10, R10, R9, RZ, 0x3 ;  /* 0x000000090a0a7211 */ /* 0x000fe400078f18ff */
[----:B------:R-:W-:Y:S02]  /*0b80*/  LOP3.LUT R2, R2, 0x3fffffe, RZ, 0xc0, !PT ;  /* 0x03fffffe02027812 */ /* 0x000fe400078ec0ff */
[----:B------:R-:W-:Y:S02]  /*0b90*/  LOP3.LUT R10, R10, 0xfffffff8, RZ, 0xc0, !PT ;  /* 0xfffffff80a0a7812 */ /* 0x000fe400078ec0ff */
[----:B------:R-:W-:Y:S01]  /*0ba0*/  LOP3.LUT R17, R8, 0x7ffffffc, RZ, 0xc0, !PT ;  /* 0x7ffffffc08117812 */ /* 0x000fe200078ec0ff */
[----:B------:R-:W-:-:S02]  /*0bb0*/  IMAD.IADD R2, R209, 0x1, -R2 ;  /* 0x00000001d1027824 */ /* 0x000fc400078e0a02 */
[----:B------:R-:W-:Y:S02]  /*0bc0*/  IMAD.IADD R10, R9, 0x1, -R10 ;  /* 0x00000001090a7824 */ /* 0x000fe400078e0a0a */
[----:B------:R-:W-:Y:S02]  /*0bd0*/  IMAD.IADD R17, R208, 0x1, -R17 ;  /* 0x00000001d0117824 */ /* 0x000fe400078e0a11 */
[----:B------:R-:W-:-:S04]  /*0be0*/  IMAD R7, R7, 0x10, R10 ;  /* 0x0000001007077824 */ /* 0x000fc800078e020a */
[----:B------:R-:W-:Y:S01]  /*0bf0*/  IMAD R210, R2, 0x40, R7 ;  /* 0x0000004002d27824 */ /* 0x000fe200078e0207 */
[----:B--2---:R-:W-:Y:S02]  /*0c00*/  R2UR UR5, R3 ;  /* 0x00000000030572ca */ /* 0x004fe400000e0000 */
[CC--:B------:R-:W-:Y:S02]  /*0c10*/  LEA.HI R3, R0.reuse, R217.reuse, RZ, 0x4 ;  /* 0x000000d900037211 */ /* 0x0c0fe400078f20ff */
[----:B------:R-:W-:Y:S02]  /*0c20*/  LEA.HI R0, R0, R217, RZ, 0x3 ;  /* 0x000000d900007211 */ /* 0x000fe400078f18ff */
[----:B------:R-:W-:Y:S02]  /*0c30*/  SHF.R.S32.HI R6, RZ, 0x4, R3 ;  /* 0x00000004ff067819 */ /* 0x000fe40000011403 */
[C---:B------:R-:W-:Y:S02]  /*0c40*/  LOP3.LUT R4, R3.reuse, 0x3fffff0, RZ, 0xc0, !PT ;  /* 0x03fffff003047812 */ /* 0x040fe400078ec0ff */
[----:B------:R-:W-:-:S02]  /*0c50*/  LEA.HI R3, R3, R6, RZ, 0x1 ;  /* 0x0000000603037211 */ /* 0x000fc400078f08ff */
[----:B------:R-:W-:Y:S01]  /*0c60*/  LOP3.LUT R202, R0, 0xfffffff8, RZ, 0xc0, !PT ;  /* 0xfffffff800ca7812 */ /* 0x000fe200078ec0ff */
[----:B------:R-:W-:Y:S01]  /*0c70*/  IMAD.IADD R4, R217, 0x1, -R4 ;  /* 0x00000001d9047824 */ /* 0x000fe200078e0a04 */
[----:B------:R-:W-:Y:S01]  /*0c80*/  LOP3.LUT R3, R3, 0x1ffffffe, RZ, 0xc0, !PT ;  /* 0x1ffffffe03037812 */ /* 0x000fe200078ec0ff */
[----:B------:R-:W-:Y:S01]  /*0c90*/  ULOP3.LUT UR6, UR5, 0x1, URZ, 0xfc, !UPT ;  /* 0x0000000105067892 */ /* 0x000fe2000f8efc3f */
[----:B------:R-:W-:Y:S01]  /*0ca0*/  SHF.R.S32.HI R206, RZ, 0x3, R0 ;  /* 0x00000003ffce7819 */ /* 0x000fe20000011400 */
[----:B------:R-:W-:Y:S01]  /*0cb0*/  IMAD R4, R4, 0x40, R5 ;  /* 0x0000004004047824 */ /* 0x000fe200078e0205 */
[----:B------:R-:W-:Y:S01]  /*0cc0*/  UMOV UR5, URZ ;  /* 0x0000003f00057c82 */ /* 0x000fe20008000000 */
[----:B------:R-:W-:Y:S01]  /*0cd0*/  IMAD.IADD R3, R6, 0x1, -R3 ;  /* 0x0000000106037824 */ /* 0x000fe200078e0a03 */
[----:B------:R-:W-:Y:S01]  /*0ce0*/  LOP3.LUT R6, R11, 0xfffffffc, RZ, 0xc0, !PT ;  /* 0xfffffffc0b067812 */ /* 0x000fe200078ec0ff */
[----:B------:R-:W-:Y:S02]  /*0cf0*/  IMAD.IADD R202, R217, 0x1, -R202 ;  /* 0x00000001d9ca7824 */ /* 0x000fe400078e0aca */
[----:B------:R-:W-:-:S02]  /*0d00*/  IMAD R211, R3, 0x8, R4 ;  /* 0x0000000803d37824 */ /* 0x000fc400078e0204 */
[----:B------:R-:W-:Y:S02]  /*0d10*/  IMAD.IADD R6, R217, 0x1, -R6 ;  /* 0x00000001d9067824 */ /* 0x000fe400078e0a06 */
[----:B------:R-:W-:Y:S02]  /*0d20*/  IMAD.SHL.U32 R18, R202, 0x8, RZ ;  /* 0x00000008ca127824 */ /* 0x000fe400078e00ff */
[----:B------:R-:W-:Y:S01]  /*0d30*/  IMAD.U32 R212, RZ, RZ, UR6 ;  /* 0x00000006ffd47e24 */ /* 0x000fe2000f8e00ff */
[----:B------:R-:W-:Y:S01]  /*0d40*/  LEA.HI R5, R6, R6, RZ, 0x1 ;  /* 0x0000000606057211 */ /* 0x000fe200078f08ff */
[C---:B------:R-:W-:Y:S01]  /*0d50*/  VIADD R200, R18.reuse, 0x40 ;  /* 0x0000004012c87836 */ /* 0x040fe20000000000 */
[----:B------:R-:W-:Y:S01]  /*0d60*/  SHF.R.S32.HI R216, RZ, 0x1f, R18 ;  /* 0x0000001fffd87819 */ /* 0x000fe20000011412 */
[C---:B------:R-:W-:Y:S01]  /*0d70*/  VIADD R23, R18.reuse, 0x80 ;  /* 0x0000008012177836 */ /* 0x040fe20000000000 */
[----:B------:R-:W-:Y:S01]  /*0d80*/  LOP3.LUT R5, R5, 0x1ffffffe, RZ, 0xc0, !PT ;  /* 0x1ffffffe05057812 */ /* 0x000fe200078ec0ff */
[----:B------:R-:W-:Y:S01]  /*0d90*/  VIADD R201, R18, 0xc0 ;  /* 0x000000c012c97836 */ /* 0x000fe20000000000 */
[----:B------:R-:W-:Y:S01]  /*0da0*/  SHF.R.S32.HI R215, RZ, 0x1f, R200 ;  /* 0x0000001fffd77819 */ /* 0x000fe200000114c8 */
[----:B------:R-:W-:Y:S01]  /*0db0*/  IMAD.U32 R207, RZ, RZ, UR5 ;  /* 0x00000005ffcf7e24 */ /* 0x000fe2000f8e00ff */
[----:B------:R-:W-:Y:S01]  /*0dc0*/  SHF.R.S32.HI R214, RZ, 0x1f, R23 ;  /* 0x0000001fffd67819 */ /* 0x000fe20000011417 */
[----:B------:R-:W-:Y:S01]  /*0dd0*/  IMAD.IADD R5, R6, 0x1, -R5 ;  /* 0x0000000106057824 */ /* 0x000fe200078e0a05 */
[----:B------:R-:W-:-:S03]  /*0de0*/  SHF.R.S32.HI R213, RZ, 0x1f, R201 ;  /* 0x0000001fffd57819 */ /* 0x000fc600000114c9 */
[----:B------:R-:W-:-:S07]  /*0df0*/  IMAD R19, R5, 0x8, R210 ;  /* 0x0000000805137824 */ /* 0x000fce00078e02d2 */
.L_x_1248:
[----:B------:R-:W-:Y:S01]  /*0e00*/  ULDC UR5, c[0x0][0xc60] ;  /* 0x0003180000057ab9 */ /* 0x000fe20000000800 */
[----:B------:R-:W-:Y:S01]  /*0e10*/  UMOV UR8, UR4 ;  /* 0x0000000400087c82 */ /* 0x000fe20008000000 */
[----:B------:R-:W-:-:S11]  /*0e20*/  UISETP.NE.AND UP0, UPT, UR5, 0x1, UPT ;  /* 0x000000010500788c */ /* 0x000fd6000bf05270 */
[----:B------:R-:W-:Y:S01]  /*0e30*/  @UP0 ULDC UR6, c[0x0][0xc64] ;  /* 0x0003190000060ab9 */ /* 0x000fe20000000800 */
[----:B------:R-:W-:Y:S01]  /*0e40*/  @UP0 ULDC UR9, c[0x0][0xc68] ;  /* 0x00031a0000090ab9 */ /* 0x000fe20000000800 */
[----:B------:R-:W-:-:S04]  /*0e50*/  UIMAD.WIDE.U32 UR6, UR4, UR6, URZ ;  /* 0x00000006040672a5 */ /* 0x000fc8000f8e003f */
[----:B------:R-:W-:-:S03]  /*0e60*/  @UP0 USHF.R.U32.HI UR8, URZ, UR9, UR7 ;  /* 0x000000093f080299 */ /* 0x000fc60008011607 */
[----:B------:R-:W-:Y:S02]  /*0e70*/  ULDC UR6, c[0x0][0xc78] ;  /* 0x00031e0000067ab9 */ /* 0x000fe40000000800 */
[----:B------:R-:W-:Y:S02]  /*0e80*/  UISETP.GE.AND UP0, UPT, UR8, UR6, UPT ;  /* 0x000000060800728c */ /* 0x000fe4000bf06270 */
[----:B------:R-:W-:-:S04]  /*0e90*/  UIADD3 UR6, -UR8, URZ, URZ ;  /* 0x0000003f08067290 */ /* 0x000fc8000fffe13f */
[----:B------:R-:W-:Y:S01]  /*0ea0*/  PLOP3.LUT P0, PT, PT, PT, UP0, 0x80, 0x0 ;  /* 0x000000000000781c */ /* 0x000fe20003f0f008 */
[----:B------:R-:W-:-:S12]  /*0eb0*/  UIMAD UR9, UR5, UR6, UR4 ;  /* 0x00000006050972a4 */ /* 0x000fd8000f8e0204 */
[----:B012345:R-:W-:Y:S05]  /*0ec0*/  @!P0 BRA `(.L_x_1152) ;  /* 0x0000000000208947 */ /* 0x03ffea0003800000 */
[----:B------:R-:W-:Y:S01]  /*0ed0*/  ULDC UR7, c[0x0][0xc6c] ;  /* 0x00031b0000077ab9 */ /* 0x000fe20000000800 */
[----:B------:R-:W-:Y:S01]  /*0ee0*/  UMOV UR6, UR9 ;  /* 0x0000000900067c82 */ /* 0x000fe20008000000 */
[----:B------:R-:W-:-:S11]  /*0ef0*/  UISETP.NE.AND UP0, UPT, UR7, 0x1, UPT ;  /* 0x000000010700788c */ /* 0x000fd6000bf05270 */
[----:B------:R-:W-:Y:S02]  /*0f00*/  @UP0 ULDC.64 UR10, c[0x0][0xc70] ;  /* 0x00031c00000a0ab9 */ /* 0x000fe40000000a00 */
[----:B------:R-:W-:-:S04]  /*0f10*/  UIMAD.WIDE.U32 UR4, UR9, UR10, URZ ;  /* 0x0000000a090472a5 */ /* 0x000fc8000f8e003f */
[----:B------:R-:W-:-:S04]  /*0f20*/  @UP0 USHF.R.U32.HI UR6, URZ, UR11, UR5 ;  /* 0x0000000b3f060299 */ /* 0x000fc80008011605 */
[----:B------:R-:W-:Y:S01]  /*0f30*/  UIMAD UR4, UR6, UR7, URZ ;  /* 0x00000007060472a4 */ /* 0x000fe2000f8e023f */
[----:B------:R-:W-:Y:S11]  /*0f40*/  BRA `(.L_x_1153) ;  /* 0x00000000001c7947 */ /* 0x000ff60003800000 */
.L_x_1152:
[----:B------:R-:W-:Y:S01]  /*0f50*/  ULDC UR7, c[0x0][0xc54] ;  /* 0x0003150000077ab9 */ /* 0x000fe20000000800 */
[----:B------:R-:W-:Y:S01]  /*0f60*/  UMOV UR6, UR9 ;  /* 0x0000000900067c82 */ /* 0x000fe20008000000 */
[----:B------:R-:W-:-:S11]  /*0f70*/  UISETP.NE.AND UP0, UPT, UR7, 0x1, UPT ;  /* 0x000000010700788c */ /* 0x000fd6000bf05270 */
[----:B------:R-:W-:Y:S02]  /*0f80*/  @UP0 ULDC.64 UR10, c[0x0][0xc58] ;  /* 0x00031600000a0ab9 */ /* 0x000fe40000000a00 */
[----:B------:R-:W-:-:S04]  /*0f90*/  UIMAD.WIDE.U32 UR4, UR9, UR10, URZ ;  /* 0x0000000a090472a5 */ /* 0x000fc8000f8e003f */
[----:B------:R-:W-:-:S04]  /*0fa0*/  @UP0 USHF.R.U32.HI UR6, URZ, UR11, UR5 ;  /* 0x0000000b3f060299 */ /* 0x000fc80008011605 */
[----:B------:R-:W-:-:S12]  /*0fb0*/  UIMAD UR4, UR6, UR7, URZ ;  /* 0x00000007060472a4 */ /* 0x000fd8000f8e023f */
.L_x_1153:
[----:B------:R-:W-:Y:S01]  /*0fc0*/  ULOP3.LUT UR6, URZ, UR6, URZ, 0x33, !UPT ;  /* 0x000000063f067292 */ /* 0x000fe2000f8e333f */
[----:B------:R-:W-:Y:S01]  /*0fd0*/  ULDC UR12, c[0x0][0xc48] ;  /* 0x00031200000c7ab9 */ /* 0x000fe20000000800 */
[----:B------:R-:W-:Y:S01]  /*0fe0*/  ULDC UR7, c[0x0][0x448] ;  /* 0x0001120000077ab9 */ /* 0x000fe20000000800 */
[----:B------:R-:W-:Y:S01]  /*0ff0*/  ULDC UR5, c[0x0][0xc3c] ;  /* 0x00030f0000057ab9 */ /* 0x000fe20000000800 */
[----:B------:R-:W-:Y:S02]  /*1000*/  UISETP.NE.AND UP2, UPT, UR12, 0x1, UPT ;  /* 0x000000010c00788c */ /* 0x000fe4000bf45270 */
[----:B------:R-:W-:Y:S02]  /*1010*/  UISETP.NE.AND UP1, UPT, UR7, 0x1, UPT ;  /* 0x000000010700788c */ /* 0x000fe4000bf25270 */
[----:B------:R-:W-:Y:S01]  /*1020*/  UIADD3 UR6, UR6, UR5, URZ ;  /* 0x0000000506067290 */ /* 0x000fe2000fffe03f */
[----:B------:R-:W-:Y:S01]  /*1030*/  ULDC.64 UR10, c[0x0][0x418] ;  /* 0x00010600000a7ab9 */ /* 0x000fe20000000a00 */
[----:B------:R-:W-:-:S02]  /*1040*/  UIADD3 UR4, UR9, -UR4, URZ ;  /* 0x8000000409047290 */ /* 0x000fc4000fffe03f */
[----:B------:R-:W-:Y:S02]  /*1050*/  UISETP.NE.U32.AND UP0, UPT, UR10, URZ, UPT ;  /* 0x0000003f0a00728c */ /* 0x000fe4000bf05070 */
[----:B------:R-:W-:Y:S01]  /*1060*/  USHF.L.U32 UR60, UR6, 0x7, URZ ;  /* 0x00000007063c7899 */ /* 0x000fe2000800063f */
[----:B------:R-:W-:Y:S01]  /*1070*/  ULDC UR14, c[0x0][0xc54] ;  /* 0x00031500000e7ab9 */ /* 0x000fe20000000800 */
[----:B------:R-:W-:Y:S02]  /*1080*/  UISETP.NE.AND.EX UP0, UPT, UR11, URZ, UPT, UP0 ;  /* 0x0000003f0b00728c */ /* 0x000fe4000bf05300 */
[----:B------:R-:W-:Y:S02]  /*1090*/  UIMAD UR14, UR8, UR14, UR4 ;  /* 0x0000000e080e72a4 */ /* 0x000fe4000f8e0204 */
[----:B------:R-:W-:Y:S01]  /*10a0*/  UIADD3 UR10, UR60, 0x7f, URZ ;  /* 0x0000007f3c0a7890 */ /* 0x000fe2000fffe03f */
[----:B------:R-:W-:Y:S01]  /*10b0*/  ULDC UR39, c[0x0][0x424] ;  /* 0x0001090000277ab9 */ /* 0x000fe20000000800 */
[----:B------:R-:W-:Y:S01]  /*10c0*/  ULDC UR52, c[0x0][0x288] ;  /* 0x0000a20000347ab9 */ /* 0x000fe20000000800 */
[----:B------:R-:W-:Y:S01]  /*10d0*/  ULDC.64 UR4, c[0x0][0x9e0] ;  /* 0x0002780000047ab9 */ /* 0x000fe20000000a00 */
[----:B------:R-:W-:Y:S01]  /*10e0*/  @UP2 ULDC UR6, c[0x0][0xc4c] ;  /* 0x0003130000062ab9 */ /* 0x000fe20000000800 */
[----:B------:R-:W-:Y:S01]  /*10f0*/  @UP1 ULDC UR8, c[0x0][0x44c] ;  /* 0x0001130000081ab9 */ /* 0x000fe20000000800 */
[----:B------:R-:W-:-:S02]  /*1100*/  UIADD3 UR11, -UR52, 0x1, URZ ;  /* 0x00000001340b7890 */ /* 0x000fc4000fffe13f */
[----:B------:R-:W-:Y:S02]  /*1110*/  UISETP.GE.AND UP3, UPT, UR5, 0x1, UPT ;  /* 0x000000010500788c */ /* 0x000fe4000bf66270 */
[----:B------:R-:W-:Y:S02]  /*1120*/  USEL UR39, UR39, 0x1, UP0 ;  /* 0x0000000127277887 */ /* 0x000fe40008000000 */
[----:B------:R-:W-:Y:S02]  /*1130*/  UIMAD.WIDE.U32 UR8, UR10, UR8, URZ ;  /* 0x000000080a0872a5 */ /* 0x000fe4000f8e003f */
[----:B------:R-:W-:Y:S01]  /*1140*/  UIMAD.WIDE.U32 UR6, UR14, UR6, URZ ;  /* 0x000000060e0672a5 */ /* 0x000fe2000f8e003f */
[----:B------:R-:W-:Y:S01]  /*1150*/  PLOP3.LUT P1, PT, PT, PT, UP3, 0x80, 0x0 ;  /* 0x000000000000781c */ /* 0x000fe20003f2f038 */
[----:B------:R-:W-:Y:S01]  /*1160*/  ULDC UR13, c[0x0][0x2f0] ;  /* 0x0000bc00000d7ab9 */ /* 0x000fe20000000800 */
[----:B------:R-:W-:Y:S01]  /*1170*/  @UP2 ULDC UR15, c[0x0][0xc50] ;  /* 0x00031400000f2ab9 */ /* 0x000fe20000000800 */
[----:B------:R-:W-:Y:S01]  /*1180*/  @UP1 ULDC UR16, c[0x0][0x450] ;  /* 0x0001140000101ab9 */ /* 0x000fe20000000800 */
[----:B------:R-:W-:Y:S01]  /*1190*/  UMOV UR17, UR14 ;  /* 0x0000000e00117c82 */ /* 0x000fe20008000000 */
[----:B------:R-:W-:-:S02]  /*11a0*/  UIMAD UR11, UR39, UR13, UR11 ;  /* 0x0000000d270b72a4 */ /* 0x000fc4000f8e020b */
[----:B------:R-:W-:Y:S02]  /*11b0*/  @UP1 USHF.R.U32.HI UR10, URZ, UR16, UR9 ;  /* 0x000000103f0a1299 */ /* 0x000fe40008011609 */
[----:B------:R-:W-:Y:S02]  /*11c0*/  @UP2 USHF.R.U32.HI UR17, URZ, UR15, UR7 ;  /* 0x0000000f3f112299 */ /* 0x000fe40008011607 */
[----:B------:R-:W-:Y:S02]  /*11d0*/  UIADD3 UR10, UR11, UR10, URZ ;  /* 0x0000000a0b0a7290 */ /* 0x000fe4000fffe03f */
[----:B------:R-:W-:Y:S02]  /*11e0*/  UIADD3 UR6, -UR17, URZ, URZ ;  /* 0x0000003f11067290 */ /* 0x000fe4000fffe13f */
[----:B------:R-:W-:Y:S01]  /*11f0*/  UIADD3 UR4, UR10, UR4, URZ ;  /* 0x000000040a047290 */ /* 0x000fe2000fffe03f */
[----:B------:R-:W-:Y:S01]  /*1200*/  IMAD.U32 R204, RZ, RZ, UR17 ;  /* 0x00000011ffcc7e24 */ /* 0x000fe2000f8e00ff */
[----:B------:R-:W-:-:S04]  /*1210*/  UIMAD UR6, UR12, UR6, UR14 ;  /* 0x000000060c0672a4 */ /* 0x000fc8000f8e020e */
[----:B------:R-:W-:Y:S02]  /*1220*/  IMAD.U32 R0, RZ, RZ, UR4 ;  /* 0x00000004ff007e24 */ /* 0x000fe4000f8e00ff */
[----:B------:R-:W-:Y:S01]  /*1230*/  IMAD.U32 R203, RZ, RZ, UR6 ;  /* 0x00000006ffcb7e24 */ /* 0x000fe2000f8e00ff */
[----:B------:R-:W-:Y:S06]  /*1240*/  @!P1 BRA `(.L_x_1154) ;  /* 0x0000000000409947 */ /* 0x000fec0003800000 */
[----:B------:R-:W-:Y:S01]  /*1250*/  ISETP.LT.AND P0, PT, RZ, UR10, PT ;  /* 0x0000000aff007c0c */ /* 0x000fe2000bf01270 */
[----:B------:R-:W-:-:S12]  /*1260*/  UIADD3 UR4, UR10, -0x1, URZ ;  /* 0xffffffff0a047890 */ /* 0x000fd8000fffe03f */
[----:B------:R-:W-:Y:S05]  /*1270*/  @P0 BRA `(.L_x_1155) ;  /* 0x00000000001c0947 */ /* 0x000fea0003800000 */
[----:B------:R-:W-:Y:S02]  /*1280*/  UISETP.NE.AND UP0, UPT, UR5, 0x1, UPT ;  /* 0x000000010500788c */ /* 0x000fe4000bf05270 */
[----:B------:R-:W-:-:S09]  /*1290*/  UIADD3 UR4, -UR10, URZ, URZ ;  /* 0x0000003f0a047290 */ /* 0x000fd2000fffe13f */
[----:B------:R-:W-:Y:S02]  /*12a0*/  @UP0 ULDC.64 UR8, c[0x0][0x9e8] ;  /* 0x00027a0000080ab9 */ /* 0x000fe40000000a00 */
[----:B------:R-:W-:-:S04]  /*12b0*/  UIMAD.WIDE.U32 UR6, UR4, UR8, URZ ;  /* 0x00000008040672a5 */ /* 0x000fc8000f8e003f */
[----:B------:R-:W-:-:S04]  /*12c0*/  @UP0 USHF.R.U32.HI UR4, URZ, UR9, UR7 ;  /* 0x000000093f040299 */ /* 0x000fc80008011607 */
[----:B------:R-:W-:Y:S01]  /*12d0*/  ULOP3.LUT UR4, URZ, UR4, URZ, 0x33, !UPT ;  /* 0x000000043f047292 */ /* 0x000fe2000f8e333f */
[----:B------:R-:W-:Y:S11]  /*12e0*/  BRA `(.L_x_1156) ;  /* 0x0000000000107947 */ /* 0x000ff60003800000 */
.L_x_1155:
[----:B------:R-:W-:-:S11]  /*12f0*/  UISETP.NE.AND UP0, UPT, UR5, 0x1, UPT ;  /* 0x000000010500788c */ /* 0x000fd6000bf05270 */
[----:B------:R-:W-:Y:S02]  /*1300*/  @UP0 ULDC.64 UR8, c[0x0][0x9e8] ;  /* 0x00027a0000080ab9 */ /* 0x000fe40000000a00 */
[----:B------:R-:W-:-:S04]  /*1310*/  UIMAD.WIDE.U32 UR6, UR4, UR8, URZ ;  /* 0x00000008040672a5 */ /* 0x000fc8000f8e003f */
[----:B------:R-:W-:-:S12]  /*1320*/  @UP0 USHF.R.U32.HI UR4, URZ, UR9, UR7 ;  /* 0x000000093f040299 */ /* 0x000fd80008011607 */
.L_x_1156:
[----:B------:R-:W-:-:S06]  /*1330*/  UIMAD UR4, UR4, UR5, UR5 ;  /* 0x00000005040472a4 */ /* 0x000fcc000f8e0205 */
[----:B------:R-:W-:-:S07]  /*1340*/  VIMNMX R0, R0, UR4, PT ;  /* 0x0000000400007c48 */ /* 0x000fce000bfe0100 */
.L_x_1154:
[----:B------:R-:W-:Y:S01]  /*1350*/  UIMAD UR4, UR39, UR13, 0x3f ;  /* 0x0000003f270474a4 */ /* 0x000fe2000f8e020d */
[----:B------:R-:W-:Y:S01]  /*1360*/  VIADD R0, R0, 0x3f ;  /* 0x0000003f00007836 */ /* 0x000fe20000000000 */
[----:B------:R-:W-:Y:S01]  /*1370*/  @UP1 ULDC UR6, c[0x0][0x44c] ;  /* 0x0001130000061ab9 */ /* 0x000fe20000000800 */
[----:B------:R-:W-:Y:S01]  /*1380*/  @UP1 ULDC UR10, c[0x0][0x450] ;  /* 0x00011400000a1ab9 */ /* 0x000fe20000000800 */
[----:B------:R-:W-:Y:S02]  /*1390*/  USHF.R.S32.HI UR8, URZ, 0x1f, UR4 ;  /* 0x0000001f3f087899 */ /* 0x000fe40008011404 */
[----:B------:R-:W-:Y:S01]  /*13a0*/  UIMAD.WIDE.U32 UR6, UR60, UR6, URZ ;  /* 0x000000063c0672a5 */ /* 0x000fe2000f8e003f */
[----:B------:R-:W-:Y:S01]  /*13b0*/  SHF.R.S32.HI R3, RZ, 0x1f, R0 ;  /* 0x0000001fff037819 */ /* 0x000fe20000011400 */
[----:B------:R-:W-:Y:S01]  /*13c0*/  UMOV UR9, UR60 ;  /* 0x0000003c00097c82 */ /* 0x000fe20008000000 */
[----:B------:R-:W-:Y:S02]  /*13d0*/  ULEA.HI UR8, UR8, UR4, URZ, 0x6 ;  /* 0x0000000408087291 */ /* 0x000fe4000f8f303f */
[----:B------:R-:W-:Y:S01]  /*13e0*/  @UP1 USHF.R.U32.HI UR9, URZ, UR10, UR7 ;  /* 0x0000000a3f091299 */ /* 0x000fe20008011607 */
[----:B------:R-:W-:Y:S01]  /*13f0*/  LEA.HI R3, R3, R0, RZ, 0x6 ;  /* 0x0000000003037211 */ /* 0x000fe200078f30ff */
[----:B------:R-:W-:-:S02]  /*1400*/  UIMAD UR52, UR39, UR13, -UR52 ;  /* 0x0000000d273472a4 */ /* 0x000fc4000f8e0a34 */
[----:B------:R-:W-:Y:S01]  /*1410*/  USHF.R.S32.HI UR8, URZ, 0x6, UR8 ;  /* 0x000000063f087899 */ /* 0x000fe20008011408 */
[----:B------:R-:W-:Y:S01]  /*1420*/  SHF.R.S32.HI R3, RZ, 0x6, R3 ;  /* 0x00000006ff037819 */ /* 0x000fe20000011403 */
[----:B------:R-:W-:-:S03]  /*1430*/  UIADD3 UR4, UR52, UR9, URZ ;  /* 0x0000000934047290 */ /* 0x000fc6000fffe03f */
[----:B------:R-:W-:Y:S01]  /*1440*/  ULDC UR9, c[0x0][0x9dc] ;  /* 0x0002770000097ab9 */ /* 0x000fe20000000800 */
[----:B------:R-:W-:Y:S01]  /*1450*/  VIMNMX R205, R3, UR8, PT ;  /* 0x0000000803cd7c48 */ /* 0x000fe2000bfe0100 */
[----:B------:R-:W-:Y:S01]  /*1460*/  UIADD3 UR9, UR4, -UR9, URZ ;  /* 0x8000000904097290 */ /* 0x000fe2000fffe03f */
[----:B------:R-:W-:Y:S11]  /*1470*/  @!P1 BRA `(.L_x_1157) ;  /* 0x0000000000449947 */ /* 0x000ff60003800000 */
[----:B------:R-:W-:-:S06]  /*1480*/  UISETP.GT.AND UP0, UPT, UR4, -0x1, UPT ;  /* 0xffffffff0400788c */ /* 0x000fcc000bf04270 */
[----:B------:R-:W-:-:S13]  /*1490*/  PLOP3.LUT P0, PT, PT, PT, UP0, 0x80, 0x0 ;  /* 0x000000000000781c */ /* 0x000fda0003f0f008 */
[----:B------:R-:W-:Y:S05]  /*14a0*/  @P0 BRA `(.L_x_1158) ;  /* 0x00000000001c0947 */ /* 0x000fea0003800000 */
[----:B------:R-:W-:Y:S02]  /*14b0*/  UISETP.NE.AND UP0, UPT, UR5, 0x1, UPT ;  /* 0x000000010500788c */ /* 0x000fe4000bf05270 */
[----:B------:R-:W-:-:S09]  /*14c0*/  ULOP3.LUT UR4, URZ, UR4, URZ, 0x33, !UPT ;  /* 0x000000043f047292 */ /* 0x000fd2000f8e333f */
[----:B------:R-:W-:Y:S02]  /*14d0*/  @UP0 ULDC.64 UR10, c[0x0][0x9e8] ;  /* 0x00027a00000a0ab9 */ /* 0x000fe40000000a00 */
[----:B------:R-:W-:-:S04]  /*14e0*/  UIMAD.WIDE.U32 UR6, UR4, UR10, URZ ;  /* 0x0000000a040672a5 */ /* 0x000fc8000f8e003f */
[----:B------:R-:W-:-:S04]  /*14f0*/  @UP0 USHF.R.U32.HI UR4, URZ, UR11, UR7 ;  /* 0x0000000b3f040299 */ /* 0x000fc80008011607 */
[----:B------:R-:W-:Y:S01]  /*1500*/  ULOP3.LUT UR4, URZ, UR4, URZ, 0x33, !UPT ;  /* 0x000000043f047292 */ /* 0x000fe2000f8e333f */
[----:B------:R-:W-:Y:S11]  /*1510*/  BRA `(.L_x_1159) ;  /* 0x0000000000107947 */ /* 0x000ff60003800000 */
.L_x_1158:
[----:B------:R-:W-:-:S11]  /*1520*/  UISETP.NE.AND UP0, UPT, UR5, 0x1, UPT ;  /* 0x000000010500788c */ /* 0x000fd6000bf05270 */
[----:B------:R-:W-:Y:S02]  /*1530*/  @UP0 ULDC.64 UR10, c[0x0][0x9e8] ;  /* 0x00027a00000a0ab9 */ /* 0x000fe40000000a00 */
[----:B------:R-:W-:-:S04]  /*1540*/  UIMAD.WIDE.U32 UR6, UR4, UR10, URZ ;  /* 0x0000000a040672a5 */ /* 0x000fc8000f8e003f */
[----:B------:R-:W-:-:S12]  /*1550*/  @UP0 USHF.R.U32.HI UR4, URZ, UR11, UR7 ;  /* 0x0000000b3f040299 */ /* 0x000fd80008011607 */
.L_x_1159:
[----:B------:R-:W-:-:S04]  /*1560*/  UIMAD UR4, UR4, UR5, URZ ;  /* 0x00000005040472a4 */ /* 0x000fc8000f8e023f */
[----:B------:R-:W-:-:S04]  /*1570*/  UISETP.LT.AND UP0, UPT, UR9, UR4, UPT ;  /* 0x000000040900728c */ /* 0x000fc8000bf01270 */
[----:B------:R-:W-:-:S12]  /*1580*/  USEL UR9, UR9, UR4, !UP0 ;  /* 0x0000000409097287 */ /* 0x000fd8000c000000 */
.L_x_1157:
[----:B------:R-:W-:Y:S01]  /*1590*/  USHF.R.S32.HI UR4, URZ, 0x1f, UR9 ;  /* 0x0000001f3f047899 */ /* 0x000fe20008011409 */
[----:B------:R-:W-:Y:S02]  /*15a0*/  PLOP3.LUT P0, PT, PT, PT, PT, 0x80, 0x0 ;  /* 0x000000000000781c */ /* 0x000fe40003f0f070 */
[----:B------:R-:W-:Y:S01]  /*15b0*/  CS2R R2, SRZ ;  /* 0x0000000000027805 */ /* 0x000fe2000001ff00 */
[----:B------:R-:W-:Y:S01]  /*15c0*/  IMAD.MOV.U32 R0, RZ, RZ, RZ ;  /* 0x000000ffff007224 */ /* 0x000fe200078e00ff */
[----:B------:R-:W-:Y:S01]  /*15d0*/  ULEA.HI UR4, UR4, UR9, URZ, 0x6 ;  /* 0x0000000904047291 */ /* 0x000fe2000f8f303f */
[----:B------:R-:W-:Y:S02]  /*15e0*/  CS2R R178, SRZ ;  /* 0x0000000000b27805 */ /* 0x000fe4000001ff00 */
[----:B------:R-:W-:Y:S02]  /*15f0*/  CS2R R176, SRZ ;  /* 0x0000000000b07805 */ /* 0x000fe4000001ff00 */
[----:B------:R-:W-:Y:S01]  /*1600*/  CS2R R148, SRZ ;  /* 0x0000000000947805 */ /* 0x000fe2000001ff00 */
[----:B------:R-:W-:Y:S01]  /*1610*/  USHF.R.S32.HI UR4, URZ, 0x6, UR4 ;  /* 0x000000063f047899 */ /* 0x000fe20008011404 */
[----:B------:R-:W-:-:S02]  /*1620*/  CS2R R174, SRZ ;  /* 0x0000000000ae7805 */ /* 0x000fc4000001ff00 */
[----:B------:R-:W-:Y:S02]  /*1630*/  CS2R R144, SRZ ;  /* 0x0000000000907805 */ /* 0x000fe4000001ff00 */
[----:B------:R-:W-:Y:S01]  /*1640*/  CS2R R172, SRZ ;  /* 0x0000000000ac7805 */ /* 0x000fe2000001ff00 */
[----:B------:R-:W-:Y:S01]  /*1650*/  UISETP.LT.AND UP0, UPT, URZ, UR4, UPT ;  /* 0x000000043f00728c */ /* 0x000fe2000bf01270 */
[----:B------:R-:W-:Y:S02]  /*1660*/  CS2R R140, SRZ ;  /* 0x00000000008c7805 */ /* 0x000fe4000001ff00 */
[----:B------:R-:W-:Y:S02]  /*1670*/  CS2R R170, SRZ ;  /* 0x0000000000aa7805 */ /* 0x000fe4000001ff00 */
[----:B------:R-:W-:Y:S01]  /*1680*/  CS2R R136, SRZ ;  /* 0x0000000000887805 */ /* 0x000fe2000001ff00 */
[----:B------:R-:W-:Y:S01]  /*1690*/  USEL UR5, URZ, UR4, !UP0 ;  /* 0x000000043f057287 */ /* 0x000fe2000c000000 */
[----:B------:R-:W-:-:S02]  /*16a0*/  CS2R R120, SRZ ;  /* 0x0000000000787805 */ /* 0x000fc4000001ff00 */
[----:B------:R-:W-:Y:S02]  /*16b0*/  CS2R R116, SRZ ;  /* 0x0000000000747805 */ /* 0x000fe4000001ff00 */
[----:B------:R-:W-:Y:S02]  /*16c0*/  CS2R R132, SRZ ;  /* 0x0000000000847805 */ /* 0x000fe4000001ff00 */
[----:B------:R-:W-:Y:S02]  /*16d0*/  CS2R R112, SRZ ;  /* 0x0000000000707805 */ /* 0x000fe4000001ff00 */
[----:B------:R-:W-:Y:S02]  /*16e0*/  CS2R R108, SRZ ;  /* 0x00000000006c7805 */ /* 0x000fe4000001ff00 */
[----:B------:R-:W-:Y:S01]  /*16f0*/  ISETP.GT.AND P1, PT, R205, UR5, PT ;  /* 0x00000005cd007c0c */ /* 0x000fe2000bf24270 */
[----:B------:R-:W-:Y:S01]  /*1700*/  IMAD.U32 R22, RZ, RZ, UR5 ;  /* 0x00000005ff167e24 */ /* 0x000fe2000f8e00ff */
        /* <DEDUP_REMOVED lines=45> */
[----:B------:R-:W-:Y:S01]  /*19e0*/  CS2R R32, SRZ ;  /* 0x0000000000207805 */ /* 0x000fe2000001ff00 */
[----:B------:R-:W-:Y:S01]  /*19f0*/  IMAD.MOV.U32 R16, RZ, RZ, RZ ;  /* 0x000000ffff107224 */ /* 0x000fe200078e00ff */
[----:B------:R-:W-:Y:S02]  /*1a00*/  CS2R R26, SRZ ;  /* 0x00000000001a7805 */ /* 0x000fe4000001ff00 */
[----:B------:R-:W-:Y:S02]  /*1a10*/  CS2R R28, SRZ ;  /* 0x00000000001c7805 */ /* 0x000fe4000001ff00 */
[----:B------:R-:W-:Y:S01]  /*1a20*/  CS2R R24, SRZ ;  /* 0x0000000000187805 */ /* 0x000fe2000001ff00 */
[----:B------:R-:W-:Y:S06]  /*1a30*/  @!P1 BRA `(.L_x_1160) ;  /* 0x000000ac00789947 */ /* 0x000fec0003800000 */
        /* <DEDUP_REMOVED lines=31> */
.L_x_1161:
[----:B------:R-:W-:Y:S02]  /*1c30*/  R2UR UR6, R207 ;  /* 0x00000000cf0672ca */ /* 0x000fe400000e0000 */
[----:B------:R-:W-:-:S11]  /*1c40*/  R2UR UR5, R212 ;  /* 0x00000000d40572ca */ /* 0x000fd600000e0000 */
[----:B------:R-:W-:Y:S02]  /*1c50*/  ULEA.HI UR4, UR6, UR6, URZ, 0x1 ;  /* 0x0000000606047291 */ /* 0x000fe4000f8f083f */
[----:B------:R-:W-:Y:S02]  /*1c60*/  IMAD.U32 R2, RZ, RZ, UR5 ;  /* 0x00000005ff027e24 */ /* 0x000fe4000f8e00ff */
[----:B------:R-:W-:-:S03]  /*1c70*/  ULOP3.LUT UR4, UR4, 0xfffffffe, URZ, 0xc0, !UPT ;  /* 0xfffffffe04047892 */ /* 0x000fc6000f8ec03f */
[----:B------:R-:W-:Y:S01]  /*1c80*/  ISETP.NE.AND P0, PT, R2, 0x3, PT ;  /* 0x000000030200780c */ /* 0x000fe20003f05270 */
[----:B------:R-:W-:-:S06]  /*1c90*/  UIADD3 UR4, UR6, -UR4, URZ ;  /* 0x8000000406047290 */ /* 0x000fcc000fffe03f */
[----:B------:R-:W-:-:S05]  /*1ca0*/  IMAD.U32 R0, RZ, RZ, UR4 ;  /* 0x00000004ff007e24 */ /* 0x000fca000f8e00ff */
[----:B------:R-:W-:-:S04]  /*1cb0*/  SHF.L.U32 R0, R0, 0x1f, RZ ;  /* 0x0000001f00007819 */ /* 0x000fc800000006ff */
[----:B------:R-:W0:Y:S02]  /*1cc0*/  SYNCS.PHASECHK.TRANS64.TRYWAIT P1, [UR37+0x30800], R0 ;  /* 0x03080000ff0075a7 */ /* 0x000e240008020165 */
[----:B0-----:R-:W-:Y:S05]  /*1cd0*/  @!P1 BRA `(.L_x_1162) ;  /* 0x0000013000249947 */ /* 0x001fea0003800000 */
.L_x_1369:
[----:B------:R-:W-:Y:S05]  /*1ce0*/  @!P0 BRA `(.L_x_1163) ;  /* 0x0000000000048947 */ /* 0x000fea0003800000 */
[----:B------:R-:W-:Y:S01]  /*1cf0*/  BPT.TRAP 0x1 ;  /* 0x000000040000795c */ /* 0x000fe20000300000 */
.L_x_1163:
[----:B0-----:R-:W-:Y:S02]  /*1d00*/  IMAD.U32 R3, RZ, RZ, UR36 ;  /* 0x00000024ff037e24 */ /* 0x001fe4000f8e00ff */
[----:B------:R-:W-:-:S03]  /*1d10*/  IMAD.U32 R0, RZ, RZ, UR38 ;  /* 0x00000026ff007e24 */ /* 0x000fc6000f8e00ff */
[----:B------:R-:W-:Y:S02]  /*1d20*/  LEA R3, R3, UR37, 0x3 ;  /* 0x0000002503037c11 */ /* 0x000fe4000f8e18ff */
[----:B------:R-:W-:-:S04]  /*1d30*/  SHF.L.U32 R0, R0, 0x1f, RZ ;  /* 0x0000001f00007819 */ /* 0x000fc800000006ff */
[----:B------:R0:W1:Y:S01]  /*1d40*/  SYNCS.PHASECHK.TRANS64.TRYWAIT P2, [R3+URZ+0x30830], R0 ;  /* 0x03083000030075a7 */ /* 0x000062000804017f */
[----:B------:R-:W-:Y:S05]  /*1d50*/  @!P0 BRA `(.L_x_1164) ;  /* 0x0000000000048947 */ /* 0x000fea0003800000 */
[----:B------:R-:W-:Y:S01]  /*1d60*/  BPT.TRAP 0x1 ;  /* 0x000000040000795c */ /* 0x000fe20000300000 */
.L_x_1164:
[----:B------:R-:W2:Y:S02]  /*1d70*/  S2R R2, SR_TID.X ;  /* 0x0000000000027919 */ /* 0x000ea40000002100 */
[----:B--2---:R-:W-:Y:S01]  /*1d80*/  LOP3.LUT P1, RZ, R2, 0x7f, RZ, 0xc0, !PT ;  /* 0x0000007f02ff7812 */ /* 0x004fe2000782c0ff */
[----:B-1----:R-:W-:-:S12]  /*1d90*/  @P2 BRA `(.L_x_1165) ;  /* 0x0000000000082947 */ /* 0x002fd80003800000 */
[----:B------:R-:W1:Y:S02]  /*1da0*/  SYNCS.PHASECHK.TRANS64.TRYWAIT P2, [R3+URZ+0x30830], R0 ;  /* 0x03083000030075a7 */ /* 0x000e64000804017f */
[----:B-1----:R-:W-:Y:S05]  /*1db0*/  @!P2 BRA `(.L_x_1166) ;  /* 0x000001300004a947 */ /* 0x002fea0003800000 */
.L_x_1165:
[----:B------:R-:W-:Y:S05]  /*1dc0*/  WARPSYNC.ALL ;  /* 0x0000000000007948 */ /* 0x000fea0003800000 */
[----:B------:R-:W-:Y:S01]  /*1dd0*/  UIADD3 UR4, UR37, 0x20400, URZ ;  /* 0x0002040025047890 */ /* 0x000fe2000fffe03f */
[----:B------:R-:W-:Y:S01]  /*1de0*/  WARPGROUP.ARRIVE ;  /* 0x00000000000079c5 */ /* 0x000fe20000000000 */
[----:B------:R-:W-:Y:S01]  /*1df0*/  UMOV UR9, 0x40000040 ;  /* 0x4000004000097882 */ /* 0x000fe20000000000 */
[----:B------:R-:W-:Y:S01]  /*1e00*/  UMOV UR11, 0x40000040 ;  /* 0x40000040000b7882 */ /* 0x000fe20000000000 */
[----:B------:R-:W-:Y:S01]  /*1e10*/  USHF.R.U32.HI UR4, URZ, 0x4, UR4 ;  /* 0x000000043f047899 */ /* 0x000fe20008011604 */
[----:B------:R-:W-:Y:S01]  /*1e20*/  IMAD.U32 R15, RZ, RZ, UR9 ;  /* 0x00000009ff0f7e24 */ /* 0x000fe2000f8e00ff */
[----:B------:R-:W-:Y:S01]  /*1e30*/  UMOV UR13, 0x40000040 ;  /* 0x40000040000d7882 */ /* 0x000fe20000000000 */
[----:B------:R-:W-:Y:S01]  /*1e40*/  UMOV UR15, 0x40000040 ;  /* 0x40000040000f7882 */ /* 0x000fe20000000000 */
[----:B------:R-:W-:Y:S01]  /*1e50*/  ULOP3.LUT UR4, UR4, 0x3fff, URZ, 0xc0, !UPT ;  /* 0x00003fff04047892 */ /* 0x000fe2000f8ec03f */
[----:B01----:R-:W-:Y:S01]  /*1e60*/  VIADD R0, R19, UR60 ;  /* 0x0000003c13007c36 */ /* 0x003fe20008000000 */
[----:B------:R-:W-:Y:S01]  /*1e70*/  UMOV UR17, 0x40000040 ;  /* 0x4000004000117882 */ /* 0x000fe20000000000 */
[----:B------:R-:W-:Y:S01]  /*1e80*/  UMOV UR19, 0x40000040 ;  /* 0x4000004000137882 */ /* 0x000fe20000000000 */
[----:B------:R-:W-:Y:S01]  /*1e90*/  ULOP3.LUT UR61, UR4, 0x10000, URZ, 0xfc, !UPT ;  /* 0x00010000043d7892 */ /* 0x000fe2000f8efc3f */
[----:B------:R-:W0:Y:S01]  /*1ea0*/  LDC R20, c[0x0][0x2f0] ;  /* 0x0000bc00ff147b82 */ /* 0x000e220000000800 */
[----:B------:R-:W-:Y:S01]  /*1eb0*/  ULOP3.LUT UR4, UR40, 0x10000, URZ, 0xfc, !UPT ;  /* 0x0001000028047892 */ /* 0x000fe2000f8efc3f */
[----:B------:R-:W-:Y:S01]  /*1ec0*/  IMAD.MOV.U32 R2, RZ, RZ, R0 ;  /* 0x000000ffff027224 */ /* 0x000fe200078e0000 */
[----:B------:R-:W-:Y:S01]  /*1ed0*/  ULEA UR5, UR36, UR61, 0xb ;  /* 0x0000003d24057291 */ /* 0x000fe2000f8e583f */
[----:B------:R-:W-:Y:S01]  /*1ee0*/  IMAD.MOV.U32 R4, RZ, RZ, -0x40 ;  /* 0xffffffc0ff047424 */ /* 0x000fe200078e00ff */
[----:B------:R-:W-:-:S02]  /*1ef0*/  UIADD3 UR6, UR4, 0x2, URZ ;  /* 0x0000000204067890 */ /* 0x000fc4000fffe03f */
[----:B------:R-:W-:Y:S01]  /*1f00*/  UIADD3 UR7, UR5, 0x2, URZ ;  /* 0x0000000205077890 */ /* 0x000fe2000fffe03f */
[----:B------:R-:W1:Y:S01]  /*1f10*/  LDC R21, c[0x0][0x288] ;  /* 0x0000a200ff157b82 */ /* 0x000e620000000800 */
[----:B------:R-:W-:Y:S01]  /*1f20*/  UMOV UR8, UR4 ;  /* 0x0000000400087c82 */ /* 0x000fe20008000000 */
[----:B------:R-:W-:Y:S01]  /*1f30*/  UMOV UR10, UR5 ;  /* 0x00000005000a7c82 */ /* 0x000fe20008000000 */
[----:B------:R-:W-:Y:S01]  /*1f40*/  IMAD.U32 R14, RZ, RZ, UR8 ;  /* 0x00000008ff0e7e24 */ /* 0x000fe2000f8e00ff */
[----:B------:R-:W-:Y:S01]  /*1f50*/  HGMMA.64x64x16.F32.BF16 R24, gdesc[UR8], RZ, !UPT, gsb0 ;  /* 0x00e00000081879f0 */ /* 0x000fe2000c0018ff */
        /* <DEDUP_REMOVED lines=8> */
[----:B------:R-:W-:Y:S01]  /*1fe0*/  UIADD3 UR12, UR4, 0x404, URZ ;  /* 0x00000404040c7890 */ /* 0x000fe2000fffe03f */
[----:B------:R-:W-:Y:S01]  /*1ff0*/  IMAD R57, R205, R4, 0x40 ;  /* 0x00000040cd397424 */ /* 0x000fe200078e0204 */
[----:B------:R-:W-:-:S02]  /*2000*/  UIADD3 UR14, UR5, 0x204, URZ ;  /* 0x00000204050e7890 */ /* 0x000fc4000fffe03f */
[----:B------:R-:W-:Y:S01]  /*2010*/  UIADD3 UR16, UR4, 0x406, URZ ;  /* 0x0000040604107890 */ /* 0x000fe2000fffe03f */
[----:B------:R-:W-:Y:S01]  /*2020*/  VIADD R4, R57, 0x1 ;  /* 0x0000000139047836 */ /* 0x000fe20000000000 */
[----:B------:R-:W-:Y:S02]  /*2030*/  UIADD3 UR18, UR5, 0x206, URZ ;  /* 0x0000020605127890 */ /* 0x000fe4000fffe03f */
[----:B------:R-:W-:Y:S02]  /*2040*/  UIADD3 UR20, UR4, 0x800, URZ ;  /* 0x0000080004147890 */ /* 0x000fe4000fffe03f */
[----:B------:R-:W-:Y:S01]  /*2050*/  UIADD3 UR22, UR5, 0x400, URZ ;  /* 0x0000040005167890 */ /* 0x000fe2000fffe03f */
[----:B------:R-:W-:Y:S01]  /*2060*/  UMOV UR21, 0x40000040 ;  /* 0x4000004000157882 */ /* 0x000fe20000000000 */
[----:B------:R-:W-:Y:S01]  /*2070*/  UMOV UR23, 0x40000040 ;  /* 0x4000004000177882 */ /* 0x000fe20000000000 */
[----:B------:R-:W-:Y:S02]  /*2080*/  UIADD3 UR24, UR4, 0x802, URZ ;  /* 0x0000080204187890 */ /* 0x000fe4000fffe03f */
[----:B------:R-:W-:Y:S01]  /*2090*/  UIADD3 UR26, UR5, 0x402, URZ ;  /* 0x00000402051a7890 */ /* 0x000fe2000fffe03f */
[----:B------:R-:W-:Y:S01]  /*20a0*/  UMOV UR25, 0x40000040 ;  /* 0x4000004000197882 */ /* 0x000fe20000000000 */
[----:B------:R-:W-:Y:S01]  /*20b0*/  UMOV UR27, 0x40000040 ;  /* 0x40000040001b7882 */ /* 0x000fe20000000000 */
[----:B------:R-:W-:-:S02]  /*20c0*/  UIADD3 UR28, UR4, 0x804, URZ ;  /* 0x00000804041c7890 */ /* 0x000fc4000fffe03f */
[----:B------:R-:W-:Y:S01]  /*20d0*/  UIADD3 UR30, UR5, 0x404, URZ ;  /* 0x00000404051e7890 */ /* 0x000fe2000fffe03f */
[----:B------:R-:W-:Y:S01]  /*20e0*/  UMOV UR29, 0x40000040 ;  /* 0x40000040001d7882 */ /* 0x000fe20000000000 */
[----:B------:R-:W-:Y:S01]  /*20f0*/  UMOV UR31, 0x40000040 ;  /* 0x40000040001f7882 */ /* 0x000fe20000000000 */
        /* <DEDUP_REMOVED lines=20> */
[----:B------:R-:W-:-:S02]  /*2240*/  WARPGROUP.DEPBAR.LE gsb0, 0x0 ;  /* 0x00008000000079c5 */ /* 0x000fc40000010000 */
[----:B------:R-:W-:-:S06]  /*2250*/  WARPGROUP.ARRIVE ;  /* 0x00000000000079c5 */ /* 0x000fcc0000000000 */
[----:B------:R-:W-:Y:S01]  /*2260*/  HGMMA.64x64x16.F32.BF16 R24, gdesc[UR8], R24, gsb0 ;  /* 0x00e00000081879f0 */ /* 0x000fe20008001818 */
        /* <DEDUP_REMOVED lines=26> */
[----:B------:R-:W-:Y:S01]  /*2410*/  IMAD.U32 R6, RZ, RZ, UR8 ;  /* 0x00000008ff067e24 */ /* 0x000fe2000f8e00ff */
[----:B------:R-:W-:Y:S01]  /*2420*/  ULDC.64 UR6, c[0x0][0x9e0] ;  /* 0x0002780000067ab9 */ /* 0x000fe20000000a00 */
[----:B------:R-:W-:Y:S01]  /*2430*/  IMAD.U32 R7, RZ, RZ, UR9 ;  /* 0x00000009ff077e24 */ /* 0x000fe2000f8e00ff */
[----:B------:R-:W-:Y:S01]  /*2440*/  UISETP.GE.AND UP1, UPT, UR7, 0x1, UPT ;  /* 0x000000010700788c */ /* 0x000fe2000bf26270 */
[----:B------:R-:W-:Y:S02]  /*2450*/  WARPGROUP.DEPBAR.LE gsb0, 0x0 ;  /* 0x00008000000079c5 */ /* 0x000fe40000010000 */
[----:B------:R-:W-:-:S06]  /*2460*/  WARPGROUP.ARRIVE ;  /* 0x00000000000079c5 */ /* 0x000fcc0000000000 */
[----:B------:R-:W-:Y:S01]  /*2470*/  HGMMA.64x64x16.F32.BF16 R24, gdesc[UR8], R24, gsb0 ;  /* 0x00e00000081879f0 */ /* 0x000fe20008001818 */
[----:B------:R-:W-:Y:S02]  /*2480*/  UIADD3 UR8, UR4, 0x402, URZ ;  /* 0x0000040204087890 */ /* 0x000fe4000fffe03f */
[----:B------:R-:W-:Y:S01]  /*2490*/  UIADD3 UR10, UR5, 0x202, URZ ;  /* 0x00000202050a7890 */ /* 0x000fe2000fffe03f */
[----:B------:R-:W-:Y:S01]  /*24a0*/  UMOV UR9, 0x40000040 ;  /* 0x4000004000097882 */ /* 0x000fe20000000000 */
[----:B------:R-:W-:Y:S01]  /*24b0*/  UMOV UR11, 0x40000040 ;  /* 0x40000040000b7882 */ /* 0x000fe20000000000 */
[----:B------:R-:W-:Y:S02]  /*24c0*/  ULDC UR4, c[0x0][0x448] ;  /* 0x0001120000047ab9 */ /* 0x000fe40000000800 */
[----:B------:R-:W-:-:S06]  /*24d0*/  UISETP.NE.AND UP0, UPT, UR4, 0x1, UPT ;  /* 0x000000010400788c */ /* 0x000fcc000bf05270 */
[----:B------:R-:W-:Y:S02]  /*24e0*/  PLOP3.LUT P2, PT, PT, PT, UP0, 0x80, 0x0 ;  /* 0x000000000000781c */ /* 0x000fe40003f4f008 */
[----:B------:R-:W-:-:S03]  /*24f0*/  PLOP3.LUT P3, PT, PT, PT, UP0, 0x80, 0x0 ;  /* 0x000000000000781c */ /* 0x000fc60003f6f008 */
[----:B------:R-:W-:-:S08]  /*2500*/  @UP0 ULDC UR4, c[0x0][0x44c] ;  /* 0x0001130000040ab9 */ /* 0x000fd00000000800 */
[----:B------:R-:W-:Y:S01]  /*2510*/  @P2 IMAD.HI.U32 R5, R0, UR4, RZ ;  /* 0x0000000400052c27 */ /* 0x000fe2000f8e00ff */
[----:B------:R-:W-:Y:S01]  /*2520*/  @UP0 ULDC UR4, c[0x0][0x450] ;  /* 0x0001140000040ab9 */ /* 0x000fe20000000800 */
[----:B------:R-:W-:Y:S02]  /*2530*/  PLOP3.LUT P2, PT, PT, PT, UP1, 0x40, 0x0 ;  /* 0x000000000000781c */ /* 0x000fe40003f4e818 */
[----:B------:R-:W-:Y:S01]  /*2540*/  @!P1 VIADD R0, R3, 0x30840 ;  /* 0x0003084003009836 */ /* 0x000fe20000000000 */
[----:B------:R-:W-:Y:S01]  /*2550*/  @P3 SHF.R.U32.HI R2, RZ, UR4, R5 ;  /* 0x00000004ff023c19 */ /* 0x000fe20008011605 */
[----:B------:R-:W-:Y:S01]  /*2560*/  IMAD R3, R17, -0x2, R4 ;  /* 0xfffffffe11037824 */ /* 0x000fe200078e0204 */
[----:B------:R-:W-:Y:S02]  /*2570*/  LEA R5, R205, 0xffffffc0, 0x6 ;  /* 0xffffffc0cd057811 */ /* 0x000fe400078e30ff */
[----:B------:R-:W-:Y:S01]  /*2580*/  @!P1 PRMT R0, RZ, 0x654, R0 ;  /* 0x00000654ff009816 */ /* 0x000fe20000000000 */
[----:B------:R-:W2:Y:S01]  /*2590*/  SHFL.IDX PT, R61, R2, RZ, 0x1c1f ;  /* 0x001c1fff023d7589 */ /* 0x000ea200000e0000 */
[----:B0-----:R-:W-:-:S04]  /*25a0*/  IMAD R4, R20, UR39, R3 ;  /* 0x0000002714047c24 */ /* 0x001fc8000f8e0203 */
[----:B-1----:R-:W-:-:S04]  /*25b0*/  IMAD.IADD R4, R4, 0x1, -R21 ;  /* 0x0000000104047824 */ /* 0x002fc800078e0a15 */
[----:B------:R-:W-:Y:S01]  /*25c0*/  VIADD R59, R4, UR6 ;  /* 0x00000006043b7c36 */ /* 0x000fe20008000000 */
[----:B------:R-:W-:Y:S02]  /*25d0*/  WARPGROUP.DEPBAR.LE gsb0, 0x0 ;  /* 0x00008000000079c5 */ /* 0x000fe40000010000 */
[----:B------:R-:W-:-:S06]  /*25e0*/  WARPGROUP.ARRIVE ;  /* 0x00000000000079c5 */ /* 0x000fcc0000000000 */
[----:B------:R-:W-:Y:S03]  /*25f0*/  HGMMA.64x64x16.F32.BF16 R24, gdesc[UR8], R24, gsb0 ;  /* 0x00e00000081879f0 */ /* 0x000fe60008001818 */
[----:B------:R-:W-:Y:S02]  /*2600*/  WARPGROUP.DEPBAR.LE gsb0, 0x0 ;  /* 0x00008000000079c5 */ /* 0x000fe40000010000 */
[----:B------:R-:W-:-:S06]  /*2610*/  WARPGROUP.ARRIVE ;  /* 0x00000000000079c5 */ /* 0x000fcc0000000000 */
[----:B------:R-:W-:Y:S03]  /*2620*/  HGMMA.64x64x16.F32.BF16 R24, gdesc[UR12], R24, gsb0 ;  /* 0x00e000000c1879f0 */ /* 0x000fe60008001818 */
[----:B------:R-:W-:Y:S02]  /*2630*/  WARPGROUP.DEPBAR.LE gsb0, 0x0 ;  /* 0x00008000000079c5 */ /* 0x000fe40000010000 */
[----:B------:R-:W-:-:S06]  /*2640*/  WARPGROUP.ARRIVE ;  /* 0x00000000000079c5 */ /* 0x000fcc0000000000 */
[----:B------:R-:W-:Y:S01]  /*2650*/  HGMMA.64x64x16.F32.BF16 R24, gdesc[UR16], R24, gsb0 ;  /* 0x00e00000101879f0 */ /* 0x000fe20008001818 */
[----:B------:R-:W-:Y:S02]  /*2660*/  ULDC UR18, c[0x0][0x9dc] ;  /* 0x0002770000127ab9 */ /* 0x000fe40000000800 */
[----:B------:R-:W-:-:S06]  /*2670*/  ULOP3.LUT UR4, URZ, UR18, URZ, 0x33, !UPT ;  /* 0x000000123f047292 */ /* 0x000fcc000f8e333f */
[----:B------:R-:W-:-:S04]  /*2680*/  VIADD R56, R4, UR4 ;  /* 0x0000000404387c36 */ /* 0x000fc80008000000 */
[----:B--2---:R-:W-:Y:S01]  /*2690*/  IMAD.IADD R3, R56, 0x1, R61 ;  /* 0x0000000138037824 */ /* 0x004fe200078e023d */
        /* <DEDUP_REMOVED lines=25> */
[----:B------:R0:W-:Y:S02]  /*2830*/  @!P1 SYNCS.ARRIVE.TRANS64.RED.A1T0 RZ, [R0+URZ], RZ ;  /* 0x000000ff00ff99a7 */ /* 0x0001e4000810043f */
[----:B0-----:R-:W-:-:S04]  /*2840*/  IMAD R0, R20, UR39, R57 ;  /* 0x0000002714007c24 */ /* 0x001fc8000f8e0239 */
[----:B------:R-:W-:-:S05]  /*2850*/  IMAD R16, R17, -0x2, R0 ;  /* 0xfffffffe11107824 */ /* 0x000fca00078e0200 */
[----:B------:R-:W-:Y:S01]  /*2860*/  VIADDMNMX R0, R61, R59, R16, PT ;  /* 0x0000003b3d007246 */ /* 0x000fe20003800110 */
[----:B------:R-:W-:Y:S06]  /*2870*/  @P2 BRA `(.L_x_1167) ;  /* 0x00000000005c2947 */ /* 0x000fec0003800000 */
[----:B------:R-:W-:Y:S01]  /*2880*/  IMAD R4, R20, UR39, R61 ;  /* 0x0000002714047c24 */ /* 0x000fe2000f8e023d */
[----:B------:R-:W-:Y:S03]  /*2890*/  BSSY B0, `(.L_x_1168) ;  /* 0x0000011000007945 */ /* 0x000fe60003800000 */
[----:B------:R-:W-:-:S05]  /*28a0*/  IMAD.IADD R4, R4, 0x1, -R21 ;  /* 0x0000000104047824 */ /* 0x000fca00078e0a15 */
[----:B------:R-:W-:-:S13]  /*28b0*/  ISETP.GT.AND P2, PT, R4, -0x1, PT ;  /* 0xffffffff0400780c */ /* 0x000fda0003f44270 */
[----:B------:R-:W-:Y:S05]  /*28c0*/  @P2 BRA `(.L_x_1169) ;  /* 0x0000000000202947 */ /* 0x000fea0003800000 */
[----:B------:R-:W-:Y:S01]  /*28d0*/  UISETP.NE.AND UP2, UPT, UR7, 0x1, UPT ;  /* 0x000000010700788c */ /* 0x000fe2000bf45270 */
[----:B------:R-:W-:-:S05]  /*28e0*/  LOP3.LUT R4, RZ, R4, RZ, 0x33, !PT ;  /* 0x00000004ff047212 */ /* 0x000fca00078e33ff */
[----:B------:R-:W-:-:S05]  /*28f0*/  PLOP3.LUT P2, PT, PT, PT, UP2, 0x80, 0x0 ;  /* 0x000000000000781c */ /* 0x000fca0003f4f028 */
[----:B------:R-:W-:-:S08]  /*2900*/  @UP2 ULDC.64 UR4, c[0x0][0x9e8] ;  /* 0x00027a0000042ab9 */ /* 0x000fd00000000a00 */
[----:B------:R-:W-:-:S05]  /*2910*/  @P2 IMAD.HI.U32 R58, R4, UR4, RZ ;  /* 0x00000004043a2c27 */ /* 0x000fca000f8e00ff */
[----:B------:R-:W-:-:S04]  /*2920*/  @P2 SHF.R.U32.HI R4, RZ, UR5, R58 ;  /* 0x00000005ff042c19 */ /* 0x000fc8000801163a */
[----:B------:R-:W-:Y:S01]  /*2930*/  LOP3.LUT R4, RZ, R4, RZ, 0x33, !PT ;  /* 0x00000004ff047212 */ /* 0x000fe200078e33ff */
[----:B------:R-:W-:Y:S06]  /*2940*/  BRA `(.L_x_1170) ;  /* 0x0000000000147947 */ /* 0x000fec0003800000 */
.L_x_1169:
[----:B------:R-:W-:-:S06]  /*2950*/  UISETP.NE.AND UP2, UPT, UR7, 0x1, UPT ;  /* 0x000000010700788c */ /* 0x000fcc000bf45270 */
[----:B------:R-:W-:-:S05]  /*2960*/  PLOP3.LUT P2, PT, PT, PT, UP2, 0x80, 0x0 ;  /* 0x000000000000781c */ /* 0x000fca0003f4f028 */
[----:B------:R-:W-:-:S08]  /*2970*/  @UP2 ULDC.64 UR4, c[0x0][0x9e8] ;  /* 0x00027a0000042ab9 */ /* 0x000fd00000000a00 */
[----:B------:R-:W-:-:S05]  /*2980*/  @P2 IMAD.HI.U32 R58, R4, UR4, RZ ;  /* 0x00000004043a2c27 */ /* 0x000fca000f8e00ff */
[----:B------:R-:W-:-:S07]  /*2990*/  @P2 SHF.R.U32.HI R4, RZ, UR5, R58 ;  /* 0x00000005ff042c19 */ /* 0x000fce000801163a */
.L_x_1170:
[----:B------:R-:W-:Y:S05]  /*29a0*/  BSYNC B0 ;  /* 0x0000000000007941 */ /* 0x000fea0003800000 */
.L_x_1168:
[----:B------:R-:W-:-:S04]  /*29b0*/  IMAD R4, R4, UR7, -R5 ;  /* 0x0000000704047c24 */ /* 0x000fc8000f8e0a05 */
[----:B------:R-:W-:-:S05]  /*29c0*/  IMAD R4, R17, -0x2, R4 ;  /* 0xfffffffe11047824 */ /* 0x000fca00078e0204 */
[----:B------:R-:W-:Y:S02]  /*29d0*/  VIMNMX R3, R3, R4, !PT ;  /* 0x0000000403037248 */ /* 0x000fe40007fe0100 */
[----:B------:R-:W-:-:S07]  /*29e0*/  VIADDMNMX R0, R4, UR7, R0, PT ;  /* 0x0000000704007c46 */ /* 0x000fce000b800100 */
.L_x_1167:
[C---:B------:R-:W-:Y:S02]  /*29f0*/  ISETP.GE.AND P2, PT, R57.reuse, 0x2, PT ;  /* 0x000000023900780c */ /* 0x040fe40003f46270 */
[----:B------:R-:W-:Y:S02]  /*2a00*/  ISETP.GE.AND P6, PT, R57, 0xa, PT ;  /* 0x0000000a3900780c */ /* 0x000fe40003fc6270 */
[----:B------:R-:W-:Y:S02]  /*2a10*/  ISETP.GT.AND P4, PT, R3, 0x1, !P2 ;  /* 0x000000010300780c */ /* 0x000fe40005784270 */
[----:B------:R-:W-:Y:S02]  /*2a20*/  ISETP.GE.AND P3, PT, R57, 0x9, PT ;  /* 0x000000093900780c */ /* 0x000fe40003f66270 */
[----:B------:R-:W-:Y:S02]  /*2a30*/  ISETP.LT.OR P4, PT, R0, 0x2, P4 ;  /* 0x000000020000780c */ /* 0x000fe40002781670 */
[----:B------:R-:W-:-:S02]  /*2a40*/  P2R R58, PR, RZ, 0x40 ;  /* 0x00000040ff3a7803 */ /* 0x000fc40000000000 */
[----:B------:R-:W-:Y:S02]  /*2a50*/  FSEL R61, R25, -INF , !P4 ;  /* 0xff800000193d7808 */ /* 0x000fe40006000000 */
[C---:B------:R-:W-:Y:S01]  /*2a60*/  ISETP.GT.AND P4, PT, R3.reuse, 0x9, !P6 ;  /* 0x000000090300780c */ /* 0x040fe20007784270 */
[----:B------:R-:W0:Y:S01]  /*2a70*/  SHFL.IDX PT, R25, R2, 0x1, 0x1c1f ;  /* 0x003c1f0002197f89 */ /* 0x000e2200000e0000 */
[----:B------:R-:W-:Y:S02]  /*2a80*/  ISETP.GT.AND P5, PT, R3, 0x8, !P3 ;  /* 0x000000080300780c */ /* 0x000fe40005fa4270 */
[----:B------:R-:W-:Y:S02]  /*2a90*/  ISETP.LT.OR P4, PT, R0, 0xa, P4 ;  /* 0x0000000a0000780c */ /* 0x000fe40002781670 */
[----:B------:R-:W-:Y:S02]  /*2aa0*/  ISETP.GE.AND P6, PT, R57, 0x11, PT ;  /* 0x000000113900780c */ /* 0x000fe40003fc6270 */
[----:B------:R-:W-:-:S02]  /*2ab0*/  FSEL R65, R29, -INF , !P4 ;  /* 0xff8000001d417808 */ /* 0x000fc40006000000 */
[----:B------:R-:W-:Y:S02]  /*2ac0*/  ISETP.LT.OR P5, PT, R0, 0x9, P5 ;  /* 0x000000090000780c */ /* 0x000fe40002fa1670 */
[----:B------:R-:W-:Y:S02]  /*2ad0*/  ISETP.GT.AND P4, PT, R3, 0x10, !P6 ;  /* 0x000000100300780c */ /* 0x000fe40007784270 */
[----:B------:R-:W-:Y:S02]  /*2ae0*/  FSEL R63, R28, -INF , !P5 ;  /* 0xff8000001c3f7808 */ /* 0x000fe40006800000 */
[----:B------:R-:W-:Y:S02]  /*2af0*/  ISETP.LT.OR P4, PT, R0, 0x11, P4 ;  /* 0x000000110000780c */ /* 0x000fe40002781670 */
[----:B------:R-:W-:Y:S02]  /*2b00*/  ISETP.GE.AND P5, PT, R57, 0x12, PT ;  /* 0x000000123900780c */ /* 0x000fe40003fa6270 */
[----:B------:R-:W-:-:S02]  /*2b10*/  FSEL R67, R32, -INF , !P4 ;  /* 0xff80000020437808 */ /* 0x000fc40006000000 */
[----:B------:R-:W-:Y:S02]  /*2b20*/  ISETP.GT.AND P4, PT, R3, 0x11, !P5 ;  /* 0x000000110300780c */ /* 0x000fe40006f84270 */
[----:B------:R-:W-:Y:S02]  /*2b30*/  P2R R32, PR, RZ, 0x20 ;  /* 0x00000020ff207803 */ /* 0x000fe40000000000 */
[----:B------:R-:W-:Y:S02]  /*2b40*/  ISETP.LT.OR P4, PT, R0, 0x12, P4 ;  /* 0x000000120000780c */ /* 0x000fe40002781670 */
[----:B------:R-:W-:Y:S02]  /*2b50*/  ISETP.GE.AND P5, PT, R57, 0x19, PT ;  /* 0x000000193900780c */ /* 0x000fe40003fa6270 */
[----:B------:R-:W-:Y:S02]  /*2b60*/  FSEL R33, R33, -INF , !P4 ;  /* 0xff80000021217808 */ /* 0x000fe40006000000 */
[----:B------:R-:W-:-:S02]  /*2b70*/  ISETP.GT.AND P4, PT, R3, 0x18, !P5 ;  /* 0x000000180300780c */ /* 0x000fc40006f84270 */
[----:B------:R-:W-:Y:S02]  /*2b80*/  P2R R60, PR, RZ, 0x20 ;  /* 0x00000020ff3c7803 */ /* 0x000fe40000000000 */
[----:B------:R-:W-:Y:S02]  /*2b90*/  ISETP.LT.OR P4, PT, R0, 0x19, P4 ;  /* 0x000000190000780c */ /* 0x000fe40002781670 */
[----:B------:R-:W-:Y:S02]  /*2ba0*/  ISETP.GE.AND P5, PT, R57, 0x1a, PT ;  /* 0x0000001a3900780c */ /* 0x000fe40003fa6270 */
[----:B------:R-:W-:Y:S02]  /*2bb0*/  FSEL R69, R36, -INF , !P4 ;  /* 0xff80000024457808 */ /* 0x000fe40006000000 */
[----:B------:R-:W-:Y:S02]  /*2bc0*/  ISETP.GT.AND P4, PT, R3, 0x19, !P5 ;  /* 0x000000190300780c */ /* 0x000fe40006f84270 */
[----:B------:R-:W-:-:S02]  /*2bd0*/  P2R R36, PR, RZ, 0x20 ;  /* 0x00000020ff247803 */ /* 0x000fc40000000000 */
[C---:B------:R-:W-:Y:S02]  /*2be0*/  ISETP.LT.OR P4, PT, R0.reuse, 0x1a, P4 ;  /* 0x0000001a0000780c */ /* 0x040fe40002781670 */
[----:B------:R-:W-:Y:S02]  /*2bf0*/  ISETP.GE.AND P5, PT, R57, 0x21, PT ;  /* 0x000000213900780c */ /* 0x000fe40003fa6270 */
[----:B------:R-:W-:Y:S02]  /*2c00*/  FSEL R37, R37, -INF , !P4 ;  /* 0xff80000025257808 */ /* 0x000fe40006000000 */
[----:B------:R-:W-:Y:S02]  /*2c10*/  ISETP.GT.AND P4, PT, R3, 0x20, !P5 ;  /* 0x000000200300780c */ /* 0x000fe40006f84270 */
[----:B------:R-:W-:Y:S02]  /*2c20*/  P2R R62, PR, RZ, 0x20 ;  /* 0x00000020ff3e7803 */ /* 0x000fe40000000000 */
[----:B------:R-:W-:-:S02]  /*2c30*/  ISETP.LT.OR P4, PT, R0, 0x21, P4 ;  /* 0x000000210000780c */ /* 0x000fc40002781670 */
[----:B------:R-:W-:Y:S02]  /*2c40*/  ISETP.GE.AND P5, PT, R57, 0x22, PT ;  /* 0x000000223900780c */ /* 0x000fe40003fa6270 */
[----:B------:R-:W-:Y:S02]  /*2c50*/  FSEL R71, R40, -INF , !P4 ;  /* 0xff80000028477808 */ /* 0x000fe40006000000 */
[----:B------:R-:W-:Y:S02]  /*2c60*/  ISETP.GT.AND P4, PT, R3, 0x21, !P5 ;  /* 0x000000210300780c */ /* 0x000fe40006f84270 */
[----:B------:R-:W-:Y:S02]  /*2c70*/  P2R R40, PR, RZ, 0x20 ;  /* 0x00000020ff287803 */ /* 0x000fe40000000000 */
[----:B------:R-:W-:Y:S02]  /*2c80*/  ISETP.LT.OR P4, PT, R0, 0x22, P4 ;  /* 0x000000220000780c */ /* 0x000fe40002781670 */
[----:B------:R-:W-:-:S02]  /*2c90*/  ISETP.GE.AND P5, PT, R57, 0x29, PT ;  /* 0x000000293900780c */ /* 0x000fc40003fa6270 */
[----:B------:R-:W-:Y:S02]  /*2ca0*/  FSEL R41, R41, -INF , !P4 ;  /* 0xff80000029297808 */ /* 0x000fe40006000000 */
[----:B------:R-:W-:Y:S02]  /*2cb0*/  ISETP.GT.AND P4, PT, R3, 0x28, !P5 ;  /* 0x000000280300780c */ /* 0x000fe40006f84270 */
[----:B------:R-:W-:Y:S02]  /*2cc0*/  P2R R64, PR, RZ, 0x20 ;  /* 0x00000020ff407803 */ /* 0x000fe40000000000 */
        /* <DEDUP_REMOVED lines=11> */
[----:B------:R-:W-:Y:S02]  /*2d80*/  P2R R28, PR, RZ, 0x40 ;  /* 0x00000040ff1c7803 */ /* 0x000fe40000000000 */
[----:B------:R-:W-:Y:S02]  /*2d90*/  FSEL R75, R48, -INF , !P4 ;  /* 0xff800000304b7808 */ /* 0x000fe40006000000 */
[----:B------:R-:W-:-:S04]  /*2da0*/  ISETP.GE.AND P4, PT, R57, 0x32, PT ;  /* 0x000000323900780c */ /* 0x000fc80003f86270 */
[----:B------:R-:W-:-:S04]  /*2db0*/  ISETP.GT.AND P5, PT, R3, 0x31, !P4 ;  /* 0x000000310300780c */ /* 0x000fc800067a4270 */
[----:B------:R-:W-:-:S04]  /*2dc0*/  ISETP.LT.OR P5, PT, R0, 0x32, P5 ;  /* 0x000000320000780c */ /* 0x000fc80002fa1670 */
[----:B------:R-:W-:Y:S02]  /*2dd0*/  FSEL R49, R49, -INF , !P5 ;  /* 0xff80000031317808 */ /* 0x000fe40006800000 */
[----:B------:R-:W-:-:S04]  /*2de0*/  ISETP.GE.AND P5, PT, R57, 0x39, PT ;  /* 0x000000393900780c */ /* 0x000fc80003fa6270 */
[----:B------:R-:W-:-:S04]  /*2df0*/  ISETP.GT.AND P6, PT, R3, 0x38, !P5 ;  /* 0x000000380300780c */ /* 0x000fc80006fc4270 */
[----:B------:R-:W-:-:S04]  /*2e00*/  ISETP.LT.OR P6, PT, R0, 0x39, P6 ;  /* 0x000000390000780c */ /* 0x000fc800037c1670 */
[----:B------:R-:W-:Y:S02]  /*2e10*/  FSEL R77, R52, -INF , !P6 ;  /* 0xff800000344d7808 */ /* 0x000fe40007000000 */
[----:B------:R-:W-:-:S04]  /*2e20*/  ISETP.GE.AND P6, PT, R57, 0x1, PT ;  /* 0x000000013900780c */ /* 0x000fc80003fc6270 */
[----:B------:R-:W-:Y:S02]  /*2e30*/  P2R R4, PR, RZ, 0x40 ;  /* 0x00000040ff047803 */ /* 0x000fe40000000000 */
[----:B------:R-:W-:-:S04]  /*2e40*/  ISETP.GT.AND P6, PT, R3, RZ, !P6 ;  /* 0x000000ff0300720c */ /* 0x000fc800077c4270 */
[----:B------:R-:W-:-:S04]  /*2e50*/  ISETP.LT.OR P6, PT, R0, 0x1, P6 ;  /* 0x000000010000780c */ /* 0x000fc800037c1670 */
[----:B------:R-:W-:Y:S02]  /*2e60*/  FSEL R29, R24, -INF , !P6 ;  /* 0xff800000181d7808 */ /* 0x000fe40007000000 */
[----:B------:R-:W-:-:S04]  /*2e70*/  ISETP.GE.AND P6, PT, R57, 0x3a, PT ;  /* 0x0000003a3900780c */ /* 0x000fc80003fc6270 */
[----:B------:R-:W-:Y:S02]  /*2e80*/  P2R R24, PR, RZ, 0x40 ;  /* 0x00000040ff187803 */ /* 0x000fe40000000000 */
[----:B------:R-:W-:Y:S01]  /*2e90*/  ISETP.GT.AND P6, PT, R3, 0x39, !P6 ;  /* 0x000000390300780c */ /* 0x000fe200077c4270 */
[----:B0-----:R-:W-:-:S03]  /*2ea0*/  IMAD.IADD R3, R56, 0x1, R25 ;  /* 0x0000000138037824 */ /* 0x001fc600078e0219 */
[----:B------:R-:W-:Y:S02]  /*2eb0*/  ISETP.LT.OR P6, PT, R0, 0x3a, P6 ;  /* 0x0000003a0000780c */ /* 0x000fe400037c1670 */
[----:B------:R-:W-:Y:S02]  /*2ec0*/  VIADDMNMX R0, R25, R59, R16, PT ;  /* 0x0000003b19007246 */ /* 0x000fe40003800110 */
[----:B------:R-:W-:Y:S02]  /*2ed0*/  FSEL R53, R53, -INF , !P6 ;  /* 0xff80000035357808 */ /* 0x000fe40007000000 */
[----:B------:R-:W-:-:S13]  /*2ee0*/  PLOP3.LUT P6, PT, PT, PT, UP1, 0x40, 0x0 ;  /* 0x000000000000781c */ /* 0x000fda0003fce818 */
[----:B------:R-:W-:Y:S05]  /*2ef0*/  @P6 BRA `(.L_x_1171) ;  /* 0x0000000000646947 */ /* 0x000fea0003800000 */
        /* <DEDUP_REMOVED lines=9> */
[----:B------:R-:W-:Y:S01]  /*2f90*/  @P6 IMAD.HI.U32 R16, R2, UR4, RZ ;  /* 0x0000000402106c27 */ /* 0x000fe2000f8e00ff */
[----:B------:R-:W-:-:S13]  /*2fa0*/  PLOP3.LUT P6, PT, PT, PT, UP2, 0x80, 0x0 ;  /* 0x000000000000781c */ /* 0x000fda0003fcf028 */
[----:B------:R-:W-:-:S04]  /*2fb0*/  @P6 SHF.R.U32.HI R2, RZ, UR5, R16 ;  /* 0x00000005ff026c19 */ /* 0x000fc80008011610 */
[----:B------:R-:W-:Y:S01]  /*2fc0*/  LOP3.LUT R2, RZ, R2, RZ, 0x33, !PT ;  /* 0x00000002ff027212 */ /* 0x000fe200078e33ff */
[----:B------:R-:W-:Y:S06]  /*2fd0*/  BRA `(.L_x_1174) ;  /* 0x0000000000187947 */ /* 0x000fec0003800000 */
.L_x_1173:
[----:B------:R-:W-:-:S06]  /*2fe0*/  UISETP.NE.AND UP2, UPT, UR7, 0x1, UPT ;  /* 0x000000010700788c */ /* 0x000fcc000bf45270 */
[----:B------:R-:W-:-:S05]  /*2ff0*/  PLOP3.LUT P6, PT, PT, PT, UP2, 0x80, 0x0 ;  /* 0x000000000000781c */ /* 0x000fca0003fcf028 */
[----:B------:R-:W-:-:S08]  /*3000*/  @UP2 ULDC.64 UR4, c[0x0][0x9e8] ;  /* 0x00027a0000042ab9 */ /* 0x000fd00000000a00 */
[----:B------:R-:W-:Y:S01]  /*3010*/  @P6 IMAD.HI.U32 R16, R2, UR4, RZ ;  /* 0x0000000402106c27 */ /* 0x000fe2000f8e00ff */
[----:B------:R-:W-:-:S13]  /*3020*/  PLOP3.LUT P6, PT, PT, PT, UP2, 0x80, 0x0 ;  /* 0x000000000000781c */ /* 0x000fda0003fcf028 */
[----:B------:R-:W-:-:S07]  /*3030*/  @P6 SHF.R.U32.HI R2, RZ, UR5, R16 ;  /* 0x00000005ff026c19 */ /* 0x000fce0008011610 */
.L_x_1174:
[----:B------:R-:W-:Y:S05]  /*3040*/  BSYNC B0 ;  /* 0x0000000000007941 */ /* 0x000fea0003800000 */
.L_x_1172:
[----:B------:R-:W-:-:S04]  /*3050*/  IMAD R2, R2, UR7, -R5 ;  /* 0x0000000702027c24 */ /* 0x000fc8000f8e0a05 */
[----:B------:R-:W-:-:S05]  /*3060*/  IMAD R2, R17, -0x2, R2 ;  /* 0xfffffffe11027824 */ /* 0x000fca00078e0202 */
[----:B------:R-:W-:Y:S02]  /*3070*/  VIMNMX R3, R3, R2, !PT ;  /* 0x0000000203037248 */ /* 0x000fe40007fe0100 */
[----:B------:R-:W-:-:S07]  /*3080*/  VIADDMNMX R0, R2, UR7, R0, PT ;  /* 0x0000000702007c46 */ /* 0x000fce000b800100 */
.L_x_1171:
[----:B------:R-:W-:Y:S01]  /*3090*/  ISETP.GT.AND P2, PT, R3, 0x1, !P2 ;  /* 0x000000010300780c */ /* 0x000fe20005744270 */
[----:B------:R-:W-:Y:S01]  /*30a0*/  ULDC UR5, c[0x0][0x988] ;  /* 0x0002620000057ab9 */ /* 0x000fe20000000800 */
[----:B------:R-:W-:Y:S01]  /*30b0*/  FMNMX.FTZ R2, R29, R61, !PT ;  /* 0x0000003d1d027209 */ /* 0x000fe20007810000 */
[----:B------:R-:W-:Y:S01]  /*30c0*/  @UP0 ULDC UR10, c[0x0][0x44c] ;  /* 0x00011300000a0ab9 */ /* 0x000fe20000000800 */
[----:B------:R-:W-:Y:S01]  /*30d0*/  ISETP.LT.OR P2, PT, R0, 0x2, P2 ;  /* 0x000000020000780c */ /* 0x000fe20001741670 */
[----:B------:R-:W-:Y:S01]  /*30e0*/  UIMAD.WIDE.U32 UR10, UR60, UR10, URZ ;  /* 0x0000000a3c0a72a5 */ /* 0x000fe2000f8e003f */
[----:B------:R-:W-:Y:S01]  /*30f0*/  FMNMX.FTZ R2, R63, R2, !PT ;  /* 0x000000023f027209 */ /* 0x000fe20007810000 */
[----:B------:R-:W-:Y:S01]  /*3100*/  @UP0 ULDC UR14, c[0x0][0x450] ;  /* 0x00011400000e0ab9 */ /* 0x000fe20000000800 */
[----:B------:R-:W-:Y:S01]  /*3110*/  FSEL R27, R27, -INF , !P2 ;  /* 0xff8000001b1b7808 */ /* 0x000fe20005000000 */
[----:B------:R-:W-:Y:S01]  /*3120*/  UMOV UR4, UR60 ;  /* 0x0000003c00047c82 */ /* 0x000fe20008000000 */
[----:B------:R-:W-:Y:S01]  /*3130*/  ISETP.NE.AND P2, PT, R58, RZ, PT ;  /* 0x000000ff3a00720c */ /* 0x000fe20003f45270 */
[----:B------:R-:W-:Y:S01]  /*3140*/  @UP0 USHF.R.U32.HI UR4, URZ, UR14, UR11 ;  /* 0x0000000e3f040299 */ /* 0x000fe2000801160b */
[----:B------:R-:W-:Y:S01]  /*3150*/  FMNMX.FTZ R2, R65, R2, !PT ;  /* 0x0000000241027209 */ /* 0x000fe20007810000 */
[----:B------:R-:W-:Y:S01]  /*3160*/  VIADD R205, R205, 0xfffffffe ;  /* 0xfffffffecdcd7836 */ /* 0x000fe20000000000 */
[----:B------:R-:W-:Y:S01]  /*3170*/  ISETP.GT.AND P2, PT, R3, 0x9, !P2 ;  /* 0x000000090300780c */ /* 0x000fe20005744270 */
[----:B------:R-:W-:Y:S01]  /*3180*/  UIADD3 UR52, UR52, UR4, URZ ;  /* 0x0000000434347290 */ /* 0x000fe2000fffe03f */
[----:B------:R-:W-:-:S02]  /*3190*/  FMNMX.FTZ R2, R67, R2, !PT ;  /* 0x0000000243027209 */ /* 0x000fc40007810000 */
[----:B------:R-:W-:Y:S01]  /*31a0*/  ISETP.LT.OR P2, PT, R0, 0xa, P2 ;  /* 0x0000000a0000780c */ /* 0x000fe20001741670 */
[----:B------:R-:W-:Y:S01]  /*31b0*/  UIADD3 UR6, UR52, UR6, URZ ;  /* 0x0000000634067290 */ /* 0x000fe2000fffe03f */
[----:B------:R-:W-:Y:S02]  /*31c0*/  FMNMX.FTZ R2, R33, R2, !PT ;  /* 0x0000000221027209 */ /* 0x000fe40007810000 */
[----:B------:R-:W-:Y:S02]  /*31d0*/  FSEL R31, R31, -INF , !P2 ;  /* 0xff8000001f1f7808 */ /* 0x000fe40005000000 */
[----:B------:R-:W-:Y:S02]  /*31e0*/  ISETP.NE.AND P2, PT, R28, RZ, PT ;  /* 0x000000ff1c00720c */ /* 0x000fe40003f45270 */
[----:B------:R-:W-:Y:S02]  /*31f0*/  FMNMX.FTZ R2, R69, R2, !PT ;  /* 0x0000000245027209 */ /* 0x000fe40007810000 */
[----:B------:R-:W-:-:S02]  /*3200*/  ISETP.GT.AND P2, PT, R3, 0x10, !P2 ;  /* 0x000000100300780c */ /* 0x000fc40005744270 */
[----:B------:R-:W-:Y:S02]  /*3210*/  FMNMX.FTZ R2, R37, R2, !PT ;  /* 0x0000000225027209 */ /* 0x000fe40007810000 */
[----:B------:R-:W-:Y:S02]  /*3220*/  ISETP.LT.OR P2, PT, R0, 0x11, P2 ;  /* 0x000000110000780c */ /* 0x000fe40001741670 */
[----:B------:R-:W-:Y:S02]  /*3230*/  FMNMX.FTZ R2, R71, R2, !PT ;  /* 0x0000000247027209 */ /* 0x000fe40007810000 */
[----:B------:R-:W-:Y:S02]  /*3240*/  FSEL R34, R34, -INF , !P2 ;  /* 0xff80000022227808 */ /* 0x000fe40005000000 */
[----:B------:R-:W-:Y:S02]  /*3250*/  ISETP.NE.AND P2, PT, R32, RZ, PT ;  /* 0x000000ff2000720c */ /* 0x000fe40003f45270 */
[----:B------:R-:W-:-:S02]  /*3260*/  FMNMX.FTZ R2, R41, R2, !PT ;  /* 0x0000000229027209 */ /* 0x000fc40007810000 */
[----:B------:R-:W-:Y:S02]  /*3270*/  ISETP.GT.AND P2, PT, R3, 0x11, !P2 ;  /* 0x000000110300780c */ /* 0x000fe40005744270 */
[----:B------:R-:W-:Y:S02]  /*3280*/  FMNMX.FTZ R2, R73, R2, !PT ;  /* 0x0000000249027209 */ /* 0x000fe40007810000 */
[----:B------:R-:W-:Y:S02]  /*3290*/  ISETP.LT.OR P2, PT, R0, 0x12, P2 ;  /* 0x000000120000780c */ /* 0x000fe40001741670 */
[----:B------:R-:W-:Y:S02]  /*32a0*/  FMNMX.FTZ R2, R45, R2, !PT ;  /* 0x000000022d027209 */ /* 0x000fe40007810000 */
[----:B------:R-:W-:Y:S02]  /*32b0*/  FSEL R35, R35, -INF , !P2 ;  /* 0xff80000023237808 */ /* 0x000fe40005000000 */
[----:B------:R-:W-:-:S02]  /*32c0*/  ISETP.NE.AND P2, PT, R60, RZ, PT ;  /* 0x000000ff3c00720c */ /* 0x000fc40003f45270 */
[----:B------:R-:W-:Y:S02]  /*32d0*/  FMNMX.FTZ R2, R75, R2, !PT ;  /* 0x000000024b027209 */ /* 0x000fe40007810000 */
[----:B------:R-:W-:Y:S02]  /*32e0*/  ISETP.GT.AND P2, PT, R3, 0x18, !P2 ;  /* 0x000000180300780c */ /* 0x000fe40005744270 */
[----:B------:R-:W-:Y:S02]  /*32f0*/  FMNMX.FTZ R2, R49, R2, !PT ;  /* 0x0000000231027209 */ /* 0x000fe40007810000 */
[----:B------:R-:W-:Y:S02]  /*3300*/  ISETP.LT.OR P2, PT, R0, 0x19, P2 ;  /* 0x000000190000780c */ /* 0x000fe40001741670 */
[----:B------:R-:W-:Y:S02]  /*3310*/  ISETP.GT.AND P3, PT, R3, 0x8, !P3 ;  /* 0x000000080300780c */ /* 0x000fe40005f64270 */
[----:B------:R-:W-:-:S02]  /*3320*/  FSEL R38, R38, -INF , !P2 ;  /* 0xff80000026267808 */ /* 0x000fc40005000000 */
[----:B------:R-:W-:Y:S02]  /*3330*/  ISETP.NE.AND P2, PT, R36, RZ, PT ;  /* 0x000000ff2400720c */ /* 0x000fe40003f45270 */
[----:B------:R-:W-:Y:S02]  /*3340*/  FMNMX.FTZ R2, R77, R2, !PT ;  /* 0x000000024d027209 */ /* 0x000fe40007810000 */
[----:B------:R-:W-:Y:S02]  /*3350*/  ISETP.GT.AND P2, PT, R3, 0x19, !P2 ;  /* 0x000000190300780c */ /* 0x000fe40005744270 */
[C---:B------:R-:W-:Y:S02]  /*3360*/  ISETP.LT.OR P3, PT, R0.reuse, 0x9, P3 ;  /* 0x000000090000780c */ /* 0x040fe40001f61670 */
[----:B------:R-:W-:Y:S02]  /*3370*/  ISETP.LT.OR P2, PT, R0, 0x1a, P2 ;  /* 0x0000001a0000780c */ /* 0x000fe40001741670 */
[----:B------:R-:W-:-:S02]  /*3380*/  FMNMX.FTZ R16, R53, R2, !PT ;  /* 0x0000000235107209 */ /* 0x000fc40007810000 */
[----:B------:R-:W-:Y:S02]  /*3390*/  FSEL R39, R39, -INF , !P2 ;  /* 0xff80000027277808 */ /* 0x000fe40005000000 */
[----:B------:R-:W-:Y:S01]  /*33a0*/  ISETP.NE.AND P2, PT, R62, RZ, PT ;  /* 0x000000ff3e00720c */ /* 0x000fe20003f45270 */
[----:B------:R-:W0:Y:S01]  /*33b0*/  SHFL.BFLY PT, R5, R16, 0x2, 0x1f ;  /* 0x0c401f0010057f89 */ /* 0x000e2200000e0000 */
[----:B------:R-:W-:Y:S02]  /*33c0*/  FSEL R30, R30, -INF , !P3 ;  /* 0xff8000001e1e7808 */ /* 0x000fe40005800000 */
[----:B------:R-:W-:Y:S02]  /*33d0*/  ISETP.GT.AND P2, PT, R3, 0x20, !P2 ;  /* 0x000000200300780c */ /* 0x000fe40005744270 */
[----:B------:R-:W-:Y:S02]  /*33e0*/  ISETP.NE.AND P3, PT, R64, RZ, PT ;  /* 0x000000ff4000720c */ /* 0x000fe40003f65270 */
[----:B------:R-:W-:-:S02]  /*33f0*/  ISETP.LT.OR P2, PT, R0, 0x21, P2 ;  /* 0x000000210000780c */ /* 0x000fc40001741670 */
[----:B------:R-:W-:Y:S02]  /*3400*/  ISETP.NE.AND P6, PT, R4, RZ, PT ;  /* 0x000000ff0400720c */ /* 0x000fe40003fc5270 */
[----:B------:R-:W-:Y:S02]  /*3410*/  FSEL R42, R42, -INF , !P2 ;  /* 0xff8000002a2a7808 */ /* 0x000fe40005000000 */
[----:B------:R-:W-:Y:S02]  /*3420*/  ISETP.NE.AND P2, PT, R40, RZ, PT ;  /* 0x000000ff2800720c */ /* 0x000fe40003f45270 */
[C---:B------:R-:W-:Y:S02]  /*3430*/  ISETP.GT.AND P4, PT, R3.reuse, 0x31, !P4 ;  /* 0x000000310300780c */ /* 0x040fe40006784270 */
[C---:B------:R-:W-:Y:S02]  /*3440*/  ISETP.GT.AND P2, PT, R3.reuse, 0x21, !P2 ;  /* 0x000000210300780c */ /* 0x040fe40005744270 */
[----:B------:R-:W-:-:S02]  /*3450*/  ISETP.GT.AND P5, PT, R3, 0x38, !P5 ;  /* 0x000000380300780c */ /* 0x000fc40006fa4270 */
[C---:B------:R-:W-:Y:S02]  /*3460*/  ISETP.LT.OR P2, PT, R0.reuse, 0x22, P2 ;  /* 0x000000220000780c */ /* 0x040fe40001741670 */
[----:B------:R-:W-:Y:S02]  /*3470*/  ISETP.LT.OR P4, PT, R0, 0x32, P4 ;  /* 0x000000320000780c */ /* 0x000fe40002781670 */
[----:B------:R-:W-:Y:S02]  /*3480*/  FSEL R43, R43, -INF , !P2 ;  /* 0xff8000002b2b7808 */ /* 0x000fe40005000000 */
[----:B------:R-:W-:Y:S02]  /*3490*/  ISETP.GT.AND P2, PT, R3, 0x28, !P3 ;  /* 0x000000280300780c */ /* 0x000fe40005f44270 */
[----:B------:R-:W-:Y:S02]  /*34a0*/  ISETP.NE.AND P3, PT, R66, RZ, PT ;  /* 0x000000ff4200720c */ /* 0x000fe40003f65270 */
[----:B------:R-:W-:-:S02]  /*34b0*/  ISETP.LT.OR P2, PT, R0, 0x29, P2 ;  /* 0x000000290000780c */ /* 0x000fc40001741670 */
[C---:B------:R-:W-:Y:S02]  /*34c0*/  ISETP.GT.AND P3, PT, R3.reuse, 0x30, !P3 ;  /* 0x000000300300780c */ /* 0x040fe40005f64270 */
[----:B------:R-:W-:Y:S02]  /*34d0*/  FSEL R46, R46, -INF , !P2 ;  /* 0xff8000002e2e7808 */ /* 0x000fe40005000000 */
[----:B------:R-:W-:Y:S02]  /*34e0*/  ISETP.GT.AND P2, PT, R3, RZ, !P6 ;  /* 0x000000ff0300720c */ /* 0x000fe40007744270 */
[----:B------:R-:W-:Y:S02]  /*34f0*/  ISETP.NE.AND P6, PT, R24, RZ, PT ;  /* 0x000000ff1800720c */ /* 0x000fe40003fc5270 */
[----:B------:R-:W-:Y:S02]  /*3500*/  ISETP.LT.OR P2, PT, R0, 0x1, P2 ;  /* 0x000000010000780c */ /* 0x000fe40001741670 */
[----:B0-----:R-:W-:-:S02]  /*3510*/  FMNMX.FTZ R24, R16, R5, !PT ;  /* 0x0000000510187209 */ /* 0x001fc40007810000 */
[----:B------:R-:W-:Y:S02]  /*3520*/  FSEL R26, R26, -INF , !P2 ;  /* 0xff8000001a1a7808 */ /* 0x000fe40005000000 */
[----:B------:R-:W-:Y:S01]  /*3530*/  ISETP.NE.AND P2, PT, R44, RZ, PT ;  /* 0x000000ff2c00720c */ /* 0x000fe20003f45270 */
[----:B------:R-:W0:Y:S01]  /*3540*/  SHFL.BFLY PT, R25, R24, 0x1, 0x1f ;  /* 0x0c201f0018197f89 */ /* 0x000e2200000e0000 */
[----:B------:R-:W-:Y:S02]  /*3550*/  FMNMX.FTZ R5, R26, R27, !PT ;  /* 0x0000001b1a057209 */ /* 0x000fe40007810000 */
[----:B------:R-:W-:Y:S02]  /*3560*/  ISETP.GT.AND P2, PT, R3, 0x29, !P2 ;  /* 0x000000290300780c */ /* 0x000fe40005744270 */
[----:B------:R-:W-:Y:S02]  /*3570*/  FMNMX.FTZ R2, R30, R5, !PT ;  /* 0x000000051e027209 */ /* 0x000fe40007810000 */
[----:B------:R-:W-:-:S02]  /*3580*/  ISETP.LT.OR P2, PT, R0, 0x2a, P2 ;  /* 0x0000002a0000780c */ /* 0x000fc40001741670 */
[----:B------:R-:W-:Y:S02]  /*3590*/  FMNMX.FTZ R5, R31, R2, !PT ;  /* 0x000000021f057209 */ /* 0x000fe40007810000 */
[----:B------:R-:W-:Y:S02]  /*35a0*/  FSEL R47, R47, -INF , !P2 ;  /* 0xff8000002f2f7808 */ /* 0x000fe40005000000 */
[----:B------:R-:W-:Y:S02]  /*35b0*/  FMNMX.FTZ R2, R34, R5, !PT ;  /* 0x0000000522027209 */ /* 0x000fe40007810000 */
[----:B------:R-:W-:Y:S02]  /*35c0*/  ISETP.LT.OR P3, PT, R0, 0x31, P3 ;  /* 0x000000310000780c */ /* 0x000fe40001f61670 */
[----:B------:R-:W-:Y:S02]  /*35d0*/  FMNMX.FTZ R5, R35, R2, !PT ;  /* 0x0000000223057209 */ /* 0x000fe40007810000 */
[----:B------:R-:W-:-:S02]  /*35e0*/  FSEL R50, R50, -INF , !P3 ;  /* 0xff80000032327808 */ /* 0x000fc40005800000 */
[----:B------:R-:W-:Y:S02]  /*35f0*/  FMNMX.FTZ R2, R38, R5, !PT ;  /* 0x0000000526027209 */ /* 0x000fe40007810000 */
[----:B------:R-:W-:Y:S02]  /*3600*/  ISETP.LT.OR P5, PT, R0, 0x39, P5 ;  /* 0x000000390000780c */ /* 0x000fe40002fa1670 */
[----:B------:R-:W-:Y:S02]  /*3610*/  FMNMX.FTZ R5, R39, R2, !PT ;  /* 0x0000000227057209 */ /* 0x000fe40007810000 */
[----:B0-----:R-:W-:Y:S02]  /*3620*/  FMNMX.FTZ R4, R24, R25, !PT ;  /* 0x0000001918047209 */ /* 0x001fe40007810000 */
[----:B------:R-:W-:Y:S02]  /*3630*/  FMNMX.FTZ R2, R42, R5, !PT ;  /* 0x000000052a027209 */ /* 0x000fe40007810000 */
[C---:B------:R-:W-:Y:S01]  /*3640*/  FSETP.NEU.FTZ.AND P2, PT, R4.reuse, -INF , PT ;  /* 0xff8000000400780b */ /* 0x040fe20003f5d000 */
[----:B------:R-:W-:Y:S01]  /*3650*/  FMUL.FTZ R16, R4, UR5 ;  /* 0x0000000504107c20 */ /* 0x000fe20008410000 */
[----:B------:R-:W-:-:S02]  /*3660*/  FMNMX.FTZ R5, R43, R2, !PT ;  /* 0x000000022b057209 */ /* 0x000fc40007810000 */
[----:B------:R-:W-:Y:S02]  /*3670*/  FSEL R51, R51, -INF , !P4 ;  /* 0xff80000033337808 */ /* 0x000fe40006000000 */
[----:B------:R-:W-:Y:S02]  /*3680*/  FMNMX.FTZ R2, R46, R5, !PT ;  /* 0x000000052e027209 */ /* 0x000fe40007810000 */
[----:B------:R-:W-:Y:S02]  /*3690*/  FSEL R16, R16, RZ, P2 ;  /* 0x000000ff10107208 */ /* 0x000fe40001000000 */
[----:B------:R-:W-:Y:S02]  /*36a0*/  ISETP.GT.AND P2, PT, R3, 0x39, !P6 ;  /* 0x000000390300780c */ /* 0x000fe40007744270 */
[----:B------:R-:W-:Y:S01]  /*36b0*/  FMNMX.FTZ R3, R47, R2, !PT ;  /* 0x000000022f037209 */ /* 0x000fe20007810000 */
[--C-:B------:R-:W-:Y:S01]  /*36c0*/  FFMA.FTZ R24, R29, UR5, -R16.reuse ;  /* 0x000000051d187c23 */ /* 0x100fe20008010810 */
[----:B------:R-:W-:Y:S01]  /*36d0*/  ISETP.LT.OR P2, PT, R0, 0x3a, P2 ;  /* 0x0000003a0000780c */ /* 0x000fe20001741670 */
[--C-:B------:R-:W-:Y:S01]  /*36e0*/  FFMA.FTZ R5, R61, UR5, -R16.reuse ;  /* 0x000000053d057c23 */ /* 0x100fe20008010810 */
[----:B------:R-:W-:Y:S01]  /*36f0*/  FMNMX.FTZ R2, R50, R3, !PT ;  /* 0x0000000332027209 */ /* 0x000fe20007810000 */
[--C-:B------:R-:W-:Y:S01]  /*3700*/  FFMA.FTZ R25, R65, UR5, -R16.reuse ;  /* 0x0000000541197c23 */ /* 0x100fe20008010810 */
[----:B------:R-:W-:Y:S01]  /*3710*/  FSEL R54, R54, -INF , !P5 ;  /* 0xff80000036367808 */ /* 0x000fe20006800000 */
[----:B------:R-:W-:Y:S01]  /*3720*/  MUFU.EX2 R24, R24 ;  /* 0x0000001800187308 */ /* 0x000fe20000000800 */
[----:B------:R-:W-:Y:S01]  /*3730*/  FMNMX.FTZ R3, R51, R2, !PT ;  /* 0x0000000233037209 */ /* 0x000fe20007810000 */
[--C-:B------:R-:W-:Y:S01]  /*3740*/  FFMA.FTZ R2, R63, UR5, -R16.reuse ;  /* 0x000000053f027c23 */ /* 0x100fe20008010810 */
[----:B------:R-:W-:Y:S01]  /*3750*/  FSEL R55, R55, -INF , !P2 ;  /* 0xff80000037377808 */ /* 0x000fe20005000000 */
[--C-:B------:R-:W-:Y:S01]  /*3760*/  FFMA.FTZ R29, R33, UR5, -R16.reuse ;  /* 0x00000005211d7c23 */ /* 0x100fe20008010810 */
[----:B------:R-:W-:Y:S01]  /*3770*/  FMNMX.FTZ R0, R54, R3, !PT ;  /* 0x0000000336007209 */ /* 0x000fe20007810000 */
[--C-:B------:R-:W-:Y:S01]  /*3780*/  FFMA.FTZ R33, R37, UR5, -R16.reuse ;  /* 0x0000000525217c23 */ /* 0x100fe20008010810 */
[--C-:B------:R-:W-:Y:S01]  /*3790*/  FFMA.FTZ R28, R67, UR5, -R16.reuse ;  /* 0x00000005431c7c23 */ /* 0x100fe20008010810 */
[----:B------:R-:W-:Y:S01]  /*37a0*/  MUFU.EX2 R198, R2 ;  /* 0x0000000200c67308 */ /* 0x000fe20000000800 */
[----:B------:R-:W-:Y:S01]  /*37b0*/  FMNMX.FTZ R0, R55, R0, !PT ;  /* 0x0000000037007209 */ /* 0x000fe20007810000 */
[--C-:B------:R-:W-:Y:S01]  /*37c0*/  FFMA.FTZ R32, R69, UR5, -R16.reuse ;  /* 0x0000000545207c23 */ /* 0x100fe20008010810 */
[--C-:B------:R-:W-:Y:S01]  /*37d0*/  FFMA.FTZ R36, R71, UR5, -R16.reuse ;  /* 0x0000000547247c23 */ /* 0x100fe20008010810 */
[--C-:B------:R-:W-:Y:S01]  /*37e0*/  FFMA.FTZ R40, R73, UR5, -R16.reuse ;  /* 0x0000000549287c23 */ /* 0x100fe20008010810 */
[----:B------:R-:W-:Y:S01]  /*37f0*/  FFMA.FTZ R44, R75, UR5, -R16 ;  /* 0x000000054b2c7c23 */ /* 0x000fe20008010810 */
[----:B------:R-:W0:Y:S02]  /*3800*/  SHFL.BFLY PT, R3, R0, 0x2, 0x1f ;  /* 0x0c401f0000037f89 */ /* 0x000e2400000e0000 */
[----:B------:R-:W1:Y:S08]  /*3810*/  MUFU.EX2 R5, R5 ;  /* 0x0000000500057308 */ /* 0x000e700000000800 */
[----:B------:R-:W-:Y:S08]  /*3820*/  MUFU.EX2 R25, R25 ;  /* 0x0000001900197308 */ /* 0x000ff00000000800 */
[----:B------:R-:W-:Y:S01]  /*3830*/  MUFU.EX2 R28, R28 ;  /* 0x0000001c001c7308 */ /* 0x000fe20000000800 */
[----:B-1----:R-:W-:-:S02]  /*3840*/  F2FP.BF16.F32.PACK_AB R196, R5, R24 ;  /* 0x0000001805c4723e */ /* 0x002fc400000010ff */
[----:B0-----:R-:W-:Y:S01]  /*3850*/  FMNMX.FTZ R2, R0, R3, !PT ;  /* 0x0000000300027209 */ /* 0x001fe20007810000 */
[--C-:B------:R-:W-:Y:S01]  /*3860*/  FFMA.FTZ R0, R41, UR5, -R16.reuse ;  /* 0x0000000529007c23 */ /* 0x100fe20008010810 */
[--C-:B------:R-:W-:Y:S01]  /*3870*/  FFMA.FTZ R41, R45, UR5, -R16.reuse ;  /* 0x000000052d297c23 */ /* 0x100fe20008010810 */
[----:B------:R-:W-:Y:S02]  /*3880*/  FFMA.FTZ R45, R49, UR5, -R16 ;  /* 0x00000005312d7c23 */ /* 0x000fe40008010810 */
[----:B------:R-:W0:Y:S01]  /*3890*/  MUFU.EX2 R29, R29 ;  /* 0x0000001d001d7308 */ /* 0x000e220000000800 */
[----:B------:R-:W1:Y:S07]  /*38a0*/  SHFL.BFLY PT, R3, R2, 0x1, 0x1f ;  /* 0x0c201f0002037f89 */ /* 0x000e6e00000e0000 */
[----:B------:R2:W-:Y:S08]  /*38b0*/  MUFU.EX2 R37, R0 ;  /* 0x0000000000257308 */ /* 0x0005f00000000800 */
[----:B------:R-:W3:Y:S01]  /*38c0*/  MUFU.EX2 R32, R32 ;  /* 0x0000002000207308 */ /* 0x000ee20000000800 */
[----:B0-----:R-:W-:-:S07]  /*38d0*/  F2FP.BF16.F32.PACK_AB R192, R29, R28 ;  /* 0x0000001c1dc0723e */ /* 0x001fce00000010ff */
[----:B------:R-:W0:Y:S01]  /*38e0*/  MUFU.EX2 R33, R33 ;  /* 0x0000002100217308 */ /* 0x000e220000000800 */
[----:B-1----:R-:W-:Y:S01]  /*38f0*/  FMNMX.FTZ R3, R2, R3, !PT ;  /* 0x0000000302037209 */ /* 0x002fe20007810000 */
[--C-:B------:R-:W-:Y:S01]  /*3900*/  FFMA.FTZ R2, R77, UR5, -R16.reuse ;  /* 0x000000054d027c23 */ /* 0x100fe20008010810 */
[----:B------:R-:W-:Y:S01]  /*3910*/  FFMA.FTZ R16, R53, UR5, -R16 ;  /* 0x0000000535107c23 */ /* 0x000fe20008010810 */
[----:B------:R-:W-:Y:S01]  /*3920*/  FADD.FTZ R53, R24, R5 ;  /* 0x0000000518357221 */ /* 0x000fe20000010000 */
[C---:B------:R-:W-:Y:S01]  /*3930*/  FSETP.NEU.FTZ.AND P2, PT, R3.reuse, -INF , PT ;  /* 0xff8000000300780b */ /* 0x040fe20003f5d000 */
[----:B--2---:R-:W-:Y:S02]  /*3940*/  FMUL.FTZ R0, R3, UR5 ;  /* 0x0000000503007c20 */ /* 0x004fe40008410000 */
[----:B------:R1:W-:Y:S03]  /*3950*/  MUFU.EX2 R49, R16 ;  /* 0x0000001000317308 */ /* 0x0003e60000000800 */
[----:B------:R-:W-:-:S02]  /*3960*/  FSEL R0, R0, RZ, P2 ;  /* 0x000000ff00007208 */ /* 0x000fc40001000000 */
[----:B------:R-:W-:-:S03]  /*3970*/  PLOP3.LUT P2, PT, PT, PT, UP1, 0x40, 0x0 ;  /* 0x000000000000781c */ /* 0x000fc60003f4e818 */
[--C-:B------:R-:W-:Y:S01]  /*3980*/  FFMA.FTZ R26, R26, UR5, -R0.reuse ;  /* 0x000000051a1a7c23 */ /* 0x100fe20008010800 */
[--C-:B------:R-:W-:Y:S01]  /*3990*/  FFMA.FTZ R27, R27, UR5, -R0.reuse ;  /* 0x000000051b1b7c23 */ /* 0x100fe20008010800 */
[--C-:B------:R-:W-:Y:S01]  /*39a0*/  FFMA.FTZ R30, R30, UR5, -R0.reuse ;  /* 0x000000051e1e7c23 */ /* 0x100fe20008010800 */
[----:B-1----:R-:W-:Y:S01]  /*39b0*/  FADD.FTZ R16, R198, R53 ;  /* 0x00000035c6107221 */ /* 0x002fe20000010000 */
[--C-:B------:R-:W-:Y:S01]  /*39c0*/  FFMA.FTZ R31, R31, UR5, -R0.reuse ;  /* 0x000000051f1f7c23 */ /* 0x100fe20008010800 */
[----:B------:R-:W-:Y:S01]  /*39d0*/  FFMA.FTZ R34, R34, UR5, -R0 ;  /* 0x0000000522227c23 */ /* 0x000fe20008010800 */
[----:B------:R-:W-:Y:S01]  /*39e0*/  MUFU.EX2 R26, R26 ;  /* 0x0000001a001a7308 */ /* 0x000fe20000000800 */
[----:B------:R-:W-:Y:S01]  /*39f0*/  FADD.FTZ R53, R25, R16 ;  /* 0x0000001019357221 */ /* 0x000fe20000010000 */
[--C-:B------:R-:W-:Y:S01]  /*3a00*/  FFMA.FTZ R35, R35, UR5, -R0.reuse ;  /* 0x0000000523237c23 */ /* 0x100fe20008010800 */
[--C-:B------:R-:W-:Y:S01]  /*3a10*/  FFMA.FTZ R38, R38, UR5, -R0.reuse ;  /* 0x0000000526267c23 */ /* 0x100fe20008010800 */
[--C-:B------:R-:W-:Y:S01]  /*3a20*/  FFMA.FTZ R39, R39, UR5, -R0.reuse ;  /* 0x0000000527277c23 */ /* 0x100fe20008010800 */
[----:B------:R-:W-:Y:S01]  /*3a30*/  FADD.FTZ R16, R28, R53 ;  /* 0x000000351c107221 */ /* 0x000fe20000010000 */
[--C-:B------:R-:W-:Y:S01]  /*3a40*/  FFMA.FTZ R42, R42, UR5, -R0.reuse ;  /* 0x000000052a2a7c23 */ /* 0x100fe20008010800 */
[----:B------:R-:W-:Y:S01]  /*3a50*/  FFMA.FTZ R43, R43, UR5, -R0 ;  /* 0x000000052b2b7c23 */ /* 0x000fe20008010800 */
[----:B------:R-:W1:Y:S01]  /*3a60*/  MUFU.EX2 R27, R27 ;  /* 0x0000001b001b7308 */ /* 0x000e620000000800 */
[----:B------:R-:W-:Y:S01]  /*3a70*/  FADD.FTZ R53, R29, R16 ;  /* 0x000000101d357221 */ /* 0x000fe20000010000 */
[--C-:B------:R-:W-:Y:S01]  /*3a80*/  FFMA.FTZ R46, R46, UR5, -R0.reuse ;  /* 0x000000052e2e7c23 */ /* 0x100fe20008010800 */
[--C-:B------:R-:W-:Y:S01]  /*3a90*/  FFMA.FTZ R47, R47, UR5, -R0.reuse ;  /* 0x000000052f2f7c23 */ /* 0x100fe20008010800 */
[--C-:B------:R-:W-:Y:S01]  /*3aa0*/  FFMA.FTZ R50, R50, UR5, -R0.reuse ;  /* 0x0000000532327c23 */ /* 0x100fe20008010800 */
[----:B---3--:R-:W-:Y:S01]  /*3ab0*/  FADD.FTZ R16, R32, R53 ;  /* 0x0000003520107221 */ /* 0x008fe20000010000 */
[--C-:B------:R-:W-:Y:S01]  /*3ac0*/  FFMA.FTZ R51, R51, UR5, -R0.reuse ;  /* 0x0000000533337c23 */ /* 0x100fe20008010800 */
[----:B------:R-:W-:Y:S01]  /*3ad0*/  FFMA.FTZ R54, R54, UR5, -R0 ;  /* 0x0000000536367c23 */ /* 0x000fe20008010800 */
[----:B------:R-:W2:Y:S01]  /*3ae0*/  MUFU.EX2 R30, R30 ;  /* 0x0000001e001e7308 */ /* 0x000ea20000000800 */
[----:B0-----:R-:W-:Y:S01]  /*3af0*/  FADD.FTZ R57, R33, R16 ;  /* 0x0000001021397221 */ /* 0x001fe20000010000 */
[----:B------:R-:W-:Y:S01]  /*3b00*/  F2FP.BF16.F32.PACK_AB R198, R25, R198 ;  /* 0x000000c619c6723e */ /* 0x000fe200000010ff */
[----:B------:R-:W-:Y:S01]  /*3b10*/  FFMA.FTZ R0, R55, UR5, -R0 ;  /* 0x0000000537007c23 */ /* 0x000fe20008010800 */
[----:B------:R-:W-:-:S04]  /*3b20*/  F2FP.BF16.F32.PACK_AB R194, R33, R32 ;  /* 0x0000002021c2723e */ /* 0x000fc800000010ff */
[----:B------:R-:W0:Y:S01]  /*3b30*/  MUFU.EX2 R31, R31 ;  /* 0x0000001f001f7308 */ /* 0x000e220000000800 */
[----:B-1----:R-:W-:Y:S01]  /*3b40*/  FADD.FTZ R53, R26, R27 ;  /* 0x0000001b1a357221 */ /* 0x002fe20000010000 */
[----:B------:R-:W-:-:S06]  /*3b50*/  F2FP.BF16.F32.PACK_AB R197, R27, R26 ;  /* 0x0000001a1bc5723e */ /* 0x000fcc00000010ff */
[----:B------:R-:W1:Y:S01]  /*3b60*/  MUFU.EX2 R36, R36 ;  /* 0x0000002400247308 */ /* 0x000e620000000800 */
[----:B--2---:R-:W-:-:S07]  /*3b70*/  FADD.FTZ R16, R30, R53 ;  /* 0x000000351e107221 */ /* 0x004fce0000010000 */
[----:B------:R-:W2:Y:S01]  /*3b80*/  MUFU.EX2 R34, R34 ;  /* 0x0000002200227308 */ /* 0x000ea20000000800 */
[C---:B0-----:R-:W-:Y:S01]  /*3b90*/  FADD.FTZ R53, R31.reuse, R16 ;  /* 0x000000101f357221 */ /* 0x041fe20000010000 */
[----:B------:R-:W-:-:S06]  /*3ba0*/  F2FP.BF16.F32.PACK_AB R199, R31, R30 ;  /* 0x0000001e1fc7723e */ /* 0x000fcc00000010ff */
[----:B------:R-:W0:Y:S01]  /*3bb0*/  MUFU.EX2 R35, R35 ;  /* 0x0000002300237308 */ /* 0x000e220000000800 */
[----:B-1----:R-:W-:Y:S01]  /*3bc0*/  FADD.FTZ R48, R36, R57 ;  /* 0x0000003924307221 */ /* 0x002fe20000010000 */
[----:B------:R-:W-:-:S03]  /*3bd0*/  F2FP.BF16.F32.PACK_AB R188, R37, R36 ;  /* 0x0000002425bc723e */ /* 0x000fc600000010ff */
[----:B------:R-:W-:-:S03]  /*3be0*/  FADD.FTZ R57, R37, R48 ;  /* 0x0000003025397221 */ /* 0x000fc60000010000 */
        /* <DEDUP_REMOVED lines=8> */
[----:B--2---:R-:W-:-:S07]  /*3c70*/  FADD.FTZ R16, R38, R5 ;  /* 0x0000000526107221 */ /* 0x004fce0000010000 */
[----:B------:R-:W2:Y:S01]  /*3c80*/  MUFU.EX2 R44, R44 ;  /* 0x0000002c002c7308 */ /* 0x000ea20000000800 */
[C---:B0-----:R-:W-:Y:S01]  /*3c90*/  FADD.FTZ R53, R41.reuse, R48 ;  /* 0x0000003029357221 */ /* 0x041fe20000010000 */
[----:B------:R-:W-:-:S06]  /*3ca0*/  F2FP.BF16.F32.PACK_AB R190, R41, R40 ;  /* 0x0000002829be723e */ /* 0x000fcc00000010ff */
[----:B------:R-:W0:Y:S01]  /*3cb0*/  MUFU.EX2 R42, R42 ;  /* 0x0000002a002a7308 */ /* 0x000e220000000800 */
[C---:B-1----:R-:W-:Y:S01]  /*3cc0*/  FADD.FTZ R5, R39.reuse, R16 ;  /* 0x0000001027057221 */ /* 0x042fe20000010000 */
[----:B------:R-:W-:-:S06]  /*3cd0*/  F2FP.BF16.F32.PACK_AB R195, R39, R38 ;  /* 0x0000002627c3723e */ /* 0x000fcc00000010ff */
[----:B------:R-:W1:Y:S01]  /*3ce0*/  MUFU.EX2 R45, R45 ;  /* 0x0000002d002d7308 */ /* 0x000e620000000800 */
[----:B--2---:R-:W-:-:S07]  /*3cf0*/  FADD.FTZ R24, R44, R53 ;  /* 0x000000352c187221 */ /* 0x004fce0000010000 */
[----:B------:R-:W2:Y:S01]  /*3d00*/  MUFU.EX2 R43, R43 ;  /* 0x0000002b002b7308 */ /* 0x000ea20000000800 */
[----:B0-----:R-:W-:-:S07]  /*3d10*/  FADD.FTZ R16, R42, R5 ;  /* 0x000000052a107221 */ /* 0x001fce0000010000 */
[----:B------:R-:W0:Y:S01]  /*3d20*/  MUFU.EX2 R2, R2 ;  /* 0x0000000200027308 */ /* 0x000e220000000800 */
[C---:B-1----:R-:W-:Y:S01]  /*3d30*/  FADD.FTZ R25, R45.reuse, R24 ;  /* 0x000000182d197221 */ /* 0x042fe20000010000 */
[----:B------:R-:W-:-:S06]  /*3d40*/  F2FP.BF16.F32.PACK_AB R184, R45, R44 ;  /* 0x0000002c2db8723e */ /* 0x000fcc00000010ff */
[----:B------:R-:W1:Y:S01]  /*3d50*/  MUFU.EX2 R46, R46 ;  /* 0x0000002e002e7308 */ /* 0x000e620000000800 */
[C---:B--2---:R-:W-:Y:S01]  /*3d60*/  FADD.FTZ R5, R43.reuse, R16 ;  /* 0x000000102b057221 */ /* 0x044fe20000010000 */
[----:B------:R-:W-:-:S06]  /*3d70*/  F2FP.BF16.F32.PACK_AB R189, R43, R42 ;  /* 0x0000002a2bbd723e */ /* 0x000fcc00000010ff */
[----:B------:R-:W2:Y:S01]  /*3d80*/  MUFU.EX2 R47, R47 ;  /* 0x0000002f002f7308 */ /* 0x000ea20000000800 */
[----:B0-----:R-:W-:Y:S01]  /*3d90*/  FADD.FTZ R24, R2, R25 ;  /* 0x0000001902187221 */ /* 0x001fe20000010000 */
[----:B------:R-:W-:-:S03]  /*3da0*/  F2FP.BF16.F32.PACK_AB R186, R49, R2 ;  /* 0x0000000231ba723e */ /* 0x000fc600000010ff */
[----:B------:R-:W-:-:S03]  /*3db0*/  FADD.FTZ R16, R49, R24 ;  /* 0x0000001831107221 */ /* 0x000fc60000010000 */
[----:B------:R-:W0:Y:S01]  /*3dc0*/  MUFU.EX2 R50, R50 ;  /* 0x0000003200327308 */ /* 0x000e220000000800 */
[----:B-1----:R-:W-:-:S07]  /*3dd0*/  FADD.FTZ R2, R46, R5 ;  /* 0x000000052e027221 */ /* 0x002fce0000010000 */
[----:B------:R-:W1:Y:S01]  /*3de0*/  MUFU.EX2 R51, R51 ;  /* 0x0000003300337308 */ /* 0x000e620000000800 */
[C---:B--2---:R-:W-:Y:S01]  /*3df0*/  FADD.FTZ R5, R47.reuse, R2 ;  /* 0x000000022f057221 */ /* 0x044fe20000010000 */
[----:B------:R-:W-:-:S06]  /*3e00*/  F2FP.BF16.F32.PACK_AB R191, R47, R46 ;  /* 0x0000002e2fbf723e */ /* 0x000fcc00000010ff */
[----:B------:R-:W2:Y:S01]  /*3e10*/  MUFU.EX2 R54, R54 ;  /* 0x0000003600367308 */ /* 0x000ea20000000800 */
[----:B0-----:R-:W-:-:S07]  /*3e20*/  FADD.FTZ R2, R50, R5 ;  /* 0x0000000532027221 */ /* 0x001fce0000010000 */
[----:B------:R2:W0:Y:S01]  /*3e30*/  MUFU.EX2 R187, R0 ;  /* 0x0000000000bb7308 */ /* 0x0004220000000800 */
[C---:B-1----:R-:W-:Y:S01]  /*3e40*/  FADD.FTZ R5, R51.reuse, R2 ;  /* 0x0000000233057221 */ /* 0x042fe20000010000 */
[----:B------:R-:W-:-:S03]  /*3e50*/  F2FP.BF16.F32.PACK_AB R185, R51, R50 ;  /* 0x0000003233b9723e */ /* 0x000fc600000010ff */
[----:B--2---:R-:W-:-:S04]  /*3e60*/  FADD.FTZ R0, R54, R5 ;  /* 0x0000000536007221 */ /* 0x004fc80000010000 */
[C---:B0-----:R-:W-:Y:S01]  /*3e70*/  FADD.FTZ R5, R187.reuse, R0 ;  /* 0x00000000bb057221 */ /* 0x041fe20000010000 */
[----:B------:R-:W-:Y:S01]  /*3e80*/  F2FP.BF16.F32.PACK_AB R187, R187, R54 ;  /* 0x00000036bbbb723e */ /* 0x000fe200000010ff */
[----:B------:R-:W-:Y:S06]  /*3e90*/  @P2 BRA `(.L_x_1175) ;  /* 0x0000000000442947 */ /* 0x000fec0003800000 */
        /* <DEDUP_REMOVED lines=10> */
.L_x_1176:
[----:B------:R-:W-:-:S11]  /*3f40*/  UISETP.NE.AND UP2, UPT, UR7, 0x1, UPT ;  /* 0x000000010700788c */ /* 0x000fd6000bf45270 */
[----:B------:R-:W-:Y:S02]  /*3f50*/  @UP2 ULDC.64 UR10, c[0x0][0x9e8] ;  /* 0x00027a00000a2ab9 */ /* 0x000fe40000000a00 */
[----:B------:R-:W-:-:S04]  /*3f60*/  UIMAD.WIDE.U32 UR14, UR4, UR10, URZ ;  /* 0x0000000a040e72a5 */ /* 0x000fc8000f8e003f */
[----:B------:R-:W-:-:S12]  /*3f70*/  @UP2 USHF.R.U32.HI UR4, URZ, UR11, UR15 ;  /* 0x0000000b3f042299 */ /* 0x000fd8000801160f */
.L_x_1177:
[----:B------:R-:W-:-:S04]  /*3f80*/  UIMAD UR4, UR4, UR7, UR7 ;  /* 0x00000007040472a4 */ /* 0x000fc8000f8e0207 */
[----:B------:R-:W-:-:S04]  /*3f90*/  UISETP.LT.AND UP2, UPT, UR6, UR4, UPT ;  /* 0x000000040600728c */ /* 0x000fc8000bf41270 */
[----:B------:R-:W-:-:S12]  /*3fa0*/  USEL UR6, UR6, UR4, UP2 ;  /* 0x0000000406067287 */ /* 0x000fd80009000000 */
.L_x_1175:
[----:B------:R-:W-:Y:S01]  /*3fb0*/  R2UR UR7, R22 ;  /* 0x00000000160772ca */ /* 0x000fe200000e0000 */
[----:B------:R-:W-:Y:S01]  /*3fc0*/  USHF.R.S32.HI UR4, URZ, 0x1f, UR6 ;  /* 0x0000001f3f047899 */ /* 0x000fe20008011406 */
[----:B------:R-:W-:Y:S01]  /*3fd0*/  IMAD.MOV.U32 R2, RZ, RZ, 0x3f800000 ;  /* 0x3f800000ff027424 */ /* 0x000fe200078e00ff */
[----:B------:R-:W-:Y:S01]  /*3fe0*/  CS2R R150, SRZ ;  /* 0x0000000000967805 */ /* 0x000fe2000001ff00 */
[----:B------:R-:W-:Y:S01]  /*3ff0*/  IMAD.MOV.U32 R0, RZ, RZ, 0x3f800000 ;  /* 0x3f800000ff007424 */ /* 0x000fe200078e00ff */
        /* <DEDUP_REMOVED lines=8> */
[----:B------:R-:W-:Y:S01]  /*4080*/  UISETP.LT.AND UP2, UPT, UR7, UR4, UPT ;  /* 0x000000040700728c */ /* 0x000fe2000bf41270 */
[----:B------:R-:W-:Y:S02]  /*4090*/  CS2R R136, SRZ ;  /* 0x0000000000887805 */ /* 0x000fe4000001ff00 */
[----:B------:R-:W-:Y:S02]  /*40a0*/  CS2R R134, SRZ ;  /* 0x0000000000867805 */ /* 0x000fe4000001ff00 */
[----:B------:R-:W-:Y:S01]  /*40b0*/  CS2R R132, SRZ ;  /* 0x0000000000847805 */ /* 0x000fe2000001ff00 */
[----:B------:R-:W-:Y:S01]  /*40c0*/  USEL UR58, UR7, UR4, !UP2 ;  /* 0x00000004073a7287 */ /* 0x000fe2000d000000 */
[----:B------:R-:W-:-:S02]  /*40d0*/  CS2R R130, SRZ ;  /* 0x0000000000827805 */ /* 0x000fc4000001ff00 */
[----:B------:R-:W-:Y:S02]  /*40e0*/  CS2R R128, SRZ ;  /* 0x0000000000807805 */ /* 0x000fe4000001ff00 */
[----:B------:R-:W-:Y:S02]  /*40f0*/  CS2R R126, SRZ ;  /* 0x00000000007e7805 */ /* 0x000fe4000001ff00 */
[----:B------:R-:W-:Y:S02]  /*4100*/  CS2R R124, SRZ ;  /* 0x00000000007c7805 */ /* 0x000fe4000001ff00 */
[----:B------:R-:W-:Y:S02]  /*4110*/  CS2R R122, SRZ ;  /* 0x00000000007a7805 */ /* 0x000fe4000001ff00 */
[----:B------:R-:W-:Y:S02]  /*4120*/  ISETP.GE.AND P2, PT, R205, UR58, PT ;  /* 0x0000003acd007c0c */ /* 0x000fe4000bf46270 */
        /* <DEDUP_REMOVED lines=49> */
[----:B------:R-:W-:Y:S06]  /*4440*/  @!P2 BRA `(.L_x_1178) ;  /* 0x0000002400f8a947 */ /* 0x000fec0003800000 */
[----:B------:R-:W-:Y:S01]  /*4450*/  IMAD.MOV.U32 R2, RZ, RZ, 0x3f800000 ;  /* 0x3f800000ff027424 */ /* 0x000fe200078e00ff */
[----:B------:R-:W-:Y:S01]  /*4460*/  ULDC UR59, c[0x0][0x9e4] ;  /* 0x00027900003b7ab9 */ /* 0x000fe20000000800 */
[----:B------:R-:W-:-:S07]  /*4470*/  IMAD.MOV.U32 R151, RZ, RZ, RZ ;  /* 0x000000ffff977224 */ /* 0x000fce00078e00ff */
.L_x_1195:
[----:B------:R-:W-:-:S04]  /*4480*/  UIADD3 UR4, UR36, 0x1, URZ ;  /* 0x0000000124047890 */ /* 0x000fc8000fffe03f */
[----:B------:R-:W-:-:S04]  /*4490*/  UISETP.NE.AND UP2, UPT, UR4, 0x2, UPT ;  /* 0x000000020400788c */ /* 0x000fc8000bf45270 */
[----:B------:R-:W-:Y:S02]  /*44a0*/  USEL UR7, URZ, 0x1, UP2 ;  /* 0x000000013f077887 */ /* 0x000fe40009000000 */
[----:B------:R-:W-:Y:S02]  /*44b0*/  USEL UR4, UR4, URZ, UP2 ;  /* 0x0000003f04047287 */ /* 0x000fe40009000000 */
[----:B------:R-:W-:Y:S01]  /*44c0*/  ULOP3.LUT UR7, UR38, UR7, URZ, 0x3c, !UPT ;  /* 0x0000000726077292 */ /* 0x000fe2000f8e3c3f */
[----:B------:R-:W-:Y:S11]  /*44d0*/  @!P0 BRA `(.L_x_1179) ;  /* 0x0000000000048947 */ /* 0x000ff60003800000 */
[----:B------:R-:W-:Y:S01]  /*44e0*/  BPT.TRAP 0x1 ;  /* 0x000000040000795c */ /* 0x000fe20000300000 */
.L_x_1179:
[----:B------:R-:W-:Y:S01]  /*44f0*/  ULEA UR6, UR4, UR37, 0x3 ;  /* 0x0000002504067291 */ /* 0x000fe2000f8e183f */
[----:B------:R-:W-:-:S05]  /*4500*/  IMAD.U32 R20, RZ, RZ, UR7 ;  /* 0x00000007ff147e24 */ /* 0x000fca000f8e00ff */
[----:B------:R-:W-:-:S04]  /*4510*/  SHF.L.U32 R20, R20, 0x1f, RZ ;  /* 0x0000001f14147819 */ /* 0x000fc800000006ff */
[----:B------:R0:W1:Y:S01]  /*4520*/  SYNCS.PHASECHK.TRANS64.TRYWAIT P2, [UR6+0x30830], R20 ;  /* 0x03083014ff0075a7 */ /* 0x0000620008040146 */
[----:B------:R-:W-:Y:S05]  /*4530*/  @!P0 BRA `(.L_x_1180) ;  /* 0x0000000000048947 */ /* 0x000fea0003800000 */
[----:B------:R-:W-:Y:S01]  /*4540*/  BPT.TRAP 0x1 ;  /* 0x000000040000795c */ /* 0x000fe20000300000 */
.L_x_1180:
[----:B-1----:R-:W-:Y:S05]  /*4550*/  @P2 BRA `(.L_x_1181) ;  /* 0x0000000000082947 */ /* 0x002fea0003800000 */
[----:B------:R-:W1:Y:S02]  /*4560*/  SYNCS.PHASECHK.TRANS64.TRYWAIT P2, [UR6+0x30830], R20 ;  /* 0x03083014ff0075a7 */ /* 0x000e640008040146 */
[----:B-1----:R-:W-:Y:S05]  /*4570*/  @!P2 BRA `(.L_x_1182) ;  /* 0x000001080028a947 */ /* 0x002fea0003800000 */
.L_x_1181:
[----:B------:R-:W-:Y:S01]  /*4580*/  R2UR UR52, R14 ;  /* 0x000000000e3472ca */ /* 0x000fe200000e0000 */
[----:B------:R-:W-:Y:S01]  /*4590*/  ULEA UR5, UR4, UR61, 0xb ;  /* 0x0000003d04057291 */ /* 0x000fe2000f8e583f */
[----:B------:R-:W-:Y:S01]  /*45a0*/  R2UR UR53, R15 ;  /* 0x000000000f3572ca */ /* 0x000fe200000e0000 */
[----:B------:R-:W-:Y:S01]  /*45b0*/  WARPGROUP.ARRIVE ;  /* 0x00000000000079c5 */ /* 0x000fe20000000000 */
[----:B------:R-:W-:Y:S01]  /*45c0*/  UMOV UR55, 0x40000040 ;  /* 0x4000004000377882 */ /* 0x000fe20000000000 */
[----:B------:R-:W-:Y:S01]  /*45d0*/  UIADD3 UR10, UR5, 0x202, URZ ;  /* 0x00000202050a7890 */ /* 0x000fe2000fffe03f */
[-C--:B------:R-:W-:Y:S01]  /*45e0*/  FMUL.FTZ R24, R24, R0.reuse ;  /* 0x0000000018187220 */ /* 0x080fe20000410000 */
[----:B------:R-:W-:Y:S01]  /*45f0*/  UMOV UR11, 0x40000040 ;  /* 0x40000040000b7882 */ /* 0x000fe20000000000 */
[----:B------:R-:W-:Y:S01]  /*4600*/  UMOV UR54, UR5 ;  /* 0x0000000500367c82 */ /* 0x000fe20008000000 */
[----:B------:R-:W-:Y:S01]  /*4610*/  UIADD3 UR14, UR5, 0x204, URZ ;  /* 0x00000204050e7890 */ /* 0x000fe2000fffe03f */
[-C--:B------:R-:W-:Y:S01]  /*4620*/  FMUL.FTZ R25, R25, R0.reuse ;  /* 0x0000000019197220 */ /* 0x080fe20000410000 */
[----:B------:R-:W-:Y:S01]  /*4630*/  UMOV UR15, 0x40000040 ;  /* 0x40000040000f7882 */ /* 0x000fe20000000000 */
[----:B------:R-:W-:Y:S01]  /*4640*/  UIADD3 UR18, UR5, 0x206, URZ ;  /* 0x0000020605127890 */ /* 0x000fe2000fffe03f */
[-C--:B------:R-:W-:Y:S01]  /*4650*/  FMUL.FTZ R28, R28, R0.reuse ;  /* 0x000000001c1c7220 */ /* 0x080fe20000410000 */
[----:B------:R-:W-:Y:S01]  /*4660*/  UMOV UR19, 0x40000040 ;  /* 0x4000004000137882 */ /* 0x000fe20000000000 */
[----:B------:R-:W-:Y:S01]  /*4670*/  HGMMA.64x64x16.F32.BF16 R152, gdesc[UR52], RZ, !UPT, gsb0 ;  /* 0x00e00000349879f0 */ /* 0x000fe2000c0018ff */
[----:B------:R-:W-:Y:S01]  /*4680*/  R2UR UR52, R12 ;  /* 0x000000000c3472ca */ /* 0x000fe200000e0000 */
[----:B------:R-:W-:Y:S01]  /*4690*/  UIADD3 UR54, UR5, 0x2, URZ ;  /* 0x0000000205367890 */ /* 0x000fe2000fffe03f */
[----:B------:R-:W-:Y:S01]  /*46a0*/  R2UR UR53, R13 ;  /* 0x000000000d3572ca */ /* 0x000fe200000e0000 */
        /* <DEDUP_REMOVED lines=77> */
[----:B------:R-:W-:Y:S01]  /*4b80*/  FMUL.FTZ R149, R149, R0 ;  /* 0x0000000095957220 */ /* 0x000fe20000410000 */
[-C--:B------:R-:W-:Y:S01]  /*4b90*/  FMUL.FTZ R26, R26, R2.reuse ;  /* 0x000000021a1a7220 */ /* 0x080fe20000410000 */
[----:B------:R-:W-:Y:S01]  /*4ba0*/  HGMMA.64x64x16.F32.BF16 R152, gdesc[UR52], R152, gsb0 ;  /* 0x00e00000349879f0 */ /* 0x000fe20008001898 */
[----:B------:R-:W-:Y:S01]  /*4bb0*/  R2UR UR52, R10 ;  /* 0x000000000a3472ca */ /* 0x000fe200000e0000 */
[----:B------:R-:W-:Y:S01]  /*4bc0*/  UIADD3 UR54, UR5, 0x4, URZ ;  /* 0x0000000405367890 */ /* 0x000fe2000fffe03f */
[----:B------:R-:W-:Y:S01]  /*4bd0*/  R2UR UR53, R11 ;  /* 0x000000000b3572ca */ /* 0x000fe200000e0000 */
        /* <DEDUP_REMOVED lines=66> */
[----:B------:R-:W-:Y:S01]  /*5000*/  HGMMA.64x64x16.F32.BF16 R152, gdesc[UR52], R152, gsb0 ;  /* 0x00e00000349879f0 */ /* 0x000fe20008001898 */
[----:B------:R-:W-:Y:S01]  /*5010*/  R2UR UR52, R8 ;  /* 0x00000000083472ca */ /* 0x000fe200000e0000 */
[----:B------:R-:W-:Y:S01]  /*5020*/  UIADD3 UR54, UR5, 0x6, URZ ;  /* 0x0000000605367890 */ /* 0x000fe2000fffe03f */
[----:B------:R-:W-:Y:S01]  /*5030*/  R2UR UR53, R9 ;  /* 0x00000000093572ca */ /* 0x000fe200000e0000 */
[----:B------:R-:W-:Y:S01]  /*5040*/  UMOV UR55, 0x40000040 ;  /* 0x4000004000377882 */ /* 0x000fe20000000000 */
[----:B------:R-:W-:Y:S02]  /*5050*/  WARPGROUP.DEPBAR.LE gsb0, 0x0 ;  /* 0x00008000000079c5 */ /* 0x000fe40000010000 */
[----:B------:R-:W-:-:S09]  /*5060*/  WARPGROUP.ARRIVE ;  /* 0x00000000000079c5 */ /* 0x000fd20000000000 */
        /* <DEDUP_REMOVED lines=8> */
[----:B------:R-:W-:Y:S01]  /*50f0*/  UIADD3 UR54, UR5, 0x606, URZ ;  /* 0x0000060605367890 */ /* 0x000fe2000fffe03f */
[----:B------:R-:W-:Y:S01]  /*5100*/  UMOV UR52, UR56 ;  /* 0x0000003800347c82 */ /* 0x000fe20008000000 */
[----:B------:R-:W-:Y:S01]  /*5110*/  UMOV UR53, UR57 ;  /* 0x0000003900357c82 */ /* 0x000fe20008000000 */
[----:B------:R-:W-:Y:S01]  /*5120*/  UMOV UR55, 0x40000040 ;  /* 0x4000004000377882 */ /* 0x000fe20000000000 */
        /* <DEDUP_REMOVED lines=34> */
[----:B------:R-:W-:Y:S05]  /*5350*/  @!P0 BRA `(.L_x_1183) ;  /* 0x0000000000048947 */ /* 0x000fea0003800000 */
[----:B------:R-:W-:Y:S01]  /*5360*/  BPT.TRAP 0x1 ;  /* 0x000000040000795c */ /* 0x000fe20000300000 */
.L_x_1183:
[----:B------:R-:W-:Y:S01]  /*5370*/  ULEA UR10, UR36, UR37, 0x3 ;  /* 0x00000025240a7291 */ /* 0x000fe2000f8e183f */
[----:B------:R-:W-:-:S05]  /*5380*/  IMAD.U32 R0, RZ, RZ, UR38 ;  /* 0x00000026ff007e24 */ /* 0x000fca000f8e00ff */
[----:B------:R-:W-:-:S04]  /*5390*/  SHF.L.U32 R0, R0, 0x1f, RZ ;  /* 0x0000001f00007819 */ /* 0x000fc800000006ff */
[----:B------:R2:W3:Y:S01]  /*53a0*/  SYNCS.PHASECHK.TRANS64.TRYWAIT P2, [UR10+0x30850], R0 ;  /* 0x03085000ff0075a7 */ /* 0x0004e2000804014a */
[----:B------:R-:W-:Y:S05]  /*53b0*/  @!P0 BRA `(.L_x_1184) ;  /* 0x0000000000048947 */ /* 0x000fea0003800000 */
[----:B------:R-:W-:Y:S01]  /*53c0*/  BPT.TRAP 0x1 ;  /* 0x000000040000795c */ /* 0x000fe20000300000 */
.L_x_1184:
[----:B---3--:R-:W-:Y:S05]  /*53d0*/  @P2 BRA `(.L_x_1185) ;  /* 0x0000000000082947 */ /* 0x008fea0003800000 */
[----:B------:R-:W3:Y:S02]  /*53e0*/  SYNCS.PHASECHK.TRANS64.TRYWAIT P2, [UR10+0x30850], R0 ;  /* 0x03085000ff0075a7 */ /* 0x000ee4000804014a */
[----:B---3--:R-:W-:Y:S05]  /*53f0*/  @!P2 BRA `(.L_x_1186) ;  /* 0x000000f800a0a947 */ /* 0x008fea0003800000 */
.L_x_1185:
[----:B------:R-:W-:Y:S01]  /*5400*/  UIADD3 UR5, UR37, 0x400, URZ ;  /* 0x0000040025057890 */ /* 0x000fe2000fffe03f */
[----:B------:R-:W-:Y:S01]  /*5410*/  WARPGROUP.ARRIVE ;  /* 0x00000000000079c5 */ /* 0x000fe20000000000 */
[----:B------:R-:W-:Y:S01]  /*5420*/  UMOV UR15, 0x40000040 ;  /* 0x40000040000f7882 */ /* 0x000fe20000000000 */
[----:B------:R-:W-:Y:S01]  /*5430*/  PLOP3.LUT P2, PT, PT, PT, UP0, 0x80, 0x0 ;  /* 0x000000000000781c */ /* 0x000fe20003f4f008 */
[----:B------:R-:W-:Y:S01]  /*5440*/  USHF.R.U32.HI UR5, URZ, 0x4, UR5 ;  /* 0x000000043f057899 */ /* 0x000fe20008011605 */
[----:B------:R-:W-:Y:S01]  /*5450*/  PLOP3.LUT P3, PT, PT, PT, UP0, 0x80, 0x0 ;  /* 0x000000000000781c */ /* 0x000fe20003f6f008 */
[----:B01----:R-:W0:Y:S01]  /*5460*/  LDC R20, c[0x0][0x2f0] ;  /* 0x0000bc00ff147b82 */ /* 0x003e220000000800 */
[----:B------:R-:W-:Y:S01]  /*5470*/  IMAD.SHL.U32 R2, R205, 0x40, RZ ;  /* 0x00000040cd027824 */ /* 0x000fe200078e00ff */
[----:B------:R-:W-:Y:S01]  /*5480*/  ULOP3.LUT UR5, UR5, 0x3fff, URZ, 0xc0, !UPT ;  /* 0x00003fff05057892 */ /* 0x000fe2000f8ec03f */
[----:B------:R-:W-:-:S03]  /*5490*/  ULDC UR11, c[0x0][0x9dc] ;  /* 0x00027700000b7ab9 */ /* 0x000fc60000000800 */
[----:B------:R-:W-:Y:S02]  /*54a0*/  ULOP3.LUT UR5, UR5, 0x2000000, URZ, 0xfc, !UPT ;  /* 0x0200000005057892 */ /* 0x000fe4000f8efc3f */
[----:B------:R-:W1:Y:S01]  /*54b0*/  LDC R21, c[0x0][0x288] ;  /* 0x0000a200ff157b82 */ /* 0x000e620000000800 */
[----:B------:R-:W-:Y:S01]  /*54c0*/  UMOV UR18, UR11 ;  /* 0x0000000b00127c82 */ /* 0x000fe20008000000 */
[----:B------:R-:W-:Y:S01]  /*54d0*/  ULEA UR5, UR36, UR5, 0xb ;  /* 0x0000000524057291 */ /* 0x000fe2000f8e583f */
[----:B------:R-:W-:-:S06]  /*54e0*/  ULDC UR11, c[0x0][0x9e0] ;  /* 0x00027800000b7ab9 */ /* 0x000fcc0000000800 */
        /* <DEDUP_REMOVED lines=15> */
[----:B------:R-:W-:Y:S02]  /*55e0*/  UMOV UR15, 0x40000040 ;  /* 0x40000040000f7882 */ /* 0x000fe40000000000 */
[----:B------:R-:W-:Y:S01]  /*55f0*/  @UP0 ULDC UR5, c[0x0][0x44c] ;  /* 0x0001130000050ab9 */ /* 0x000fe20000000800 */
[----:B------:R-:W-:Y:S02]  /*5600*/  WARPGROUP.DEPBAR.LE gsb0, 0x0 ;  /* 0x00008000000079c5 */ /* 0x000fe40000010000 */
[----:B------:R-:W-:-:S15]  /*5610*/  WARPGROUP.ARRIVE ;  /* 0x00000000000079c5 */ /* 0x000fde0000000000 */
[----:B------:R-:W-:-:S06]  /*5620*/  NOP ;  /* 0x0000000000007918 */ /* 0x000fcc0000000000 */
[----:B------:R-:W-:Y:S03]  /*5630*/  HGMMA.64x256x16.F32.BF16 R24, R184, gdesc[UR12].tnspB, R24, gsb0 ;  /* 0x43e0000cb8187df0 */ /* 0x000fe60008001818 */
[----:B------:R-:W-:Y:S02]  /*5640*/  WARPGROUP.DEPBAR.LE gsb0, 0x0 ;  /* 0x00008000000079c5 */ /* 0x000fe40000010000 */
[----:B------:R-:W-:Y:S01]  /*5650*/  VIADD R186, R19, UR60 ;  /* 0x0000003c13ba7c36 */ /* 0x000fe20008000000 */
[----:B------:R-:W-:-:S03]  /*5660*/  IADD3 R184, -R2, 0x1, RZ ;  /* 0x0000000102b87810 */ /* 0x000fc60007ffe1ff */
[----:B--2---:R-:W-:Y:S01]  /*5670*/  @P2 IMAD.HI.U32 R0, R186, UR5, RZ ;  /* 0x00000005ba002c27 */ /* 0x004fe2000f8e00ff */
[----:B------:R-:W-:Y:S01]  /*5680*/  @UP0 ULDC UR5, c[0x0][0x450] ;  /* 0x0001140000050ab9 */ /* 0x000fe20000000800 */
[----:B------:R-:W-:Y:S02]  /*5690*/  PLOP3.LUT P2, PT, PT, PT, UP1, 0x40, 0x0 ;  /* 0x000000000000781c */ /* 0x000fe40003f4e818 */
[----:B------:R-:W-:Y:S01]  /*56a0*/  IMAD R185, R17, -0x2, R184 ;  /* 0xfffffffe11b97824 */ /* 0x000fe200078e02b8 */
[----:B------:R-:W-:Y:S01]  /*56b0*/  @P3 SHF.R.U32.HI R186, RZ, UR5, R0 ;  /* 0x00000005ffba3c19 */ /* 0x000fe20008011600 */
[----:B------:R-:W-:Y:S01]  /*56c0*/  IMAD.U32 R0, RZ, RZ, UR6 ;  /* 0x00000006ff007e24 */ /* 0x000fe2000f8e00ff */
[----:B------:R-:W-:-:S03]  /*56d0*/  ULOP3.LUT UR5, URZ, UR18, URZ, 0x33, !UPT ;  /* 0x000000123f057292 */ /* 0x000fc6000f8e333f */
[----:B------:R-:W2:Y:S01]  /*56e0*/  SHFL.IDX PT, R189, R186, RZ, 0x1c1f ;  /* 0x001c1fffbabd7589 */ /* 0x000ea200000e0000 */
[----:B------:R-:W-:-:S05]  /*56f0*/  @!P1 VIADD R0, R0, 0x30840 ;  /* 0x0003084000009836 */ /* 0x000fca0000000000 */
[----:B------:R-:W-:-:S04]  /*5700*/  @!P1 PRMT R0, RZ, 0x654, R0 ;  /* 0x00000654ff009816 */ /* 0x000fc80000000000 */
[----:B------:R0:W-:Y:S02]  /*5710*/  @!P1 SYNCS.ARRIVE.TRANS64.RED.A1T0 RZ, [R0+URZ], RZ ;  /* 0x000000ff00ff99a7 */ /* 0x0001e4000810043f */
[----:B0-----:R-:W-:-:S04]  /*5720*/  IMAD R0, R20, UR39, R185 ;  /* 0x0000002714007c24 */ /* 0x001fc8000f8e02b9 */
[----:B-1----:R-:W-:-:S04]  /*5730*/  IMAD.IADD R0, R0, 0x1, -R21 ;  /* 0x0000000100007824 */ /* 0x002fc800078e0a15 */
[C---:B------:R-:W-:Y:S02]  /*5740*/  VIADD R190, R0.reuse, UR11 ;  /* 0x0000000b00be7c36 */ /* 0x040fe40008000000 */
[----:B------:R-:W-:Y:S02]  /*5750*/  VIADD R191, R0, UR5 ;  /* 0x0000000500bf7c36 */ /* 0x000fe40008000000 */
[--C-:B--2---:R-:W-:Y:S02]  /*5760*/  IMAD.IADD R187, R190, 0x1, R189.reuse ;  /* 0x00000001bebb7824 */ /* 0x104fe400078e02bd */
[----:B------:R-:W-:Y:S01]  /*5770*/  IMAD.IADD R188, R191, 0x1, R189 ;  /* 0x00000001bfbc7824 */ /* 0x000fe200078e02bd */
[----:B------:R-:W-:Y:S06]  /*5780*/  @P2 BRA `(.L_x_1187) ;  /* 0x00000000005c2947 */ /* 0x000fec0003800000 */
[----:B------:R-:W-:Y:S01]  /*5790*/  IMAD R0, R20, UR39, R189 ;  /* 0x0000002714007c24 */ /* 0x000fe2000f8e02bd */
[----:B------:R-:W-:Y:S03]  /*57a0*/  BSSY B0, `(.L_x_1188) ;  /* 0x0000011000007945 */ /* 0x000fe60003800000 */
[----:B------:R-:W-:-:S05]  /*57b0*/  IMAD.IADD R189, R0, 0x1, -R21 ;  /* 0x0000000100bd7824 */ /* 0x000fca00078e0a15 */
[----:B------:R-:W-:-:S13]  /*57c0*/  ISETP.GT.AND P2, PT, R189, -0x1, PT ;  /* 0xffffffffbd00780c */ /* 0x000fda0003f44270 */
[----:B------:R-:W-:Y:S05]  /*57d0*/  @P2 BRA `(.L_x_1189) ;  /* 0x0000000000202947 */ /* 0x000fea0003800000 */
[----:B------:R-:W-:Y:S01]  /*57e0*/  IMAD.U32 R192, RZ, RZ, UR59 ;  /* 0x0000003bffc07e24 */ /* 0x000fe2000f8e00ff */
[----:B------:R-:W-:-:S04]  /*57f0*/  LOP3.LUT R189, RZ, R189, RZ, 0x33, !PT ;  /* 0x000000bdffbd7212 */ /* 0x000fc800078e33ff */
[----:B------:R-:W-:-:S13]  /*5800*/  ISETP.NE.AND P2, PT, R192, 0x1, PT ;  /* 0x00000001c000780c */ /* 0x000fda0003f45270 */
[----:B------:R-:W0:Y:S02]  /*5810*/  @P2 LDC.64 R184, c[0x0][0x9e8] ;  /* 0x00027a00ffb82b82 */ /* 0x000e240000000a00 */
[----:B0-----:R-:W-:-:S05]  /*5820*/  @P2 IMAD.HI.U32 R184, R189, R184, RZ ;  /* 0x000000b8bdb82227 */ /* 0x001fca00078e00ff */
[----:B------:R-:W-:-:S04]  /*5830*/  @P2 SHF.R.U32.HI R189, RZ, R185, R184 ;  /* 0x000000b9ffbd2219 */ /* 0x000fc800000116b8 */
[----:B------:R-:W-:Y:S01]  /*5840*/  LOP3.LUT R189, RZ, R189, RZ, 0x33, !PT ;  /* 0x000000bdffbd7212 */ /* 0x000fe200078e33ff */
[----:B------:R-:W-:Y:S06]  /*5850*/  BRA `(.L_x_1190) ;  /* 0x0000000000147947 */ /* 0x000fec0003800000 */
.L_x_1189:
[----:B------:R-:W-:-:S05]  /*5860*/  IMAD.U32 R192, RZ, RZ, UR59 ;  /* 0x0000003bffc07e24 */ /* 0x000fca000f8e00ff */
[----:B------:R-:W-:-:S13]  /*5870*/  ISETP.NE.AND P2, PT, R192, 0x1, PT ;  /* 0x00000001c000780c */ /* 0x000fda0003f45270 */
[----:B------:R-:W0:Y:S02]  /*5880*/  @P2 LDC.64 R184, c[0x0][0x9e8] ;  /* 0x00027a00ffb82b82 */ /* 0x000e240000000a00 */
[----:B0-----:R-:W-:-:S05]  /*5890*/  @P2 IMAD.HI.U32 R184, R189, R184, RZ ;  /* 0x000000b8bdb82227 */ /* 0x001fca00078e00ff */
[----:B------:R-:W-:-:S07]  /*58a0*/  @P2 SHF.R.U32.HI R189, RZ, R185, R184 ;  /* 0x000000b9ffbd2219 */ /* 0x000fce00000116b8 */
.L_x_1190:
[----:B------:R-:W-:Y:S05]  /*58b0*/  BSYNC B0 ;  /* 0x0000000000007941 */ /* 0x000fea0003800000 */
.L_x_1188:
[----:B------:R-:W-:-:S04]  /*58c0*/  IMAD R0, R189, R192, -R2 ;  /* 0x000000c0bd007224 */ /* 0x000fc800078e0a02 */
[----:B------:R-:W-:-:S05]  /*58d0*/  IMAD R0, R17, -0x2, R0 ;  /* 0xfffffffe11007824 */ /* 0x000fca00078e0200 */
[----:B------:R-:W-:Y:S02]  /*58e0*/  VIADDMNMX R187, R0, R192, R187, PT ;  /* 0x000000c000bb7246 */ /* 0x000fe400038001bb */
[----:B------:R-:W-:-:S07]  /*58f0*/  VIMNMX R188, R188, R0, !PT ;  /* 0x00000000bcbc7248 */ /* 0x000fce0007fe0100 */
.L_x_1187:
[----:B------:R-:W-:Y:S01]  /*5900*/  ISETP.GT.AND P2, PT, R205, -0x1, PT ;  /* 0xffffffffcd00780c */ /* 0x000fe20003f44270 */
[----:B------:R-:W0:Y:S03]  /*5910*/  SHFL.IDX PT, R189, R186, 0x1, 0x1c1f ;  /* 0x003c1f00babd7f89 */ /* 0x000e2600000e0000 */
[C---:B------:R-:W-:Y:S02]  /*5920*/  ISETP.GT.AND P5, PT, R188.reuse, RZ, P2 ;  /* 0x000000ffbc00720c */ /* 0x040fe400017a4270 */
[C---:B------:R-:W-:Y:S02]  /*5930*/  ISETP.GT.AND P4, PT, R188.reuse, 0x1, P2 ;  /* 0x00000001bc00780c */ /* 0x040fe40001784270 */
[----:B------:R-:W-:Y:S02]  /*5940*/  ISETP.LT.OR P5, PT, R187, 0x1, P5 ;  /* 0x00000001bb00780c */ /* 0x000fe40002fa1670 */
[----:B------:R-:W-:-:S02]  /*5950*/  ISETP.GT.AND P6, PT, R188, 0x8, P2 ;  /* 0x00000008bc00780c */ /* 0x000fc400017c4270 */
[----:B------:R-:W-:Y:S02]  /*5960*/  FSEL R185, R152, -INF , !P5 ;  /* 0xff80000098b97808 */ /* 0x000fe40006800000 */
[C---:B------:R-:W-:Y:S02]  /*5970*/  ISETP.GT.AND P5, PT, R188.reuse, 0x10, P2 ;  /* 0x00000010bc00780c */ /* 0x040fe400017a4270 */
[----:B------:R-:W-:Y:S02]  /*5980*/  ISETP.GT.AND P3, PT, R188, 0x9, P2 ;  /* 0x00000009bc00780c */ /* 0x000fe40001764270 */
[C---:B------:R-:W-:Y:S02]  /*5990*/  ISETP.LT.OR P5, PT, R187.reuse, 0x11, P5 ;  /* 0x00000011bb00780c */ /* 0x040fe40002fa1670 */
[----:B------:R-:W-:Y:S02]  /*59a0*/  ISETP.LT.OR P4, PT, R187, 0x2, P4 ;  /* 0x00000002bb00780c */ /* 0x000fe40002781670 */
[----:B------:R-:W-:-:S02]  /*59b0*/  FSEL R160, R160, -INF , !P5 ;  /* 0xff800000a0a07808 */ /* 0x000fc40006800000 */
[----:B------:R-:W-:Y:S01]  /*59c0*/  ISETP.GT.AND P5, PT, R188, 0x20, P2 ;  /* 0x00000020bc00780c */ /* 0x000fe200017a4270 */
[--C-:B0-----:R-:W-:Y:S01]  /*59d0*/  IMAD.IADD R184, R190, 0x1, R189.reuse ;  /* 0x00000001beb87824 */ /* 0x101fe200078e02bd */
[----:B------:R-:W-:Y:S01]  /*59e0*/  ISETP.LT.OR P6, PT, R187, 0x9, P6 ;  /* 0x00000009bb00780c */ /* 0x000fe200037c1670 */
[----:B------:R-:W-:Y:S01]  /*59f0*/  IMAD.IADD R186, R191, 0x1, R189 ;  /* 0x00000001bfba7824 */ /* 0x000fe200078e02bd */
[C---:B------:R-:W-:Y:S02]  /*5a00*/  ISETP.LT.OR P3, PT, R187.reuse, 0xa, P3 ;  /* 0x0000000abb00780c */ /* 0x040fe40001f61670 */
[----:B------:R-:W-:Y:S02]  /*5a10*/  ISETP.LT.OR P5, PT, R187, 0x21, P5 ;  /* 0x00000021bb00780c */ /* 0x000fe40002fa1670 */
[----:B------:R-:W-:Y:S02]  /*5a20*/  FSEL R0, R153, -INF , !P4 ;  /* 0xff80000099007808 */ /* 0x000fe40006000000 */
[----:B------:R-:W-:-:S02]  /*5a30*/  FSEL R156, R156, -INF , !P6 ;  /* 0xff8000009c9c7808 */ /* 0x000fc40007000000 */
[----:B------:R-:W-:Y:S02]  /*5a40*/  FSEL R157, R157, -INF , !P3 ;  /* 0xff8000009d9d7808 */ /* 0x000fe40005800000 */
[C---:B------:R-:W-:Y:S02]  /*5a50*/  ISETP.GT.AND P4, PT, R188.reuse, 0x11, P2 ;  /* 0x00000011bc00780c */ /* 0x040fe40001784270 */
[C---:B------:R-:W-:Y:S02]  /*5a60*/  ISETP.GT.AND P6, PT, R188.reuse, 0x18, P2 ;  /* 0x00000018bc00780c */ /* 0x040fe400017c4270 */
[----:B------:R-:W-:Y:S02]  /*5a70*/  ISETP.GT.AND P3, PT, R188, 0x19, P2 ;  /* 0x00000019bc00780c */ /* 0x000fe40001764270 */
[----:B------:R-:W-:Y:S02]  /*5a80*/  FSEL R168, R168, -INF , !P5 ;  /* 0xff800000a8a87808 */ /* 0x000fe40006800000 */
[----:B------:R-:W-:-:S02]  /*5a90*/  ISETP.GT.AND P5, PT, R188, 0x30, P2 ;  /* 0x00000030bc00780c */ /* 0x000fc400017a4270 */
[C---:B------:R-:W-:Y:S02]  /*5aa0*/  ISETP.LT.OR P4, PT, R187.reuse, 0x12, P4 ;  /* 0x00000012bb00780c */ /* 0x040fe40002781670 */
[C---:B------:R-:W-:Y:S02]  /*5ab0*/  ISETP.LT.OR P6, PT, R187.reuse, 0x19, P6 ;  /* 0x00000019bb00780c */ /* 0x040fe400037c1670 */
        /* <DEDUP_REMOVED lines=9> */
[----:B------:R-:W-:-:S02]  /*5b50*/  PLOP3.LUT P5, PT, PT, PT, UP1, 0x40, 0x0 ;  /* 0x000000000000781c */ /* 0x000fc40003fae818 */
[C---:B------:R-:W-:Y:S02]  /*5b60*/  ISETP.LT.OR P4, PT, R187.reuse, 0x22, P4 ;  /* 0x00000022bb00780c */ /* 0x040fe40002781670 */
[C---:B------:R-:W-:Y:S02]  /*5b70*/  ISETP.LT.OR P6, PT, R187.reuse, 0x29, P6 ;  /* 0x00000029bb00780c */ /* 0x040fe400037c1670 */
[----:B------:R-:W-:Y:S02]  /*5b80*/  ISETP.LT.OR P3, PT, R187, 0x2a, P3 ;  /* 0x0000002abb00780c */ /* 0x000fe40001f61670 */
[----:B------:R-:W-:Y:S02]  /*5b90*/  FSEL R169, R169, -INF , !P4 ;  /* 0xff800000a9a97808 */ /* 0x000fe40006000000 */
[----:B------:R-:W-:Y:S02]  /*5ba0*/  FSEL R172, R172, -INF , !P6 ;  /* 0xff800000acac7808 */ /* 0x000fe40007000000 */
[----:B------:R-:W-:-:S02]  /*5bb0*/  FSEL R173, R173, -INF , !P3 ;  /* 0xff800000adad7808 */ /* 0x000fc40005800000 */
[C---:B------:R-:W-:Y:S02]  /*5bc0*/  ISETP.GT.AND P4, PT, R188.reuse, 0x31, P2 ;  /* 0x00000031bc00780c */ /* 0x040fe40001784270 */
[C---:B------:R-:W-:Y:S02]  /*5bd0*/  ISETP.GT.AND P6, PT, R188.reuse, 0x38, P2 ;  /* 0x00000038bc00780c */ /* 0x040fe400017c4270 */
[----:B------:R-:W-:Y:S02]  /*5be0*/  ISETP.GT.AND P3, PT, R188, 0x39, P2 ;  /* 0x00000039bc00780c */ /* 0x000fe40001764270 */
[C---:B------:R-:W-:Y:S02]  /*5bf0*/  ISETP.LT.OR P4, PT, R187.reuse, 0x32, P4 ;  /* 0x00000032bb00780c */ /* 0x040fe40002781670 */
[C---:B------:R-:W-:Y:S02]  /*5c00*/  ISETP.LT.OR P6, PT, R187.reuse, 0x39, P6 ;  /* 0x00000039bb00780c */ /* 0x040fe400037c1670 */
[----:B------:R-:W-:-:S02]  /*5c10*/  ISETP.LT.OR P3, PT, R187, 0x3a, P3 ;  /* 0x0000003abb00780c */ /* 0x000fc40001f61670 */
[----:B------:R-:W-:Y:S02]  /*5c20*/  FSEL R177, R177, -INF , !P4 ;  /* 0xff800000b1b17808 */ /* 0x000fe40006000000 */
[----:B------:R-:W-:Y:S02]  /*5c30*/  FSEL R180, R180, -INF , !P6 ;  /* 0xff800000b4b47808 */ /* 0x000fe40007000000 */
[----:B------:R-:W-:Y:S01]  /*5c40*/  FSEL R181, R181, -INF , !P3 ;  /* 0xff800000b5b57808 */ /* 0x000fe20005800000 */
        /* <DEDUP_REMOVED lines=14> */
.L_x_1193:
[----:B------:R-:W-:-:S05]  /*5d30*/  IMAD.U32 R188, RZ, RZ, UR59 ;  /* 0x0000003bffbc7e24 */ /* 0x000fca000f8e00ff */
[----:B------:R-:W-:-:S13]  /*5d40*/  ISETP.NE.AND P3, PT, R188, 0x1, PT ;  /* 0x00000001bc00780c */ /* 0x000fda0003f65270 */
[----:B------:R-:W0:Y:S02]  /*5d50*/  @P3 LDC.64 R152, c[0x0][0x9e8] ;  /* 0x00027a00ff983b82 */ /* 0x000e240000000a00 */
[----:B0-----:R-:W-:-:S05]  /*5d60*/  @P3 IMAD.HI.U32 R152, R187, R152, RZ ;  /* 0x00000098bb983227 */ /* 0x001fca00078e00ff */
[----:B------:R-:W-:-:S07]  /*5d70*/  @P3 SHF.R.U32.HI R187, RZ, R153, R152 ;  /* 0x00000099ffbb3219 */ /* 0x000fce0000011698 */
.L_x_1194:
[----:B------:R-:W-:Y:S05]  /*5d80*/  BSYNC B0 ;  /* 0x0000000000007941 */ /* 0x000fea0003800000 */
.L_x_1192:
[----:B------:R-:W-:-:S04]  /*5d90*/  IMAD R2, R187, R188, -R2 ;  /* 0x000000bcbb027224 */ /* 0x000fc800078e0a02 */
[----:B------:R-:W-:-:S05]  /*5da0*/  IMAD R153, R17, -0x2, R2 ;  /* 0xfffffffe11997824 */ /* 0x000fca00078e0202 */
[----:B------:R-:W-:Y:S02]  /*5db0*/  VIADDMNMX R184, R153, R188, R184, PT ;  /* 0x000000bc99b87246 */ /* 0x000fe400038001b8 */
[----:B------:R-:W-:-:S07]  /*5dc0*/  VIMNMX R186, R186, R153, !PT ;  /* 0x00000099baba7248 */ /* 0x000fce0007fe0100 */
.L_x_1191:
[----:B------:R-:W-:Y:S01]  /*5dd0*/  FMNMX.FTZ R153, R185, R4, !PT ;  /* 0x00000004b9997209 */ /* 0x000fe20007810000 */
[----:B------:R-:W-:Y:S01]  /*5de0*/  ULDC UR5, c[0x0][0x988] ;  /* 0x0002620000057ab9 */ /* 0x000fe20000000800 */
[----:B------:R-:W-:Y:S01]  /*5df0*/  ISETP.GT.AND P4, PT, R186, RZ, P2 ;  /* 0x000000ffba00720c */ /* 0x000fe20001784270 */
[----:B------:R-:W-:Y:S01]  /*5e00*/  UMOV UR38, UR7 ;  /* 0x0000000700267c82 */ /* 0x000fe20008000000 */
[----:B------:R-:W-:Y:S01]  /*5e10*/  FMNMX.FTZ R153, R0, R153, !PT ;  /* 0x0000009900997209 */ /* 0x000fe20007810000 */
[----:B------:R-:W-:Y:S01]  /*5e20*/  UMOV UR36, UR4 ;  /* 0x0000000400247c82 */ /* 0x000fe20008000000 */
[----:B------:R-:W-:Y:S02]  /*5e30*/  ISETP.GT.AND P3, PT, R186, 0x1, P2 ;  /* 0x00000001ba00780c */ /* 0x000fe40001764270 */
[----:B------:R-:W-:Y:S02]  /*5e40*/  FMNMX.FTZ R2, R156, R153, !PT ;  /* 0x000000999c027209 */ /* 0x000fe40007810000 */
[----:B------:R-:W-:-:S02]  /*5e50*/  ISETP.LT.OR P4, PT, R184, 0x1, P4 ;  /* 0x00000001b800780c */ /* 0x000fc40002781670 */
[----:B------:R-:W-:Y:S02]  /*5e60*/  FMNMX.FTZ R153, R157, R2, !PT ;  /* 0x000000029d997209 */ /* 0x000fe40007810000 */
[----:B------:R-:W-:Y:S02]  /*5e70*/  ISETP.GT.AND P5, PT, R186, 0x8, P2 ;  /* 0x00000008ba00780c */ /* 0x000fe400017a4270 */
[----:B------:R-:W-:Y:S02]  /*5e80*/  FMNMX.FTZ R2, R160, R153, !PT ;  /* 0x00000099a0027209 */ /* 0x000fe40007810000 */
[----:B------:R-:W-:Y:S02]  /*5e90*/  ISETP.LT.OR P3, PT, R184, 0x2, P3 ;  /* 0x00000002b800780c */ /* 0x000fe40001f61670 */
[----:B------:R-:W-:Y:S02]  /*5ea0*/  FMNMX.FTZ R153, R161, R2, !PT ;  /* 0x00000002a1997209 */ /* 0x000fe40007810000 */
[----:B------:R-:W-:-:S02]  /*5eb0*/  FSEL R154, R154, -INF , !P4 ;  /* 0xff8000009a9a7808 */ /* 0x000fc40006000000 */
        /* <DEDUP_REMOVED lines=15> */
[----:B------:R-:W-:Y:S02]  /*5fb0*/  FSEL R159, R159, -INF , !P6 ;  /* 0xff8000009f9f7808 */ /* 0x000fe40007000000 */
[----:B------:R-:W-:Y:S02]  /*5fc0*/  FMNMX.FTZ R2, R180, R153, !PT ;  /* 0x00000099b4027209 */ /* 0x000fe40007810000 */
[----:B------:R-:W-:-:S02]  /*5fd0*/  ISETP.LT.OR P3, PT, R184, 0x11, P3 ;  /* 0x00000011b800780c */ /* 0x000fc40001f61670 */
[----:B------:R-:W-:Y:S02]  /*5fe0*/  FMNMX.FTZ R2, R181, R2, !PT ;  /* 0x00000002b5027209 */ /* 0x000fe40007810000 */
[C---:B------:R-:W-:Y:S02]  /*5ff0*/  ISETP.GT.AND P4, PT, R186.reuse, 0x19, P2 ;  /* 0x00000019ba00780c */ /* 0x040fe40001784270 */
[----:B------:R-:W-:Y:S01]  /*6000*/  ISETP.GT.AND P6, PT, R186, 0x18, P2 ;  /* 0x00000018ba00780c */ /* 0x000fe200017c4270 */
[----:B------:R-:W0:Y:S01]  /*6010*/  SHFL.BFLY PT, R153, R2, 0x2, 0x1f ;  /* 0x0c401f0002997f89 */ /* 0x000e2200000e0000 */
[----:B------:R-:W-:Y:S02]  /*6020*/  ISETP.LT.OR P5, PT, R184, 0x12, P5 ;  /* 0x00000012b800780c */ /* 0x000fe40002fa1670 */
[----:B------:R-:W-:Y:S02]  /*6030*/  FSEL R162, R162, -INF , !P3 ;  /* 0xff800000a2a27808 */ /* 0x000fe40005800000 */
[----:B------:R-:W-:-:S02]  /*6040*/  ISETP.LT.OR P4, PT, R184, 0x1a, P4 ;  /* 0x0000001ab800780c */ /* 0x000fc40002781670 */
[----:B------:R-:W-:Y:S02]  /*6050*/  ISETP.LT.OR P6, PT, R184, 0x19, P6 ;  /* 0x00000019b800780c */ /* 0x000fe400037c1670 */
[----:B------:R-:W-:Y:S02]  /*6060*/  FSEL R163, R163, -INF , !P5 ;  /* 0xff800000a3a37808 */ /* 0x000fe40006800000 */
[----:B------:R-:W-:Y:S02]  /*6070*/  FSEL R167, R167, -INF , !P4 ;  /* 0xff800000a7a77808 */ /* 0x000fe40006000000 */
[----:B------:R-:W-:Y:S02]  /*6080*/  ISETP.GT.AND P3, PT, R186, 0x20, P2 ;  /* 0x00000020ba00780c */ /* 0x000fe40001764270 */
[----:B------:R-:W-:Y:S02]  /*6090*/  FSEL R166, R166, -INF , !P6 ;  /* 0xff800000a6a67808 */ /* 0x000fe40007000000 */
[----:B------:R-:W-:-:S02]  /*60a0*/  ISETP.GT.AND P5, PT, R186, 0x21, P2 ;  /* 0x00000021ba00780c */ /* 0x000fc400017a4270 */
[----:B------:R-:W-:Y:S02]  /*60b0*/  ISETP.LT.OR P3, PT, R184, 0x21, P3 ;  /* 0x00000021b800780c */ /* 0x000fe40001f61670 */
[----:B------:R-:W-:Y:S02]  /*60c0*/  ISETP.GT.AND P6, PT, R186, 0x28, P2 ;  /* 0x00000028ba00780c */ /* 0x000fe400017c4270 */
[----:B------:R-:W-:Y:S02]  /*60d0*/  ISETP.LT.OR P5, PT, R184, 0x22, P5 ;  /* 0x00000022b800780c */ /* 0x000fe40002fa1670 */
[----:B0-----:R-:W-:Y:S02]  /*60e0*/  FMNMX.FTZ R153, R2, R153, !PT ;  /* 0x0000009902997209 */ /* 0x001fe40007810000 */
[----:B------:R-:W-:Y:S02]  /*60f0*/  FMNMX.FTZ R2, R154, R3, !PT ;  /* 0x000000039a027209 */ /* 0x000fe40007810000 */
[----:B------:R-:W-:Y:S01]  /*6100*/  FSEL R170, R170, -INF , !P3 ;  /* 0xff800000aaaa7808 */ /* 0x000fe20005800000 */
[----:B------:R-:W0:Y:S01]  /*6110*/  SHFL.BFLY PT, R152, R153, 0x1, 0x1f ;  /* 0x0c201f0099987f89 */ /* 0x000e2200000e0000 */
[----:B------:R-:W-:-:S02]  /*6120*/  ISETP.GT.AND P3, PT, R186, 0x29, P2 ;  /* 0x00000029ba00780c */ /* 0x000fc40001764270 */
[----:B------:R-:W-:Y:S02]  /*6130*/  FSEL R171, R171, -INF , !P5 ;  /* 0xff800000abab7808 */ /* 0x000fe40006800000 */
[----:B------:R-:W-:Y:S02]  /*6140*/  ISETP.LT.OR P6, PT, R184, 0x29, P6 ;  /* 0x00000029b800780c */ /* 0x000fe400037c1670 */
[----:B------:R-:W-:Y:S02]  /*6150*/  ISETP.GT.AND P5, PT, R186, 0x30, P2 ;  /* 0x00000030ba00780c */ /* 0x000fe400017a4270 */
[----:B------:R-:W-:Y:S02]  /*6160*/  ISETP.LT.OR P3, PT, R184, 0x2a, P3 ;  /* 0x0000002ab800780c */ /* 0x000fe40001f61670 */
[----:B------:R-:W-:Y:S02]  /*6170*/  FSEL R174, R174, -INF , !P6 ;  /* 0xff800000aeae7808 */ /* 0x000fe40007000000 */
[----:B------:R-:W-:-:S02]  /*6180*/  ISETP.GT.AND P6, PT, R186, 0x31, P2 ;  /* 0x00000031ba00780c */ /* 0x000fc400017c4270 */
[----:B------:R-:W-:Y:S02]  /*6190*/  FSEL R175, R175, -INF , !P3 ;  /* 0xff800000afaf7808 */ /* 0x000fe40005800000 */
[----:B------:R-:W-:Y:S02]  /*61a0*/  ISETP.LT.OR P5, PT, R184, 0x31, P5 ;  /* 0x00000031b800780c */ /* 0x000fe40002fa1670 */
[----:B------:R-:W-:Y:S02]  /*61b0*/  ISETP.GT.AND P3, PT, R186, 0x38, P2 ;  /* 0x00000038ba00780c */ /* 0x000fe40001764270 */
[----:B------:R-:W-:Y:S02]  /*61c0*/  ISETP.LT.OR P6, PT, R184, 0x32, P6 ;  /* 0x00000032b800780c */ /* 0x000fe400037c1670 */
[----:B------:R-:W-:Y:S02]  /*61d0*/  FSEL R178, R178, -INF , !P5 ;  /* 0xff800000b2b27808 */ /* 0x000fe40006800000 */
[----:B0-----:R-:W-:-:S02]  /*61e0*/  FMNMX.FTZ R152, R153, R152, !PT ;  /* 0x0000009899987209 */ /* 0x001fc40007810000 */
[----:B------:R-:W-:Y:S02]  /*61f0*/  FMNMX.FTZ R153, R155, R2, !PT ;  /* 0x000000029b997209 */ /* 0x000fe40007810000 */
[C---:B------:R-:W-:Y:S01]  /*6200*/  FSETP.NEU.FTZ.AND P4, PT, R152.reuse, -INF , PT ;  /* 0xff8000009800780b */ /* 0x040fe20003f9d000 */
[----:B------:R-:W-:Y:S01]  /*6210*/  FMUL.FTZ R187, R152, UR5 ;  /* 0x0000000598bb7c20 */ /* 0x000fe20008410000 */
[----:B------:R-:W-:Y:S02]  /*6220*/  FMNMX.FTZ R2, R158, R153, !PT ;  /* 0x000000999e027209 */ /* 0x000fe40007810000 */
[----:B------:R-:W-:Y:S02]  /*6230*/  ISETP.GT.AND P2, PT, R186, 0x39, P2 ;  /* 0x00000039ba00780c */ /* 0x000fe40001744270 */
[----:B------:R-:W-:Y:S02]  /*6240*/  FMNMX.FTZ R153, R159, R2, !PT ;  /* 0x000000029f997209 */ /* 0x000fe40007810000 */
[----:B------:R-:W-:-:S02]  /*6250*/  ISETP.LT.OR P3, PT, R184, 0x39, P3 ;  /* 0x00000039b800780c */ /* 0x000fc40001f61670 */
[----:B------:R-:W-:Y:S02]  /*6260*/  FMNMX.FTZ R2, R162, R153, !PT ;  /* 0x00000099a2027209 */ /* 0x000fe40007810000 */
[----:B------:R-:W-:Y:S02]  /*6270*/  FSEL R179, R179, -INF , !P6 ;  /* 0xff800000b3b37808 */ /* 0x000fe40007000000 */
[----:B------:R-:W-:Y:S02]  /*6280*/  FMNMX.FTZ R153, R163, R2, !PT ;  /* 0x00000002a3997209 */ /* 0x000fe40007810000 */
[----:B------:R-:W-:Y:S02]  /*6290*/  FSEL R2, R187, RZ, P4 ;  /* 0x000000ffbb027208 */ /* 0x000fe40002000000 */
[----:B------:R-:W-:Y:S02]  /*62a0*/  FMNMX.FTZ R188, R166, R153, !PT ;  /* 0x00000099a6bc7209 */ /* 0x000fe40007810000 */
[----:B------:R-:W-:Y:S01]  /*62b0*/  ISETP.LT.OR P2, PT, R184, 0x3a, P2 ;  /* 0x0000003ab800780c */ /* 0x000fe20001741670 */
[--C-:B------:R-:W-:Y:S01]  /*62c0*/  FFMA.FTZ R153, R185, UR5, -R2.reuse ;  /* 0x00000005b9997c23 */ /* 0x100fe20008010802 */
[----:B------:R-:W-:Y:S01]  /*62d0*/  FMNMX.FTZ R185, R167, R188, !PT ;  /* 0x000000bca7b97209 */ /* 0x000fe20007810000 */
[--C-:B------:R-:W-:Y:S01]  /*62e0*/  FFMA.FTZ R196, R0, UR5, -R2.reuse ;  /* 0x0000000500c47c23 */ /* 0x100fe20008010802 */
[----:B------:R-:W-:Y:S01]  /*62f0*/  FSEL R182, R182, -INF , !P3 ;  /* 0xff800000b6b67808 */ /* 0x000fe20005800000 */
[--C-:B------:R-:W-:Y:S01]  /*6300*/  FFMA.FTZ R198, R156, UR5, -R2.reuse ;  /* 0x000000059cc67c23 */ /* 0x100fe20008010802 */
[----:B------:R-:W-:Y:S01]  /*6310*/  FMNMX.FTZ R188, R170, R185, !PT ;  /* 0x000000b9aabc7209 */ /* 0x000fe20007810000 */
[--C-:B------:R-:W-:Y:S01]  /*6320*/  FFMA.FTZ R192, R160, UR5, -R2.reuse ;  /* 0x00000005a0c07c23 */ /* 0x100fe20008010802 */
[----:B------:R-:W-:Y:S01]  /*6330*/  FSEL R183, R183, -INF , !P2 ;  /* 0xff800000b7b77808 */ /* 0x000fe20005000000 */
[--C-:B------:R-:W-:Y:S01]  /*6340*/  FFMA.FTZ R157, R157, UR5, -R2.reuse ;  /* 0x000000059d9d7c23 */ /* 0x100fe20008010802 */
[----:B------:R-:W-:Y:S01]  /*6350*/  FMNMX.FTZ R185, R171, R188, !PT ;  /* 0x000000bcabb97209 */ /* 0x000fe20007810000 */
[--C-:B------:R-:W-:Y:S01]  /*6360*/  FFMA.FTZ R161, R161, UR5, -R2.reuse ;  /* 0x00000005a1a17c23 */ /* 0x100fe20008010802 */
[----:B------:R-:W-:Y:S01]  /*6370*/  FSEL R187, R152, RZ, P4 ;  /* 0x000000ff98bb7208 */ /* 0x000fe20002000000 */
[--C-:B------:R-:W-:Y:S01]  /*6380*/  FFMA.FTZ R194, R164, UR5, -R2.reuse ;  /* 0x00000005a4c27c23 */ /* 0x100fe20008010802 */
[----:B------:R-:W-:Y:S01]  /*6390*/  FMNMX.FTZ R0, R174, R185, !PT ;  /* 0x000000b9ae007209 */ /* 0x000fe20007810000 */
[--C-:B------:R-:W-:Y:S01]  /*63a0*/  FFMA.FTZ R165, R165, UR5, -R2.reuse ;  /* 0x00000005a5a57c23 */ /* 0x100fe20008010802 */
[----:B------:R-:W-:Y:S01]  /*63b0*/  FFMA.FTZ R188, R168, UR5, -R2 ;  /* 0x00000005a8bc7c23 */ /* 0x000fe20008010802 */
[----:B------:R-:W-:Y:S01]  /*63c0*/  FADD.FTZ R187, -R187, R4 ;  /* 0x00000004bbbb7221 */ /* 0x000fe20000010100 */
[----:B------:R-:W-:Y:S01]  /*63d0*/  FMNMX.FTZ R185, R175, R0, !PT ;  /* 0x00000000afb97209 */ /* 0x000fe20007810000 */
[--C-:B------:R-:W-:Y:S01]  /*63e0*/  FFMA.FTZ R169, R169, UR5, -R2.reuse ;  /* 0x00000005a9a97c23 */ /* 0x100fe20008010802 */
[--C-:B------:R-:W-:Y:S01]  /*63f0*/  FFMA.FTZ R190, R172, UR5, -R2.reuse ;  /* 0x00000005acbe7c23 */ /* 0x100fe20008010802 */
[--C-:B------:R-:W-:Y:S01]  /*6400*/  FFMA.FTZ R173, R173, UR5, -R2.reuse ;  /* 0x00000005adad7c23 */ /* 0x100fe20008010802 */
[----:B------:R-:W-:Y:S01]  /*6410*/  FMNMX.FTZ R0, R178, R185, !PT ;  /* 0x000000b9b2007209 */ /* 0x000fe20007810000 */
[--C-:B------:R-:W-:Y:S01]  /*6420*/  FFMA.FTZ R184, R176, UR5, -R2.reuse ;  /* 0x00000005b0b87c23 */ /* 0x100fe20008010802 */
[--C-:B------:R-:W-:Y:S01]  /*6430*/  FFMA.FTZ R177, R177, UR5, -R2.reuse ;  /* 0x00000005b1b17c23 */ /* 0x100fe20008010802 */
[--C-:B------:R-:W-:Y:S01]  /*6440*/  FFMA.FTZ R186, R180, UR5, -R2.reuse ;  /* 0x00000005b4ba7c23 */ /* 0x100fe20008010802 */
[----:B------:R-:W-:Y:S01]  /*6450*/  FMNMX.FTZ R185, R179, R0, !PT ;  /* 0x00000000b3b97209 */ /* 0x000fe20007810000 */
[----:B------:R-:W-:Y:S01]  /*6460*/  FFMA.FTZ R181, R181, UR5, -R2 ;  /* 0x00000005b5b57c23 */ /* 0x000fe20008010802 */
[----:B------:R-:W-:Y:S01]  /*6470*/  FMUL.FTZ R187, R187, UR5 ;  /* 0x00000005bbbb7c20 */ /* 0x000fe20008410000 */
[----:B------:R-:W-:Y:S01]  /*6480*/  MUFU.EX2 R153, R153 ;  /* 0x0000009900997308 */ /* 0x000fe20000000800 */
[----:B------:R-:W-:-:S04]  /*6490*/  FMNMX.FTZ R0, R182, R185, !PT ;  /* 0x000000b9b6007209 */ /* 0x000fc80007810000 */
[----:B------:R-:W-:-:S03]  /*64a0*/  FMNMX.FTZ R0, R183, R0, !PT ;  /* 0x00000000b7007209 */ /* 0x000fc60007810000 */
[----:B------:R-:W-:Y:S02]  /*64b0*/  MUFU.EX2 R196, R196 ;  /* 0x000000c400c47308 */ /* 0x000fe40000000800 */
[----:B------:R-:W0:Y:S06]  /*64c0*/  SHFL.BFLY PT, R185, R0, 0x2, 0x1f ;  /* 0x0c401f0000b97f89 */ /* 0x000e2c00000e0000 */
[----:B------:R-:W-:Y:S08]  /*64d0*/  MUFU.EX2 R198, R198 ;  /* 0x000000c600c67308 */ /* 0x000ff00000000800 */
[----:B------:R-:W-:Y:S08]  /*64e0*/  MUFU.EX2 R157, R157 ;  /* 0x0000009d009d7308 */ /* 0x000ff00000000800 */
[----:B------:R-:W-:Y:S01]  /*64f0*/  MUFU.EX2 R192, R192 ;  /* 0x000000c000c07308 */ /* 0x000fe20000000800 */
[----:B0-----:R-:W-:-:S05]  /*6500*/  FMNMX.FTZ R185, R0, R185, !PT ;  /* 0x000000b900b97209 */ /* 0x001fca0007810000 */
[----:B------:R-:W0:Y:S02]  /*6510*/  SHFL.BFLY PT, R156, R185, 0x1, 0x1f ;  /* 0x0c201f00b99c7f89 */ /* 0x000e2400000e0000 */
[----:B------:R-:W1:Y:S08]  /*6520*/  MUFU.EX2 R0, R187 ;  /* 0x000000bb00007308 */ /* 0x000e700000000800 */
[----:B------:R-:W2:Y:S08]  /*6530*/  MUFU.EX2 R161, R161 ;  /* 0x000000a100a17308 */ /* 0x000eb00000000800 */
[----:B------:R-:W-:Y:S01]  /*6540*/  MUFU.EX2 R194, R194 ;  /* 0x000000c200c27308 */ /* 0x000fe20000000800 */
[----:B0-----:R-:W-:-:S07]  /*6550*/  FMNMX.FTZ R156, R185, R156, !PT ;  /* 0x0000009cb99c7209 */ /* 0x001fce0007810000 */
[----:B------:R-:W-:Y:S01]  /*6560*/  MUFU.EX2 R165, R165 ;  /* 0x000000a500a57308 */ /* 0x000fe20000000800 */
[C---:B------:R-:W-:Y:S01]  /*6570*/  FSETP.NEU.FTZ.AND P2, PT, R156.reuse, -INF , PT ;  /* 0xff8000009c00780b */ /* 0x040fe20003f5d000 */
[----:B------:R-:W-:-:S03]  /*6580*/  FMUL.FTZ R160, R156, UR5 ;  /* 0x000000059ca07c20 */ /* 0x000fc60008410000 */
[----:B------:R-:W-:-:S03]  /*6590*/  FSEL R2, R156, RZ, P2 ;  /* 0x000000ff9c027208 */ /* 0x000fc60001000000 */
[----:B------:R-:W-:Y:S01]  /*65a0*/  MUFU.EX2 R188, R188 ;  /* 0x000000bc00bc7308 */ /* 0x000fe20000000800 */
[----:B------:R-:W-:Y:S02]  /*65b0*/  FSEL R160, R160, RZ, P2 ;  /* 0x000000ffa0a07208 */ /* 0x000fe40001000000 */
[----:B------:R-:W-:Y:S01]  /*65c0*/  ISETP.GT.AND P2, PT, R205, UR58, PT ;  /* 0x0000003acd007c0c */ /* 0x000fe2000bf44270 */
[----:B------:R-:W-:Y:S01]  /*65d0*/  FADD.FTZ R2, -R2, R3 ;  /* 0x0000000302027221 */ /* 0x000fe20000010100 */
[----:B-1----:R-:W-:Y:S01]  /*65e0*/  FFMA.FTZ R3, R0, R16, R153 ;  /* 0x0000001000037223 */ /* 0x002fe20000010099 */
[--C-:B------:R-:W-:Y:S01]  /*65f0*/  FFMA.FTZ R197, R154, UR5, -R160.reuse ;  /* 0x000000059ac57c23 */ /* 0x100fe200080108a0 */
[--C-:B------:R-:W-:Y:S01]  /*6600*/  FFMA.FTZ R4, R155, UR5, -R160.reuse ;  /* 0x000000059b047c23 */ /* 0x100fe200080108a0 */
[----:B------:R-:W-:Y:S01]  /*6610*/  FMUL.FTZ R2, R2, UR5 ;  /* 0x0000000502027c20 */ /* 0x000fe20008410000 */
[--C-:B------:R-:W-:Y:S01]  /*6620*/  FFMA.FTZ R199, R158, UR5, -R160.reuse ;  /* 0x000000059ec77c23 */ /* 0x100fe200080108a0 */
[--C-:B------:R-:W-:Y:S01]  /*6630*/  FFMA.FTZ R154, R159, UR5, -R160.reuse ;  /* 0x000000059f9a7c23 */ /* 0x100fe200080108a0 */
[--C-:B------:R-:W-:Y:S01]  /*6640*/  FFMA.FTZ R193, R162, UR5, -R160.reuse ;  /* 0x00000005a2c17c23 */ /* 0x100fe200080108a0 */
        /* <DEDUP_REMOVED lines=8> */
[----:B------:R-:W0:Y:S01]  /*66d0*/  MUFU.EX2 R2, R2 ;  /* 0x0000000200027308 */ /* 0x000e220000000800 */
[----:B------:R-:W-:Y:S01]  /*66e0*/  FADD.FTZ R3, R157, R16 ;  /* 0x000000109d037221 */ /* 0x000fe20000010000 */
[--C-:B------:R-:W-:Y:S01]  /*66f0*/  FFMA.FTZ R191, R174, UR5, -R160.reuse ;  /* 0x00000005aebf7c23 */ /* 0x100fe200080108a0 */
[--C-:B------:R-:W-:Y:S01]  /*6700*/  FFMA.FTZ R185, R178, UR5, -R160.reuse ;  /* 0x00000005b2b97c23 */ /* 0x100fe200080108a0 */
[--C-:B------:R-:W-:Y:S01]  /*6710*/  FFMA.FTZ R179, R179, UR5, -R160.reuse ;  /* 0x00000005b3b37c23 */ /* 0x100fe200080108a0 */
[----:B------:R-:W-:Y:S01]  /*6720*/  FADD.FTZ R166, R192, R3 ;  /* 0x00000003c0a67221 */ /* 0x000fe20000010000 */
[----:B------:R-:W-:Y:S01]  /*6730*/  FFMA.FTZ R182, R182, UR5, -R160 ;  /* 0x00000005b6b67c23 */ /* 0x000fe200080108a0 */
[----:B------:R-:W-:Y:S01]  /*6740*/  IMAD.U32 R155, RZ, RZ, UR10 ;  /* 0x0000000aff9b7e24 */ /* 0x000fe2000f8e00ff */
[----:B------:R-:W1:Y:S01]  /*6750*/  MUFU.EX2 R4, R4 ;  /* 0x0000000400047308 */ /* 0x000e620000000800 */
[----:B------:R-:W-:Y:S01]  /*6760*/  F2FP.BF16.F32.PACK_AB R196, R196, R153 ;  /* 0x00000099c4c4723e */ /* 0x000fe200000010ff */
[----:B------:R-:W-:Y:S01]  /*6770*/  VIADD R205, R205, 0xffffffff ;  /* 0xffffffffcdcd7836 */ /* 0x000fe20000000000 */
[----:B------:R-:W-:Y:S01]  /*6780*/  F2FP.BF16.F32.PACK_AB R198, R157, R198 ;  /* 0x000000c69dc6723e */ /* 0x000fe200000010ff */
[----:B------:R-:W-:Y:S01]  /*6790*/  @!P1 VIADD R155, R155, 0x30860 ;  /* 0x000308609b9b9836 */ /* 0x000fe20000000000 */
[----:B--2---:R-:W-:-:S03]  /*67a0*/  F2FP.BF16.F32.PACK_AB R192, R161, R192 ;  /* 0x000000c0a1c0723e */ /* 0x004fc600000010ff */
[----:B------:R-:W2:Y:S01]  /*67b0*/  MUFU.EX2 R199, R199 ;  /* 0x000000c700c77308 */ /* 0x000ea20000000800 */
[----:B0-----:R-:W-:Y:S01]  /*67c0*/  FFMA.FTZ R5, R2, R5, R197 ;  /* 0x0000000502057223 */ /* 0x001fe200000100c5 */
[----:B------:R-:W-:-:S04]  /*67d0*/  @!P1 PRMT R155, RZ, 0x654, R155 ;  /* 0x00000654ff9b9816 */ /* 0x000fc8000000009b */
[----:B------:R0:W-:Y:S02]  /*67e0*/  @!P1 SYNCS.ARRIVE.TRANS64.RED.A1T0 RZ, [R155+URZ], RZ ;  /* 0x000000ff9bff99a7 */ /* 0x0001e4000810043f */
[----:B------:R-:W3:Y:S01]  /*67f0*/  MUFU.EX2 R154, R154 ;  /* 0x0000009a009a7308 */ /* 0x000ee20000000800 */
[C---:B-1----:R-:W-:Y:S01]  /*6800*/  FADD.FTZ R16, R4.reuse, R5 ;  /* 0x0000000504107221 */ /* 0x042fe20000010000 */
[----:B------:R-:W-:Y:S01]  /*6810*/  FADD.FTZ R5, R161, R166 ;  /* 0x000000a6a1057221 */ /* 0x000fe20000010000 */
[--C-:B------:R-:W-:Y:S01]  /*6820*/  FFMA.FTZ R166, R175, UR5, -R160.reuse ;  /* 0x00000005afa67c23 */ /* 0x100fe200080108a0 */
[----:B------:R-:W-:Y:S01]  /*6830*/  FFMA.FTZ R160, R183, UR5, -R160 ;  /* 0x00000005b7a07c23 */ /* 0x000fe200080108a0 */
[----:B------:R-:W-:Y:S01]  /*6840*/  F2FP.BF16.F32.PACK_AB R197, R4, R197 ;  /* 0x000000c504c5723e */ /* 0x000fe200000010ff */
[----:B------:R-:W-:Y:S01]  /*6850*/  FADD.FTZ R168, R194, R5 ;  /* 0x00000005c2a87221 */ /* 0x000fe20000010000 */
[----:B------:R-:W-:Y:S01]  /*6860*/  F2FP.BF16.F32.PACK_AB R194, R165, R194 ;  /* 0x000000c2a5c2723e */ /* 0x000fe200000010ff */
[----:B------:R-:W1:Y:S01]  /*6870*/  MUFU.EX2 R193, R193 ;  /* 0x000000c100c17308 */ /* 0x000e620000000800 */
[----:B--2---:R-:W-:Y:S01]  /*6880*/  FADD.FTZ R3, R199, R16 ;  /* 0x00000010c7037221 */ /* 0x004fe20000010000 */
[----:B------:R-:W-:Y:S01]  /*6890*/  FADD.FTZ R5, R165, R168 ;  /* 0x000000a8a5057221 */ /* 0x000fe20000010000 */
[----:B------:R-:W-:-:S03]  /*68a0*/  IMAD.MOV.U32 R4, RZ, RZ, R152 ;  /* 0x000000ffff047224 */ /* 0x000fc600078e0098 */
[----:B------:R-:W-:Y:S02]  /*68b0*/  FADD.FTZ R168, R188, R5 ;  /* 0x00000005bca87221 */ /* 0x000fe40000010000 */
[----:B------:R-:W2:Y:S01]  /*68c0*/  MUFU.EX2 R158, R158 ;  /* 0x0000009e009e7308 */ /* 0x000ea20000000800 */
[C---:B---3--:R-:W-:Y:S01]  /*68d0*/  FADD.FTZ R16, R154.reuse, R3 ;  /* 0x000000039a107221 */ /* 0x048fe20000010000 */
[----:B------:R-:W-:-:S06]  /*68e0*/  F2FP.BF16.F32.PACK_AB R199, R154, R199 ;  /* 0x000000c79ac7723e */ /* 0x000fcc00000010ff */
[----:B------:R-:W3:Y:S01]  /*68f0*/  MUFU.EX2 R195, R195 ;  /* 0x000000c300c37308 */ /* 0x000ee20000000800 */
[----:B-1----:R-:W-:-:S07]  /*6900*/  FADD.FTZ R3, R193, R16 ;  /* 0x00000010c1037221 */ /* 0x002fce0000010000 */
[----:B------:R-:W1:Y:S01]  /*6910*/  MUFU.EX2 R169, R169 ;  /* 0x000000a900a97308 */ /* 0x000e620000000800 */
[C---:B--2---:R-:W-:Y:S01]  /*6920*/  FADD.FTZ R16, R158.reuse, R3 ;  /* 0x000000039e107221 */ /* 0x044fe20000010000 */
[----:B------:R-:W-:-:S06]  /*6930*/  F2FP.BF16.F32.PACK_AB R193, R158, R193 ;  /* 0x000000c19ec1723e */ /* 0x000fcc00000010ff */
[----:B------:R-:W2:Y:S01]  /*6940*/  MUFU.EX2 R162, R162 ;  /* 0x000000a200a27308 */ /* 0x000ea20000000800 */
[----:B---3--:R-:W-:-:S07]  /*6950*/  FADD.FTZ R3, R195, R16 ;  /* 0x00000010c3037221 */ /* 0x008fce0000010000 */
[----:B------:R-:W3:Y:S01]  /*6960*/  MUFU.EX2 R190, R190 ;  /* 0x000000be00be7308 */ /* 0x000ee20000000800 */
[C---:B-1----:R-:W-:Y:S01]  /*6970*/  FADD.FTZ R5, R169.reuse, R168 ;  /* 0x000000a8a9057221 */ /* 0x042fe20000010000 */
[----:B------:R-:W-:-:S06]  /*6980*/  F2FP.BF16.F32.PACK_AB R188, R169, R188 ;  /* 0x000000bca9bc723e */ /* 0x000fcc00000010ff */
[----:B------:R-:W1:Y:S01]  /*6990*/  MUFU.EX2 R189, R189 ;  /* 0x000000bd00bd7308 */ /* 0x000e620000000800 */
[C---:B--2---:R-:W-:Y:S01]  /*69a0*/  FADD.FTZ R16, R162.reuse, R3 ;  /* 0x00000003a2107221 */ /* 0x044fe20000010000 */
[----:B------:R-:W-:-:S06]  /*69b0*/  F2FP.BF16.F32.PACK_AB R195, R162, R195 ;  /* 0x000000c3a2c3723e */ /* 0x000fcc00000010ff */
[----:B------:R-:W2:Y:S01]  /*69c0*/  MUFU.EX2 R173, R173 ;  /* 0x000000ad00ad7308 */ /* 0x000ea20000000800 */
[----:B---3--:R-:W-:-:S07]  /*69d0*/  FADD.FTZ R168, R190, R5 ;  /* 0x00000005bea87221 */ /* 0x008fce0000010000 */
[----:B------:R-:W3:Y:S01]  /*69e0*/  MUFU.EX2 R164, R164 ;  /* 0x000000a400a47308 */ /* 0x000ee20000000800 */
[----:B-1----:R-:W-:-:S07]  /*69f0*/  FADD.FTZ R3, R189, R16 ;  /* 0x00000010bd037221 */ /* 0x002fce0000010000 */
[----:B------:R-:W1:Y:S01]  /*6a00*/  MUFU.EX2 R184, R184 ;  /* 0x000000b800b87308 */ /* 0x000e620000000800 */
[C---:B--2---:R-:W-:Y:S01]  /*6a10*/  FADD.FTZ R5, R173.reuse, R168 ;  /* 0x000000a8ad057221 */ /* 0x044fe20000010000 */
[----:B------:R-:W-:-:S06]  /*6a20*/  F2FP.BF16.F32.PACK_AB R190, R173, R190 ;  /* 0x000000beadbe723e */ /* 0x000fcc00000010ff */
[----:B------:R-:W2:Y:S01]  /*6a30*/  MUFU.EX2 R191, R191 ;  /* 0x000000bf00bf7308 */ /* 0x000ea20000000800 */
[C---:B---3--:R-:W-:Y:S01]  /*6a40*/  FADD.FTZ R16, R164.reuse, R3 ;  /* 0x00000003a4107221 */ /* 0x048fe20000010000 */
[----:B------:R-:W-:-:S06]  /*6a50*/  F2FP.BF16.F32.PACK_AB R189, R164, R189 ;  /* 0x000000bda4bd723e */ /* 0x000fcc00000010ff */
[----:B------:R-:W3:Y:S01]  /*6a60*/  MUFU.EX2 R177, R177 ;  /* 0x000000b100b17308 */ /* 0x000ee20000000800 */
[----:B-1----:R-:W-:-:S07]  /*6a70*/  FADD.FTZ R168, R184, R5 ;  /* 0x00000005b8a87221 */ /* 0x002fce0000010000 */
[----:B------:R-:W1:Y:S01]  /*6a80*/  MUFU.EX2 R166, R166 ;  /* 0x000000a600a67308 */ /* 0x000e620000000800 */
[----:B--2---:R-:W-:-:S07]  /*6a90*/  FADD.FTZ R3, R191, R16 ;  /* 0x00000010bf037221 */ /* 0x004fce0000010000 */
[----:B------:R-:W2:Y:S01]  /*6aa0*/  MUFU.EX2 R185, R185 ;  /* 0x000000b900b97308 */ /* 0x000ea20000000800 */
[C---:B---3--:R-:W-:Y:S01]  /*6ab0*/  FADD.FTZ R5, R177.reuse, R168 ;  /* 0x000000a8b1057221 */ /* 0x048fe20000010000 */
[----:B------:R-:W-:-:S06]  /*6ac0*/  F2FP.BF16.F32.PACK_AB R184, R177, R184 ;  /* 0x000000b8b1b8723e */ /* 0x000fcc00000010ff */
[----:B------:R-:W3:Y:S01]  /*6ad0*/  MUFU.EX2 R179, R179 ;  /* 0x000000b300b37308 */ /* 0x000ee20000000800 */
[C---:B-1----:R-:W-:Y:S01]  /*6ae0*/  FADD.FTZ R168, R166.reuse, R3 ;  /* 0x00000003a6a87221 */ /* 0x042fe20000010000 */
[----:B------:R-:W-:Y:S01]  /*6af0*/  F2FP.BF16.F32.PACK_AB R191, R166, R191 ;  /* 0x000000bfa6bf723e */ /* 0x000fe200000010ff */
[----:B------:R-:W-:-:S05]  /*6b00*/  IMAD.MOV.U32 R3, RZ, RZ, R156 ;  /* 0x000000ffff037224 */ /* 0x000fca00078e009c */
[----:B------:R-:W1:Y:S01]  /*6b10*/  MUFU.EX2 R186, R186 ;  /* 0x000000ba00ba7308 */ /* 0x000e620000000800 */
[----:B--2---:R-:W-:-:S07]  /*6b20*/  FADD.FTZ R168, R185, R168 ;  /* 0x000000a8b9a87221 */ /* 0x004fce0000010000 */
[----:B------:R-:W2:Y:S01]  /*6b30*/  MUFU.EX2 R187, R182 ;  /* 0x000000b600bb7308 */ /* 0x000ea20000000800 */
[C---:B---3--:R-:W-:Y:S01]  /*6b40*/  FADD.FTZ R168, R179.reuse, R168 ;  /* 0x000000a8b3a87221 */ /* 0x048fe20000010000 */
[----:B------:R-:W-:-:S06]  /*6b50*/  F2FP.BF16.F32.PACK_AB R185, R179, R185 ;  /* 0x000000b9b3b9723e */ /* 0x000fcc00000010ff */
[----:B------:R-:W3:Y:S01]  /*6b60*/  MUFU.EX2 R181, R181 ;  /* 0x000000b500b57308 */ /* 0x000ee20000000800 */
[----:B-1----:R-:W-:-:S07]  /*6b70*/  FADD.FTZ R16, R186, R5 ;  /* 0x00000005ba107221 */ /* 0x002fce0000010000 */
[----:B------:R-:W1:Y:S01]  /*6b80*/  MUFU.EX2 R160, R160 ;  /* 0x000000a000a07308 */ /* 0x000e620000000800 */
[----:B--2---:R-:W-:Y:S01]  /*6b90*/  FADD.FTZ R168, R187, R168 ;  /* 0x000000a8bba87221 */ /* 0x004fe20000010000 */
[C---:B---3--:R-:W-:Y:S01]  /*6ba0*/  FADD.FTZ R16, R181.reuse, R16 ;  /* 0x00000010b5107221 */ /* 0x048fe20000010000 */
[----:B------:R-:W-:Y:S02]  /*6bb0*/  F2FP.BF16.F32.PACK_AB R186, R181, R186 ;  /* 0x000000bab5ba723e */ /* 0x000fe400000010ff */
[C---:B-1----:R-:W-:Y:S01]  /*6bc0*/  FADD.FTZ R5, R160.reuse, R168 ;  /* 0x000000a8a0057221 */ /* 0x042fe20000010000 */
[----:B------:R-:W-:Y:S01]  /*6bd0*/  F2FP.BF16.F32.PACK_AB R187, R160, R187 ;  /* 0x000000bba0bb723e */ /* 0x000fe200000010ff */
[----:B0-----:R-:W-:Y:S06]  /*6be0*/  @P2 BRA `(.L_x_1195) ;  /* 0xffffffd800242947 */ /* 0x001fec000383ffff */
[----:B------:R-:W-:Y:S01]  /*6bf0*/  IMAD.MOV.U32 R3, RZ, RZ, R156 ;  /* 0x000000ffff037224 */ /* 0x000fe200078e009c */
[----:B------:R-:W-:Y:S01]  /*6c00*/  UMOV UR36, UR4 ;  /* 0x0000000400247c82 */ /* 0x000fe20008000000 */
[----:B------:R-:W-:Y:S01]  /*6c10*/  IMAD.MOV.U32 R4, RZ, RZ, R152 ;  /* 0x000000ffff047224 */ /* 0x000fe200078e0098 */
[----:B------:R-:W-:-:S06]  /*6c20*/  UMOV UR38, UR7 ;  /* 0x0000000700267c82 */ /* 0x000fcc0008000000 */
.L_x_1178:
[----:B------:R-:W0:Y:S01]  /*6c30*/  LDC R152, c[0x0][0x448] ;  /* 0x00011200ff987b82 */ /* 0x000e220000000800 */
[----:B------:R-:W-:Y:S01]  /*6c40*/  UIADD3 UR4, UR60, 0x7f, URZ ;  /* 0x0000007f3c047890 */ /* 0x000fe2000fffe03f */
[----:B------:R-:W-:-:S05]  /*6c50*/  IADD3 R155, -R21, 0x1, RZ ;  /* 0x00000001159b7810 */ /* 0x000fca0007ffe1ff */
[----:B------:R-:W-:Y:S01]  /*6c60*/  IMAD.U32 R21, RZ, RZ, UR4 ;  /* 0x00000004ff157e24 */ /* 0x000fe2000f8e00ff */
[----:B------:R-:W1:Y:S01]  /*6c70*/  LDC R154, c[0x0][0x9e4] ;  /* 0x00027900ff9a7b82 */ /* 0x000e620000000800 */
[----:B------:R-:W-:Y:S01]  /*6c80*/  IMAD R20, R20, UR39, R155 ;  /* 0x0000002714147c24 */ /* 0x000fe2000f8e029b */
[----:B0-----:R-:W-:Y:S02]  /*6c90*/  ISETP.NE.AND P5, PT, R152, 0x1, PT ;  /* 0x000000019800780c */ /* 0x001fe40003fa5270 */
[----:B-1----:R-:W-:-:S11]  /*6ca0*/  ISETP.GE.AND P6, PT, R154, 0x1, PT ;  /* 0x000000019a00780c */ /* 0x002fd60003fc6270 */
[----:B------:R-:W0:Y:S08]  /*6cb0*/  @P5 LDC R152, c[0x0][0x44c] ;  /* 0x00011300ff985b82 */ /* 0x000e300000000800 */
[----:B------:R-:W1:Y:S01]  /*6cc0*/  @P5 LDC R153, c[0x0][0x450] ;  /* 0x00011400ff995b82 */ /* 0x000e620000000800 */
[----:B0-----:R-:W-:-:S05]  /*6cd0*/  @P5 IMAD.HI.U32 R152, R152, UR4, RZ ;  /* 0x0000000498985c27 */ /* 0x001fca000f8e00ff */
[----:B-1----:R-:W-:-:S05]  /*6ce0*/  @P5 SHF.R.U32.HI R21, RZ, R153, R152 ;  /* 0x00000099ff155219 */ /* 0x002fca0000011698 */
[----:B------:R-:W-:-:S04]  /*6cf0*/  IMAD.IADD R21, R20, 0x1, R21 ;  /* 0x0000000114157824 */ /* 0x000fc800078e0215 */
[----:B------:R-:W-:Y:S01]  /*6d00*/  VIADD R20, R21, -UR18 ;  /* 0x8000001215147c36 */ /* 0x000fe20008000000 */
[----:B------:R-:W-:Y:S06]  /*6d10*/  @!P6 BRA `(.L_x_1196) ;  /* 0x00000000003ce947 */ /* 0x000fec0003800000 */
[----:B------:R-:W-:-:S13]  /*6d20*/  ISETP.GT.AND P2, PT, R21, -0x1, PT ;  /* 0xffffffff1500780c */ /* 0x000fda0003f44270 */
[----:B------:R-:W-:Y:S05]  /*6d30*/  @P2 BRA `(.L_x_1197) ;  /* 0x00000000001c2947 */ /* 0x000fea0003800000 */
[----:B------:R-:W-:Y:S02]  /*6d40*/  ISETP.NE.AND P2, PT, R154, 0x1, PT ;  /* 0x000000019a00780c */ /* 0x000fe40003f45270 */
[----:B------:R-:W-:-:S11]  /*6d50*/  LOP3.LUT R21, RZ, R21, RZ, 0x33, !PT ;  /* 0x00000015ff157212 */ /* 0x000fd600078e33ff */
[----:B------:R-:W0:Y:S02]  /*6d60*/  @P2 LDC.64 R152, c[0x0][0x9e8] ;  /* 0x00027a00ff982b82 */ /* 0x000e240000000a00 */
[----:B0-----:R-:W-:-:S05]  /*6d70*/  @P2 IMAD.HI.U32 R152, R21, R152, RZ ;  /* 0x0000009815982227 */ /* 0x001fca00078e00ff */
[----:B------:R-:W-:-:S04]  /*6d80*/  @P2 SHF.R.U32.HI R21, RZ, R153, R152 ;  /* 0x00000099ff152219 */ /* 0x000fc80000011698 */
[----:B------:R-:W-:Y:S01]  /*6d90*/  LOP3.LUT R21, RZ, R21, RZ, 0x33, !PT ;  /* 0x00000015ff157212 */ /* 0x000fe200078e33ff */
[----:B------:R-:W-:Y:S06]  /*6da0*/  BRA `(.L_x_1198) ;  /* 0x0000000000107947 */ /* 0x000fec0003800000 */
.L_x_1197:
[----:B------:R-:W-:-:S13]  /*6db0*/  ISETP.NE.AND P2, PT, R154, 0x1, PT ;  /* 0x000000019a00780c */ /* 0x000fda0003f45270 */
[----:B------:R-:W0:Y:S02]  /*6dc0*/  @P2 LDC.64 R152, c[0x0][0x9e8] ;  /* 0x00027a00ff982b82 */ /* 0x000e240000000a00 */
[----:B0-----:R-:W-:-:S05]  /*6dd0*/  @P2 IMAD.HI.U32 R152, R21, R152, RZ ;  /* 0x0000009815982227 */ /* 0x001fca00078e00ff */
[----:B------:R-:W-:-:S07]  /*6de0*/  @P2 SHF.R.U32.HI R21, RZ, R153, R152 ;  /* 0x00000099ff152219 */ /* 0x000fce0000011698 */
.L_x_1198:
[----:B------:R-:W-:-:S05]  /*6df0*/  IMAD R21, R21, R154, RZ ;  /* 0x0000009a15157224 */ /* 0x000fca00078e02ff */
[----:B------:R-:W-:-:S07]  /*6e00*/  VIMNMX R20, R20, R21, !PT ;  /* 0x0000001514147248 */ /* 0x000fce0007fe0100 */
.L_x_1196:
[----:B------:R-:W-:Y:S01]  /*6e10*/  VIADD R20, R20, 0x3f ;  /* 0x0000003f14147836 */ /* 0x000fe20000000000 */
[----:B------:R-:W-:-:S04]  /*6e20*/  R2UR UR4, R22 ;  /* 0x00000000160472ca */ /* 0x000fc800000e0000 */
[----:B------:R-:W-:-:S04]  /*6e30*/  SHF.R.S32.HI R21, RZ, 0x1f, R20 ;  /* 0x0000001fff157819 */ /* 0x000fc80000011414 */
[----:B------:R-:W-:-:S04]  /*6e40*/  LEA.HI R21, R21, R20, RZ, 0x6 ;  /* 0x0000001415157211 */ /* 0x000fc800078f30ff */
[----:B------:R-:W-:-:S04]  /*6e50*/  SHF.R.S32.HI R20, RZ, 0x6, R21 ;  /* 0x00000006ff147819 */ /* 0x000fc80000011415 */
[----:B------:R-:W-:-:S04]  /*6e60*/  VIMNMX R20, R20, UR4, !PT ;  /* 0x0000000414147c48 */ /* 0x000fc8000ffe0100 */
[----:B------:R-:W-:-:S13]  /*6e70*/  ISETP.GE.AND P2, PT, R205, R20, PT ;  /* 0x00000014cd00720c */ /* 0x000fda0003f46270 */
[----:B------:R-:W-:Y:S05]  /*6e80*/  @!P2 BRA `(.L_x_1199) ;  /* 0x0000001c0028a947 */ /* 0x000fea0003800000 */
[----:B------:R-:W-:Y:S01]  /*6e90*/  IMAD.MOV.U32 R218, RZ, RZ, R3 ;  /* 0x000000ffffda7224 */ /* 0x000fe200078e0003 */
[----:B------:R-:W-:Y:S01]  /*6ea0*/  UMOV UR6, UR38 ;  /* 0x0000002600067c82 */ /* 0x000fe20008000000 */
[----:B------:R-:W-:Y:S01]  /*6eb0*/  IMAD.MOV.U32 R21, RZ, RZ, R4 ;  /* 0x000000ffff157224 */ /* 0x000fe200078e0004 */
[----:B------:R-:W-:Y:S01]  /*6ec0*/  UMOV UR4, UR36 ;  /* 0x0000002400047c82 */ /* 0x000fe20008000000 */
[----:B------:R-:W-:-:S05]  /*6ed0*/  ULDC UR58, c[0x0][0x988] ;  /* 0x00026200003a7ab9 */ /* 0x000fca0000000800 */
.L_x_1208:
[----:B------:R-:W-:-:S04]  /*6ee0*/  UIADD3 UR7, UR4, 0x1, URZ ;  /* 0x0000000104077890 */ /* 0x000fc8000fffe03f */
[----:B------:R-:W-:-:S04]  /*6ef0*/  UISETP.NE.AND UP0, UPT, UR7, 0x2, UPT ;  /* 0x000000020700788c */ /* 0x000fc8000bf05270 */
[----:B------:R-:W-:Y:S02]  /*6f00*/  USEL UR7, UR7, URZ, UP0 ;  /* 0x0000003f07077287 */ /* 0x000fe40008000000 */
[----:B------:R-:W-:-:S04]  /*6f10*/  USEL UR38, URZ, 0x1, UP0 ;  /* 0x000000013f267887 */ /* 0x000fc80008000000 */
[----:B------:R-:W-:Y:S01]  /*6f20*/  ULOP3.LUT UR38, UR6, UR38, URZ, 0x3c, !UPT ;  /* 0x0000002606267292 */ /* 0x000fe2000f8e3c3f */
[----:B------:R-:W-:Y:S01]  /*6f30*/  UMOV UR36, UR7 ;  /* 0x0000000700247c82 */ /* 0x000fe20008000000 */
[----:B------:R-:W-:Y:S10]  /*6f40*/  @!P0 BRA `(.L_x_1200) ;  /* 0x0000000000048947 */ /* 0x000ff40003800000 */
[----:B------:R-:W-:Y:S01]  /*6f50*/  BPT.TRAP 0x1 ;  /* 0x000000040000795c */ /* 0x000fe20000300000 */
.L_x_1200:
[----:B------:R-:W-:Y:S01]  /*6f60*/  ULEA UR5, UR36, UR37, 0x3 ;  /* 0x0000002524057291 */ /* 0x000fe2000f8e183f */
[----:B------:R-:W-:-:S05]  /*6f70*/  IMAD.U32 R3, RZ, RZ, UR38 ;  /* 0x00000026ff037e24 */ /* 0x000fca000f8e00ff */
[----:B------:R-:W-:-:S04]  /*6f80*/  SHF.L.U32 R3, R3, 0x1f, RZ ;  /* 0x0000001f03037819 */ /* 0x000fc800000006ff */
[----:B------:R0:W1:Y:S01]  /*6f90*/  SYNCS.PHASECHK.TRANS64.TRYWAIT P2, [UR5+0x30830], R3 ;  /* 0x03083003ff0075a7 */ /* 0x0000620008040145 */
[----:B------:R-:W-:Y:S05]  /*6fa0*/  @!P0 BRA `(.L_x_1201) ;  /* 0x0000000000048947 */ /* 0x000fea0003800000 */
[----:B------:R-:W-:Y:S01]  /*6fb0*/  BPT.TRAP 0x1 ;  /* 0x000000040000795c */ /* 0x000fe20000300000 */
.L_x_1201:
[----:B-1----:R-:W-:Y:S05]  /*6fc0*/  @P2 BRA `(.L_x_1202) ;  /* 0x0000000000082947 */ /* 0x002fea0003800000 */
[----:B------:R-:W1:Y:S02]  /*6fd0*/  SYNCS.PHASECHK.TRANS64.TRYWAIT P2, [UR5+0x30830], R3 ;  /* 0x03083003ff0075a7 */ /* 0x000e640008040145 */
[----:B-1----:R-:W-:Y:S05]  /*6fe0*/  @!P2 BRA `(.L_x_1203) ;  /* 0x000000dc00bca947 */ /* 0x002fea0003800000 */
.L_x_1202:
        /* <DEDUP_REMOVED lines=223> */
.L_x_1204:
[----:B------:R-:W-:Y:S01]  /*7de0*/  ULEA UR14, UR4, UR37, 0x3 ;  /* 0x00000025040e7291 */ /* 0x000fe2000f8e183f */
[----:B------:R-:W-:-:S05]  /*7df0*/  IMAD.U32 R0, RZ, RZ, UR6 ;  /* 0x00000006ff007e24 */ /* 0x000fca000f8e00ff */
[----:B------:R-:W-:-:S04]  /*7e00*/  SHF.L.U32 R0, R0, 0x1f, RZ ;  /* 0x0000001f00007819 */ /* 0x000fc800000006ff */
[----:B------:R2:W3:Y:S01]  /*7e10*/  SYNCS.PHASECHK.TRANS64.TRYWAIT P2, [UR14+0x30850], R0 ;  /* 0x03085000ff0075a7 */ /* 0x0004e2000804014e */
[----:B------:R-:W-:Y:S05]  /*7e20*/  @!P0 BRA `(.L_x_1205) ;  /* 0x0000000000048947 */ /* 0x000fea0003800000 */
[----:B------:R-:W-:Y:S01]  /*7e30*/  BPT.TRAP 0x1 ;  /* 0x000000040000795c */ /* 0x000fe20000300000 */
.L_x_1205:
[----:B---3--:R-:W-:Y:S05]  /*7e40*/  @P2 BRA `(.L_x_1206) ;  /* 0x0000000000082947 */ /* 0x008fea0003800000 */
[----:B------:R-:W3:Y:S02]  /*7e50*/  SYNCS.PHASECHK.TRANS64.TRYWAIT P2, [UR14+0x30850], R0 ;  /* 0x03085000ff0075a7 */ /* 0x000ee4000804014e */
[----:B---3--:R-:W-:Y:S05]  /*7e60*/  @!P2 BRA `(.L_x_1207) ;  /* 0x000000d00034a947 */ /* 0x008fea0003800000 */
.L_x_1206:
[----:B------:R-:W-:Y:S01]  /*7e70*/  UIADD3 UR5, UR37, 0x400, URZ ;  /* 0x0000040025057890 */ /* 0x000fe2000fffe03f */
[----:B------:R-:W-:Y:S01]  /*7e80*/  WARPGROUP.ARRIVE ;  /* 0x00000000000079c5 */ /* 0x000fe20000000000 */
[----:B------:R-:W-:Y:S01]  /*7e90*/  UMOV UR11, 0x40000040 ;  /* 0x40000040000b7882 */ /* 0x000fe20000000000 */
[----:B0-2---:R-:W-:Y:S01]  /*7ea0*/  FMNMX.FTZ R0, R152, R21, !PT ;  /* 0x0000001598007209 */ /* 0x005fe20007810000 */
[----:B------:R-:W-:Y:S01]  /*7eb0*/  USHF.R.U32.HI UR5, URZ, 0x4, UR5 ;  /* 0x000000043f057899 */ /* 0x000fe20008011605 */
[----:B------:R-:W-:Y:S01]  /*7ec0*/  ISETP.GT.AND P2, PT, R205, R20, PT ;  /* 0x00000014cd00720c */ /* 0x000fe20003f44270 */
[----:B------:R-:W-:Y:S01]  /*7ed0*/  UMOV UR6, UR38 ;  /* 0x0000002600067c82 */ /* 0x000fe20008000000 */
[----:B-1----:R-:W-:Y:S01]  /*7ee0*/  FMNMX.FTZ R3, R153, R0, !PT ;  /* 0x0000000099037209 */ /* 0x002fe20007810000 */
[----:B------:R-:W-:Y:S01]  /*7ef0*/  ULOP3.LUT UR5, UR5, 0x3fff, URZ, 0xc0, !UPT ;  /* 0x00003fff05057892 */ /* 0x000fe2000f8ec03f */
[----:B------:R-:W-:Y:S02]  /*7f00*/  VIADD R205, R205, 0xffffffff ;  /* 0xffffffffcdcd7836 */ /* 0x000fe40000000000 */
[----:B------:R-:W-:Y:S01]  /*7f10*/  FMNMX.FTZ R0, R156, R3, !PT ;  /* 0x000000039c007209 */ /* 0x000fe20007810000 */
[----:B------:R-:W-:-:S03]  /*7f20*/  ULOP3.LUT UR5, UR5, 0x2000000, URZ, 0xfc, !UPT ;  /* 0x0200000005057892 */ /* 0x000fc6000f8efc3f */
[----:B------:R-:W-:Y:S01]  /*7f30*/  FMNMX.FTZ R3, R157, R0, !PT ;  /* 0x000000009d037209 */ /* 0x000fe20007810000 */
[----:B------:R-:W-:-:S03]  /*7f40*/  ULEA UR4, UR4, UR5, 0xb ;  /* 0x0000000504047291 */ /* 0x000fc6000f8e583f */
[----:B------:R-:W-:Y:S01]  /*7f50*/  FMNMX.FTZ R0, R160, R3, !PT ;  /* 0x00000003a0007209 */ /* 0x000fe20007810000 */
[----:B------:R-:W-:-:S03]  /*7f60*/  UMOV UR5, UR58 ;  /* 0x0000003a00057c82 */ /* 0x000fc60008000000 */
[----:B------:R-:W-:Y:S01]  /*7f70*/  UMOV UR10, UR4 ;  /* 0x00000004000a7c82 */ /* 0x000fe20008000000 */
[----:B------:R-:W-:Y:S01]  /*7f80*/  FMNMX.FTZ R3, R161, R0, !PT ;  /* 0x00000000a1037209 */ /* 0x000fe20007810000 */
[----:B------:R-:W-:Y:S01]  /*7f90*/  HGMMA.64x256x16.F32.BF16 R24, R196, gdesc[UR8].tnspB, R24, gsb0 ;  /* 0x43e00008c4187df0 */ /* 0x000fe20008001818 */
[----:B------:R-:W-:Y:S01]  /*7fa0*/  UIADD3 UR10, UR4, 0x80, URZ ;  /* 0x00000080040a7890 */ /* 0x000fe2000fffe03f */
[----:B------:R-:W-:Y:S01]  /*7fb0*/  UMOV UR11, 0x40000040 ;  /* 0x40000040000b7882 */ /* 0x000fe20000000000 */
        /* <DEDUP_REMOVED lines=23> */
[----:B------:R-:W-:Y:S01]  /*8130*/  UMOV UR4, UR36 ;  /* 0x0000002400047c82 */ /* 0x000fe20008000000 */
[----:B------:R-:W-:Y:S02]  /*8140*/  WARPGROUP.DEPBAR.LE gsb0, 0x0 ;  /* 0x00008000000079c5 */ /* 0x000fe40000010000 */
[----:B------:R-:W-:Y:S01]  /*8150*/  WARPGROUP.ARRIVE ;  /* 0x00000000000079c5 */ /* 0x000fe20000000000 */
[----:B0-----:R-:W-:Y:S02]  /*8160*/  FMNMX.FTZ R188, R2, R3, !PT ;  /* 0x0000000302bc7209 */ /* 0x001fe40007810000 */
[----:B------:R-:W-:-:S15]  /*8170*/  FMNMX.FTZ R3, R155, R0, !PT ;  /* 0x000000009b037209 */ /* 0x000fde0007810000 */
[----:B------:R-:W-:-:S03]  /*8180*/  NOP ;  /* 0x0000000000007918 */ /* 0x000fc60000000000 */
[----:B------:R-:W-:Y:S01]  /*8190*/  HGMMA.64x256x16.F32.BF16 R24, R184, gdesc[UR8].tnspB, R24, gsb0 ;  /* 0x43e00008b8187df0 */ /* 0x000fe20008001818 */
[----:B------:R-:W0:Y:S01]  /*81a0*/  SHFL.BFLY PT, R189, R188, 0x1, 0x1f ;  /* 0x0c201f00bcbd7f89 */ /* 0x000e2200000e0000 */
[----:B------:R-:W-:-:S04]  /*81b0*/  FMNMX.FTZ R0, R158, R3, !PT ;  /* 0x000000039e007209 */ /* 0x000fc80007810000 */
[----:B------:R-:W-:-:S04]  /*81c0*/  FMNMX.FTZ R3, R159, R0, !PT ;  /* 0x000000009f037209 */ /* 0x000fc80007810000 */
[----:B------:R-:W-:-:S04]  /*81d0*/  FMNMX.FTZ R0, R162, R3, !PT ;  /* 0x00000003a2007209 */ /* 0x000fc80007810000 */
[----:B------:R-:W-:Y:S02]  /*81e0*/  FMNMX.FTZ R3, R163, R0, !PT ;  /* 0x00000000a3037209 */ /* 0x000fe40007810000 */
[----:B0-----:R-:W-:Y:S02]  /*81f0*/  FMNMX.FTZ R4, R188, R189, !PT ;  /* 0x000000bdbc047209 */ /* 0x001fe40007810000 */
[----:B------:R-:W-:-:S03]  /*8200*/  FMNMX.FTZ R188, R166, R3, !PT ;  /* 0x00000003a6bc7209 */ /* 0x000fc60007810000 */
[C---:B------:R-:W-:Y:S01]  /*8210*/  FADD.FTZ R21, -R4.reuse, R21 ;  /* 0x0000001504157221 */ /* 0x040fe20000010100 */
[----:B------:R-:W-:Y:S01]  /*8220*/  FMUL.FTZ R2, R4, UR5 ;  /* 0x0000000504027c20 */ /* 0x000fe20008410000 */
[----:B------:R-:W-:Y:S02]  /*8230*/  FMNMX.FTZ R3, R167, R188, !PT ;  /* 0x000000bca7037209 */ /* 0x000fe40007810000 */
[----:B------:R-:W-:Y:S01]  /*8240*/  FMUL.FTZ R0, R21, UR5 ;  /* 0x0000000515007c20 */ /* 0x000fe20008410000 */
[--C-:B------:R-:W-:Y:S01]  /*8250*/  FFMA.FTZ R21, R152, UR5, -R2.reuse ;  /* 0x0000000598157c23 */ /* 0x100fe20008010802 */
        /* <DEDUP_REMOVED lines=18> */
[----:B------:R-:W-:Y:S02]  /*8380*/  MUFU.EX2 R0, R0 ;  /* 0x0000000000007308 */ /* 0x000fe40000000800 */
[----:B------:R-:W-:-:S04]  /*8390*/  FMNMX.FTZ R3, R179, R152, !PT ;  /* 0x00000098b3037209 */ /* 0x000fc80007810000 */
[----:B------:R-:W-:Y:S02]  /*83a0*/  FMNMX.FTZ R152, R182, R3, !PT ;  /* 0x00000003b6987209 */ /* 0x000fe40007810000 */
[----:B------:R-:W-:Y:S02]  /*83b0*/  MUFU.EX2 R21, R21 ;  /* 0x0000001500157308 */ /* 0x000fe40000000800 */
[----:B------:R-:W-:-:S05]  /*83c0*/  FMNMX.FTZ R152, R183, R152, !PT ;  /* 0x00000098b7987209 */ /* 0x000fca0007810000 */
[----:B------:R-:W0:Y:S01]  /*83d0*/  SHFL.BFLY PT, R3, R152, 0x2, 0x1f ;  /* 0x0c401f0098037f89 */ /* 0x000e2200000e0000 */
[----:B------:R-:W-:Y:S08]  /*83e0*/  MUFU.EX2 R196, R196 ;  /* 0x000000c400c47308 */ /* 0x000ff00000000800 */
[----:B------:R-:W-:Y:S08]  /*83f0*/  MUFU.EX2 R198, R198 ;  /* 0x000000c600c67308 */ /* 0x000ff00000000800 */
[----:B------:R-:W-:Y:S01]  /*8400*/  MUFU.EX2 R189, R189 ;  /* 0x000000bd00bd7308 */ /* 0x000fe20000000800 */
[----:B0-----:R-:W-:-:S07]  /*8410*/  FMNMX.FTZ R3, R152, R3, !PT ;  /* 0x0000000398037209 */ /* 0x001fce0007810000 */
[----:B------:R-:W-:Y:S01]  /*8420*/  MUFU.EX2 R192, R192 ;  /* 0x000000c000c07308 */ /* 0x000fe20000000800 */
[----:B------:R-:W0:Y:S07]  /*8430*/  SHFL.BFLY PT, R152, R3, 0x1, 0x1f ;  /* 0x0c201f0003987f89 */ /* 0x000e2e00000e0000 */
[----:B------:R-:W-:Y:S08]  /*8440*/  MUFU.EX2 R153, R153 ;  /* 0x0000009900997308 */ /* 0x000ff00000000800 */
[----:B------:R-:W-:Y:S08]  /*8450*/  MUFU.EX2 R194, R194 ;  /* 0x000000c200c27308 */ /* 0x000ff00000000800 */
[----:B------:R-:W-:Y:S01]  /*8460*/  MUFU.EX2 R157, R157 ;  /* 0x0000009d009d7308 */ /* 0x000fe20000000800 */
[----:B0-----:R-:W-:-:S07]  /*8470*/  FMNMX.FTZ R3, R3, R152, !PT ;  /* 0x0000009803037209 */ /* 0x001fce0007810000 */
[----:B------:R-:W-:Y:S01]  /*8480*/  MUFU.EX2 R188, R188 ;  /* 0x000000bc00bc7308 */ /* 0x000fe20000000800 */
[----:B------:R-:W-:-:S04]  /*8490*/  FMUL.FTZ R152, R3, UR5 ;  /* 0x0000000503987c20 */ /* 0x000fc80008410000 */
[--C-:B------:R-:W-:Y:S01]  /*84a0*/  FFMA.FTZ R197, R154, UR5, -R152.reuse ;  /* 0x000000059ac57c23 */ /* 0x100fe20008010898 */
[--C-:B------:R-:W-:Y:S01]  /*84b0*/  FFMA.FTZ R156, R159, UR5, -R152.reuse ;  /* 0x000000059f9c7c23 */ /* 0x100fe20008010898 */
[----:B------:R-:W-:Y:S02]  /*84c0*/  IMAD.U32 R159, RZ, RZ, UR7 ;  /* 0x00000007ff9f7e24 */ /* 0x000fe4000f8e00ff */
[--C-:B------:R-:W-:Y:S01]  /*84d0*/  FFMA.FTZ R154, R155, UR5, -R152.reuse ;  /* 0x000000059b9a7c23 */ /* 0x100fe20008010898 */
[--C-:B------:R-:W-:Y:S01]  /*84e0*/  FFMA.FTZ R199, R158, UR5, -R152.reuse ;  /* 0x000000059ec77c23 */ /* 0x100fe20008010898 */
[--C-:B------:R-:W-:Y:S01]  /*84f0*/  FFMA.FTZ R193, R162, UR5, -R152.reuse ;  /* 0x00000005a2c17c23 */ /* 0x100fe20008010898 */
[----:B------:R-:W-:Y:S01]  /*8500*/  MUFU.EX2 R197, R197 ;  /* 0x000000c500c57308 */ /* 0x000fe20000000800 */
[----:B------:R-:W-:Y:S01]  /*8510*/  @!P1 LEA R159, R159, UR37, 0x3 ;  /* 0x000000259f9f9c11 */ /* 0x000fe2000f8e18ff */
[--C-:B------:R-:W-:Y:S01]  /*8520*/  FFMA.FTZ R158, R163, UR5, -R152.reuse ;  /* 0x00000005a39e7c23 */ /* 0x100fe20008010898 */
[--C-:B------:R-:W-:Y:S01]  /*8530*/  FFMA.FTZ R195, R166, UR5, -R152.reuse ;  /* 0x00000005a6c37c23 */ /* 0x100fe20008010898 */
[--C-:B------:R-:W-:Y:S01]  /*8540*/  FFMA.FTZ R160, R167, UR5, -R152.reuse ;  /* 0x00000005a7a07c23 */ /* 0x100fe20008010898 */
[----:B------:R-:W-:Y:S01]  /*8550*/  FFMA.FTZ R155, R170, UR5, -R152 ;  /* 0x00000005aa9b7c23 */ /* 0x000fe20008010898 */
[----:B------:R-:W-:-:S02]  /*8560*/  @!P1 VIADD R159, R159, 0x30840 ;  /* 0x000308409f9f9836 */ /* 0x000fc40000000000 */
[--C-:B------:R-:W-:Y:S01]  /*8570*/  FFMA.FTZ R162, R171, UR5, -R152.reuse ;  /* 0x00000005aba27c23 */ /* 0x100fe20008010898 */
[----:B------:R-:W-:Y:S01]  /*8580*/  MUFU.EX2 R154, R154 ;  /* 0x0000009a009a7308 */ /* 0x000fe20000000800 */
[--C-:B------:R-:W-:Y:S01]  /*8590*/  FFMA.FTZ R191, R174, UR5, -R152.reuse ;  /* 0x00000005aebf7c23 */ /* 0x100fe20008010898 */
[--C-:B------:R-:W-:Y:S01]  /*85a0*/  FFMA.FTZ R178, R178, UR5, -R152.reuse ;  /* 0x00000005b2b27c23 */ /* 0x100fe20008010898 */
[----:B------:R-:W-:Y:S01]  /*85b0*/  @!P1 PRMT R159, RZ, 0x654, R159 ;  /* 0x00000654ff9f9816 */ /* 0x000fe2000000009f */
[--C-:B------:R-:W-:Y:S01]  /*85c0*/  FFMA.FTZ R179, R179, UR5, -R152.reuse ;  /* 0x00000005b3b37c23 */ /* 0x100fe20008010898 */
[----:B------:R-:W-:Y:S01]  /*85d0*/  FFMA.FTZ R182, R182, UR5, -R152 ;  /* 0x00000005b6b67c23 */ /* 0x000fe20008010898 */
[----:B------:R-:W-:Y:S02]  /*85e0*/  IMAD.U32 R163, RZ, RZ, UR14 ;  /* 0x0000000effa37e24 */ /* 0x000fe4000f8e00ff */
[----:B------:R-:W-:Y:S02]  /*85f0*/  MUFU.EX2 R199, R199 ;  /* 0x000000c700c77308 */ /* 0x000fe40000000800 */
[----:B------:R-:W-:-:S05]  /*8600*/  @!P1 VIADD R163, R163, 0x30860 ;  /* 0x00030860a3a39836 */ /* 0x000fca0000000000 */
[----:B------:R-:W-:Y:S01]  /*8610*/  @!P1 PRMT R163, RZ, 0x654, R163 ;  /* 0x00000654ffa39816 */ /* 0x000fe200000000a3 */
        /* <DEDUP_REMOVED lines=13> */
[----:B------:R-:W0:Y:S01]  /*86f0*/  MUFU.EX2 R179, R179 ;  /* 0x000000b300b37308 */ /* 0x000e220000000800 */
[----:B------:R-:W-:-:S02]  /*8700*/  WARPGROUP.DEPBAR.LE gsb0, 0x0 ;  /* 0x00008000000079c5 */ /* 0x000fc40000010000 */
[--C-:B------:R-:W-:Y:S01]  /*8710*/  FFMA.FTZ R184, R176, UR5, -R2.reuse ;  /* 0x00000005b0b87c23 */ /* 0x100fe20008010802 */
[----:B------:R-:W-:Y:S01]  /*8720*/  FFMA.FTZ R186, R180, UR5, -R2 ;  /* 0x00000005b4ba7c23 */ /* 0x000fe20008010802 */
[----:B------:R-:W-:Y:S01]  /*8730*/  FADD.FTZ R2, -R3, R218 ;  /* 0x000000da03027221 */ /* 0x000fe20000010100 */
[----:B------:R1:W-:Y:S02]  /*8740*/  @!P1 SYNCS.ARRIVE.TRANS64.RED.A1T0 RZ, [R159+URZ], RZ ;  /* 0x000000ff9fff99a7 */ /* 0x0003e4000810043f */
[----:B------:R-:W-:Y:S01]  /*8750*/  MUFU.EX2 R182, R182 ;  /* 0x000000b600b67308 */ /* 0x000fe20000000800 */
[----:B------:R-:W-:Y:S02]  /*8760*/  IMAD.MOV.U32 R218, RZ, RZ, R3 ;  /* 0x000000ffffda7224 */ /* 0x000fe400078e0003 */
[----:B------:R-:W-:Y:S01]  /*8770*/  FMUL.FTZ R2, R2, UR5 ;  /* 0x0000000502027c20 */ /* 0x000fe20008410000 */
[----:B0-----:R-:W-:Y:S01]  /*8780*/  F2FP.BF16.F32.PACK_AB R185, R179, R178 ;  /* 0x000000b2b3b9723e */ /* 0x001fe200000010ff */
[----:B-1----:R-:W-:-:S04]  /*8790*/  FFMA.FTZ R159, R0, R16, R21 ;  /* 0x00000010009f7223 */ /* 0x002fc80000010015 */
[----:B------:R-:W0:Y:S01]  /*87a0*/  MUFU.EX2 R2, R2 ;  /* 0x0000000200027308 */ /* 0x000e220000000800 */
[--C-:B------:R-:W-:Y:S01]  /*87b0*/  FFMA.FTZ R16, R175, UR5, -R152.reuse ;  /* 0x00000005af107c23 */ /* 0x100fe20008010898 */
[----:B------:R-:W-:Y:S01]  /*87c0*/  FFMA.FTZ R152, R183, UR5, -R152 ;  /* 0x00000005b7987c23 */ /* 0x000fe20008010898 */
[C---:B------:R-:W-:Y:S01]  /*87d0*/  FADD.FTZ R159, R196.reuse, R159 ;  /* 0x0000009fc49f7221 */ /* 0x040fe20000010000 */
[----:B------:R-:W-:Y:S01]  /*87e0*/  F2FP.BF16.F32.PACK_AB R196, R196, R21 ;  /* 0x00000015c4c4723e */ /* 0x000fe200000010ff */
[----:B------:R1:W-:Y:S02]  /*87f0*/  @!P1 SYNCS.ARRIVE.TRANS64.RED.A1T0 RZ, [R163+URZ], RZ ;  /* 0x000000ffa3ff99a7 */ /* 0x0003e4000810043f */
[----:B------:R-:W-:Y:S01]  /*8800*/  FADD.FTZ R166, R198, R159 ;  /* 0x0000009fc6a67221 */ /* 0x000fe20000010000 */
[----:B------:R-:W-:Y:S01]  /*8810*/  MUFU.EX2 R16, R16 ;  /* 0x0000001000107308 */ /* 0x000fe20000000800 */
[C---:B------:R-:W-:Y:S02]  /*8820*/  F2FP.BF16.F32.PACK_AB R198, R189.reuse, R198 ;  /* 0x000000c6bdc6723e */ /* 0x040fe400000010ff */
[----:B------:R-:W-:Y:S01]  /*8830*/  FADD.FTZ R159, R189, R166 ;  /* 0x000000a6bd9f7221 */ /* 0x000fe20000010000 */
[----:B------:R-:W-:-:S03]  /*8840*/  F2FP.BF16.F32.PACK_AB R189, R162, R155 ;  /* 0x0000009ba2bd723e */ /* 0x000fc600000010ff */
[----:B------:R-:W-:Y:S01]  /*8850*/  FADD.FTZ R166, R192, R159 ;  /* 0x0000009fc0a67221 */ /* 0x000fe20000010000 */
[----:B------:R-:W2:Y:S01]  /*8860*/  MUFU.EX2 R184, R184 ;  /* 0x000000b800b87308 */ /* 0x000ea20000000800 */
[----:B0-----:R-:W-:Y:S01]  /*8870*/  FFMA.FTZ R5, R2, R5, R197 ;  /* 0x0000000502057223 */ /* 0x001fe200000100c5 */
[C---:B------:R-:W-:Y:S01]  /*8880*/  F2FP.BF16.F32.PACK_AB R197, R154.reuse, R197 ;  /* 0x000000c59ac5723e */ /* 0x040fe200000010ff */
[C---:B------:R-:W-:Y:S01]  /*8890*/  FADD.FTZ R159, R153.reuse, R166 ;  /* 0x000000a6999f7221 */ /* 0x040fe20000010000 */
[----:B------:R-:W-:Y:S01]  /*88a0*/  F2FP.BF16.F32.PACK_AB R192, R153, R192 ;  /* 0x000000c099c0723e */ /* 0x000fe200000010ff */
[----:B------:R-:W-:Y:S02]  /*88b0*/  FADD.FTZ R164, R154, R5 ;  /* 0x000000059aa47221 */ /* 0x000fe40000010000 */
[----:B------:R-:W-:Y:S01]  /*88c0*/  FADD.FTZ R166, R194, R159 ;  /* 0x0000009fc2a67221 */ /* 0x000fe20000010000 */
[----:B------:R-:W0:Y:S01]  /*88d0*/  MUFU.EX2 R186, R186 ;  /* 0x000000ba00ba7308 */ /* 0x000e220000000800 */
[----:B------:R-:W-:Y:S01]  /*88e0*/  FADD.FTZ R5, R199, R164 ;  /* 0x000000a4c7057221 */ /* 0x000fe20000010000 */
[C---:B------:R-:W-:Y:S01]  /*88f0*/  F2FP.BF16.F32.PACK_AB R199, R156.reuse, R199 ;  /* 0x000000c79cc7723e */ /* 0x040fe200000010ff */
[C---:B------:R-:W-:Y:S01]  /*8900*/  FADD.FTZ R21, R157.reuse, R166 ;  /* 0x000000a69d157221 */ /* 0x040fe20000010000 */
[----:B------:R-:W-:Y:S01]  /*8910*/  F2FP.BF16.F32.PACK_AB R194, R157, R194 ;  /* 0x000000c29dc2723e */ /* 0x000fe200000010ff */
[----:B------:R-:W-:-:S02]  /*8920*/  FADD.FTZ R164, R156, R5 ;  /* 0x000000059ca47221 */ /* 0x000fc40000010000 */
[----:B------:R-:W-:Y:S01]  /*8930*/  FADD.FTZ R156, R188, R21 ;  /* 0x00000015bc9c7221 */ /* 0x000fe20000010000 */
[----:B------:R-:W3:Y:S01]  /*8940*/  MUFU.EX2 R173, R173 ;  /* 0x000000ad00ad7308 */ /* 0x000ee20000000800 */
[----:B------:R-:W-:Y:S01]  /*8950*/  FADD.FTZ R5, R193, R164 ;  /* 0x000000a4c1057221 */ /* 0x000fe20000010000 */
[C---:B------:R-:W-:Y:S01]  /*8960*/  F2FP.BF16.F32.PACK_AB R193, R158.reuse, R193 ;  /* 0x000000c19ec1723e */ /* 0x040fe200000010ff */
[C---:B------:R-:W-:Y:S01]  /*8970*/  FADD.FTZ R21, R161.reuse, R156 ;  /* 0x0000009ca1157221 */ /* 0x040fe20000010000 */
[----:B------:R-:W-:Y:S01]  /*8980*/  F2FP.BF16.F32.PACK_AB R188, R161, R188 ;  /* 0x000000bca1bc723e */ /* 0x000fe200000010ff */
[----:B------:R-:W-:Y:S02]  /*8990*/  FADD.FTZ R164, R158, R5 ;  /* 0x000000059ea47221 */ /* 0x000fe40000010000 */
[----:B------:R-:W-:Y:S01]  /*89a0*/  FADD.FTZ R156, R190, R21 ;  /* 0x00000015be9c7221 */ /* 0x000fe20000010000 */
[----:B------:R-:W4:Y:S01]  /*89b0*/  MUFU.EX2 R152, R152 ;  /* 0x0000009800987308 */ /* 0x000f220000000800 */
[----:B------:R-:W-:Y:S01]  /*89c0*/  FADD.FTZ R5, R195, R164 ;  /* 0x000000a4c3057221 */ /* 0x000fe20000010000 */
[C---:B------:R-:W-:Y:S01]  /*89d0*/  F2FP.BF16.F32.PACK_AB R195, R160.reuse, R195 ;  /* 0x000000c3a0c3723e */ /* 0x040fe200000010ff */
[C---:B------:R-:W-:Y:S01]  /*89e0*/  FADD.FTZ R21, R165.reuse, R156 ;  /* 0x0000009ca5157221 */ /* 0x040fe20000010000 */
[----:B------:R-:W-:Y:S01]  /*89f0*/  F2FP.BF16.F32.PACK_AB R190, R165, R190 ;  /* 0x000000bea5be723e */ /* 0x000fe200000010ff */
[----:B------:R-:W-:-:S04]  /*8a00*/  FADD.FTZ R154, R160, R5 ;  /* 0x00000005a09a7221 */ /* 0x000fc80000010000 */
[----:B------:R-:W-:-:S04]  /*8a10*/  FADD.FTZ R5, R155, R154 ;  /* 0x0000009a9b057221 */ /* 0x000fc80000010000 */
[----:B------:R-:W-:-:S04]  /*8a20*/  FADD.FTZ R154, R162, R5 ;  /* 0x00000005a29a7221 */ /* 0x000fc80000010000 */
[----:B------:R-:W-:Y:S01]  /*8a30*/  FADD.FTZ R5, R191, R154 ;  /* 0x0000009abf057221 */ /* 0x000fe20000010000 */
[----:B--2---:R-:W-:Y:S01]  /*8a40*/  FADD.FTZ R154, R184, R21 ;  /* 0x00000015b89a7221 */ /* 0x004fe20000010000 */
[C---:B------:R-:W-:Y:S02]  /*8a50*/  F2FP.BF16.F32.PACK_AB R191, R16.reuse, R191 ;  /* 0x000000bf10bf723e */ /* 0x040fe400000010ff */
[----:B------:R-:W-:Y:S01]  /*8a60*/  FADD.FTZ R5, R16, R5 ;  /* 0x0000000510057221 */ /* 0x000fe20000010000 */
[C---:B------:R-:W-:Y:S01]  /*8a70*/  FADD.FTZ R21, R169.reuse, R154 ;  /* 0x0000009aa9157221 */ /* 0x040fe20000010000 */
[----:B------:R-:W-:Y:S02]  /*8a80*/  F2FP.BF16.F32.PACK_AB R184, R169, R184 ;  /* 0x000000b8a9b8723e */ /* 0x000fe400000010ff */
[----:B------:R-:W-:Y:S01]  /*8a90*/  FADD.FTZ R5, R178, R5 ;  /* 0x00000005b2057221 */ /* 0x000fe20000010000 */
[----:B0-----:R-:W-:Y:S01]  /*8aa0*/  FADD.FTZ R16, R186, R21 ;  /* 0x00000015ba107221 */ /* 0x001fe20000010000 */
[----:B---3--:R-:W-:Y:S01]  /*8ab0*/  F2FP.BF16.F32.PACK_AB R186, R173, R186 ;  /* 0x000000baadba723e */ /* 0x008fe200000010ff */
[----:B------:R-:W-:-:S02]  /*8ac0*/  IMAD.MOV.U32 R21, RZ, RZ, R4 ;  /* 0x000000ffff157224 */ /* 0x000fc400078e0004 */
[----:B------:R-:W-:Y:S01]  /*8ad0*/  FADD.FTZ R5, R179, R5 ;  /* 0x00000005b3057221 */ /* 0x000fe20000010000 */
[----:B------:R-:W-:Y:S01]  /*8ae0*/  FADD.FTZ R16, R173, R16 ;  /* 0x00000010ad107221 */ /* 0x000fe20000010000 */
[----:B----4-:R-:W-:Y:S02]  /*8af0*/  F2FP.BF16.F32.PACK_AB R187, R152, R182 ;  /* 0x000000b698bb723e */ /* 0x010fe400000010ff */
[----:B------:R-:W-:-:S04]  /*8b00*/  FADD.FTZ R5, R182, R5 ;  /* 0x00000005b6057221 */ /* 0x000fc80000010000 */
[----:B------:R-:W-:Y:S01]  /*8b10*/  FADD.FTZ R5, R152, R5 ;  /* 0x0000000598057221 */ /* 0x000fe20000010000 */
[----:B-1----:R-:W-:Y:S06]  /*8b20*/  @P2 BRA `(.L_x_1208) ;  /* 0xffffffe000ec2947 */ /* 0x002fec000383ffff */
.L_x_1199:
[----:B------:R-:W-:-:S13]  /*8b30*/  R2UR UR4, R22 ;  /* 0x00000000160472ca */ /* 0x000fda00000e0000 */
[----:B------:R-:W-:-:S13]  /*8b40*/  ISETP.GE.AND P2, PT, R205, UR4, PT ;  /* 0x00000004cd007c0c */ /* 0x000fda000bf46270 */
[----:B------:R-:W-:Y:S05]  /*8b50*/  @!P2 BRA `(.L_x_1209) ;  /* 0x0000002400eca947 */ /* 0x000fea0003800000 */
[----:B------:R-:W-:Y:S01]  /*8b60*/  IMAD.MOV.U32 R21, RZ, RZ, R3 ;  /* 0x000000ffff157224 */ /* 0x000fe200078e0003 */
[----:B------:R-:W-:Y:S01]  /*8b70*/  UMOV UR6, UR38 ;  /* 0x0000002600067c82 */ /* 0x000fe20008000000 */
[----:B------:R-:W-:Y:S01]  /*8b80*/  IMAD.MOV.U32 R20, RZ, RZ, R4 ;  /* 0x000000ffff147224 */ /* 0x000fe200078e0004 */
[----:B------:R-:W-:Y:S01]  /*8b90*/  UMOV UR4, UR36 ;  /* 0x0000002400047c82 */ /* 0x000fe20008000000 */
[----:B------:R-:W-:Y:S01]  /*8ba0*/  ULDC UR58, c[0x0][0x9e4] ;  /* 0x00027900003a7ab9 */ /* 0x000fe20000000800 */
[----:B------:R-:W-:-:S05]  /*8bb0*/  ULDC UR59, c[0x0][0x288] ;  /* 0x0000a200003b7ab9 */ /* 0x000fca0000000800 */
.L_x_1226:
        /* <DEDUP_REMOVED lines=8> */
.L_x_1210:
[----:B------:R-:W-:Y:S01]  /*8c40*/  ULEA UR5, UR36, UR37, 0x3 ;  /* 0x0000002524057291 */ /* 0x000fe2000f8e183f */
[----:B------:R-:W-:-:S05]  /*8c50*/  IMAD.U32 R3, RZ, RZ, UR38 ;  /* 0x00000026ff037e24 */ /* 0x000fca000f8e00ff */
[----:B------:R-:W-:-:S04]  /*8c60*/  SHF.L.U32 R3, R3, 0x1f, RZ ;  /* 0x0000001f03037819 */ /* 0x000fc800000006ff */
[----:B------:R0:W1:Y:S01]  /*8c70*/  SYNCS.PHASECHK.TRANS64.TRYWAIT P2, [UR5+0x30830], R3 ;  /* 0x03083003ff0075a7 */ /* 0x0000620008040145 */
[----:B------:R-:W-:Y:S05]  /*8c80*/  @!P0 BRA `(.L_x_1211) ;  /* 0x0000000000048947 */ /* 0x000fea0003800000 */
[----:B------:R-:W-:Y:S01]  /*8c90*/  BPT.TRAP 0x1 ;  /* 0x000000040000795c */ /* 0x000fe20000300000 */
.L_x_1211:
[----:B-1----:R-:W-:Y:S05]  /*8ca0*/  @P2 BRA `(.L_x_1212) ;  /* 0x0000000000082947 */ /* 0x002fea0003800000 */
[----:B------:R-:W1:Y:S02]  /*8cb0*/  SYNCS.PHASECHK.TRANS64.TRYWAIT P2, [UR5+0x30830], R3 ;  /* 0x03083003ff0075a7 */ /* 0x000e640008040145 */
[----:B-1----:R-:W-:Y:S05]  /*8cc0*/  @!P2 BRA `(.L_x_1213) ;  /* 0x000000c000b4a947 */ /* 0x002fea0003800000 */
.L_x_1212:
        /* <DEDUP_REMOVED lines=223> */
.L_x_1214:
[----:B------:R-:W-:Y:S01]  /*9ac0*/  ULEA UR14, UR4, UR37, 0x3 ;  /* 0x00000025040e7291 */ /* 0x000fe2000f8e183f */
[----:B------:R-:W-:-:S05]  /*9ad0*/  IMAD.U32 R0, RZ, RZ, UR6 ;  /* 0x00000006ff007e24 */ /* 0x000fca000f8e00ff */
[----:B------:R-:W-:-:S04]  /*9ae0*/  SHF.L.U32 R0, R0, 0x1f, RZ ;  /* 0x0000001f00007819 */ /* 0x000fc800000006ff */
[----:B------:R2:W3:Y:S01]  /*9af0*/  SYNCS.PHASECHK.TRANS64.TRYWAIT P2, [UR14+0x30850], R0 ;  /* 0x03085000ff0075a7 */ /* 0x0004e2000804014e */
[----:B------:R-:W-:Y:S05]  /*9b00*/  @!P0 BRA `(.L_x_1215) ;  /* 0x0000000000048947 */ /* 0x000fea0003800000 */
[----:B------:R-:W-:Y:S01]  /*9b10*/  BPT.TRAP 0x1 ;  /* 0x000000040000795c */ /* 0x000fe20000300000 */
.L_x_1215:
[----:B---3--:R-:W-:Y:S05]  /*9b20*/  @P2 BRA `(.L_x_1216) ;  /* 0x0000000000082947 */ /* 0x008fea0003800000 */
[----:B------:R-:W3:Y:S02]  /*9b30*/  SYNCS.PHASECHK.TRANS64.TRYWAIT P2, [UR14+0x30850], R0 ;  /* 0x03085000ff0075a7 */ /* 0x000ee4000804014e */
[----:B---3--:R-:W-:Y:S05]  /*9b40*/  @!P2 BRA `(.L_x_1217) ;  /* 0x000000b4002ca947 */ /* 0x008fea0003800000 */
.L_x_1216:
[----:B------:R-:W-:Y:S01]  /*9b50*/  UIADD3 UR5, UR37, 0x400, URZ ;  /* 0x0000040025057890 */ /* 0x000fe2000fffe03f */
[----:B------:R-:W-:Y:S01]  /*9b60*/  WARPGROUP.ARRIVE ;  /* 0x00000000000079c5 */ /* 0x000fe20000000000 */
[----:B------:R-:W-:Y:S01]  /*9b70*/  UMOV UR11, 0x40000040 ;  /* 0x40000040000b7882 */ /* 0x000fe20000000000 */
[----:B01----:R-:W0:Y:S01]  /*9b80*/  @P5 LDC R3, c[0x0][0x44c] ;  /* 0x00011300ff035b82 */ /* 0x003e220000000800 */
[----:B------:R-:W-:Y:S01]  /*9b90*/  USHF.R.U32.HI UR5, URZ, 0x4, UR5 ;  /* 0x000000043f057899 */ /* 0x000fe20008011605 */
[----:B------:R-:W-:Y:S01]  /*9ba0*/  IMAD.U32 R2, RZ, RZ, UR7 ;  /* 0x00000007ff027e24 */ /* 0x000fe2000f8e00ff */
[----:B------:R-:W-:Y:S01]  /*9bb0*/  ULDC UR15, c[0x0][0x9dc] ;  /* 0x00027700000f7ab9 */ /* 0x000fe20000000800 */
[----:B------:R-:W-:Y:S01]  /*9bc0*/  IMAD.SHL.U32 R4, R205, 0x40, RZ ;  /* 0x00000040cd047824 */ /* 0x000fe200078e00ff */
[----:B------:R-:W-:Y:S01]  /*9bd0*/  ULOP3.LUT UR5, UR5, 0x3fff, URZ, 0xc0, !UPT ;  /* 0x00003fff05057892 */ /* 0x000fe2000f8ec03f */
[----:B------:R-:W-:Y:S02]  /*9be0*/  ULDC UR6, c[0x0][0x9e0] ;  /* 0x0002780000067ab9 */ /* 0x000fe40000000800 */
[----:B--2---:R-:W1:Y:S01]  /*9bf0*/  @P5 LDC R0, c[0x0][0x450] ;  /* 0x00011400ff005b82 */ /* 0x004e620000000800 */
[----:B------:R-:W-:-:S04]  /*9c00*/  ULOP3.LUT UR5, UR5, 0x2000000, URZ, 0xfc, !UPT ;  /* 0x0200000005057892 */ /* 0x000fc8000f8efc3f */
[----:B------:R-:W-:-:S07]  /*9c10*/  ULEA UR4, UR4, UR5, 0xb ;  /* 0x0000000504047291 */ /* 0x000fce000f8e583f */
        /* <DEDUP_REMOVED lines=16> */
[----:B------:R-:W-:Y:S01]  /*9d20*/  ULOP3.LUT UR4, URZ, UR15, URZ, 0x33, !UPT ;  /* 0x0000000f3f047292 */ /* 0x000fe2000f8e333f */
[----:B------:R-:W-:Y:S02]  /*9d30*/  WARPGROUP.DEPBAR.LE gsb0, 0x0 ;  /* 0x00008000000079c5 */ /* 0x000fe40000010000 */
[----:B------:R-:W-:-:S15]  /*9d40*/  WARPGROUP.ARRIVE ;  /* 0x00000000000079c5 */ /* 0x000fde0000000000 */
[----:B------:R-:W-:-:S07]  /*9d50*/  NOP ;  /* 0x0000000000007918 */ /* 0x000fce0000000000 */
[----:B------:R-:W-:Y:S03]  /*9d60*/  HGMMA.64x256x16.F32.BF16 R24, R184, gdesc[UR8].tnspB, R24, gsb0 ;  /* 0x43e00008b8187df0 */ /* 0x000fe60008001818 */
[----:B------:R-:W-:Y:S02]  /*9d70*/  WARPGROUP.DEPBAR.LE gsb0, 0x0 ;  /* 0x00008000000079c5 */ /* 0x000fe40000010000 */
[----:B------:R-:W-:Y:S01]  /*9d80*/  VIADD R186, R19, UR60 ;  /* 0x0000003c13ba7c36 */ /* 0x000fe20008000000 */
[----:B------:R-:W2:Y:S03]  /*9d90*/  LDC R184, c[0x0][0x2f0] ;  /* 0x0000bc00ffb87b82 */ /* 0x000ea60000000800 */
[----:B0-----:R-:W-:-:S05]  /*9da0*/  @P5 IMAD.HI.U32 R3, R186, R3, RZ ;  /* 0x00000003ba035227 */ /* 0x001fca00078e00ff */
[----:B-1----:R-:W-:Y:S02]  /*9db0*/  @P5 SHF.R.U32.HI R186, RZ, R0, R3 ;  /* 0x00000000ffba5219 */ /* 0x002fe40000011603 */
[----:B------:R-:W-:Y:S02]  /*9dc0*/  @!P1 LEA R0, R2, UR37, 0x3 ;  /* 0x0000002502009c11 */ /* 0x000fe4000f8e18ff */
[----:B------:R-:W-:Y:S01]  /*9dd0*/  IADD3 R2, -R4, 0x1, RZ ;  /* 0x0000000104027810 */ /* 0x000fe20007ffe1ff */
[----:B------:R-:W0:Y:S02]  /*9de0*/  SHFL.IDX PT, R185, R186, RZ, 0x1c1f ;  /* 0x001c1fffbab97589 */ /* 0x000e2400000e0000 */
[----:B------:R-:W-:Y:S02]  /*9df0*/  @!P1 VIADD R0, R0, 0x30840 ;  /* 0x0003084000009836 */ /* 0x000fe40000000000 */
[----:B------:R-:W-:-:S03]  /*9e00*/  IMAD R3, R17, -0x2, R2 ;  /* 0xfffffffe11037824 */ /* 0x000fc600078e0202 */
[----:B------:R-:W-:Y:S01]  /*9e10*/  @!P1 PRMT R0, RZ, 0x654, R0 ;  /* 0x00000654ff009816 */ /* 0x000fe20000000000 */
[----:B--2---:R-:W-:-:S03]  /*9e20*/  IMAD R3, R184, UR39, R3 ;  /* 0x00000027b8037c24 */ /* 0x004fc6000f8e0203 */
[----:B------:R1:W-:Y:S01]  /*9e30*/  @!P1 SYNCS.ARRIVE.TRANS64.RED.A1T0 RZ, [R0+URZ], RZ ;  /* 0x000000ff00ff99a7 */ /* 0x0003e2000810043f */
[----:B------:R-:W-:-:S04]  /*9e40*/  VIADD R3, R3, -UR59 ;  /* 0x8000003b03037c36 */ /* 0x000fc80008000000 */
[C---:B------:R-:W-:Y:S02]  /*9e50*/  VIADD R189, R3.reuse, UR6 ;  /* 0x0000000603bd7c36 */ /* 0x040fe40008000000 */
[----:B------:R-:W-:Y:S02]  /*9e60*/  VIADD R190, R3, UR4 ;  /* 0x0000000403be7c36 */ /* 0x000fe40008000000 */
[--C-:B0-----:R-:W-:Y:S02]  /*9e70*/  IMAD.IADD R187, R189, 0x1, R185.reuse ;  /* 0x00000001bdbb7824 */ /* 0x101fe400078e02b9 */
[----:B------:R-:W-:Y:S01]  /*9e80*/  IMAD.IADD R188, R190, 0x1, R185 ;  /* 0x00000001bebc7824 */ /* 0x000fe200078e02b9 */
[----:B-1----:R-:W-:Y:S06]  /*9e90*/  @!P6 BRA `(.L_x_1218) ;  /* 0x00000000005ce947 */ /* 0x002fec0003800000 */
[----:B------:R-:W-:Y:S01]  /*9ea0*/  IMAD R0, R184, UR39, R185 ;  /* 0x00000027b8007c24 */ /* 0x000fe2000f8e02b9 */
[----:B------:R-:W-:Y:S03]  /*9eb0*/  BSSY B0, `(.L_x_1219) ;  /* 0x0000011000007945 */ /* 0x000fe60003800000 */
[----:B------:R-:W-:-:S05]  /*9ec0*/  VIADD R185, R0, -UR59 ;  /* 0x8000003b00b97c36 */ /* 0x000fca0008000000 */
        /* <DEDUP_REMOVED lines=10> */
.L_x_1220:
[----:B------:R-:W-:-:S05]  /*9f70*/  IMAD.U32 R191, RZ, RZ, UR58 ;  /* 0x0000003affbf7e24 */ /* 0x000fca000f8e00ff */
[----:B------:R-:W-:-:S13]  /*9f80*/  ISETP.NE.AND P2, PT, R191, 0x1, PT ;  /* 0x00000001bf00780c */ /* 0x000fda0003f45270 */
[----:B------:R-:W0:Y:S02]  /*9f90*/  @P2 LDC.64 R2, c[0x0][0x9e8] ;  /* 0x00027a00ff022b82 */ /* 0x000e240000000a00 */
[----:B0-----:R-:W-:-:S05]  /*9fa0*/  @P2 IMAD.HI.U32 R2, R185, R2, RZ ;  /* 0x00000002b9022227 */ /* 0x001fca00078e00ff */
[----:B------:R-:W-:-:S07]  /*9fb0*/  @P2 SHF.R.U32.HI R185, RZ, R3, R2 ;  /* 0x00000003ffb92219 */ /* 0x000fce0000011602 */
.L_x_1221:
[----:B------:R-:W-:Y:S05]  /*9fc0*/  BSYNC B0 ;  /* 0x0000000000007941 */ /* 0x000fea0003800000 */
.L_x_1219:
[----:B------:R-:W-:-:S04]  /*9fd0*/  IMAD R0, R185, R191, -R4 ;  /* 0x000000bfb9007224 */ /* 0x000fc800078e0a04 */
[----:B------:R-:W-:-:S05]  /*9fe0*/  IMAD R0, R17, -0x2, R0 ;  /* 0xfffffffe11007824 */ /* 0x000fca00078e0200 */
[----:B------:R-:W-:Y:S02]  /*9ff0*/  VIADDMNMX R187, R0, R191, R187, PT ;  /* 0x000000bf00bb7246 */ /* 0x000fe400038001bb */
[----:B------:R-:W-:-:S07]  /*a000*/  VIMNMX R188, R188, R0, !PT ;  /* 0x00000000bcbc7248 */ /* 0x000fce0007fe0100 */
.L_x_1218:
[----:B------:R-:W-:Y:S01]  /*a010*/  ISETP.GT.AND P2, PT, R205, -0x1, PT ;  /* 0xffffffffcd00780c */ /* 0x000fe20003f44270 */
[----:B------:R-:W0:Y:S03]  /*a020*/  SHFL.IDX PT, R3, R186, 0x1, 0x1c1f ;  /* 0x003c1f00ba037f89 */ /* 0x000e2600000e0000 */
[C---:B------:R-:W-:Y:S02]  /*a030*/  ISETP.GT.AND P4, PT, R188.reuse, RZ, P2 ;  /* 0x000000ffbc00720c */ /* 0x040fe40001784270 */
[----:B------:R-:W-:Y:S02]  /*a040*/  ISETP.GT.AND P3, PT, R188, 0x1, P2 ;  /* 0x00000001bc00780c */ /* 0x000fe40001764270 */
[C---:B------:R-:W-:Y:S02]  /*a050*/  ISETP.LT.OR P4, PT, R187.reuse, 0x1, P4 ;  /* 0x00000001bb00780c */ /* 0x040fe40002781670 */
[----:B------:R-:W-:-:S02]  /*a060*/  ISETP.LT.OR P3, PT, R187, 0x2, P3 ;  /* 0x00000002bb00780c */ /* 0x000fc40001f61670 */
[----:B------:R-:W-:Y:S02]  /*a070*/  FSEL R185, R152, -INF , !P4 ;  /* 0xff80000098b97808 */ /* 0x000fe40006000000 */
[----:B------:R-:W-:Y:S02]  /*a080*/  FSEL R0, R153, -INF , !P3 ;  /* 0xff80000099007808 */ /* 0x000fe40005800000 */
[C---:B------:R-:W-:Y:S02]  /*a090*/  ISETP.GT.AND P4, PT, R188.reuse, 0x8, P2 ;  /* 0x00000008bc00780c */ /* 0x040fe40001784270 */
[----:B------:R-:W-:Y:S02]  /*a0a0*/  ISETP.GT.AND P3, PT, R188, 0x9, P2 ;  /* 0x00000009bc00780c */ /* 0x000fe40001764270 */
[C---:B------:R-:W-:Y:S02]  /*a0b0*/  ISETP.LT.OR P4, PT, R187.reuse, 0x9, P4 ;  /* 0x00000009bb00780c */ /* 0x040fe40002781670 */
[----:B------:R-:W-:-:S02]  /*a0c0*/  ISETP.LT.OR P3, PT, R187, 0xa, P3 ;  /* 0x0000000abb00780c */ /* 0x000fc40001f61670 */
[----:B------:R-:W-:Y:S01]  /*a0d0*/  FSEL R156, R156, -INF , !P4 ;  /* 0xff8000009c9c7808 */ /* 0x000fe20006000000 */
[--C-:B0-----:R-:W-:Y:S01]  /*a0e0*/  IMAD.IADD R152, R189, 0x1, R3.reuse ;  /* 0x00000001bd987824 */ /* 0x101fe200078e0203 */
[----:B------:R-:W-:Y:S01]  /*a0f0*/  FSEL R157, R157, -INF , !P3 ;  /* 0xff8000009d9d7808 */ /* 0x000fe20005800000 */
[----:B------:R-:W-:Y:S01]  /*a100*/  IMAD.IADD R186, R190, 0x1, R3 ;  /* 0x00000001beba7824 */ /* 0x000fe200078e0203 */
[C---:B------:R-:W-:Y:S02]  /*a110*/  ISETP.GT.AND P4, PT, R188.reuse, 0x10, P2 ;  /* 0x00000010bc00780c */ /* 0x040fe40001784270 */
        /* <DEDUP_REMOVED lines=34> */
[----:B------:R-:W-:Y:S01]  /*a340*/  FSEL R181, R181, -INF , !P3 ;  /* 0xff800000b5b57808 */ /* 0x000fe20005800000 */
[----:B------:R-:W-:Y:S08]  /*a350*/  @!P6 BRA `(.L_x_1222) ;  /* 0x00000000005ce947 */ /* 0x000ff00003800000 */
        /* <DEDUP_REMOVED lines=13> */
.L_x_1224:
[----:B------:R-:W-:-:S05]  /*a430*/  IMAD.U32 R184, RZ, RZ, UR58 ;  /* 0x0000003affb87e24 */ /* 0x000fca000f8e00ff */
[----:B------:R-:W-:-:S13]  /*a440*/  ISETP.NE.AND P3, PT, R184, 0x1, PT ;  /* 0x00000001b800780c */ /* 0x000fda0003f65270 */
[----:B------:R-:W0:Y:S02]  /*a450*/  @P3 LDC.64 R2, c[0x0][0x9e8] ;  /* 0x00027a00ff023b82 */ /* 0x000e240000000a00 */
[----:B0-----:R-:W-:-:S05]  /*a460*/  @P3 IMAD.HI.U32 R2, R153, R2, RZ ;  /* 0x0000000299023227 */ /* 0x001fca00078e00ff */
[----:B------:R-:W-:-:S07]  /*a470*/  @P3 SHF.R.U32.HI R153, RZ, R3, R2 ;  /* 0x00000003ff993219 */ /* 0x000fce0000011602 */
.L_x_1225:
[----:B------:R-:W-:Y:S05]  /*a480*/  BSYNC B0 ;  /* 0x0000000000007941 */ /* 0x000fea0003800000 */
.L_x_1223:
[----:B------:R-:W-:-:S04]  /*a490*/  IMAD R4, R153, R184, -R4 ;  /* 0x000000b899047224 */ /* 0x000fc800078e0a04 */
[----:B------:R-:W-:-:S05]  /*a4a0*/  IMAD R3, R17, -0x2, R4 ;  /* 0xfffffffe11037824 */ /* 0x000fca00078e0204 */
[----:B------:R-:W-:Y:S02]  /*a4b0*/  VIADDMNMX R152, R3, R184, R152, PT ;  /* 0x000000b803987246 */ /* 0x000fe40003800198 */
[----:B------:R-:W-:-:S07]  /*a4c0*/  VIMNMX R186, R186, R3, !PT ;  /* 0x00000003baba7248 */ /* 0x000fce0007fe0100 */
.L_x_1222:
[----:B------:R-:W-:Y:S01]  /*a4d0*/  FMNMX.FTZ R3, R185, R20, !PT ;  /* 0x00000014b9037209 */ /* 0x000fe20007810000 */
[----:B------:R-:W-:Y:S01]  /*a4e0*/  ULDC UR4, c[0x0][0x988] ;  /* 0x0002620000047ab9 */ /* 0x000fe20000000800 */
[----:B------:R-:W-:Y:S01]  /*a4f0*/  ISETP.GT.AND P4, PT, R186, 0x1, P2 ;  /* 0x00000001ba00780c */ /* 0x000fe20001784270 */
[----:B------:R-:W-:Y:S01]  /*a500*/  UMOV UR5, UR4 ;  /* 0x0000000400057c82 */ /* 0x000fe20008000000 */
[----:B------:R-:W-:Y:S01]  /*a510*/  FMNMX.FTZ R3, R0, R3, !PT ;  /* 0x0000000300037209 */ /* 0x000fe20007810000 */
[----:B------:R-:W-:Y:S01]  /*a520*/  UMOV UR6, UR38 ;  /* 0x0000002600067c82 */ /* 0x000fe20008000000 */
[----:B------:R-:W-:Y:S02]  /*a530*/  ISETP.LT.OR P4, PT, R152, 0x2, P4 ;  /* 0x000000029800780c */ /* 0x000fe40002781670 */
[----:B------:R-:W-:Y:S02]  /*a540*/  FMNMX.FTZ R2, R156, R3, !PT ;  /* 0x000000039c027209 */ /* 0x000fe40007810000 */
[----:B------:R-:W-:-:S02]  /*a550*/  FSEL R155, R155, -INF , !P4 ;  /* 0xff8000009b9b7808 */ /* 0x000fc40006000000 */
[----:B------:R-:W-:Y:S02]  /*a560*/  FMNMX.FTZ R3, R157, R2, !PT ;  /* 0x000000029d037209 */ /* 0x000fe40007810000 */
[----:B------:R-:W-:Y:S02]  /*a570*/  ISETP.GT.AND P4, PT, R186, 0x9, P2 ;  /* 0x00000009ba00780c */ /* 0x000fe40001784270 */
[----:B------:R-:W-:Y:S02]  /*a580*/  FMNMX.FTZ R2, R160, R3, !PT ;  /* 0x00000003a0027209 */ /* 0x000fe40007810000 */
[----:B------:R-:W-:Y:S02]  /*a590*/  ISETP.GT.AND P3, PT, R186, 0x8, P2 ;  /* 0x00000008ba00780c */ /* 0x000fe40001764270 */
[----:B------:R-:W-:Y:S02]  /*a5a0*/  FMNMX.FTZ R3, R161, R2, !PT ;  /* 0x00000002a1037209 */ /* 0x000fe40007810000 */
[----:B------:R-:W-:-:S02]  /*a5b0*/  ISETP.LT.OR P4, PT, R152, 0xa, P4 ;  /* 0x0000000a9800780c */ /* 0x000fc40002781670 */
[----:B------:R-:W-:Y:S02]  /*a5c0*/  FMNMX.FTZ R2, R164, R3, !PT ;  /* 0x00000003a4027209 */ /* 0x000fe40007810000 */
[----:B------:R-:W-:Y:S02]  /*a5d0*/  ISETP.LT.OR P3, PT, R152, 0x9, P3 ;  /* 0x000000099800780c */ /* 0x000fe40001f61670 */
[----:B------:R-:W-:Y:S02]  /*a5e0*/  FMNMX.FTZ R3, R165, R2, !PT ;  /* 0x00000002a5037209 */ /* 0x000fe40007810000 */
[----:B------:R-:W-:Y:S02]  /*a5f0*/  FSEL R159, R159, -INF , !P4 ;  /* 0xff8000009f9f7808 */ /* 0x000fe40006000000 */
[----:B------:R-:W-:Y:S02]  /*a600*/  FMNMX.FTZ R2, R168, R3, !PT ;  /* 0x00000003a8027209 */ /* 0x000fe40007810000 */
[----:B------:R-:W-:-:S02]  /*a610*/  ISETP.GT.AND P4, PT, R186, 0x11, P2 ;  /* 0x00000011ba00780c */ /* 0x000fc40001784270 */
[----:B------:R-:W-:Y:S02]  /*a620*/  FMNMX.FTZ R3, R169, R2, !PT ;  /* 0x00000002a9037209 */ /* 0x000fe40007810000 */
[----:B------:R-:W-:Y:S02]  /*a630*/  FSEL R158, R158, -INF , !P3 ;  /* 0xff8000009e9e7808 */ /* 0x000fe40005800000 */
        /* <DEDUP_REMOVED lines=9> */
[----:B------:R-:W-:-:S02]  /*a6d0*/  ISETP.GT.AND P4, PT, R186, RZ, P2 ;  /* 0x000000ffba00720c */ /* 0x000fc40001784270 */
[----:B------:R-:W-:Y:S02]  /*a6e0*/  FMNMX.FTZ R2, R181, R2, !PT ;  /* 0x00000002b5027209 */ /* 0x000fe40007810000 */
[----:B------:R-:W-:Y:S02]  /*a6f0*/  FSEL R162, R162, -INF , !P3 ;  /* 0xff800000a2a27808 */ /* 0x000fe40005800000 */
[----:B------:R-:W-:Y:S01]  /*a700*/  ISETP.GT.AND P3, PT, R186, 0x18, P2 ;  /* 0x00000018ba00780c */ /* 0x000fe20001764270 */
[----:B------:R-:W0:Y:S01]  /*a710*/  SHFL.BFLY PT, R3, R2, 0x2, 0x1f ;  /* 0x0c401f0002037f89 */ /* 0x000e2200000e0000 */
[C---:B------:R-:W-:Y:S02]  /*a720*/  ISETP.LT.OR P4, PT, R152.reuse, 0x1, P4 ;  /* 0x000000019800780c */ /* 0x040fe40002781670 */
[----:B------:R-:W-:Y:S02]  /*a730*/  ISETP.LT.OR P3, PT, R152, 0x19, P3 ;  /* 0x000000199800780c */ /* 0x000fe40001f61670 */
[----:B------:R-:W-:-:S02]  /*a740*/  FSEL R154, R154, -INF , !P4 ;  /* 0xff8000009a9a7808 */ /* 0x000fc40006000000 */
[----:B------:R-:W-:Y:S02]  /*a750*/  FSEL R166, R166, -INF , !P3 ;  /* 0xff800000a6a67808 */ /* 0x000fe40005800000 */
[C---:B------:R-:W-:Y:S02]  /*a760*/  ISETP.GT.AND P3, PT, R186.reuse, 0x19, P2 ;  /* 0x00000019ba00780c */ /* 0x040fe40001764270 */
[----:B------:R-:W-:Y:S02]  /*a770*/  ISETP.GT.AND P4, PT, R186, 0x20, P2 ;  /* 0x00000020ba00780c */ /* 0x000fe40001784270 */
[C---:B------:R-:W-:Y:S02]  /*a780*/  ISETP.LT.OR P3, PT, R152.reuse, 0x1a, P3 ;  /* 0x0000001a9800780c */ /* 0x040fe40001f61670 */
[----:B------:R-:W-:Y:S02]  /*a790*/  ISETP.LT.OR P4, PT, R152, 0x21, P4 ;  /* 0x000000219800780c */ /* 0x000fe40002781670 */
[----:B------:R-:W-:-:S02]  /*a7a0*/  FSEL R167, R167, -INF , !P3 ;  /* 0xff800000a7a77808 */ /* 0x000fc40005800000 */
[----:B------:R-:W-:Y:S02]  /*a7b0*/  ISETP.GT.AND P3, PT, R186, 0x21, P2 ;  /* 0x00000021ba00780c */ /* 0x000fe40001764270 */
[----:B------:R-:W-:Y:S02]  /*a7c0*/  FSEL R170, R170, -INF , !P4 ;  /* 0xff800000aaaa7808 */ /* 0x000fe40006000000 */
[----:B------:R-:W-:Y:S02]  /*a7d0*/  ISETP.LT.OR P3, PT, R152, 0x22, P3 ;  /* 0x000000229800780c */ /* 0x000fe40001f61670 */
[----:B0-----:R-:W-:Y:S02]  /*a7e0*/  FMNMX.FTZ R3, R2, R3, !PT ;  /* 0x0000000302037209 */ /* 0x001fe40007810000 */
[----:B------:R-:W-:Y:S02]  /*a7f0*/  FMNMX.FTZ R2, R154, R21, !PT ;  /* 0x000000159a027209 */ /* 0x000fe40007810000 */
[----:B------:R-:W-:Y:S01]  /*a800*/  FSEL R171, R171, -INF , !P3 ;  /* 0xff800000abab7808 */ /* 0x000fe20005800000 */
[----:B------:R-:W0:Y:S01]  /*a810*/  SHFL.BFLY PT, R4, R3, 0x1, 0x1f ;  /* 0x0c201f0003047f89 */ /* 0x000e2200000e0000 */
[----:B------:R-:W-:-:S02]  /*a820*/  ISETP.GT.AND P3, PT, R186, 0x29, P2 ;  /* 0x00000029ba00780c */ /* 0x000fc40001764270 */
[----:B------:R-:W-:Y:S02]  /*a830*/  ISETP.GT.AND P4, PT, R186, 0x28, P2 ;  /* 0x00000028ba00780c */ /* 0x000fe40001784270 */
[C---:B------:R-:W-:Y:S02]  /*a840*/  ISETP.LT.OR P3, PT, R152.reuse, 0x2a, P3 ;  /* 0x0000002a9800780c */ /* 0x040fe40001f61670 */
[----:B------:R-:W-:Y:S02]  /*a850*/  ISETP.LT.OR P4, PT, R152, 0x29, P4 ;  /* 0x000000299800780c */ /* 0x000fe40002781670 */
[----:B------:R-:W-:Y:S02]  /*a860*/  FSEL R175, R175, -INF , !P3 ;  /* 0xff800000afaf7808 */ /* 0x000fe40005800000 */
[----:B------:R-:W-:Y:S02]  /*a870*/  ISETP.GT.AND P3, PT, R186, 0x30, P2 ;  /* 0x00000030ba00780c */ /* 0x000fe40001764270 */
[----:B------:R-:W-:-:S02]  /*a880*/  FSEL R174, R174, -INF , !P4 ;  /* 0xff800000aeae7808 */ /* 0x000fc40006000000 */
[----:B------:R-:W-:Y:S02]  /*a890*/  ISETP.LT.OR P3, PT, R152, 0x31, P3 ;  /* 0x000000319800780c */ /* 0x000fe40001f61670 */
[----:B------:R-:W-:Y:S02]  /*a8a0*/  R2UR UR4, R22 ;  /* 0x00000000160472ca */ /* 0x000fe400000e0000 */
[----:B------:R-:W-:Y:S02]  /*a8b0*/  FSEL R178, R178, -INF , !P3 ;  /* 0xff800000b2b27808 */ /* 0x000fe40005800000 */
[----:B------:R-:W-:Y:S02]  /*a8c0*/  ISETP.GT.AND P3, PT, R186, 0x31, P2 ;  /* 0x00000031ba00780c */ /* 0x000fe40001764270 */
[----:B0-----:R-:W-:Y:S02]  /*a8d0*/  FMNMX.FTZ R4, R3, R4, !PT ;  /* 0x0000000403047209 */ /* 0x001fe40007810000 */
[----:B------:R-:W-:-:S02]  /*a8e0*/  FMNMX.FTZ R3, R155, R2, !PT ;  /* 0x000000029b037209 */ /* 0x000fc40007810000 */
[C---:B------:R-:W-:Y:S01]  /*a8f0*/  FSETP.NEU.FTZ.AND P4, PT, R4.reuse, -INF , PT ;  /* 0xff8000000400780b */ /* 0x040fe20003f9d000 */
[----:B------:R-:W-:Y:S01]  /*a900*/  FMUL.FTZ R153, R4, UR5 ;  /* 0x0000000504997c20 */ /* 0x000fe20008410000 */
[----:B------:R-:W-:Y:S02]  /*a910*/  FMNMX.FTZ R2, R158, R3, !PT ;  /* 0x000000039e027209 */ /* 0x000fe40007810000 */
[----:B------:R-:W-:Y:S02]  /*a920*/  ISETP.LT.OR P3, PT, R152, 0x32, P3 ;  /* 0x000000329800780c */ /* 0x000fe40001f61670 */
[----:B------:R-:W-:Y:S02]  /*a930*/  FMNMX.FTZ R3, R159, R2, !PT ;  /* 0x000000029f037209 */ /* 0x000fe40007810000 */
[----:B------:R-:W-:Y:S02]  /*a940*/  FSEL R179, R179, -INF , !P3 ;  /* 0xff800000b3b37808 */ /* 0x000fe40005800000 */
[----:B------:R-:W-:-:S02]  /*a950*/  FMNMX.FTZ R2, R162, R3, !PT ;  /* 0x00000003a2027209 */ /* 0x000fc40007810000 */
[----:B------:R-:W-:Y:S02]  /*a960*/  ISETP.GT.AND P3, PT, R186, 0x38, P2 ;  /* 0x00000038ba00780c */ /* 0x000fe40001764270 */
[----:B------:R-:W-:Y:S02]  /*a970*/  FMNMX.FTZ R3, R163, R2, !PT ;  /* 0x00000002a3037209 */ /* 0x000fe40007810000 */
[----:B------:R-:W-:Y:S02]  /*a980*/  FSEL R2, R153, RZ, P4 ;  /* 0x000000ff99027208 */ /* 0x000fe40002000000 */
[----:B------:R-:W-:Y:S02]  /*a990*/  FMNMX.FTZ R184, R166, R3, !PT ;  /* 0x00000003a6b87209 */ /* 0x000fe40007810000 */
[----:B------:R-:W-:Y:S01]  /*a9a0*/  ISETP.GT.AND P2, PT, R186, 0x39, P2 ;  /* 0x00000039ba00780c */ /* 0x000fe20001744270 */
[--C-:B------:R-:W-:Y:S01]  /*a9b0*/  FFMA.FTZ R196, R0, UR5, -R2.reuse ;  /* 0x0000000500c47c23 */ /* 0x100fe20008010802 */
[----:B------:R-:W-:Y:S01]  /*a9c0*/  FMNMX.FTZ R3, R167, R184, !PT ;  /* 0x000000b8a7037209 */ /* 0x000fe20007810000 */
[--C-:B------:R-:W-:Y:S01]  /*a9d0*/  FFMA.FTZ R153, R185, UR5, -R2.reuse ;  /* 0x00000005b9997c23 */ /* 0x100fe20008010802 */
[----:B------:R-:W-:Y:S01]  /*a9e0*/  ISETP.LT.OR P3, PT, R152, 0x39, P3 ;  /* 0x000000399800780c */ /* 0x000fe20001f61670 */
[--C-:B------:R-:W-:Y:S01]  /*a9f0*/  FFMA.FTZ R198, R156, UR5, -R2.reuse ;  /* 0x000000059cc67c23 */ /* 0x100fe20008010802 */
[----:B------:R-:W-:Y:S01]  /*aa00*/  FMNMX.FTZ R184, R170, R3, !PT ;  /* 0x00000003aab87209 */ /* 0x000fe20007810000 */
[--C-:B------:R-:W-:Y:S01]  /*aa10*/  FFMA.FTZ R157, R157, UR5, -R2.reuse ;  /* 0x000000059d9d7c23 */ /* 0x100fe20008010802 */
        /* <DEDUP_REMOVED lines=21> */
[----:B------:R-:W-:Y:S01]  /*ab70*/  FFMA.FTZ R181, R181, UR5, -R2 ;  /* 0x00000005b5b57c23 */ /* 0x000fe20008010802 */
[----:B------:R-:W-:Y:S01]  /*ab80*/  FMNMX.FTZ R0, R182, R3, !PT ;  /* 0x00000003b6007209 */ /* 0x000fe20007810000 */
[----:B------:R-:W-:Y:S01]  /*ab90*/  FMUL.FTZ R185, R185, UR5 ;  /* 0x00000005b9b97c20 */ /* 0x000fe20008410000 */
        /* <DEDUP_REMOVED lines=12> */
[----:B0-----:R-:W-:-:S04]  /*ac60*/  FMNMX.FTZ R3, R3, R0, !PT ;  /* 0x0000000003037209 */ /* 0x001fc80007810000 */
[C---:B------:R-:W-:Y:S01]  /*ac70*/  FSETP.NEU.FTZ.AND P2, PT, R3.reuse, -INF , PT ;  /* 0xff8000000300780b */ /* 0x040fe20003f5d000 */
[C---:B------:R-:W-:Y:S02]  /*ac80*/  FMUL.FTZ R156, R3.reuse, UR5 ;  /* 0x00000005039c7c20 */ /* 0x040fe40008410000 */
[----:B------:R-:W0:Y:S01]  /*ac90*/  MUFU.EX2 R0, R185 ;  /* 0x000000b900007308 */ /* 0x000e220000000800 */
[----:B------:R-:W-:Y:S02]  /*aca0*/  FSEL R2, R3, RZ, P2 ;  /* 0x000000ff03027208 */ /* 0x000fe40001000000 */
[----:B------:R-:W-:Y:S02]  /*acb0*/  FSEL R156, R156, RZ, P2 ;  /* 0x000000ff9c9c7208 */ /* 0x000fe40001000000 */
[----:B------:R-:W-:Y:S01]  /*acc0*/  ISETP.GT.AND P2, PT, R205, UR4, PT ;  /* 0x00000004cd007c0c */ /* 0x000fe2000bf44270 */
[----:B------:R-:W-:Y:S02]  /*acd0*/  FADD.FTZ R2, -R2, R21 ;  /* 0x0000001502027221 */ /* 0x000fe40000010100 */
[----:B------:R-:W-:Y:S01]  /*ace0*/  MUFU.EX2 R188, R188 ;  /* 0x000000bc00bc7308 */ /* 0x000fe20000000800 */
[--C-:B------:R-:W-:Y:S01]  /*acf0*/  FFMA.FTZ R197, R154, UR5, -R156.reuse ;  /* 0x000000059ac57c23 */ /* 0x100fe2000801089c */
[--C-:B------:R-:W-:Y:S01]  /*ad00*/  FFMA.FTZ R20, R155, UR5, -R156.reuse ;  /* 0x000000059b147c23 */ /* 0x100fe2000801089c */
[----:B------:R-:W-:Y:S01]  /*ad10*/  FMUL.FTZ R2, R2, UR5 ;  /* 0x0000000502027c20 */ /* 0x000fe20008410000 */
[--C-:B------:R-:W-:Y:S01]  /*ad20*/  FFMA.FTZ R199, R158, UR5, -R156.reuse ;  /* 0x000000059ec77c23 */ /* 0x100fe2000801089c */
[--C-:B------:R-:W-:Y:S01]  /*ad30*/  FFMA.FTZ R152, R159, UR5, -R156.reuse ;  /* 0x000000059f987c23 */ /* 0x100fe2000801089c */
[--C-:B------:R-:W-:Y:S01]  /*ad40*/  FFMA.FTZ R193, R162, UR5, -R156.reuse ;  /* 0x00000005a2c17c23 */ /* 0x100fe2000801089c */
[--C-:B------:R-:W-:Y:S01]  /*ad50*/  FFMA.FTZ R154, R163, UR5, -R156.reuse ;  /* 0x00000005a39a7c23 */ /* 0x100fe2000801089c */
[----:B------:R-:W-:Y:S01]  /*ad60*/  MUFU.EX2 R197, R197 ;  /* 0x000000c500c57308 */ /* 0x000fe20000000800 */
[----:B0-----:R-:W-:Y:S01]  /*ad70*/  FFMA.FTZ R21, R0, R16, R153 ;  /* 0x0000001000157223 */ /* 0x001fe20000010099 */
[--C-:B------:R-:W-:Y:S01]  /*ad80*/  FFMA.FTZ R195, R166, UR5, -R156.reuse ;  /* 0x00000005a6c37c23 */ /* 0x100fe2000801089c */
[--C-:B------:R-:W-:Y:S01]  /*ad90*/  FFMA.FTZ R158, R167, UR5, -R156.reuse ;  /* 0x00000005a79e7c23 */ /* 0x100fe2000801089c */
[--C-:B------:R-:W-:Y:S01]  /*ada0*/  FFMA.FTZ R189, R170, UR5, -R156.reuse ;  /* 0x00000005aabd7c23 */ /* 0x100fe2000801089c */
[----:B------:R-:W-:Y:S01]  /*adb0*/  FADD.FTZ R21, R196, R21 ;  /* 0x00000015c4157221 */ /* 0x000fe20000010000 */
[--C-:B------:R-:W-:Y:S01]  /*adc0*/  FFMA.FTZ R160, R171, UR5, -R156.reuse ;  /* 0x00000005aba07c23 */ /* 0x100fe2000801089c */
[--C-:B------:R-:W-:Y:S01]  /*add0*/  FFMA.FTZ R191, R174, UR5, -R156.reuse ;  /* 0x00000005aebf7c23 */ /* 0x100fe2000801089c */
[----:B------:R-:W0:Y:S01]  /*ade0*/  MUFU.EX2 R2, R2 ;  /* 0x0000000200027308 */ /* 0x000e220000000800 */
[----:B------:R-:W-:Y:S01]  /*adf0*/  FADD.FTZ R16, R198, R21 ;  /* 0x00000015c6107221 */ /* 0x000fe20000010000 */
[--C-:B------:R-:W-:Y:S01]  /*ae00*/  FFMA.FTZ R185, R178, UR5, -R156.reuse ;  /* 0x00000005b2b97c23 */ /* 0x100fe2000801089c */
[--C-:B------:R-:W-:Y:S01]  /*ae10*/  FFMA.FTZ R179, R179, UR5, -R156.reuse ;  /* 0x00000005b3b37c23 */ /* 0x100fe2000801089c */
[----:B------:R-:W-:Y:S01]  /*ae20*/  FFMA.FTZ R182, R182, UR5, -R156 ;  /* 0x00000005b6b67c23 */ /* 0x000fe2000801089c */
[----:B------:R-:W-:Y:S01]  /*ae30*/  FADD.FTZ R21, R157, R16 ;  /* 0x000000109d157221 */ /* 0x000fe20000010000 */
[----:B------:R-:W-:Y:S01]  /*ae40*/  IMAD.U32 R155, RZ, RZ, UR14 ;  /* 0x0000000eff9b7e24 */ /* 0x000fe2000f8e00ff */
[----:B------:R-:W-:Y:S01]  /*ae50*/  UMOV UR4, UR36 ;  /* 0x0000002400047c82 */ /* 0x000fe20008000000 */
[----:B------:R-:W1:Y:S01]  /*ae60*/  MUFU.EX2 R20, R20 ;  /* 0x0000001400147308 */ /* 0x000e620000000800 */
[----:B------:R-:W-:Y:S01]  /*ae70*/  FADD.FTZ R162, R192, R21 ;  /* 0x00000015c0a27221 */ /* 0x000fe20000010000 */
[----:B------:R-:W-:Y:S01]  /*ae80*/  @!P1 VIADD R155, R155, 0x30860 ;  /* 0x000308609b9b9836 */ /* 0x000fe20000000000 */
[----:B------:R-:W-:Y:S01]  /*ae90*/  F2FP.BF16.F32.PACK_AB R196, R196, R153 ;  /* 0x00000099c4c4723e */ /* 0x000fe200000010ff */
[----:B------:R-:W-:-:S02]  /*aea0*/  VIADD R205, R205, 0xffffffff ;  /* 0xffffffffcdcd7836 */ /* 0x000fc40000000000 */
[----:B------:R-:W-:Y:S01]  /*aeb0*/  FADD.FTZ R21, R161, R162 ;  /* 0x000000a2a1157221 */ /* 0x000fe20000010000 */
[--C-:B------:R-:W-:Y:S01]  /*aec0*/  FFMA.FTZ R162, R175, UR5, -R156.reuse ;  /* 0x00000005afa27c23 */ /* 0x100fe2000801089c */
[----:B------:R-:W-:Y:S01]  /*aed0*/  FFMA.FTZ R156, R183, UR5, -R156 ;  /* 0x00000005b79c7c23 */ /* 0x000fe2000801089c */
[----:B------:R-:W2:Y:S01]  /*aee0*/  MUFU.EX2 R199, R199 ;  /* 0x000000c700c77308 */ /* 0x000ea20000000800 */
[----:B0-----:R-:W-:Y:S01]  /*aef0*/  FFMA.FTZ R5, R2, R5, R197 ;  /* 0x0000000502057223 */ /* 0x001fe200000100c5 */
[----:B------:R-:W-:Y:S01]  /*af00*/  FADD.FTZ R164, R194, R21 ;  /* 0x00000015c2a47221 */ /* 0x000fe20000010000 */
[----:B------:R-:W-:Y:S02]  /*af10*/  @!P1 PRMT R155, RZ, 0x654, R155 ;  /* 0x00000654ff9b9816 */ /* 0x000fe4000000009b */
[----:B------:R-:W-:Y:S01]  /*af20*/  F2FP.BF16.F32.PACK_AB R198, R157, R198 ;  /* 0x000000c69dc6723e */ /* 0x000fe200000010ff */
[----:B------:R-:W-:Y:S01]  /*af30*/  FADD.FTZ R21, R165, R164 ;  /* 0x000000a4a5157221 */ /* 0x000fe20000010000 */
[----:B------:R0:W-:Y:S01]  /*af40*/  @!P1 SYNCS.ARRIVE.TRANS64.RED.A1T0 RZ, [R155+URZ], RZ ;  /* 0x000000ff9bff99a7 */ /* 0x0001e2000810043f */
[----:B------:R-:W3:Y:S01]  /*af50*/  MUFU.EX2 R152, R152 ;  /* 0x0000009800987308 */ /* 0x000ee20000000800 */
[----:B-1----:R-:W-:Y:S01]  /*af60*/  FADD.FTZ R16, R20, R5 ;  /* 0x0000000514107221 */ /* 0x002fe20000010000 */
[----:B------:R-:W-:Y:S01]  /*af70*/  FADD.FTZ R164, R188, R21 ;  /* 0x00000015bca47221 */ /* 0x000fe20000010000 */
[----:B------:R-:W-:Y:S01]  /*af80*/  F2FP.BF16.F32.PACK_AB R197, R20, R197 ;  /* 0x000000c514c5723e */ /* 0x000fe200000010ff */
[----:B------:R-:W-:Y:S01]  /*af90*/  IMAD.MOV.U32 R20, RZ, RZ, R4 ;  /* 0x000000ffff147224 */ /* 0x000fe200078e0004 */
[----:B------:R-:W-:-:S02]  /*afa0*/  F2FP.BF16.F32.PACK_AB R192, R161, R192 ;  /* 0x000000c0a1c0723e */ /* 0x000fc400000010ff */
[----:B------:R-:W-:Y:S01]  /*afb0*/  F2FP.BF16.F32.PACK_AB R194, R165, R194 ;  /* 0x000000c2a5c2723e */ /* 0x000fe200000010ff */
        /* <DEDUP_REMOVED lines=37> */
[----:B------:R-:W-:-:S06]  /*b210*/  F2FP.BF16.F32.PACK_AB R191, R162, R191 ;  /* 0x000000bfa2bf723e */ /* 0x000fcc00000010ff */
[----:B------:R-:W1:Y:S01]  /*b220*/  MUFU.EX2 R186, R186 ;  /* 0x000000ba00ba7308 */ /* 0x000e620000000800 */
[----:B--2---:R-:W-:-:S07]  /*b230*/  FADD.FTZ R164, R185, R164 ;  /* 0x000000a4b9a47221 */ /* 0x004fce0000010000 */
[----:B------:R-:W2:Y:S01]  /*b240*/  MUFU.EX2 R187, R182 ;  /* 0x000000b600bb7308 */ /* 0x000ea20000000800 */
[C---:B---3--:R-:W-:Y:S01]  /*b250*/  FADD.FTZ R164, R179.reuse, R164 ;  /* 0x000000a4b3a47221 */ /* 0x048fe20000010000 */
[----:B------:R-:W-:-:S06]  /*b260*/  F2FP.BF16.F32.PACK_AB R185, R179, R185 ;  /* 0x000000b9b3b9723e */ /* 0x000fcc00000010ff */
[----:B------:R-:W3:Y:S01]  /*b270*/  MUFU.EX2 R181, R181 ;  /* 0x000000b500b57308 */ /* 0x000ee20000000800 */
[----:B-1----:R-:W-:Y:S01]  /*b280*/  FADD.FTZ R16, R186, R21 ;  /* 0x00000015ba107221 */ /* 0x002fe20000010000 */
[----:B------:R-:W-:-:S06]  /*b290*/  IMAD.MOV.U32 R21, RZ, RZ, R3 ;  /* 0x000000ffff157224 */ /* 0x000fcc00078e0003 */
[----:B------:R-:W1:Y:S01]  /*b2a0*/  MUFU.EX2 R156, R156 ;  /* 0x0000009c009c7308 */ /* 0x000e620000000800 */
[----:B--2---:R-:W-:Y:S01]  /*b2b0*/  FADD.FTZ R164, R187, R164 ;  /* 0x000000a4bba47221 */ /* 0x004fe20000010000 */
[C---:B---3--:R-:W-:Y:S01]  /*b2c0*/  FADD.FTZ R16, R181.reuse, R16 ;  /* 0x00000010b5107221 */ /* 0x048fe20000010000 */
[----:B------:R-:W-:Y:S02]  /*b2d0*/  F2FP.BF16.F32.PACK_AB R186, R181, R186 ;  /* 0x000000bab5ba723e */ /* 0x000fe400000010ff */
[C---:B-1----:R-:W-:Y:S01]  /*b2e0*/  FADD.FTZ R5, R156.reuse, R164 ;  /* 0x000000a49c057221 */ /* 0x042fe20000010000 */
[----:B------:R-:W-:Y:S01]  /*b2f0*/  F2FP.BF16.F32.PACK_AB R187, R156, R187 ;  /* 0x000000bb9cbb723e */ /* 0x000fe200000010ff */
[----:B0-----:R-:W-:Y:S06]  /*b300*/  @P2 BRA `(.L_x_1226) ;  /* 0xffffffd8002c2947 */ /* 0x001fec000383ffff */
.L_x_1209:
        /* <DEDUP_REMOVED lines=131> */
.L_x_1227:
[----:B------:R-:W-:Y:S01]  /*bb40*/  ULEA UR7, UR36, UR37, 0x3 ;  /* 0x0000002524077291 */ /* 0x000fe2000f8e183f */
[----:B------:R-:W-:-:S05]  /*bb50*/  IMAD.U32 R0, RZ, RZ, UR38 ;  /* 0x00000026ff007e24 */ /* 0x000fca000f8e00ff */
[----:B------:R-:W-:-:S04]  /*bb60*/  SHF.L.U32 R0, R0, 0x1f, RZ ;  /* 0x0000001f00007819 */ /* 0x000fc800000006ff */
[----:B------:R0:W1:Y:S01]  /*bb70*/  SYNCS.PHASECHK.TRANS64.TRYWAIT P2, [UR7+0x30850], R0 ;  /* 0x03085000ff0075a7 */ /* 0x0000620008040147 */
[----:B------:R-:W-:Y:S05]  /*bb80*/  @!P0 BRA `(.L_x_1228) ;  /* 0x0000000000048947 */ /* 0x000fea0003800000 */
[----:B------:R-:W-:Y:S01]  /*bb90*/  BPT.TRAP 0x1 ;  /* 0x000000040000795c */ /* 0x000fe20000300000 */
.L_x_1228:
[----:B-1----:R-:W-:Y:S05]  /*bba0*/  @P2 BRA `(.L_x_1229) ;  /* 0x0000000000082947 */ /* 0x002fea0003800000 */
[----:B------:R-:W1:Y:S02]  /*bbb0*/  SYNCS.PHASECHK.TRANS64.TRYWAIT P0, [UR7+0x30850], R0 ;  /* 0x03085000ff0075a7 */ /* 0x000e640008000147 */
[----:B-1----:R-:W-:Y:S05]  /*bbc0*/  @!P0 BRA `(.L_x_1230) ;  /* 0x0000009400248947 */ /* 0x002fea0003800000 */
.L_x_1229:
[----:B------:R-:W-:Y:S01]  /*bbd0*/  UIADD3 UR37, UR37, 0x400, URZ ;  /* 0x0000040025257890 */ /* 0x000fe2000fffe03f */
[----:B------:R-:W-:Y:S01]  /*bbe0*/  WARPGROUP.ARRIVE ;  /* 0x00000000000079c5 */ /* 0x000fe20000000000 */
[----:B------:R-:W-:Y:S01]  /*bbf0*/  UMOV UR11, 0x40000040 ;  /* 0x40000040000b7882 */ /* 0x000fe20000000000 */
[----:B01----:R-:W0:Y:S01]  /*bc00*/  SHFL.BFLY PT, R0, R5, 0x2, 0x1f ;  /* 0x0c401f0005007f89 */ /* 0x003e2200000e0000 */
[----:B------:R-:W-:Y:S01]  /*bc10*/  USHF.R.U32.HI UR37, URZ, 0x4, UR37 ;  /* 0x000000043f257899 */ /* 0x000fe20008011625 */
[----:B------:R-:W-:Y:S01]  /*bc20*/  IMAD.MOV.U32 R6, RZ, RZ, RZ ;  /* 0x000000ffff067224 */ /* 0x000fe200078e00ff */
[----:B------:R-:W-:Y:S01]  /*bc30*/  R2UR UR8, R207 ;  /* 0x00000000cf0872ca */ /* 0x000fe200000e0000 */
[----:B------:R-:W1:Y:S01]  /*bc40*/  SHFL.BFLY PT, R7, R16, 0x2, 0x1f ;  /* 0x0c401f0010077f89 */ /* 0x000e6200000e0000 */
[----:B------:R-:W-:Y:S01]  /*bc50*/  ULOP3.LUT UR37, UR37, 0x3fff, URZ, 0xc0, !UPT ;  /* 0x00003fff25257892 */ /* 0x000fe2000f8ec03f */
[----:B------:R-:W-:Y:S02]  /*bc60*/  IMAD.U32 R12, RZ, RZ, UR7 ;  /* 0x00000007ff0c7e24 */ /* 0x000fe4000f8e00ff */
[----:B------:R-:W-:Y:S01]  /*bc70*/  IMAD.U32 R13, RZ, RZ, UR5 ;  /* 0x00000005ff0d7e24 */ /* 0x000fe2000f8e00ff */
[----:B------:R-:W-:-:S04]  /*bc80*/  ULOP3.LUT UR4, UR37, 0x2000000, URZ, 0xfc, !UPT ;  /* 0x0200000025047892 */ /* 0x000fc8000f8efc3f */
[----:B------:R-:W-:Y:S02]  /*bc90*/  ULEA UR4, UR36, UR4, 0xb ;  /* 0x0000000424047291 */ /* 0x000fe4000f8e583f */
[----:B------:R-:W-:Y:S02]  /*bca0*/  UIADD3 UR36, UR36, 0x1, URZ ;  /* 0x0000000124247890 */ /* 0x000fe4000fffe03f */
[----:B------:R-:W-:Y:S02]  /*bcb0*/  UIADD3 UR6, UR4, 0x80, URZ ;  /* 0x0000008004067890 */ /* 0x000fe4000fffe03f */
[----:B------:R-:W-:Y:S01]  /*bcc0*/  UIADD3 UR8, UR8, 0x1, URZ ;  /* 0x0000000108087890 */ /* 0x000fe2000fffe03f */
[----:B------:R-:W-:Y:S01]  /*bcd0*/  UMOV UR10, UR4 ;  /* 0x00000004000a7c82 */ /* 0x000fe20008000000 */
[----:B------:R-:W-:-:S07]  /*bce0*/  UISETP.NE.AND UP0, UPT, UR36, 0x2, UPT ;  /* 0x000000022400788c */ /* 0x000fce000bf05270 */
[----:B------:R-:W-:Y:S01]  /*bcf0*/  HGMMA.64x256x16.F32.BF16 R24, R196, gdesc[UR8].tnspB, R24, gsb0 ;  /* 0x43e00008c4187df0 */ /* 0x000fe20008001818 */
[----:B------:R-:W-:Y:S01]  /*bd00*/  UMOV UR10, UR6 ;  /* 0x00000006000a7c82 */ /* 0x000fe20008000000 */
[----:B------:R-:W-:Y:S01]  /*bd10*/  UMOV UR11, 0x40000040 ;  /* 0x40000040000b7882 */ /* 0x000fe20000000000 */
[----:B------:R-:W-:Y:S01]  /*bd20*/  UIADD3 UR6, UR4, 0x100, URZ ;  /* 0x0000010004067890 */ /* 0x000fe2000fffe03f */
[----:B0-----:R-:W-:Y:S01]  /*bd30*/  FADD.FTZ R2, R0, R5 ;  /* 0x0000000500027221 */ /* 0x001fe20000010000 */
[----:B------:R-:W-:Y:S01]  /*bd40*/  UIADD3 UR4, UR4, 0x180, URZ ;  /* 0x0000018004047890 */ /* 0x000fe2000fffe03f */
[----:B-1----:R-:W-:Y:S01]  /*bd50*/  FADD.FTZ R7, R7, R16 ;  /* 0x0000001007077221 */ /* 0x002fe20000010000 */
[----:B------:R-:W-:Y:S01]  /*bd60*/  IMAD.MOV.U32 R5, RZ, RZ, RZ ;  /* 0x000000ffff057224 */ /* 0x000fe200078e00ff */
[----:B------:R-:W-:Y:S01]  /*bd70*/  USEL UR36, UR36, URZ, UP0 ;  /* 0x0000003f24247287 */ /* 0x000fe20008000000 */
[----:B------:R-:W0:Y:S01]  /*bd80*/  SHFL.BFLY PT, R9, R2, 0x1, 0x1f ;  /* 0x0c201f0002097f89 */ /* 0x000e2200000e0000 */
[----:B------:R-:W-:-:S03]  /*bd90*/  IMAD.U32 R207, RZ, RZ, UR8 ;  /* 0x00000008ffcf7e24 */ /* 0x000fc6000f8e00ff */
[----:B------:R-:W1:Y:S01]  /*bda0*/  SHFL.BFLY PT, R0, R7, 0x1, 0x1f ;  /* 0x0c201f0007007f89 */ /* 0x000e6200000e0000 */
[----:B0-----:R-:W-:Y:S01]  /*bdb0*/  FADD.FTZ R11, R2, R9 ;  /* 0x00000009020b7221 */ /* 0x001fe20000010000 */
[----:B------:R-:W-:Y:S02]  /*bdc0*/  IMAD.MOV.U32 R2, RZ, RZ, -0x800000 ;  /* 0xff800000ff027424 */ /* 0x000fe400078e00ff */
[----:B-1----:R-:W-:Y:S02]  /*bdd0*/  FADD.FTZ R10, R7, R0 ;  /* 0x00000000070a7221 */ /* 0x002fe40000010000 */
[----:B------:R-:W-:Y:S01]  /*bde0*/  FSETP.NE.FTZ.AND P2, PT, R11, RZ, PT ;  /* 0x000000ff0b00720b */ /* 0x000fe20003f55000 */
[----:B------:R-:W-:Y:S02]  /*bdf0*/  IMAD.U32 R7, RZ, RZ, UR5 ;  /* 0x00000005ff077e24 */ /* 0x000fe4000f8e00ff */
[----:B------:R-:W-:Y:S01]  /*be00*/  IMAD.MOV.U32 R0, RZ, RZ, -0x800000 ;  /* 0xff800000ff007424 */ /* 0x000fe200078e00ff */
[----:B------:R-:W-:-:S09]  /*be10*/  FSETP.NE.FTZ.AND P0, PT, R10, RZ, PT ;  /* 0x000000ff0a00720b */ /* 0x000fd20003f15000 */
[----:B------:R-:W0:Y:S01]  /*be20*/  @P2 MUFU.LG2 R9, R11 ;  /* 0x0000000b00092308 */ /* 0x000e220000000c00 */
[----:B------:R-:W-:-:S03]  /*be30*/  @P2 FMUL.FTZ R13, R13, 0.69314718246459960938 ;  /* 0x3f3172180d0d2820 */ /* 0x000fc60000410000 */
[----:B------:R-:W-:-:S04]  /*be40*/  @P0 FMUL.FTZ R7, R7, 0.69314718246459960938 ;  /* 0x3f31721807070820 */ /* 0x000fc80000410000 */
[----:B------:R-:W-:Y:S08]  /*be50*/  @P0 MUFU.RCP R6, R10 ;  /* 0x0000000a00060308 */ /* 0x000ff00000001000 */
[----:B------:R0:W1:Y:S08]  /*be60*/  @P0 MUFU.LG2 R8, R10 ;  /* 0x0000000a00080308 */ /* 0x0000700000000c00 */
[----:B------:R-:W2:Y:S01]  /*be70*/  @P2 MUFU.RCP R5, R11 ;  /* 0x0000000b00052308 */ /* 0x000ea20000001000 */
[----:B0-----:R-:W-:Y:S01]  /*be80*/  @P2 FMUL.FTZ R10, R9, 0.69314718246459960938 ;  /* 0x3f317218090a2820 */ /* 0x001fe20000410000 */
[----:B------:R-:W-:-:S03]  /*be90*/  @!P1 VIADD R9, R12, 0x30860 ;  /* 0x000308600c099836 */ /* 0x000fc60000000000 */
[----:B------:R-:W-:Y:S02]  /*bea0*/  @P2 FFMA.FTZ R2, R13, R3, R10 ;  /* 0x000000030d022223 */ /* 0x000fe4000001000a */
[----:B------:R-:W-:Y:S01]  /*beb0*/  @!P1 PRMT R9, RZ, 0x654, R9 ;  /* 0x00000654ff099816 */ /* 0x000fe20000000009 */
[----:B-1----:R-:W-:-:S04]  /*bec0*/  @P0 FMUL.FTZ R8, R8, 0.69314718246459960938 ;  /* 0x3f31721808080820 */ /* 0x002fc80000410000 */
[----:B------:R-:W-:Y:S01]  /*bed0*/  @P0 FFMA.FTZ R0, R7, R4, R8 ;  /* 0x0000000407000223 */ /* 0x000fe20000010008 */
[----:B------:R-:W-:Y:S01]  /*bee0*/  PLOP3.LUT P0, PT, PT, PT, PT, 0x8, 0x0 ;  /* 0x000000000000781c */ /* 0x000fe20003f0e170 */
[----:B------:R-:W-:Y:S02]  /*bef0*/  WARPGROUP.DEPBAR.LE gsb0, 0x0 ;  /* 0x00008000000079c5 */ /* 0x000fe40000010000 */
[----:B------:R-:W-:-:S06]  /*bf00*/  WARPGROUP.ARRIVE ;  /* 0x00000000000079c5 */ /* 0x000fcc0000000000 */
[----:B------:R-:W-:Y:S01]  /*bf10*/  HGMMA.64x256x16.F32.BF16 R24, R192, gdesc[UR8].tnspB, R24, gsb0 ;  /* 0x43e00008c0187df0 */ /* 0x000fe20008001818 */
[----:B------:R-:W-:Y:S01]  /*bf20*/  UMOV UR10, UR6 ;  /* 0x00000006000a7c82 */ /* 0x000fe20008000000 */
[----:B------:R-:W-:Y:S01]  /*bf30*/  UMOV UR11, 0x40000040 ;  /* 0x40000040000b7882 */ /* 0x000fe20000000000 */
[----:B------:R-:W-:Y:S02]  /*bf40*/  WARPGROUP.DEPBAR.LE gsb0, 0x0 ;  /* 0x00008000000079c5 */ /* 0x000fe40000010000 */
[----:B------:R-:W-:-:S15]  /*bf50*/  WARPGROUP.ARRIVE ;  /* 0x00000000000079c5 */ /* 0x000fde0000000000 */
[----:B------:R-:W-:-:S08]  /*bf60*/  NOP ;  /* 0x0000000000007918 */ /* 0x000fd00000000000 */
[----:B------:R-:W-:Y:S01]  /*bf70*/  HGMMA.64x256x16.F32.BF16 R24, R188, gdesc[UR8].tnspB, R24, gsb0 ;  /* 0x43e00008bc187df0 */ /* 0x000fe20008001818 */
[----:B------:R-:W-:Y:S01]  /*bf80*/  UMOV UR10, UR4 ;  /* 0x00000004000a7c82 */ /* 0x000fe20008000000 */
[----:B------:R-:W-:Y:S01]  /*bf90*/  UMOV UR11, 0x40000040 ;  /* 0x40000040000b7882 */ /* 0x000fe20000000000 */
[----:B------:R-:W-:-:S04]  /*bfa0*/  USEL UR4, URZ, 0x1, UP0 ;  /* 0x000000013f047887 */ /* 0x000fc80008000000 */
[----:B------:R-:W-:Y:S01]  /*bfb0*/  ULOP3.LUT UR38, UR38, UR4, URZ, 0x3c, !UPT ;  /* 0x0000000426267292 */ /* 0x000fe2000f8e3c3f */
[----:B------:R-:W-:Y:S02]  /*bfc0*/  WARPGROUP.DEPBAR.LE gsb0, 0x0 ;  /* 0x00008000000079c5 */ /* 0x000fe40000010000 */
[----:B------:R-:W-:-:S15]  /*bfd0*/  WARPGROUP.ARRIVE ;  /* 0x00000000000079c5 */ /* 0x000fde0000000000 */
[----:B------:R-:W-:-:S03]  /*bfe0*/  NOP ;  /* 0x0000000000007918 */ /* 0x000fc60000000000 */
[----:B------:R-:W-:Y:S03]  /*bff0*/  HGMMA.64x256x16.F32.BF16 R24, R184, gdesc[UR8].tnspB, R24, gsb0 ;  /* 0x43e00008b8187df0 */ /* 0x000fe60008001818 */
[----:B------:R-:W-:Y:S02]  /*c000*/  WARPGROUP.DEPBAR.LE gsb0, 0x0 ;  /* 0x00008000000079c5 */ /* 0x000fe40000010000 */
        /* <DEDUP_REMOVED lines=129> */
.L_x_1160:
[----:B------:R-:W0:Y:S01]  /*c820*/  S2R R5, SR_CgaCtaId ;  /* 0x0000000000057919 */ /* 0x000e220000008800 */
[----:B------:R-:W-:Y:S01]  /*c830*/  MOV R198, 0x400 ;  /* 0x0000040000c67802 */ /* 0x000fe20000000f00 */
[----:B------:R-:W-:Y:S01]  /*c840*/  BSSY B0, `(.L_x_1231) ;  /* 0x00002a2000007945 */ /* 0x000fe20003800000 */
[----:B------:R-:W-:Y:S02]  /*c850*/  BAR.SYNC.DEFER_BLOCKING 0x5, 0x180 ;  /* 0x0146000000007b1d */ /* 0x000fe40000010000 */
[----:B0-----:R-:W-:-:S05]  /*c860*/  LEA R198, R5, R198, 0x18 ;  /* 0x000000c605c67211 */ /* 0x001fca00078ec0ff */
[----:B------:R-:W0:Y:S02]  /*c870*/  LDS R4, [R198+0x308d0] ;  /* 0x0308d000c6047984 */ /* 0x000e240000000800 */
[----:B0-----:R-:W-:Y:S01]  /*c880*/  R2UR UR4, R4 ;  /* 0x00000000040472ca */ /* 0x001fe200000e0000 */
[----:B------:R-:W-:Y:S06]  /*c890*/  BAR.ARV 0x4, 0x180 ;  /* 0x0106000000007b1d */ /* 0x000fec0000002000 */
[----:B------:R-:W-:Y:S08]  /*c8a0*/  @P0 BRA `(.L_x_1232) ;  /* 0x0000001c006c0947 */ /* 0x000ff00003800000 */
[----:B------:R-:W0:Y:S01]  /*c8b0*/  S2R R5, SR_SWINHI ;  /* 0x0000000000057919 */ /* 0x000e220000002f00 */
[----:B------:R-:W1:Y:S01]  /*c8c0*/  LDC R199, c[0x0][0xbe8] ;  /* 0x0002fa00ffc77b82 */ /* 0x000e620000000800 */
[----:B------:R-:W-:Y:S01]  /*c8d0*/  F2FP.BF16.F32.PACK_AB R24, R25, R24 ;  /* 0x000000181918723e */ /* 0x000fe200000010ff */
[----:B------:R-:W-:Y:S01]  /*c8e0*/  ULDC.64 UR8, c[0x0][0xb90] ;  /* 0x0002e40000087ab9 */ /* 0x000fe20000000a00 */
[----:B------:R-:W-:Y:S01]  /*c8f0*/  R2UR UR11, R203 ;  /* 0x00000000cb0b72ca */ /* 0x000fe200000e0000 */
[----:B------:R-:W-:Y:S01]  /*c900*/  ULDC.64 UR14, c[0x0][0x208] ;  /* 0x00008200000e7ab9 */ /* 0x000fe20000000a00 */
[----:B------:R-:W-:Y:S02]  /*c910*/  F2FP.BF16.F32.PACK_AB R25, R44, R26 ;  /* 0x0000001a2c19723e */ /* 0x000fe400000010ff */
[----:B------:R-:W-:Y:S02]  /*c920*/  F2FP.BF16.F32.PACK_AB R26, R29, R28 ;  /* 0x0000001c1d1a723e */ /* 0x000fe400000010ff */
[----:B------:R-:W-:-:S02]  /*c930*/  F2FP.BF16.F32.PACK_AB R27, R16, R27 ;  /* 0x0000001b101b723e */ /* 0x000fc400000010ff */
[----:B------:R-:W-:Y:S02]  /*c940*/  R2UR UR13, R204 ;  /* 0x00000000cc0d72ca */ /* 0x000fe400000e0000 */
[----:B------:R-:W-:Y:S02]  /*c950*/  F2FP.BF16.F32.PACK_AB R32, R33, R32 ;  /* 0x000000202120723e */ /* 0x000fe400000010ff */
[----:B------:R-:W-:Y:S01]  /*c960*/  F2FP.BF16.F32.PACK_AB R33, R35, R34 ;  /* 0x000000222321723e */ /* 0x000fe200000010ff */
[----:B------:R-:W-:Y:S01]  /*c970*/  USHF.R.S32.HI UR10, URZ, 0x1f, UR11 ;  /* 0x0000001f3f0a7899 */ /* 0x000fe2000801140b */
[----:B------:R-:W-:Y:S01]  /*c980*/  F2FP.BF16.F32.PACK_AB R34, R37, R36 ;  /* 0x000000242522723e */ /* 0x000fe200000010ff */
[----:B------:R-:W-:Y:S01]  /*c990*/  VIADD R37, R19, UR60 ;  /* 0x0000003c13257c36 */ /* 0x000fe20008000000 */
[----:B------:R-:W-:Y:S01]  /*c9a0*/  F2FP.BF16.F32.PACK_AB R40, R41, R40 ;  /* 0x000000282928723e */ /* 0x000fe200000010ff */
[----:B------:R-:W-:Y:S01]  /*c9b0*/  UIMAD UR5, UR10, UR8, URZ ;  /* 0x000000080a0572a4 */ /* 0x000fe2000f8e023f */
[----:B------:R-:W-:Y:S01]  /*c9c0*/  F2FP.BF16.F32.PACK_AB R35, R39, R38 ;  /* 0x000000262723723e */ /* 0x000fe200000010ff */
[----:B------:R-:W-:Y:S01]  /*c9d0*/  UIMAD.WIDE.U32 UR6, UR11, UR8, URZ ;  /* 0x000000080b0672a5 */ /* 0x000fe2000f8e003f */
[----:B------:R-:W-:Y:S01]  /*c9e0*/  F2FP.BF16.F32.PACK_AB R41, R43, R42 ;  /* 0x0000002a2b29723e */ /* 0x000fe200000010ff */
[----:B------:R-:W-:Y:S01]  /*c9f0*/  UIMAD UR5, UR11, UR9, UR5 ;  /* 0x000000090b0572a4 */ /* 0x000fe2000f8e0205 */
[----:B------:R-:W-:Y:S01]  /*ca00*/  F2FP.BF16.F32.PACK_AB R42, R45, R177 ;  /* 0x000000b12d2a723e */ /* 0x000fe200000010ff */
[----:B------:R-:W-:Y:S01]  /*ca10*/  USHF.R.S32.HI UR12, URZ, 0x1f, UR13 ;  /* 0x0000001f3f0c7899 */ /* 0x000fe2000801140d */
[----:B------:R-:W-:Y:S01]  /*ca20*/  F2FP.BF16.F32.PACK_AB R43, R47, R46 ;  /* 0x0000002e2f2b723e */ /* 0x000fe200000010ff */
[----:B------:R-:W-:Y:S01]  /*ca30*/  IMAD.MOV.U32 R36, RZ, RZ, R37 ;  /* 0x000000ffff247224 */ /* 0x000fe200078e0025 */
[----:B------:R-:W-:Y:S01]  /*ca40*/  ULDC.64 UR8, c[0x0][0xb98] ;  /* 0x0002e60000087ab9 */ /* 0x000fe20000000a00 */
[----:B------:R-:W-:Y:S01]  /*ca50*/  UIADD3 UR7, UR7, UR5, URZ ;  /* 0x0000000507077290 */ /* 0x000fe2000fffe03f */
[----:B------:R-:W-:-:S02]  /*ca60*/  MOV R168, R198 ;  /* 0x000000c600a87202 */ /* 0x000fc40000000f00 */
[----:B0-----:R-:W-:Y:S01]  /*ca70*/  MOV R169, R5 ;  /* 0x0000000500a97202 */ /* 0x001fe20000000f00 */
[----:B------:R-:W-:Y:S01]  /*ca80*/  IMAD R5, R206, 0x40, R18 ;  /* 0x00000040ce057824 */ /* 0x000fe200078e0212 */
[----:B------:R-:W-:Y:S02]  /*ca90*/  UIMAD UR5, UR12, UR8, URZ ;  /* 0x000000080c0572a4 */ /* 0x000fe4000f8e023f */
[----:B------:R-:W-:Y:S01]  /*caa0*/  UIMAD.WIDE.U32 UR6, UR13, UR8, UR6 ;  /* 0x000000080d0672a5 */ /* 0x000fe2000f8e0006 */
[----:B------:R-:W-:Y:S01]  /*cab0*/  IMAD.WIDE R12, R211, 0x2, R168 ;  /* 0x00000002d30c7825 */ /* 0x000fe200078e02a8 */
[----:B------:R-:W-:-:S03]  /*cac0*/  UIMAD UR5, UR13, UR9, UR5 ;  /* 0x000000090d0572a4 */ /* 0x000fc6000f8e0205 */
[----:B------:R-:W-:Y:S01]  /*cad0*/  IMAD.WIDE R168, R5, 0x2, R168 ;  /* 0x0000000205a87825 */ /* 0x000fe200078e02a8 */
[C---:B------:R-:W-:Y:S01]  /*cae0*/  IADD3 R7, P3, R12.reuse, 0xc060, RZ ;  /* 0x0000c0600c077810 */ /* 0x040fe20007f7e0ff */
[----:B------:R-:W-:Y:S01]  /*caf0*/  ULDC.64 UR8, c[0x0][0xae8] ;  /* 0x0002ba0000087ab9 */ /* 0x000fe20000000a00 */
[C---:B------:R-:W-:Y:S02]  /*cb00*/  LOP3.LUT R139, R12.reuse, 0x380, RZ, 0xc0, !PT ;  /* 0x000003800c8b7812 */ /* 0x040fe400078ec0ff */
[----:B------:R-:W-:Y:S01]  /*cb10*/  LOP3.LUT R4, R7, 0x380, RZ, 0xc0, !PT ;  /* 0x0000038007047812 */ /* 0x000fe200078ec0ff */
[----:B------:R-:W-:Y:S01]  /*cb20*/  IMAD.X R5, RZ, RZ, R13, P3 ;  /* 0x000000ffff057224 */ /* 0x000fe200018e060d */
[----:B------:R-:W-:Y:S02]  /*cb30*/  IADD3 R115, P4, R12, 0xc040, RZ ;  /* 0x0000c0400c737810 */ /* 0x000fe40007f9e0ff */
[----:B------:R-:W-:Y:S02]  /*cb40*/  SHF.R.U64 R4, R4, 0x3, RZ ;  /* 0x0000000304047819 */ /* 0x000fe400000012ff */
        /* <DEDUP_REMOVED lines=12> */
[----:B------:R-:W-:Y:S01]  /*cc10*/  LOP3.LUT R4, R4, R7, RZ, 0x3c, !PT ;  /* 0x0000000704047212 */ /* 0x000fe200078e3cff */
[--C-:B------:R-:W-:Y:S01]  /*cc20*/  IMAD.X R7, RZ, RZ, R13.reuse, P4 ;  /* 0x000000ffff077224 */ /* 0x100fe200020e060d */
[C---:B------:R-:W-:Y:S01]  /*cc30*/  IADD3 R30, P4, R12.reuse, 0x8000, RZ ;  /* 0x000080000c1e7810 */ /* 0x040fe20007f9e0ff */
[----:B------:R-:W-:Y:S01]  /*cc40*/  IMAD.X R155, RZ, RZ, R13, P3 ;  /* 0x000000ffff9b7224 */ /* 0x000fe200018e060d */
[----:B------:R-:W-:-:S02]  /*cc50*/  IADD3 R31, P5, R12, 0x4060, RZ ;  /* 0x000040600c1f7810 */ /* 0x000fc40007fbe0ff */
        /* <DEDUP_REMOVED lines=10> */
[----:B------:R-:W-:Y:S01]  /*cd00*/  LOP3.LUT R138, R139, R12, RZ, 0x3c, !PT ;  /* 0x0000000c8b8a7212 */ /* 0x000fe200078e3cff */
[--C-:B------:R-:W-:Y:S01]  /*cd10*/  IMAD.X R9, RZ, RZ, R13.reuse, P2 ;  /* 0x000000ffff097224 */ /* 0x100fe200010e060d */
[----:B------:R-:W-:Y:S01]  /*cd20*/  LOP3.LUT R12, R107, 0x380, RZ, 0xc0, !PT ;  /* 0x000003806b0c7812 */ /* 0x000fe200078ec0ff */
[--C-:B------:R-:W-:Y:S01]  /*cd30*/  IMAD.X R167, RZ, RZ, R13.reuse, P3 ;  /* 0x000000ffffa77224 */ /* 0x100fe200018e060d */
[----:B------:R-:W-:Y:S01]  /*cd40*/  LOP3.LUT R10, R111, 0x380, RZ, 0xc0, !PT ;  /* 0x000003806f0a7812 */ /* 0x000fe200078ec0ff */
[----:B------:R-:W-:Y:S01]  /*cd50*/  IMAD.MOV.U32 R139, RZ, RZ, R13 ;  /* 0x000000ffff8b7224 */ /* 0x000fe200078e000d */
[----:B------:R-:W-:-:S02]  /*cd60*/  SHF.R.U64 R12, R12, 0x3, RZ ;  /* 0x000000030c0c7819 */ /* 0x000fc400000012ff */
[----:B------:R-:W-:Y:S02]  /*cd70*/  LOP3.LUT R13, R98, 0x380, RZ, 0xc0, !PT ;  /* 0x00000380620d7812 */ /* 0x000fe400078ec0ff */
[----:B------:R-:W-:Y:S02]  /*cd80*/  LOP3.LUT R146, R12, R107, RZ, 0x3c, !PT ;  /* 0x0000006b0c927212 */ /* 0x000fe400078e3cff */
[----:B------:R-:W-:Y:S02]  /*cd90*/  IADD3 R107, P2, R168, 0x7000, RZ ;  /* 0x00007000a86b7810 */ /* 0x000fe40007f5e0ff */
[----:B------:R-:W-:Y:S02]  /*cda0*/  SHF.R.U64 R13, R13, 0x3, RZ ;  /* 0x000000030d0d7819 */ /* 0x000fe400000012ff */
[----:B------:R-:W-:Y:S02]  /*cdb0*/  LOP3.LUT R106, R107, 0x380, RZ, 0xc0, !PT ;  /* 0x000003806b6a7812 */ /* 0x000fe400078ec0ff */
[----:B------:R-:W-:-:S02]  /*cdc0*/  LOP3.LUT R142, R13, R98, RZ, 0x3c, !PT ;  /* 0x000000620d8e7212 */ /* 0x000fc400078e3cff */
[----:B------:R-:W-:Y:S02]  /*cdd0*/  LOP3.LUT R13, R30, 0x380, RZ, 0xc0, !PT ;  /* 0x000003801e0d7812 */ /* 0x000fe400078ec0ff */
[----:B------:R-:W-:Y:S02]  /*cde0*/  SHF.R.U64 R106, R106, 0x3, RZ ;  /* 0x000000036a6a7819 */ /* 0x000fe400000012ff */
[----:B------:R-:W-:Y:S02]  /*cdf0*/  LOP3.LUT R12, R15, 0x380, RZ, 0xc0, !PT ;  /* 0x000003800f0c7812 */ /* 0x000fe400078ec0ff */
[----:B------:R-:W-:Y:S02]  /*ce00*/  SHF.R.U64 R13, R13, 0x3, RZ ;  /* 0x000000030d0d7819 */ /* 0x000fe400000012ff */
[----:B------:R-:W-:Y:S01]  /*ce10*/  LOP3.LUT R106, R106, R107, RZ, 0x3c, !PT ;  /* 0x0000006b6a6a7212 */ /* 0x000fe200078e3cff */
[----:B------:R-:W-:Y:S01]  /*ce20*/  IMAD.X R107, RZ, RZ, R169, P2 ;  /* 0x000000ffff6b7224 */ /* 0x000fe200010e06a9 */
[----:B------:R-:W-:-:S02]  /*ce30*/  IADD3 R135, P2, R168, 0xe000, RZ ;  /* 0x0000e000a8877810 */ /* 0x000fc40007f5e0ff */
[----:B------:R-:W-:Y:S02]  /*ce40*/  SHF.R.U64 R12, R12, 0x3, RZ ;  /* 0x000000030c0c7819 */ /* 0x000fe400000012ff */
[----:B------:R-:W-:Y:S02]  /*ce50*/  LOP3.LUT R156, R13, R30, RZ, 0x3c, !PT ;  /* 0x0000001e0d9c7212 */ /* 0x000fe400078e3cff */
[----:B------:R-:W-:Y:S02]  /*ce60*/  LOP3.LUT R13, R20, 0x380, RZ, 0xc0, !PT ;  /* 0x00000380140d7812 */ /* 0x000fe400078ec0ff */
[----:B------:R-:W-:Y:S02]  /*ce70*/  LOP3.LUT R134, R135, 0x380, RZ, 0xc0, !PT ;  /* 0x0000038087867812 */ /* 0x000fe400078ec0ff */
[----:B------:R-:W-:Y:S02]  /*ce80*/  LOP3.LUT R150, R12, R15, RZ, 0x3c, !PT ;  /* 0x0000000f0c967212 */ /* 0x000fe400078e3cff */
[----:B------:R-:W-:-:S02]  /*ce90*/  LOP3.LUT R12, R21, 0x380, RZ, 0xc0, !PT ;  /* 0x00000380150c7812 */ /* 0x000fc400078ec0ff */
[----:B------:R-:W-:Y:S02]  /*cea0*/  SHF.R.U64 R13, R13, 0x3, RZ ;  /* 0x000000030d0d7819 */ /* 0x000fe400000012ff */
[----:B------:R-:W-:Y:S02]  /*ceb0*/  SHF.R.U64 R134, R134, 0x3, RZ ;  /* 0x0000000386867819 */ /* 0x000fe400000012ff */
[----:B------:R-:W-:Y:S02]  /*cec0*/  SHF.R.U64 R12, R12, 0x3, RZ ;  /* 0x000000030c0c7819 */ /* 0x000fe400000012ff */
[----:B------:R-:W-:Y:S02]  /*ced0*/  LOP3.LUT R164, R13, R20, RZ, 0x3c, !PT ;  /* 0x000000140da47212 */ /* 0x000fe400078e3cff */
[----:B------:R-:W-:Y:S02]  /*cee0*/  IADD3 R13, P3, R168, 0x1000, RZ ;  /* 0x00001000a80d7810 */ /* 0x000fe40007f7e0ff */
[----:B------:R-:W-:Y:S01]  /*cef0*/  LOP3.LUT R134, R134, R135, RZ, 0x3c, !PT ;  /* 0x0000008786867212 */ /* 0x000fe200078e3cff */
[----:B------:R-:W-:Y:S01]  /*cf00*/  IMAD.X R135, RZ, RZ, R169, P2 ;  /* 0x000000ffff877224 */ /* 0x000fe200010e06a9 */
[----:B-1----:R-:W-:-:S02]  /*cf10*/  ISETP.NE.AND P2, PT, R199, 0x1, PT ;  /* 0x00000001c700780c */ /* 0x002fc40003f45270 */
[----:B------:R-:W-:Y:S02]  /*cf20*/  LOP3.LUT R160, R12, R21, RZ, 0x3c, !PT ;  /* 0x000000150ca07212 */ /* 0x000fe400078e3cff */
[----:B------:R-:W-:Y:S02]  /*cf30*/  LOP3.LUT R12, R13, 0x380, RZ, 0xc0, !PT ;  /* 0x000003800d0c7812 */ /* 0x000fe400078ec0ff */
[----:B------:R-:W-:Y:S02]  /*cf40*/  SHF.R.U64 R10, R10, 0x3, RZ ;  /* 0x000000030a0a7819 */ /* 0x000fe400000012ff */
[----:B------:R-:W-:Y:S02]  /*cf50*/  SHF.R.U64 R12, R12, 0x3, RZ ;  /* 0x000000030c0c7819 */ /* 0x000fe400000012ff */
[----:B------:R-:W-:Y:S01]  /*cf60*/  MOV R203, R138 ;  /* 0x0000008a00cb7202 */ /* 0x000fe20000000f00 */
[----:B------:R-:W-:Y:S01]  /*cf70*/  BAR.SYNC.DEFER_BLOCKING 0x1, 0x100 ;  /* 0x0044000000007b1d */ /* 0x000fe20000010000 */
[----:B------:R-:W-:Y:S01]  /*cf80*/  LOP3.LUT R12, R12, R13, RZ, 0x3c, !PT ;  /* 0x0000000d0c0c7212 */ /* 0x000fe200078e3cff */
[----:B------:R-:W-:Y:S01]  /*cf90*/  IMAD.X R13, RZ, RZ, R169, P3 ;  /* 0x000000ffff0d7224 */ /* 0x000fe200018e06a9 */
[----:B------:R-:W-:-:S02]  /*cfa0*/  LOP3.LUT R10, R10, R111, RZ, 0x3c, !PT ;  /* 0x0000006f0a0a7212 */ /* 0x000fc400078e3cff */
[----:B------:R-:W-:Y:S02]  /*cfb0*/  IADD3 R111, P3, R168, 0x8000, RZ ;  /* 0x00008000a86f7810 */ /* 0x000fe40007f7e0ff */
[----:B------:R-:W-:Y:S02]  /*cfc0*/  LOP3.LUT R98, R99, 0x380, RZ, 0xc0, !PT ;  /* 0x0000038063627812 */ /* 0x000fe400078ec0ff */
[----:B------:R-:W-:Y:S02]  /*cfd0*/  LOP3.LUT R110, R111, 0x380, RZ, 0xc0, !PT ;  /* 0x000003806f6e7812 */ /* 0x000fe400078ec0ff */
[----:B------:R-:W-:Y:S02]  /*cfe0*/  LOP3.LUT R30, R31, 0x380, RZ, 0xc0, !PT ;  /* 0x000003801f1e7812 */ /* 0x000fe400078ec0ff */
[----:B------:R-:W-:Y:S02]  /*cff0*/  SHF.R.U64 R110, R110, 0x3, RZ ;  /* 0x000000036e6e7819 */ /* 0x000fe400000012ff */
[----:B------:R-:W-:-:S02]  /*d000*/  SHF.R.U64 R98, R98, 0x3, RZ ;  /* 0x0000000362627819 */ /* 0x000fc400000012ff */
[----:B------:R-:W-:Y:S02]  /*d010*/  SHF.R.U64 R30, R30, 0x3, RZ ;  /* 0x000000031e1e7819 */ /* 0x000fe400000012ff */
[----:B------:R-:W-:Y:S01]  /*d020*/  LOP3.LUT R110, R110, R111, RZ, 0x3c, !PT ;  /* 0x0000006f6e6e7212 */ /* 0x000fe200078e3cff */
[----:B------:R-:W-:Y:S01]  /*d030*/  IMAD.X R111, RZ, RZ, R169, P3 ;  /* 0x000000ffff6f7224 */ /* 0x000fe200018e06a9 */
[----:B------:R-:W-:Y:S02]  /*d040*/  LOP3.LUT R154, R98, R99, RZ, 0x3c, !PT ;  /* 0x00000063629a7212 */ /* 0x000fe400078e3cff */
[C---:B------:R-:W-:Y:S01]  /*d050*/  IADD3 R99, P0, R168.reuse, 0x5000, RZ ;  /* 0x00005000a8637810 */ /* 0x040fe20007f1e0ff */
[----:B------:R0:W-:Y:S01]  /*d060*/  STSM.16.M88.4 [R203], R24 ;  /* 0x00000018cb007844 */ /* 0x0001e20000000200 */
[----:B------:R-:W-:Y:S02]  /*d070*/  IADD3 R205, P3, R168, 0xf000, RZ ;  /* 0x0000f000a8cd7810 */ /* 0x000fe40007f7e0ff */
[----:B------:R-:W-:-:S02]  /*d080*/  LOP3.LUT R6, R115, 0x380, RZ, 0xc0, !PT ;  /* 0x0000038073067812 */ /* 0x000fc400078ec0ff */
[----:B------:R-:W-:Y:S01]  /*d090*/  LOP3.LUT R158, R30, R31, RZ, 0x3c, !PT ;  /* 0x0000001f1e9e7212 */ /* 0x000fe200078e3cff */
[----:B------:R-:W-:Y:S01]  /*d0a0*/  IMAD.X R139, RZ, RZ, R169, P3 ;  /* 0x000000ffff8b7224 */ /* 0x000fe200018e06a9 */
[----:B------:R-:W-:Y:S02]  /*d0b0*/  LOP3.LUT R31, R8, 0x380, RZ, 0xc0, !PT ;  /* 0x00000380081f7812 */ /* 0x000fe400078ec0ff */
[----:B------:R-:W-:Y:S02]  /*d0c0*/  LOP3.LUT R21, R14, 0x380, RZ, 0xc0, !PT ;  /* 0x000003800e157812 */ /* 0x000fe400078ec0ff */
[----:B------:R-:W-:Y:S02]  /*d0d0*/  LOP3.LUT R15, R22, 0x380, RZ, 0xc0, !PT ;  /* 0x00000380160f7812 */ /* 0x000fe400078ec0ff */
[----:B------:R-:W-:Y:S02]  /*d0e0*/  LOP3.LUT R98, R99, 0x380, RZ, 0xc0, !PT ;  /* 0x0000038063627812 */ /* 0x000fe400078ec0ff */
[----:B------:R-:W-:Y:S01]  /*d0f0*/  LOP3.LUT R16, R205, 0x380, RZ, 0xc0, !PT ;  /* 0x00000380cd107812 */ /* 0x000fe200078ec0ff */
[----:B0-----:R-:W0:Y:S01]  /*d100*/  @P2 LDC R24, c[0x0][0xbec] ;  /* 0x0002fb00ff182b82 */ /* 0x001e220000000800 */
[----:B------:R-:W-:-:S02]  /*d110*/  SHF.R.U64 R6, R6, 0x3, RZ ;  /* 0x0000000306067819 */ /* 0x000fc400000012ff */
[----:B------:R-:W-:Y:S02]  /*d120*/  SHF.R.U64 R31, R31, 0x3, RZ ;  /* 0x000000031f1f7819 */ /* 0x000fe400000012ff */
[----:B------:R-:W-:Y:S02]  /*d130*/  SHF.R.U64 R21, R21, 0x3, RZ ;  /* 0x0000000315157819 */ /* 0x000fe400000012ff */
[----:B------:R-:W-:Y:S01]  /*d140*/  SHF.R.U64 R15, R15, 0x3, RZ ;  /* 0x000000030f0f7819 */ /* 0x000fe200000012ff */
[----:B------:R-:W1:Y:S01]  /*d150*/  @P2 LDC R27, c[0x0][0xbf0] ;  /* 0x0002fc00ff1b2b82 */ /* 0x000e620000000800 */
[----:B------:R-:W-:Y:S02]  /*d160*/  SHF.R.U64 R98, R98, 0x3, RZ ;  /* 0x0000000362627819 */ /* 0x000fe400000012ff */
[----:B------:R-:W-:Y:S02]  /*d170*/  SHF.R.U64 R16, R16, 0x3, RZ ;  /* 0x0000000310107819 */ /* 0x000fe400000012ff */
[----:B------:R-:W-:-:S02]  /*d180*/  LOP3.LUT R6, R6, R115, RZ, 0x3c, !PT ;  /* 0x0000007306067212 */ /* 0x000fc400078e3cff */
[----:B------:R-:W-:Y:S02]  /*d190*/  LOP3.LUT R8, R31, R8, RZ, 0x3c, !PT ;  /* 0x000000081f087212 */ /* 0x000fe400078e3cff */
[----:B------:R-:W-:Y:S02]  /*d1a0*/  LOP3.LUT R166, R21, R14, RZ, 0x3c, !PT ;  /* 0x0000000e15a67212 */ /* 0x000fe400078e3cff */
[----:B------:R-:W-:Y:S02]  /*d1b0*/  LOP3.LUT R102, R103, 0x380, RZ, 0xc0, !PT ;  /* 0x0000038067667812 */ /* 0x000fe400078ec0ff */
[----:B------:R-:W-:Y:S02]  /*d1c0*/  LOP3.LUT R162, R15, R22, RZ, 0x3c, !PT ;  /* 0x000000160fa27212 */ /* 0x000fe400078e3cff */
[----:B------:R-:W-:Y:S01]  /*d1d0*/  LOP3.LUT R98, R98, R99, RZ, 0x3c, !PT ;  /* 0x0000006362627212 */ /* 0x000fe200078e3cff */
[----:B0-----:R-:W-:Y:S01]  /*d1e0*/  @P2 IMAD.HI.U32 R24, R37, R24, RZ ;  /* 0x0000001825182227 */ /* 0x001fe200078e00ff */
[----:B------:R-:W-:-:S02]  /*d1f0*/  LOP3.LUT R138, R16, R205, RZ, 0x3c, !PT ;  /* 0x000000cd108a7212 */ /* 0x000fc400078e3cff */
[----:B------:R-:W-:Y:S01]  /*d200*/  MOV R150, R150 ;  /* 0x0000009600967202 */ /* 0x000fe20000000f00 */
[----:B------:R-:W-:Y:S01]  /*d210*/  IMAD.X R99, RZ, RZ, R169, P0 ;  /* 0x000000ffff637224 */ /* 0x000fe200000e06a9 */
[----:B------:R-:W-:Y:S02]  /*d220*/  MOV R16, R4 ;  /* 0x0000000400107202 */ /* 0x000fe40000000f00 */
[----:B------:R-:W-:Y:S01]  /*d230*/  MOV R22, R6 ;  /* 0x0000000600167202 */ /* 0x000fe20000000f00 */
[----:B------:R0:W-:Y:S01]  /*d240*/  STSM.16.M88.4 [R150], R32 ;  /* 0x0000002096007844 */ /* 0x0001e20000000200 */
[----:B------:R-:W-:Y:S02]  /*d250*/  MOV R160, R160 ;  /* 0x000000a000a07202 */ /* 0x000fe40000000f00 */
[----:B------:R-:W-:Y:S02]  /*d260*/  IADD3 R127, P0, R168, 0xc000, RZ ;  /* 0x0000c000a87f7810 */ /* 0x000fe40007f1e0ff */
[----:B------:R-:W-:Y:S01]  /*d270*/  MOV R44, R10 ;  /* 0x0000000a002c7202 */ /* 0x000fe20000000f00 */
[----:B------:R-:W-:Y:S01]  /*d280*/  STSM.16.M88.4 [R160], R40 ;  /* 0x00000028a0007844 */ /* 0x000fe20000000200 */
[----:B------:R-:W-:-:S02]  /*d290*/  MOV R166, R166 ;  /* 0x000000a600a67202 */ /* 0x000fc40000000f00 */
[----:B------:R-:W-:Y:S02]  /*d2a0*/  F2FP.BF16.F32.PACK_AB R4, R49, R179 ;  /* 0x000000b33104723e */ /* 0x000fe400000010ff */
[----:B------:R-:W-:Y:S02]  /*d2b0*/  F2FP.BF16.F32.PACK_AB R5, R51, R50 ;  /* 0x000000323305723e */ /* 0x000fe400000010ff */
[----:B------:R-:W-:Y:S02]  /*d2c0*/  F2FP.BF16.F32.PACK_AB R6, R53, R180 ;  /* 0x000000b43506723e */ /* 0x000fe400000010ff */
[----:B------:R-:W-:Y:S02]  /*d2d0*/  F2FP.BF16.F32.PACK_AB R7, R55, R54 ;  /* 0x000000363707723e */ /* 0x000fe400000010ff */
[----:B------:R-:W-:Y:S02]  /*d2e0*/  MOV R25, R8 ;  /* 0x0000000800197202 */ /* 0x000fe40000000f00 */
[----:B------:R-:W-:Y:S01]  /*d2f0*/  F2FP.BF16.F32.PACK_AB R8, R57, R181 ;  /* 0x000000b53908723e */ /* 0x000fe200000010ff */
[----:B------:R2:W-:Y:S01]  /*d300*/  STSM.16.M88.4 [R166], R4 ;  /* 0x00000004a6007844 */ /* 0x0005e20000000200 */
[----:B------:R-:W-:-:S02]  /*d310*/  F2FP.BF16.F32.PACK_AB R9, R59, R58 ;  /* 0x0000003a3b09723e */ /* 0x000fc400000010ff */
[----:B------:R-:W-:Y:S02]  /*d320*/  F2FP.BF16.F32.PACK_AB R10, R61, R182 ;  /* 0x000000b63d0a723e */ /* 0x000fe400000010ff */
[----:B------:R-:W-:Y:S02]  /*d330*/  F2FP.BF16.F32.PACK_AB R11, R63, R62 ;  /* 0x0000003e3f0b723e */ /* 0x000fe400000010ff */
[----:B------:R-:W-:Y:S02]  /*d340*/  SHF.R.U64 R102, R102, 0x3, RZ ;  /* 0x0000000366667819 */ /* 0x000fe400000012ff */
[----:B-1----:R-:W-:Y:S01]  /*d350*/  @P2 SHF.R.U32.HI R36, RZ, R27, R24 ;  /* 0x0000001bff242219 */ /* 0x002fe20000011618 */
[----:B------:R1:W-:Y:S01]  /*d360*/  STSM.16.M88.4 [R25], R8 ;  /* 0x0000000819007844 */ /* 0x0003e20000000200 */
[----:B------:R-:W-:Y:S02]  /*d370*/  LOP3.LUT R126, R127, 0x380, RZ, 0xc0, !PT ;  /* 0x000003807f7e7812 */ /* 0x000fe400078ec0ff */
[----:B------:R-:W-:Y:S01]  /*d380*/  LOP3.LUT R152, R102, R103, RZ, 0x3c, !PT ;  /* 0x0000006766987212 */ /* 0x000fe200078e3cff */
[----:B0-----:R-:W-:Y:S01]  /*d390*/  IMAD.MOV R32, RZ, RZ, -R36 ;  /* 0x000000ffff207224 */ /* 0x001fe200078e0a24 */
[----:B------:R-:W-:-:S02]  /*d3a0*/  MOV R164, R164 ;  /* 0x000000a400a47202 */ /* 0x000fc40000000f00 */
[----:B--2---:R-:W-:Y:S01]  /*d3b0*/  F2FP.BF16.F32.PACK_AB R4, R65, R183 ;  /* 0x000000b74104723e */ /* 0x004fe200000010ff */
[----:B------:R-:W-:Y:S01]  /*d3c0*/  IMAD R37, R199, R32, R37 ;  /* 0x00000020c7257224 */ /* 0x000fe200078e0225 */
[----:B------:R-:W-:Y:S02]  /*d3d0*/  F2FP.BF16.F32.PACK_AB R5, R67, R66 ;  /* 0x000000424305723e */ /* 0x000fe400000010ff */
[----:B------:R-:W-:Y:S02]  /*d3e0*/  F2FP.BF16.F32.PACK_AB R6, R69, R184 ;  /* 0x000000b84506723e */ /* 0x000fe400000010ff */
[----:B------:R-:W-:Y:S02]  /*d3f0*/  F2FP.BF16.F32.PACK_AB R7, R71, R70 ;  /* 0x000000464707723e */ /* 0x000fe400000010ff */
[----:B------:R-:W-:Y:S02]  /*d400*/  IADD3 R103, P1, R168, 0x6000, RZ ;  /* 0x00006000a8677810 */ /* 0x000fe40007f3e0ff */
[----:B------:R-:W-:Y:S01]  /*d410*/  MOV R162, R162 ;  /* 0x000000a200a27202 */ /* 0x000fe20000000f00 */
[----:B------:R-:W-:Y:S01]  /*d420*/  STSM.16.M88.4 [R164], R4 ;  /* 0x00000004a4007844 */ /* 0x000fe20000000200 */
[----:B-1----:R-:W-:-:S02]  /*d430*/  F2FP.BF16.F32.PACK_AB R8, R73, R185 ;  /* 0x000000b94908723e */ /* 0x002fc400000010ff */
[----:B------:R-:W-:Y:S02]  /*d440*/  F2FP.BF16.F32.PACK_AB R9, R75, R74 ;  /* 0x0000004a4b09723e */ /* 0x000fe400000010ff */
[----:B------:R-:W-:Y:S02]  /*d450*/  F2FP.BF16.F32.PACK_AB R10, R77, R186 ;  /* 0x000000ba4d0a723e */ /* 0x000fe400000010ff */
[----:B------:R-:W-:Y:S02]  /*d460*/  F2FP.BF16.F32.PACK_AB R11, R79, R78 ;  /* 0x0000004e4f0b723e */ /* 0x000fe400000010ff */
[----:B------:R-:W-:Y:S02]  /*d470*/  SHF.R.U64 R126, R126, 0x3, RZ ;  /* 0x000000037e7e7819 */ /* 0x000fe400000012ff */
[----:B------:R-:W-:Y:S01]  /*d480*/  MOV R158, R158 ;  /* 0x0000009e009e7202 */ /* 0x000fe20000000f00 */
[----:B------:R0:W-:Y:S01]  /*d490*/  STSM.16.M88.4 [R162], R8 ;  /* 0x00000008a2007844 */ /* 0x0001e20000000200 */
[----:B------:R-:W-:-:S02]  /*d4a0*/  F2FP.BF16.F32.PACK_AB R24, R81, R187 ;  /* 0x000000bb5118723e */ /* 0x000fc400000010ff */
[----:B------:R-:W-:Y:S02]  /*d4b0*/  F2FP.BF16.F32.PACK_AB R25, R83, R82 ;  /* 0x000000525319723e */ /* 0x000fe400000010ff */
[----:B------:R-:W-:Y:S02]  /*d4c0*/  F2FP.BF16.F32.PACK_AB R26, R85, R188 ;  /* 0x000000bc551a723e */ /* 0x000fe400000010ff */
[----:B------:R-:W-:Y:S02]  /*d4d0*/  F2FP.BF16.F32.PACK_AB R27, R87, R86 ;  /* 0x00000056571b723e */ /* 0x000fe400000010ff */
[----:B------:R-:W-:Y:S02]  /*d4e0*/  LOP3.LUT R102, R103, 0x380, RZ, 0xc0, !PT ;  /* 0x0000038067667812 */ /* 0x000fe400078ec0ff */
[----:B------:R-:W-:Y:S01]  /*d4f0*/  LOP3.LUT R126, R126, R127, RZ, 0x3c, !PT ;  /* 0x0000007f7e7e7212 */ /* 0x000fe200078e3cff */
[----:B------:R-:W-:Y:S01]  /*d500*/  IMAD.X R127, RZ, RZ, R169, P0 ;  /* 0x000000ffff7f7224 */ /* 0x000fe200000e06a9 */
[----:B------:R1:W-:Y:S01]  /*d510*/  STSM.16.M88.4 [R158], R24 ;  /* 0x000000189e007844 */ /* 0x0003e20000000200 */
[----:B------:R-:W-:Y:S01]  /*d520*/  SHF.R.U64 R102, R102, 0x3, RZ ;  /* 0x0000000366667819 */ /* 0x000fe200000012ff */
[----:B0-----:R-:W-:Y:S01]  /*d530*/  IMAD.U32 R9, RZ, RZ, UR5 ;  /* 0x00000005ff097e24 */ /* 0x001fe2000f8e00ff */
[----:B------:R-:W-:Y:S01]  /*d540*/  SHF.R.S32.HI R8, RZ, 0x1f, R36 ;  /* 0x0000001fff087819 */ /* 0x000fe20000011424 */
[----:B------:R-:W-:Y:S01]  /*d550*/  ULDC UR5, c[0x0][0xa88] ;  /* 0x0002a20000057ab9 */ /* 0x000fe20000000800 */
[----:B------:R-:W-:-:S02]  /*d560*/  F2FP.BF16.F32.PACK_AB R5, R48, R3 ;  /* 0x000000033005723e */ /* 0x000fc400000010ff */
[----:B------:R-:W-:Y:S02]  /*d570*/  SHF.R.S32.HI R3, RZ, 0x1f, R37 ;  /* 0x0000001fff037819 */ /* 0x000fe40000011425 */
[----:B------:R-:W-:Y:S01]  /*d580*/  LOP3.LUT R102, R102, R103, RZ, 0x3c, !PT ;  /* 0x0000006766667212 */ /* 0x000fe200078e3cff */
[----:B------:R-:W-:Y:S01]  /*d590*/  IMAD.X R103, RZ, RZ, R169, P1 ;  /* 0x000000ffff677224 */ /* 0x000fe200008e06a9 */
[----:B------:R-:W-:Y:S02]  /*d5a0*/  IADD3 R131, P1, R168, 0xd000, RZ ;  /* 0x0000d000a8837810 */ /* 0x000fe40007f3e0ff */
[----:B------:R-:W-:Y:S02]  /*d5b0*/  MOV R156, R156 ;  /* 0x0000009c009c7202 */ /* 0x000fe40000000f00 */
[----:B-1----:R-:W-:Y:S01]  /*d5c0*/  IADD3 R24, P0, R36, UR6, RZ ;  /* 0x0000000624187c10 */ /* 0x002fe2000ff1e0ff */
[----:B------:R-:W-:Y:S01]  /*d5d0*/  VIADD R26, R210, UR60 ;  /* 0x0000003cd21a7c36 */ /* 0x000fe20008000000 */
[----:B------:R-:W-:-:S02]  /*d5e0*/  F2FP.BF16.F32.PACK_AB R32, R89, R189 ;  /* 0x000000bd5920723e */ /* 0x000fc400000010ff */
[----:B------:R-:W-:Y:S01]  /*d5f0*/  IADD3.X R25, R8, UR7, R9, P0, !PT ;  /* 0x0000000708197c10 */ /* 0x000fe200087fe409 */
[----:B------:R-:W-:Y:S01]  /*d600*/  ULDC.64 UR6, c[0x0][0xb88] ;  /* 0x0002e20000067ab9 */ /* 0x000fe20000000a00 */
[----:B------:R-:W-:Y:S01]  /*d610*/  F2FP.BF16.F32.PACK_AB R33, R91, R90 ;  /* 0x0000005a5b21723e */ /* 0x000fe200000010ff */
[----:B------:R-:W-:Y:S01]  /*d620*/  IMAD R8, R3, UR6, RZ ;  /* 0x0000000603087c24 */ /* 0x000fe2000f8e02ff */
[----:B------:R-:W-:Y:S01]  /*d630*/  F2FP.BF16.F32.PACK_AB R34, R93, R190 ;  /* 0x000000be5d22723e */ /* 0x000fe200000010ff */
[----:B------:R-:W-:Y:S01]  /*d640*/  IMAD.WIDE.U32 R24, R37, UR6, R24 ;  /* 0x0000000625187c25 */ /* 0x000fe2000f8e0018 */
[----:B------:R-:W-:Y:S02]  /*d650*/  F2FP.BF16.F32.PACK_AB R35, R95, R94 ;  /* 0x0000005e5f23723e */ /* 0x000fe400000010ff */
[----:B------:R-:W-:Y:S01]  /*d660*/  MOV R154, R154 ;  /* 0x0000009a009a7202 */ /* 0x000fe20000000f00 */
[----:B------:R-:W-:Y:S01]  /*d670*/  IMAD R37, R37, UR7, R8 ;  /* 0x0000000725257c24 */ /* 0x000fe2000f8e0208 */
[----:B------:R-:W-:Y:S01]  /*d680*/  F2FP.BF16.F32.PACK_AB R4, R97, R191 ;  /* 0x000000bf6104723e */ /* 0x000fe200000010ff */
[----:B------:R0:W-:Y:S01]  /*d690*/  STSM.16.M88.4 [R156], R32 ;  /* 0x000000209c007844 */ /* 0x0001e20000000200 */
[----:B------:R-:W-:Y:S01]  /*d6a0*/  F2FP.BF16.F32.PACK_AB R6, R101, R192 ;  /* 0x000000c06506723e */ /* 0x000fe200000010ff */
[----:B------:R-:W-:Y:S01]  /*d6b0*/  ULDC.64 UR6, c[0x0][0xb50] ;  /* 0x0002d40000067ab9 */ /* 0x000fe20000000a00 */
[----:B------:R-:W-:Y:S01]  /*d6c0*/  F2FP.BF16.F32.PACK_AB R7, R56, R52 ;  /* 0x000000343807723e */ /* 0x000fe200000010ff */
[----:B------:R-:W-:Y:S01]  /*d6d0*/  IMAD R3, R199, UR5, RZ ;  /* 0x00000005c7037c24 */ /* 0x000fe2000f8e02ff */
[----:B------:R-:W-:-:S02]  /*d6e0*/  LOP3.LUT R130, R131, 0x380, RZ, 0xc0, !PT ;  /* 0x0000038083827812 */ /* 0x000fc400078ec0ff */
[----:B------:R-:W-:Y:S01]  /*d6f0*/  LOP3.LUT P0, RZ, R208, 0x3, RZ, 0xc0, !PT ;  /* 0x00000003d0ff7812 */ /* 0x000fe2000780c0ff */
[----:B------:R1:W-:Y:S01]  /*d700*/  STSM.16.M88.4 [R154], R4 ;  /* 0x000000049a007844 */ /* 0x0003e20000000200 */
[----:B------:R-:W-:Y:S02]  /*d710*/  SHF.R.U64 R130, R130, 0x3, RZ ;  /* 0x0000000382827819 */ /* 0x000fe400000012ff */
[----:B------:R-:W-:Y:S02]  /*d720*/  MOV R152, R152 ;  /* 0x0000009800987202 */ /* 0x000fe40000000f00 */
[----:B------:R-:W-:Y:S02]  /*d730*/  F2FP.BF16.F32.PACK_AB R8, R105, R193 ;  /* 0x000000c16908723e */ /* 0x000fe400000010ff */
[----:B------:R-:W-:Y:S02]  /*d740*/  F2FP.BF16.F32.PACK_AB R9, R64, R60 ;  /* 0x0000003c4009723e */ /* 0x000fe400000010ff */
[----:B0-----:R-:W-:-:S02]  /*d750*/  LEA R34, P3, R24, UR6, 0x2 ;  /* 0x0000000618227c11 */ /* 0x001fc4000f8610ff */
[----:B------:R-:W-:Y:S02]  /*d760*/  F2FP.BF16.F32.PACK_AB R10, R109, R194 ;  /* 0x000000c26d0a723e */ /* 0x000fe400000010ff */
[----:B------:R-:W-:Y:S01]  /*d770*/  F2FP.BF16.F32.PACK_AB R11, R72, R68 ;  /* 0x00000044480b723e */ /* 0x000fe200000010ff */
[----:B------:R-:W-:Y:S01]  /*d780*/  SHFL.IDX PT, R46, R34, RZ, 0x1c1f ;  /* 0x001c1fff222e7589 */ /* 0x000fe200000e0000 */
[----:B------:R-:W-:Y:S01]  /*d790*/  LOP3.LUT R130, R130, R131, RZ, 0x3c, !PT ;  /* 0x0000008382827212 */ /* 0x000fe200078e3cff */
[----:B-1----:R-:W-:Y:S01]  /*d7a0*/  IMAD.IADD R5, R25, 0x1, R37 ;  /* 0x0000000119057824 */ /* 0x002fe200078e0225 */
[----:B------:R-:W-:Y:S01]  /*d7b0*/  MOV R146, R146 ;  /* 0x0000009200927202 */ /* 0x000fe20000000f00 */
[----:B------:R-:W-:Y:S01]  /*d7c0*/  VIADD R4, R26, 0x8 ;  /* 0x000000081a047836 */ /* 0x000fe20000000000 */
[----:B------:R0:W-:Y:S01]  /*d7d0*/  STSM.16.M88.4 [R152], R8 ;  /* 0x0000000898007844 */ /* 0x0001e20000000200 */
[----:B------:R-:W-:Y:S01]  /*d7e0*/  IMAD.X R131, RZ, RZ, R169, P1 ;  /* 0x000000ffff837224 */ /* 0x000fe200008e06a9 */
[----:B------:R-:W-:-:S02]  /*d7f0*/  LEA.HI.X R35, R24, UR7, R5, 0x2, P3 ;  /* 0x0000000718237c11 */ /* 0x000fc400098f1405 */
[-C--:B------:R-:W-:Y:S01]  /*d800*/  ISETP.GE.OR P1, PT, R26, R3.reuse, P0 ;  /* 0x000000031a00720c */ /* 0x080fe20000726670 */
[----:B------:R1:W-:Y:S01]  /*d810*/  SHFL.IDX PT, R56, R34, 0x1, 0x1c1f ;  /* 0x003c1f0022387f89 */ /* 0x0003e200000e0000 */
[----:B------:R-:W-:Y:S02]  /*d820*/  ISETP.GE.OR P0, PT, R4, R3, P0 ;  /* 0x000000030400720c */ /* 0x000fe40000706670 */
[----:B------:R-:W-:Y:S01]  /*d830*/  F2FP.BF16.F32.PACK_AB R4, R113, R195 ;  /* 0x000000c37104723e */ /* 0x000fe200000010ff */
[----:B------:R-:W2:Y:S01]  /*d840*/  SHFL.IDX PT, R47, R35, RZ, 0x1c1f ;  /* 0x001c1fff232f7589 */ /* 0x000ea200000e0000 */
[----:B------:R-:W-:Y:S02]  /*d850*/  F2FP.BF16.F32.PACK_AB R5, R80, R76 ;  /* 0x0000004c5005723e */ /* 0x000fe400000010ff */
[----:B------:R-:W-:Y:S01]  /*d860*/  F2FP.BF16.F32.PACK_AB R6, R117, R196 ;  /* 0x000000c47506723e */ /* 0x000fe200000010ff */
[----:B------:R3:W4:Y:S01]  /*d870*/  SHFL.IDX PT, R57, R35, 0x1, 0x1c1f ;  /* 0x003c1f0023397f89 */ /* 0x00072200000e0000 */
[----:B------:R-:W-:-:S02]  /*d880*/  F2FP.BF16.F32.PACK_AB R7, R88, R84 ;  /* 0x000000545807723e */ /* 0x000fc400000010ff */
[----:B------:R-:W-:Y:S02]  /*d890*/  MOV R142, R142 ;  /* 0x0000008e008e7202 */ /* 0x000fe40000000f00 */
[----:B0-----:R-:W-:Y:S01]  /*d8a0*/  F2FP.BF16.F32.PACK_AB R8, R121, R197 ;  /* 0x000000c57908723e */ /* 0x001fe200000010ff */
[----:B------:R0:W-:Y:S01]  /*d8b0*/  STSM.16.M88.4 [R146], R4 ;  /* 0x0000000492007844 */ /* 0x0001e20000000200 */
[----:B------:R-:W-:Y:S02]  /*d8c0*/  F2FP.BF16.F32.PACK_AB R9, R96, R92 ;  /* 0x0000005c6009723e */ /* 0x000fe400000010ff */
        /* <DEDUP_REMOVED lines=10> */
[----:B-1----:R-:W-:-:S02]  /*d970*/  F2FP.BF16.F32.PACK_AB R34, R141, R140 ;  /* 0x0000008c8d22723e */ /* 0x002fc400000010ff */
[----:B---3--:R-:W-:Y:S02]  /*d980*/  F2FP.BF16.F32.PACK_AB R35, R173, R172 ;  /* 0x000000acad23723e */ /* 0x008fe400000010ff */
[----:B------:R-:W-:Y:S02]  /*d990*/  F2FP.BF16.F32.PACK_AB R52, R145, R144 ;  /* 0x000000909134723e */ /* 0x000fe400000010ff */
[----:B------:R-:W-:Y:S01]  /*d9a0*/  F2FP.BF16.F32.PACK_AB R53, R175, R174 ;  /* 0x000000aeaf35723e */ /* 0x000fe200000010ff */
[----:B------:R-:W-:Y:S01]  /*d9b0*/  STSM.16.M88.4 [R22], R32 ;  /* 0x0000002016007844 */ /* 0x000fe20000000200 */
[----:B------:R-:W-:Y:S02]  /*d9c0*/  F2FP.BF16.F32.PACK_AB R54, R149, R148 ;  /* 0x000000949536723e */ /* 0x000fe400000010ff */
[----:B------:R-:W-:Y:S02]  /*d9d0*/  F2FP.BF16.F32.PACK_AB R55, R178, R176 ;  /* 0x000000b0b237723e */ /* 0x000fe400000010ff */
[----:B------:R-:W-:-:S02]  /*d9e0*/  IADD3 R20, P4, R168, 0x2000, RZ ;  /* 0x00002000a8147810 */ /* 0x000fc40007f9e0ff */
[----:B------:R-:W-:Y:S01]  /*d9f0*/  IADD3 R21, P5, R168, 0x3000, RZ ;  /* 0x00003000a8157810 */ /* 0x000fe20007fbe0ff */
[----:B------:R-:W-:Y:S01]  /*da00*/  STSM.16.M88.4 [R16], R52 ;  /* 0x0000003410007844 */ /* 0x000fe20000000200 */
[----:B------:R-:W-:Y:S02]  /*da10*/  LOP3.LUT R15, R20, 0x380, RZ, 0xc0, !PT ;  /* 0x00000380140f7812 */ /* 0x000fe400078ec0ff */
[----:B------:R-:W-:Y:S01]  /*da20*/  IADD3 R31, P6, R168, 0x4000, RZ ;  /* 0x00004000a81f7810 */ /* 0x000fe20007fde0ff */
[----:B------:R-:W-:Y:S01]  /*da30*/  BAR.SYNC.DEFER_BLOCKING 0x1, 0x100 ;  /* 0x0044000000007b1d */ /* 0x000fe20000010000 */
[----:B------:R-:W-:Y:S02]  /*da40*/  SHF.R.U64 R15, R15, 0x3, RZ ;  /* 0x000000030f0f7819 */ /* 0x000fe400000012ff */
[----:B------:R-:W-:Y:S02]  /*da50*/  LOP3.LUT R30, R31, 0x380, RZ, 0xc0, !PT ;  /* 0x000003801f1e7812 */ /* 0x000fe400078ec0ff */
[----:B------:R-:W-:Y:S01]  /*da60*/  LOP3.LUT R14, R15, R20, RZ, 0x3c, !PT ;  /* 0x000000140f0e7212 */ /* 0x000fe200078e3cff */
[----:B------:R-:W-:Y:S01]  /*da70*/  IMAD.X R15, RZ, RZ, R169, P4 ;  /* 0x000000ffff0f7224 */ /* 0x000fe200020e06a9 */
[----:B------:R-:W-:-:S02]  /*da80*/  LOP3.LUT R20, R21, 0x380, RZ, 0xc0, !PT ;  /* 0x0000038015147812 */ /* 0x000fc400078ec0ff */
[----:B------:R-:W-:Y:S02]  /*da90*/  SHF.R.U64 R30, R30, 0x3, RZ ;  /* 0x000000031e1e7819 */ /* 0x000fe400000012ff */
[----:B------:R-:W-:Y:S01]  /*daa0*/  SHF.R.U64 R20, R20, 0x3, RZ ;  /* 0x0000000314147819 */ /* 0x000fe200000012ff */
[----:B------:R-:W-:Y:S01]  /*dab0*/  UIMAD UR5, UR10, UR8, URZ ;  /* 0x000000080a0572a4 */ /* 0x000fe2000f8e023f */
[----:B------:R-:W-:Y:S01]  /*dac0*/  LOP3.LUT R30, R30, R31, RZ, 0x3c, !PT ;  /* 0x0000001f1e1e7212 */ /* 0x000fe200078e3cff */
[--C-:B------:R-:W-:Y:S01]  /*dad0*/  IMAD.X R31, RZ, RZ, R169.reuse, P6 ;  /* 0x000000ffff1f7224 */ /* 0x100fe200030e06a9 */
[----:B------:R-:W-:Y:S01]  /*dae0*/  LOP3.LUT R20, R20, R21, RZ, 0x3c, !PT ;  /* 0x0000001514147212 */ /* 0x000fe200078e3cff */
[----:B------:R-:W-:Y:S01]  /*daf0*/  IMAD.X R21, RZ, RZ, R169, P5 ;  /* 0x000000ffff157224 */ /* 0x000fe200028e06a9 */
[C---:B------:R-:W-:Y:S02]  /*db00*/  IADD3 R115, P4, R168.reuse, 0x9000, RZ ;  /* 0x00009000a8737810 */ /* 0x040fe40007f9e0ff */
[C---:B------:R-:W-:Y:S01]  /*db10*/  LOP3.LUT R29, R168.reuse, 0x380, RZ, 0xc0, !PT ;  /* 0x00000380a81d7812 */ /* 0x040fe200078ec0ff */
[----:B--2---:R1:W-:Y:S01]  /*db20*/  @!P1 ST.E desc[UR14][R46.64], R0 ;  /* 0x000000002e009985 */ /* 0x0043e2000c10190e */
[C---:B------:R-:W-:Y:S01]  /*db30*/  IADD3 R119, P5, R168.reuse, 0xa000, RZ ;  /* 0x0000a000a8777810 */ /* 0x040fe20007fbe0ff */
[----:B------:R-:W-:Y:S01]  /*db40*/  UIMAD.WIDE.U32 UR6, UR11, UR8, URZ ;  /* 0x000000080b0672a5 */ /* 0x000fe2000f8e003f */
[----:B------:R-:W-:Y:S01]  /*db50*/  IADD3 R123, P6, R168, 0xb000, RZ ;  /* 0x0000b000a87b7810 */ /* 0x000fe20007fde0ff */
[----:B----4-:R2:W-:Y:S01]  /*db60*/  @!P0 ST.E desc[UR14][R56.64], R2 ;  /* 0x0000000238008985 */ /* 0x0105e2000c10190e */
[----:B------:R-:W-:Y:S01]  /*db70*/  UIMAD UR5, UR11, UR9, UR5 ;  /* 0x000000090b0572a4 */ /* 0x000fe2000f8e0205 */
[----:B------:R-:W-:-:S02]  /*db80*/  LOP3.LUT R114, R115, 0x380, RZ, 0xc0, !PT ;  /* 0x0000038073727812 */ /* 0x000fc400078ec0ff */
[----:B------:R3:W5:Y:S01]  /*db90*/  LD.E.128 R40, desc[UR14][R12.64] ;  /* 0x0000000e0c287980 */ /* 0x000762000c101d00 */
[----:B------:R-:W-:Y:S01]  /*dba0*/  ULDC.64 UR10, c[0x0][0xaf0] ;  /* 0x0002bc00000a7ab9 */ /* 0x000fe20000000a00 */
[----:B------:R-:W-:Y:S02]  /*dbb0*/  LOP3.LUT R118, R119, 0x380, RZ, 0xc0, !PT ;  /* 0x0000038077767812 */ /* 0x000fe400078ec0ff */
[----:B0-----:R0:W5:Y:S01]  /*dbc0*/  LD.E.128 R4, desc[UR14][R20.64] ;  /* 0x0000000e14047980 */ /* 0x001162000c101d00 */
[----:B-1----:R-:W-:Y:S01]  /*dbd0*/  IMAD R0, R202, 0x20, R206 ;  /* 0x00000020ca007824 */ /* 0x002fe200078e02ce */
[----:B------:R-:W-:Y:S02]  /*dbe0*/  LOP3.LUT R122, R123, 0x380, RZ, 0xc0, !PT ;  /* 0x000003807b7a7812 */ /* 0x000fe400078ec0ff */
[----:B------:R1:W5:Y:S01]  /*dbf0*/  LD.E.128 R48, desc[UR14][R14.64] ;  /* 0x0000000e0e307980 */ /* 0x000362000c101d00 */
[----:B------:R-:W-:Y:S01]  /*dc00*/  UIADD3 UR7, UR7, UR5, URZ ;  /* 0x0000000507077290 */ /* 0x000fe2000fffe03f */
[----:B---3--:R-:W3:Y:S01]  /*dc10*/  @P2 LDC R13, c[0x0][0xbec] ;  /* 0x0002fb00ff0d2b82 */ /* 0x008ee20000000800 */
[----:B------:R-:W-:Y:S01]  /*dc20*/  UIMAD UR8, UR12, UR10, URZ ;  /* 0x0000000a0c0872a4 */ /* 0x000fe2000f8e023f */
[----:B------:R-:W-:Y:S01]  /*dc30*/  SHF.R.U64 R114, R114, 0x3, RZ ;  /* 0x0000000372727819 */ /* 0x000fe200000012ff */
[----:B------:R4:W5:Y:S01]  /*dc40*/  LD.E.128 R8, desc[UR14][R30.64] ;  /* 0x0000000e1e087980 */ /* 0x000962000c101d00 */
[----:B------:R-:W-:-:S02]  /*dc50*/  SHF.R.U64 R118, R118, 0x3, RZ ;  /* 0x0000000376767819 */ /* 0x000fc400000012ff */
[----:B------:R-:W-:Y:S01]  /*dc60*/  SHF.R.U64 R122, R122, 0x3, RZ ;  /* 0x000000037a7a7819 */ /* 0x000fe200000012ff */
[----:B------:R-:W5:Y:S01]  /*dc70*/  LD.E.128 R96, desc[UR14][R98.64] ;  /* 0x0000000e62607980 */ /* 0x000f62000c101d00 */
[----:B0-----:R-:W0:Y:S01]  /*dc80*/  @P2 LDC R21, c[0x0][0xbf0] ;  /* 0x0002fc00ff152b82 */ /* 0x001e220000000800 */
[----:B-1----:R-:W-:Y:S01]  /*dc90*/  VIADD R14, R0, UR60 ;  /* 0x0000003c000e7c36 */ /* 0x002fe20008000000 */
[----:B------:R-:W-:Y:S01]  /*dca0*/  UIMAD UR5, UR13, UR11, UR8 ;  /* 0x0000000b0d0572a4 */ /* 0x000fe2000f8e0208 */
[----:B------:R-:W-:Y:S01]  /*dcb0*/  SHF.R.U64 R29, R29, 0x3, RZ ;  /* 0x000000031d1d7819 */ /* 0x000fe200000012ff */
[----:B------:R-:W5:Y:S01]  /*dcc0*/  LD.E.128 R100, desc[UR14][R102.64] ;  /* 0x0000000e66647980 */ /* 0x000f62000c101d00 */
[----:B------:R-:W-:Y:S01]  /*dcd0*/  IMAD.MOV.U32 R15, RZ, RZ, R14 ;  /* 0x000000ffff0f7224 */ /* 0x000fe200078e000e */
[----:B------:R-:W-:Y:S01]  /*dce0*/  UIMAD.WIDE.U32 UR6, UR13, UR10, UR6 ;  /* 0x0000000a0d0672a5 */ /* 0x000fe2000f8e0006 */
[----:B------:R-:W-:Y:S01]  /*dcf0*/  LOP3.LUT R114, R114, R115, RZ, 0x3c, !PT ;  /* 0x0000007372727212 */ /* 0x000fe200078e3cff */
[----:B------:R-:W-:Y:S01]  /*dd00*/  IMAD.X R115, RZ, RZ, R169, P4 ;  /* 0x000000ffff737224 */ /* 0x000fe200020e06a9 */
[----:B------:R-:W-:Y:S01]  /*dd10*/  LOP3.LUT R118, R118, R119, RZ, 0x3c, !PT ;  /* 0x0000007776767212 */ /* 0x000fe200078e3cff */
[----:B------:R-:W5:Y:S01]  /*dd20*/  LD.E.128 R104, desc[UR14][R106.64] ;  /* 0x0000000e6a687980 */ /* 0x000f62000c101d00 */
[----:B------:R-:W-:-:S03]  /*dd30*/  LOP3.LUT R122, R122, R123, RZ, 0x3c, !PT ;  /* 0x0000007b7a7a7212 */ /* 0x000fc600078e3cff */
[----:B------:R-:W5:Y:S01]  /*dd40*/  LD.E.128 R108, desc[UR14][R110.64] ;  /* 0x0000000e6e6c7980 */ /* 0x000f62000c101d00 */
[----:B---3--:R-:W-:Y:S01]  /*dd50*/  @P2 IMAD.HI.U32 R0, R14, R13, RZ ;  /* 0x0000000d0e002227 */ /* 0x008fe200078e00ff */
[----:B------:R-:W-:Y:S01]  /*dd60*/  UIADD3 UR5, UR7, UR5, URZ ;  /* 0x0000000507057290 */ /* 0x000fe2000fffe03f */
[----:B------:R-:W-:Y:S01]  /*dd70*/  LOP3.LUT R28, R29, R168, RZ, 0x3c, !PT ;  /* 0x000000a81d1c7212 */ /* 0x000fe200078e3cff */
[----:B------:R-:W-:Y:S01]  /*dd80*/  ULDC.64 UR8, c[0x0][0xae0] ;  /* 0x0002b80000087ab9 */ /* 0x000fe20000000a00 */
[--C-:B------:R-:W-:Y:S01]  /*dd90*/  IMAD.X R119, RZ, RZ, R169.reuse, P5 ;  /* 0x000000ffff777224 */ /* 0x100fe200028e06a9 */
[----:B------:R-:W5:Y:S01]  /*dda0*/  LD.E.128 R112, desc[UR14][R114.64] ;  /* 0x0000000e72707980 */ /* 0x000f62000c101d00 */
[--C-:B------:R-:W-:Y:S01]  /*ddb0*/  IMAD.X R123, RZ, RZ, R169.reuse, P6 ;  /* 0x000000ffff7b7224 */ /* 0x100fe200030e06a9 */
[----:B0-----:R-:W-:Y:S01]  /*ddc0*/  @P2 SHF.R.U32.HI R15, RZ, R21, R0 ;  /* 0x00000015ff0f2219 */ /* 0x001fe20000011600 */
[----:B------:R-:W-:Y:S02]  /*ddd0*/  IMAD.MOV.U32 R29, RZ, RZ, R169 ;  /* 0x000000ffff1d7224 */ /* 0x000fe400078e00a9 */
[----:B------:R-:W5:Y:S01]  /*dde0*/  LD.E.128 R116, desc[UR14][R118.64] ;  /* 0x0000000e76747980 */ /* 0x000f62000c101d00 */
[--C-:B------:R-:W-:Y:S01]  /*ddf0*/  SHF.R.S32.HI R0, RZ, 0x1f, R15.reuse ;  /* 0x0000001fff007819 */ /* 0x100fe2000001140f */
[----:B--2---:R-:W-:-:S02]  /*de00*/  IMAD.MOV R2, RZ, RZ, -R15 ;  /* 0x000000ffff027224 */ /* 0x004fc400078e0a0f */
[----:B------:R4:W5:Y:S01]  /*de10*/  LD.E.128 R36, desc[UR14][R28.64] ;  /* 0x0000000e1c247980 */ /* 0x000962000c101d00 */
[----:B------:R-:W-:Y:S02]  /*de20*/  IMAD.U32 R13, RZ, RZ, UR7 ;  /* 0x00000007ff0d7e24 */ /* 0x000fe4000f8e00ff */
[----:B------:R-:W-:Y:S01]  /*de30*/  IMAD R0, R0, UR8, RZ ;  /* 0x0000000800007c24 */ /* 0x000fe2000f8e02ff */
[----:B------:R-:W5:Y:S01]  /*de40*/  LD.E.128 R120, desc[UR14][R122.64] ;  /* 0x0000000e7a787980 */ /* 0x000f62000c101d00 */
[----:B------:R-:W-:Y:S02]  /*de50*/  IMAD R199, R199, R2, R14 ;  /* 0x00000002c7c77224 */ /* 0x000fe400078e020e */
[----:B------:R-:W-:Y:S01]  /*de60*/  IMAD.U32 R12, RZ, RZ, UR6 ;  /* 0x00000006ff0c7e24 */ /* 0x000fe2000f8e00ff */
[----:B------:R-:W5:Y:S01]  /*de70*/  LD.E.128 R124, desc[UR14][R126.64] ;  /* 0x0000000e7e7c7980 */ /* 0x000f62000c101d00 */
[----:B------:R-:W-:Y:S01]  /*de80*/  IMAD.U32 R13, RZ, RZ, UR5 ;  /* 0x00000005ff0d7e24 */ /* 0x000fe2000f8e00ff */
[----:B------:R-:W-:Y:S01]  /*de90*/  ULDC.64 UR6, c[0x0][0xad8] ;  /* 0x0002b60000067ab9 */ /* 0x000fe20000000a00 */
[----:B------:R-:W-:Y:S01]  /*dea0*/  IMAD R21, R15, UR9, R0 ;  /* 0x000000090f157c24 */ /* 0x000fe2000f8e0200 */
[----:B------:R-:W5:Y:S01]  /*deb0*/  LD.E.128 R128, desc[UR14][R130.64] ;  /* 0x0000000e82807980 */ /* 0x000f62000c101d00 */
[----:B------:R-:W-:-:S03]  /*dec0*/  SHF.R.S32.HI R0, RZ, 0x1f, R199 ;  /* 0x0000001fff007819 */ /* 0x000fc600000114c7 */
[----:B------:R-:W5:Y:S01]  /*ded0*/  LD.E.128 R132, desc[UR14][R134.64] ;  /* 0x0000000e86847980 */ /* 0x000f62000c101d00 */
[----:B------:R-:W-:-:S03]  /*dee0*/  IMAD.WIDE.U32 R12, R15, UR8, R12 ;  /* 0x000000080f0c7c25 */ /* 0x000fc6000f8e000c */
[----:B------:R-:W5:Y:S01]  /*def0*/  LD.E.128 R136, desc[UR14][R138.64] ;  /* 0x0000000e8a887980 */ /* 0x000f62000c101d00 */
[----:B------:R-:W-:Y:S01]  /*df00*/  @!PT LDS RZ, [RZ] ;  /* 0x00000000fffff984 */ /* 0x000fe20000000800 */
[----:B------:R-:W-:Y:S01]  /*df10*/  @!PT LDS RZ, [RZ] ;  /* 0x00000000fffff984 */ /* 0x000fe20000000800 */
[----:B------:R-:W-:Y:S01]  /*df20*/  @!PT LDS RZ, [RZ] ;  /* 0x00000000fffff984 */ /* 0x000fe20000000800 */
[----:B------:R-:W-:Y:S01]  /*df30*/  @!PT LDS RZ, [RZ] ;  /* 0x00000000fffff984 */ /* 0x000fe20000000800 */
[----:B------:R0:W-:Y:S06]  /*df40*/  MEMBAR.ALL.CTA ;  /* 0x0000000000007992 */ /* 0x0001ec0000008000 */
[----:B0-----:R-:W0:Y:S01]  /*df50*/  FENCE.VIEW.ASYNC.S ;  /* 0x00000000000073c6 */ /* 0x001e220000000000 */
[----:B------:R-:W-:Y:S02]  /*df60*/  IMAD.IADD R13, R13, 0x1, R21 ;  /* 0x000000010d0d7824 */ /* 0x000fe400078e0215 */
[----:B------:R-:W-:-:S02]  /*df70*/  IMAD R2, R0, UR6, RZ ;  /* 0x0000000600027c24 */ /* 0x000fc4000f8e02ff */
[----:B------:R-:W-:Y:S02]  /*df80*/  VIADD R22, R206, UR60 ;  /* 0x0000003cce167c36 */ /* 0x000fe40008000000 */
[C---:B------:R-:W-:Y:S02]  /*df90*/  IMAD R15, R199.reuse, UR7, R2 ;  /* 0x00000007c70f7c24 */ /* 0x040fe4000f8e0202 */
[----:B------:R-:W-:Y:S01]  /*dfa0*/  IMAD.WIDE.U32 R12, R199, UR6, R12 ;  /* 0x00000006c70c7c25 */ /* 0x000fe2000f8e000c */
[C---:B------:R-:W-:Y:S01]  /*dfb0*/  ISETP.GE.AND P2, PT, R22.reuse, R3, PT ;  /* 0x000000031600720c */ /* 0x040fe20003f46270 */
[----:B------:R-:W-:Y:S02]  /*dfc0*/  ULDC.64 UR6, c[0x0][0xa80] ;  /* 0x0002a00000067ab9 */ /* 0x000fe40000000a00 */
[----:B------:R-:W-:Y:S01]  /*dfd0*/  VIADD R0, R22, 0x20 ;  /* 0x0000002016007836 */ /* 0x000fe20000000000 */
[----:B------:R-:W-:Y:S01]  /*dfe0*/  LEA R2, P3, R12, UR6, 0x1 ;  /* 0x000000060c027c11 */ /* 0x000fe2000f8608ff */
[----:B------:R-:W-:-:S02]  /*dff0*/  IMAD.IADD R13, R13, 0x1, R15 ;  /* 0x000000010d0d7824 */ /* 0x000fc400078e020f */
[----:B------:R-:W-:Y:S01]  /*e000*/  VIADD R198, R198, 0x30820 ;  /* 0x00030820c6c67836 */ /* 0x000fe20000000000 */
[-C--:B------:R-:W-:Y:S01]  /*e010*/  ISETP.GE.AND P1, PT, R0, R3.reuse, PT ;  /* 0x000000030000720c */ /* 0x080fe20003f26270 */
[----:B------:R-:W-:Y:S01]  /*e020*/  VIADD R0, R22, 0x40 ;  /* 0x0000004016007836 */ /* 0x000fe20000000000 */
[----:B------:R-:W-:Y:S02]  /*e030*/  LEA.HI.X R16, R12, UR7, R13, 0x1, P3 ;  /* 0x000000070c107c11 */ /* 0x000fe400098f0c0d */
[----:B------:R-:W-:Y:S01]  /*e040*/  PRMT R198, RZ, 0x654, R198 ;  /* 0x00000654ffc67816 */ /* 0x000fe200000000c6 */
[----:B0-----:R4:W0:Y:S01]  /*e050*/  SHFL.IDX PT, R24, R2, RZ, 0x181f ;  /* 0x00181fff02187589 */ /* 0x00182200000e0000 */
[----:B------:R-:W-:Y:S01]  /*e060*/  ISETP.GE.AND P0, PT, R0, R3, PT ;  /* 0x000000030000720c */ /* 0x000fe20003f06270 */
[----:B------:R-:W-:Y:S01]  /*e070*/  BSSY B1, `(.L_x_1233) ;  /* 0x0000016000017945 */ /* 0x000fe20003800000 */
[----:B------:R4:W-:Y:S01]  /*e080*/  SYNCS.ARRIVE.TRANS64.RED.A1T0 RZ, [R198+URZ], RZ ;  /* 0x000000ffc6ff79a7 */ /* 0x0009e2000810043f */
[----:B------:R4:W1:Y:S02]  /*e090*/  SHFL.IDX PT, R0, R16, RZ, 0x181f ;  /* 0x00181fff10007589 */ /* 0x00086400000e0000 */
[----:B------:R-:W-:Y:S08]  /*e0a0*/  @P2 BRA `(.L_x_1234) ;  /* 0x0000000000482947 */ /* 0x000ff00003800000 */
        /* <DEDUP_REMOVED lines=18> */
.L_x_1234:
[----:B------:R-:W-:Y:S05]  /*e1d0*/  BSYNC B1 ;  /* 0x0000000000017941 */ /* 0x000fea0003800000 */
.L_x_1233:
[----:B-1----:R1:W3:Y:S01]  /*e1e0*/  SHFL.IDX PT, R0, R16, 0x1, 0x181f ;  /* 0x00381f0010007f89 */ /* 0x0022e200000e0000 */
[----:B------:R-:W-:Y:S03]  /*e1f0*/  BSSY B1, `(.L_x_1235) ;  /* 0x0000015000017945 */ /* 0x000fe60003800000 */
[----:B--2---:R1:W2:Y:S01]  /*e200*/  SHFL.IDX PT, R14, R2, 0x1, 0x181f ;  /* 0x00381f00020e7f89 */ /* 0x0042a200000e0000 */
[----:B------:R-:W-:Y:S05]  /*e210*/  @P1 BRA `(.L_x_1236) ;  /* 0x0000000000481947 */ /* 0x000fea0003800000 */
[----:B------:R-:W-:Y:S01]  /*e220*/  ULDC UR5, c[0x0][0xac8] ;  /* 0x0002b20000057ab9 */ /* 0x000fe20000000800 */
[----:B------:R-:W-:Y:S01]  /*e230*/  ULDC.64 UR6, c[0x0][0x208] ;  /* 0x0000820000067ab9 */ /* 0x000fe20000000a00 */
[----:B------:R-:W-:Y:S02]  /*e240*/  ISETP.GE.AND P4, PT, R18, UR5, PT ;  /* 0x0000000512007c0c */ /* 0x000fe4000bf86270 */
[----:B------:R-:W-:Y:S02]  /*e250*/  ISETP.GE.AND P3, PT, R200, UR5, PT ;  /* 0x00000005c8007c0c */ /* 0x000fe4000bf66270 */
[----:B------:R-:W-:Y:S02]  /*e260*/  ISETP.GE.AND P2, PT, R23, UR5, PT ;  /* 0x0000000517007c0c */ /* 0x000fe4000bf46270 */
[----:B------:R-:W-:-:S07]  /*e270*/  ISETP.GE.AND P1, PT, R201, UR5, PT ;  /* 0x00000005c9007c0c */ /* 0x000fce000bf26270 */
[-C--:B--2--5:R-:W-:Y:S02]  /*e280*/  @!P4 LEA R8, P6, R18, R14.reuse, 0x1 ;  /* 0x0000000e1208c211 */ /* 0x0a4fe400078c08ff */
        /* <DEDUP_REMOVED lines=11> */
.L_x_1236:
[----:B------:R-:W-:Y:S05]  /*e340*/  BSYNC B1 ;  /* 0x0000000000017941 */ /* 0x000fea0003800000 */
.L_x_1235:
[----:B---3--:R3:W0:Y:S01]  /*e350*/  SHFL.IDX PT, R0, R16, 0x2, 0x181f ;  /* 0x00581f0010007f89 */ /* 0x00862200000e0000 */
        /* <DEDUP_REMOVED lines=21> */
.L_x_1238:
[----:B------:R-:W-:Y:S05]  /*e4b0*/  BSYNC B1 ;  /* 0x0000000000017941 */ /* 0x000fea0003800000 */
.L_x_1237:
[----:B0-----:R-:W-:Y:S01]  /*e4c0*/  VIADD R0, R22, 0x60 ;  /* 0x0000006016007836 */ /* 0x001fe20000000000 */
[----:B-1-34-:R-:W3:Y:S04]  /*e4d0*/  SHFL.IDX PT, R16, R16, 0x3, 0x181f ;  /* 0x00781f0010107f89 */ /* 0x01aee800000e0000 */
[----:B------:R-:W-:Y:S01]  /*e4e0*/  ISETP.GE.AND P0, PT, R0, R3, PT ;  /* 0x000000030000720c */ /* 0x000fe20003f06270 */
[----:B------:R4:W0:-:S12]  /*e4f0*/  SHFL.IDX PT, R12, R2, 0x3, 0x181f ;  /* 0x00781f00020c7f89 */ /* 0x00081800000e0000 */
[----:B----4-:R-:W-:Y:S05]  /*e500*/  @P0 BRA `(.L_x_1239) ;  /* 0x0000000c00540947 */ /* 0x010fea0003800000 */
[----:B------:R-:W-:Y:S01]  /*e510*/  ULDC UR5, c[0x0][0xac8] ;  /* 0x0002b20000057ab9 */ /* 0x000fe20000000800 */
[----:B------:R-:W-:Y:S01]  /*e520*/  ULDC.64 UR6, c[0x0][0x208] ;  /* 0x0000820000067ab9 */ /* 0x000fe20000000a00 */
[----:B------:R-:W-:Y:S02]  /*e530*/  ISETP.GE.AND P3, PT, R18, UR5, PT ;  /* 0x0000000512007c0c */ /* 0x000fe4000bf66270 */
[----:B------:R-:W-:Y:S02]  /*e540*/  ISETP.GE.AND P4, PT, R200, UR5, PT ;  /* 0x00000005c8007c0c */ /* 0x000fe4000bf86270 */
[----:B------:R-:W-:-:S09]  /*e550*/  ISETP.GE.AND P5, PT, R23, UR5, PT ;  /* 0x0000000517007c0c */ /* 0x000fd2000bfa6270 */
[-C--:B0-----:R-:W-:Y:S02]  /*e560*/  @!P3 LEA R2, P0, R18, R12.reuse, 0x1 ;  /* 0x0000000c1202b211 */ /* 0x081fe400078008ff */
[----:B-----5:R-:W-:Y:S02]  /*e570*/  @!P4 LEA R8, P1, R200, R12, 0x1 ;  /* 0x0000000cc808c211 */ /* 0x020fe400078208ff */
[----:B---3--:R-:W-:Y:S02]  /*e580*/  @!P3 LEA.HI.X R3, R18, R16, R216, 0x1, P0 ;  /* 0x000000101203b211 */ /* 0x008fe400000f0cd8 */
        /* <DEDUP_REMOVED lines=8> */
[----:B----4-:R-:W-:Y:S01]  /*e610*/  LEA R2, P0, R201, R12, 0x1 ;  /* 0x0000000cc9027211 */ /* 0x010fe200078008ff */
[----:B------:R-:W-:-:S03]  /*e620*/  ULDC.64 UR6, c[0x0][0x208] ;  /* 0x0000820000067ab9 */ /* 0x000fc60000000a00 */
[----:B------:R-:W-:-:S05]  /*e630*/  LEA.HI.X R3, R201, R16, R213, 0x1, P0 ;  /* 0x00000010c9037211 */ /* 0x000fca00000f0cd5 */
[----:B------:R0:W-:Y:S01]  /*e640*/  ST.E.128 desc[UR6][R2.64], R136 ;  /* 0x0000008802007985 */ /* 0x0001e2000c101d06 */
[----:B------:R-:W-:Y:S05]  /*e650*/  BRA `(.L_x_1239) ;  /* 0x0000000c00007947 */ /* 0x000fea0003800000 */
.L_x_1232:
[----:B------:R-:W0:Y:S01]  /*e660*/  LDC R8, c[0x0][0xbe8] ;  /* 0x0002fa00ff087b82 */ /* 0x000e220000000800 */
[----:B------:R-:W-:Y:S01]  /*e670*/  R2UR UR6, R203 ;  /* 0x00000000cb0672ca */ /* 0x000fe200000e0000 */
[----:B------:R-:W-:Y:S01]  /*e680*/  BSSY B1, `(.L_x_1240) ;  /* 0x0000035000017945 */ /* 0x000fe20003800000 */
[----:B------:R-:W-:Y:S01]  /*e690*/  R2UR UR5, R204 ;  /* 0x00000000cc0572ca */ /* 0x000fe200000e0000 */
[----:B------:R-:W-:Y:S01]  /*e6a0*/  IMAD R6, R202, 0x20, R206 ;  /* 0x00000020ca067824 */ /* 0x000fe200078e02ce */
[----:B------:R-:W-:-:S09]  /*e6b0*/  ISETP.GE.AND P0, PT, R217, 0x80, PT ;  /* 0x00000080d900780c */ /* 0x000fd20003f06270 */
[----:B------:R-:W-:Y:S02]  /*e6c0*/  USHF.R.S32.HI UR8, URZ, 0x1f, UR6 ;  /* 0x0000001f3f087899 */ /* 0x000fe40008011406 */
[----:B------:R-:W-:Y:S01]  /*e6d0*/  USHF.R.S32.HI UR9, URZ, 0x1f, UR5 ;  /* 0x0000001f3f097899 */ /* 0x000fe20008011405 */
[----:B0-----:R-:W-:-:S13]  /*e6e0*/  ISETP.NE.AND P1, PT, R8, 0x1, PT ;  /* 0x000000010800780c */ /* 0x001fda0003f25270 */
[----:B------:R-:W0:Y:S08]  /*e6f0*/  @P1 LDC R9, c[0x0][0xbec] ;  /* 0x0002fb00ff091b82 */ /* 0x000e300000000800 */
[----:B------:R-:W1:Y:S01]  /*e700*/  @P1 LDC R11, c[0x0][0xbf0] ;  /* 0x0002fc00ff0b1b82 */ /* 0x000e620000000800 */
[----:B------:R-:W-:Y:S05]  /*e710*/  @P0 BRA `(.L_x_1241) ;  /* 0x0000000000ac0947 */ /* 0x000fea0003800000 */
[----:B------:R-:W2:Y:S01]  /*e720*/  S2R R0, SR_TID.X ;  /* 0x0000000000007919 */ /* 0x000ea20000002100 */
[----:B------:R-:W3:Y:S01]  /*e730*/  LDC R3, c[0x0][0xbe8] ;  /* 0x0002fa00ff037b82 */ /* 0x000ee20000000800 */
[----:B------:R-:W-:Y:S01]  /*e740*/  IMAD.U32 R4, RZ, RZ, UR60 ;  /* 0x0000003cff047e24 */ /* 0x000fe2000f8e00ff */
[----:B------:R-:W-:Y:S02]  /*e750*/  ULDC UR5, c[0x0][0xa88] ;  /* 0x0002a20000057ab9 */ /* 0x000fe40000000800 */
[----:B---3--:R-:W-:Y:S02]  /*e760*/  IMAD R5, R3, UR5, RZ ;  /* 0x0000000503057c24 */ /* 0x008fe4000f8e02ff */
[----:B--2---:R-:W-:-:S04]  /*e770*/  IADD3 R4, R4, -0x80, R0 ;  /* 0xffffff8004047810 */ /* 0x004fc80007ffe000 */
[----:B------:R-:W-:-:S13]  /*e780*/  ISETP.GE.AND P0, PT, R4, R5, PT ;  /* 0x000000050400720c */ /* 0x000fda0003f06270 */
[----:B------:R-:W-:Y:S05]  /*e790*/  @P0 BRA `(.L_x_1241) ;  /* 0x00000000008c0947 */ /* 0x000fea0003800000 */
[----:B------:R-:W-:Y:S01]  /*e7a0*/  ISETP.NE.AND P0, PT, R3, 0x1, PT ;  /* 0x000000010300780c */ /* 0x000fe20003f05270 */
[----:B------:R-:W-:Y:S01]  /*e7b0*/  ULDC.64 UR10, c[0x0][0xb90] ;  /* 0x0002e400000a7ab9 */ /* 0x000fe20000000a00 */
[----:B------:R-:W-:Y:S01]  /*e7c0*/  R2UR UR13, R203 ;  /* 0x00000000cb0d72ca */ /* 0x000fe200000e0000 */
[----:B------:R-:W-:Y:S01]  /*e7d0*/  UIMAD UR5, UR8, UR10, URZ ;  /* 0x0000000a080572a4 */ /* 0x000fe2000f8e023f */
[----:B------:R-:W-:Y:S01]  /*e7e0*/  R2UR UR12, R204 ;  /* 0x00000000cc0c72ca */ /* 0x000fe200000e0000 */
[----:B------:R-:W-:-:S08]  /*e7f0*/  IMAD.MOV.U32 R2, RZ, RZ, R4 ;  /* 0x000000ffff027224 */ /* 0x000fd000078e0004 */
[----:B------:R-:W2:Y:S02]  /*e800*/  @P0 LDC R5, c[0x0][0xbec] ;  /* 0x0002fb00ff050b82 */ /* 0x000ea40000000800 */
[----:B------:R-:W-:Y:S02]  /*e810*/  UIMAD.WIDE.U32 UR6, UR13, UR10, URZ ;  /* 0x0000000a0d0672a5 */ /* 0x000fe4000f8e003f */
[----:B------:R-:W-:-:S03]  /*e820*/  UIMAD UR5, UR13, UR11, UR5 ;  /* 0x0000000b0d0572a4 */ /* 0x000fc6000f8e0205 */
[----:B------:R-:W-:Y:S01]  /*e830*/  ULDC.64 UR10, c[0x0][0xb98] ;  /* 0x0002e600000a7ab9 */ /* 0x000fe20000000a00 */
[----:B------:R-:W3:Y:S01]  /*e840*/  @P0 LDC R7, c[0x0][0xbf0] ;  /* 0x0002fc00ff070b82 */ /* 0x000ee20000000800 */
[----:B------:R-:W-:Y:S02]  /*e850*/  UIADD3 UR7, UR7, UR5, URZ ;  /* 0x0000000507077290 */ /* 0x000fe4000fffe03f */
[----:B------:R-:W-:Y:S02]  /*e860*/  UIMAD UR5, UR9, UR10, URZ ;  /* 0x0000000a090572a4 */ /* 0x000fe4000f8e023f */
[----:B------:R-:W-:Y:S02]  /*e870*/  UIMAD.WIDE.U32 UR6, UR12, UR10, UR6 ;  /* 0x0000000a0c0672a5 */ /* 0x000fe4000f8e0006 */
[----:B------:R-:W-:-:S03]  /*e880*/  UIMAD UR5, UR12, UR11, UR5 ;  /* 0x0000000b0c0572a4 */ /* 0x000fc6000f8e0205 */
[----:B------:R-:W-:Y:S01]  /*e890*/  ULDC.64 UR10, c[0x0][0xb88] ;  /* 0x0002e200000a7ab9 */ /* 0x000fe20000000a00 */
[----:B------:R-:W-:Y:S01]  /*e8a0*/  ULDC.64 UR12, c[0x0][0x208] ;  /* 0x00008200000c7ab9 */ /* 0x000fe20000000a00 */
[----:B--2---:R-:W-:-:S05]  /*e8b0*/  @P0 IMAD.HI.U32 R0, R4, R5, RZ ;  /* 0x0000000504000227 */ /* 0x004fca00078e00ff */
[----:B---3--:R-:W-:-:S05]  /*e8c0*/  @P0 SHF.R.U32.HI R2, RZ, R7, R0 ;  /* 0x00000007ff020219 */ /* 0x008fca0000011600 */
[----:B------:R-:W-:-:S04]  /*e8d0*/  IMAD.MOV R5, RZ, RZ, -R2 ;  /* 0x000000ffff057224 */ /* 0x000fc800078e0a02 */
[----:B------:R-:W-:Y:S01]  /*e8e0*/  IMAD R5, R3, R5, R4 ;  /* 0x0000000503057224 */ /* 0x000fe200078e0204 */
[----:B------:R-:W-:Y:S01]  /*e8f0*/  SHF.R.S32.HI R3, RZ, 0x1f, R2 ;  /* 0x0000001fff037819 */ /* 0x000fe20000011402 */
[----:B------:R-:W-:Y:S01]  /*e900*/  IMAD.U32 R4, RZ, RZ, UR5 ;  /* 0x00000005ff047e24 */ /* 0x000fe2000f8e00ff */
[----:B------:R-:W-:Y:S02]  /*e910*/  IADD3 R2, P0, R2, UR6, RZ ;  /* 0x0000000602027c10 */ /* 0x000fe4000ff1e0ff */
[----:B------:R-:W-:Y:S02]  /*e920*/  SHF.R.S32.HI R0, RZ, 0x1f, R5 ;  /* 0x0000001fff007819 */ /* 0x000fe40000011405 */
[----:B------:R-:W-:Y:S01]  /*e930*/  IADD3.X R3, R3, UR7, R4, P0, !PT ;  /* 0x0000000703037c10 */ /* 0x000fe200087fe404 */
[----:B------:R-:W-:Y:S02]  /*e940*/  ULDC.64 UR6, c[0x0][0xb50] ;  /* 0x0002d40000067ab9 */ /* 0x000fe40000000a00 */
[----:B------:R-:W-:-:S02]  /*e950*/  IMAD R0, R0, UR10, RZ ;  /* 0x0000000a00007c24 */ /* 0x000fc4000f8e02ff */
[----:B------:R-:W-:-:S04]  /*e960*/  IMAD.WIDE.U32 R2, R5, UR10, R2 ;  /* 0x0000000a05027c25 */ /* 0x000fc8000f8e0002 */
[----:B------:R-:W-:Y:S01]  /*e970*/  IMAD R7, R5, UR11, R0 ;  /* 0x0000000b05077c24 */ /* 0x000fe2000f8e0200 */
[----:B------:R-:W-:-:S03]  /*e980*/  LEA R4, P0, R2, UR6, 0x2 ;  /* 0x0000000602047c11 */ /* 0x000fc6000f8010ff */
[----:B------:R-:W-:-:S05]  /*e990*/  IMAD.IADD R3, R3, 0x1, R7 ;  /* 0x0000000103037824 */ /* 0x000fca00078e0207 */
[----:B------:R-:W-:Y:S01]  /*e9a0*/  LEA.HI.X R5, R2, UR7, R3, 0x2, P0 ;  /* 0x0000000702057c11 */ /* 0x000fe200080f1403 */
[----:B------:R-:W-:-:S05]  /*e9b0*/  IMAD.MOV.U32 R3, RZ, RZ, -0x800000 ;  /* 0xff800000ff037424 */ /* 0x000fca00078e00ff */
[----:B------:R2:W-:Y:S02]  /*e9c0*/  STG.E desc[UR12][R4.64], R3 ;  /* 0x0000000304007986 */ /* 0x0005e4000c10190c */
.L_x_1241:
[----:B------:R-:W-:Y:S05]  /*e9d0*/  BSYNC B1 ;  /* 0x0000000000017941 */ /* 0x000fea0003800000 */
.L_x_1240:
[----:B------:R-:W-:Y:S01]  /*e9e0*/  R2UR UR13, R203 ;  /* 0x00000000cb0d72ca */ /* 0x000fe200000e0000 */
[----:B------:R-:W-:Y:S01]  /*e9f0*/  ULDC.64 UR10, c[0x0][0xae8] ;  /* 0x0002ba00000a7ab9 */ /* 0x000fe20000000a00 */
[----:B------:R-:W-:Y:S01]  /*ea00*/  R2UR UR12, R204 ;  /* 0x00000000cc0c72ca */ /* 0x000fe200000e0000 */
[----:B------:R-:W-:Y:S01]  /*ea10*/  UIMAD UR5, UR8, UR10, URZ ;  /* 0x0000000a080572a4 */ /* 0x000fe2000f8e023f */
[----:B------:R-:W-:Y:S01]  /*ea20*/  VIADD R6, R6, UR60 ;  /* 0x0000003c06067c36 */ /* 0x000fe20008000000 */
[----:B------:R-:W-:Y:S03]  /*ea30*/  BSSY B1, `(.L_x_1242) ;  /* 0x000003d000017945 */ /* 0x000fe60003800000 */
[----:B0-----:R-:W-:-:S04]  /*ea40*/  @P1 IMAD.HI.U32 R0, R6, R9, RZ ;  /* 0x0000000906001227 */ /* 0x001fc800078e00ff */
[----:B--2---:R-:W-:Y:S01]  /*ea50*/  IMAD.MOV.U32 R5, RZ, RZ, R6 ;  /* 0x000000ffff057224 */ /* 0x004fe200078e0006 */
[----:B------:R-:W-:Y:S01]  /*ea60*/  UIMAD.WIDE.U32 UR6, UR13, UR10, URZ ;  /* 0x0000000a0d0672a5 */ /* 0x000fe2000f8e003f */
[----:B-1----:R-:W-:Y:S01]  /*ea70*/  @P1 SHF.R.U32.HI R5, RZ, R11, R0 ;  /* 0x0000000bff051219 */ /* 0x002fe20000011600 */
[----:B------:R-:W-:-:S03]  /*ea80*/  UIMAD UR5, UR13, UR11, UR5 ;  /* 0x0000000b0d0572a4 */ /* 0x000fc6000f8e0205 */
[----:B------:R-:W-:Y:S01]  /*ea90*/  ULDC.64 UR10, c[0x0][0xaf0] ;  /* 0x0002bc00000a7ab9 */ /* 0x000fe20000000a00 */
[----:B------:R-:W-:Y:S01]  /*eaa0*/  UIADD3 UR7, UR7, UR5, URZ ;  /* 0x0000000507077290 */ /* 0x000fe2000fffe03f */
[--C-:B------:R-:W-:Y:S01]  /*eab0*/  SHF.R.S32.HI R0, RZ, 0x1f, R5.reuse ;  /* 0x0000001fff007819 */ /* 0x100fe20000011405 */
[----:B------:R-:W-:Y:S01]  /*eac0*/  UIMAD UR5, UR9, UR10, URZ ;  /* 0x0000000a090572a4 */ /* 0x000fe2000f8e023f */
[----:B------:R-:W-:Y:S01]  /*ead0*/  IMAD.MOV R7, RZ, RZ, -R5 ;  /* 0x000000ffff077224 */ /* 0x000fe200078e0a05 */
[----:B------:R-:W-:Y:S02]  /*eae0*/  UIMAD.WIDE.U32 UR6, UR12, UR10, UR6 ;  /* 0x0000000a0c0672a5 */ /* 0x000fe4000f8e0006 */
[----:B------:R-:W-:Y:S01]  /*eaf0*/  UIMAD UR5, UR12, UR11, UR5 ;  /* 0x0000000b0c0572a4 */ /* 0x000fe2000f8e0205 */
[----:B------:R-:W-:Y:S01]  /*eb00*/  IMAD R7, R8, R7, R6 ;  /* 0x0000000708077224 */ /* 0x000fe200078e0206 */
[----:B------:R-:W-:Y:S01]  /*eb10*/  ULDC.64 UR8, c[0x0][0xae0] ;  /* 0x0002b80000087ab9 */ /* 0x000fe20000000a00 */
[----:B------:R-:W-:Y:S01]  /*eb20*/  VIADD R6, R206, UR60 ;  /* 0x0000003cce067c36 */ /* 0x000fe20008000000 */
[----:B------:R-:W-:Y:S01]  /*eb30*/  UIADD3 UR5, UR7, UR5, URZ ;  /* 0x0000000507057290 */ /* 0x000fe2000fffe03f */
[----:B------:R-:W-:-:S02]  /*eb40*/  IMAD R0, R0, UR8, RZ ;  /* 0x0000000800007c24 */ /* 0x000fc4000f8e02ff */
[----:B------:R-:W-:Y:S02]  /*eb50*/  IMAD.U32 R3, RZ, RZ, UR7 ;  /* 0x00000007ff037e24 */ /* 0x000fe4000f8e00ff */
[----:B------:R-:W-:Y:S01]  /*eb60*/  IMAD.U32 R2, RZ, RZ, UR6 ;  /* 0x00000006ff027e24 */ /* 0x000fe2000f8e00ff */
[----:B------:R-:W-:Y:S01]  /*eb70*/  ULDC.64 UR6, c[0x0][0xad8] ;  /* 0x0002b60000067ab9 */ /* 0x000fe20000000a00 */
[----:B------:R-:W-:Y:S01]  /*eb80*/  IMAD.U32 R3, RZ, RZ, UR5 ;  /* 0x00000005ff037e24 */ /* 0x000fe2000f8e00ff */
[----:B------:R-:W-:Y:S01]  /*eb90*/  ULDC UR5, c[0x0][0xa88] ;  /* 0x0002a20000057ab9 */ /* 0x000fe20000000800 */
[C---:B------:R-:W-:Y:S01]  /*eba0*/  IMAD R9, R5.reuse, UR9, R0 ;  /* 0x0000000905097c24 */ /* 0x040fe2000f8e0200 */
[----:B------:R-:W-:Y:S01]  /*ebb0*/  SHF.R.S32.HI R0, RZ, 0x1f, R7 ;  /* 0x0000001fff007819 */ /* 0x000fe20000011407 */
[----:B------:R-:W-:-:S04]  /*ebc0*/  IMAD.WIDE.U32 R2, R5, UR8, R2 ;  /* 0x0000000805027c25 */ /* 0x000fc8000f8e0002 */
[----:B------:R-:W-:Y:S02]  /*ebd0*/  IMAD.IADD R3, R3, 0x1, R9 ;  /* 0x0000000103037824 */ /* 0x000fe400078e0209 */
[----:B------:R-:W-:Y:S02]  /*ebe0*/  IMAD R4, R0, UR6, RZ ;  /* 0x0000000600047c24 */ /* 0x000fe4000f8e02ff */
[----:B------:R-:W-:Y:S02]  /*ebf0*/  IMAD R9, R8, UR5, RZ ;  /* 0x0000000508097c24 */ /* 0x000fe4000f8e02ff */
[C---:B------:R-:W-:Y:S02]  /*ec00*/  IMAD R5, R7.reuse, UR7, R4 ;  /* 0x0000000707057c24 */ /* 0x040fe4000f8e0204 */
[----:B------:R-:W-:Y:S01]  /*ec10*/  IMAD.WIDE.U32 R2, R7, UR6, R2 ;  /* 0x0000000607027c25 */ /* 0x000fe2000f8e0002 */
[----:B------:R-:W-:Y:S01]  /*ec20*/  ISETP.GE.AND P2, PT, R6, R9, PT ;  /* 0x000000090600720c */ /* 0x000fe20003f46270 */
[----:B------:R-:W-:-:S02]  /*ec30*/  ULDC.64 UR6, c[0x0][0xa80] ;  /* 0x0002a00000067ab9 */ /* 0x000fc40000000a00 */
[----:B------:R-:W-:Y:S01]  /*ec40*/  VIADD R0, R6, 0x20 ;  /* 0x0000002006007836 */ /* 0x000fe20000000000 */
[----:B------:R-:W-:Y:S01]  /*ec50*/  LEA R4, P3, R2, UR6, 0x1 ;  /* 0x0000000602047c11 */ /* 0x000fe2000f8608ff */
[----:B------:R-:W-:-:S03]  /*ec60*/  IMAD.IADD R3, R3, 0x1, R5 ;  /* 0x0000000103037824 */ /* 0x000fc600078e0205 */
[-C--:B------:R-:W-:Y:S01]  /*ec70*/  ISETP.GE.AND P1, PT, R0, R9.reuse, PT ;  /* 0x000000090000720c */ /* 0x080fe20003f26270 */
[----:B------:R-:W-:Y:S01]  /*ec80*/  VIADD R0, R6, 0x40 ;  /* 0x0000004006007836 */ /* 0x000fe20000000000 */
[----:B------:R-:W-:Y:S02]  /*ec90*/  LEA.HI.X R5, R2, UR7, R3, 0x1, P3 ;  /* 0x0000000702057c11 */ /* 0x000fe400098f0c03 */
[----:B------:R0:W1:Y:S02]  /*eca0*/  SHFL.IDX PT, R2, R4, RZ, 0x181f ;  /* 0x00181fff04027589 */ /* 0x00006400000e0000 */
[----:B------:R-:W-:Y:S02]  /*ecb0*/  ISETP.GE.AND P0, PT, R0, R9, PT ;  /* 0x000000090000720c */ /* 0x000fe40003f06270 */
[----:B------:R0:W2:Y:S01]  /*ecc0*/  SHFL.IDX PT, R0, R5, RZ, 0x181f ;  /* 0x00181fff05007589 */ /* 0x0000a200000e0000 */
[----:B------:R-:W-:Y:S10]  /*ecd0*/  @P2 BRA `(.L_x_1243) ;  /* 0x0000000000482947 */ /* 0x000ff40003800000 */
        /* <DEDUP_REMOVED lines=18> */
.L_x_1243:
[----:B------:R-:W-:Y:S05]  /*ee00*/  BSYNC B1 ;  /* 0x0000000000017941 */ /* 0x000fea0003800000 */
.L_x_1242:
[----:B--2---:R2:W4:Y:S01]  /*ee10*/  SHFL.IDX PT, R0, R5, 0x1, 0x181f ;  /* 0x00381f0005007f89 */ /* 0x00452200000e0000 */
[----:B------:R-:W-:Y:S03]  /*ee20*/  BSSY B1, `(.L_x_1244) ;  /* 0x0000015000017945 */ /* 0x000fe60003800000 */
[----:B-1-3--:R2:W1:Y:S01]  /*ee30*/  SHFL.IDX PT, R2, R4, 0x1, 0x181f ;  /* 0x00381f0004027f89 */ /* 0x00a46200000e0000 */
        /* <DEDUP_REMOVED lines=8> */
[----:B------:R-:W-:Y:S02]  /*eec0*/  @!P3 LEA R12, P5, R200, R2, 0x1 ;  /* 0x00000002c80cb211 */ /* 0x000fe400078a08ff */
[----:B----4-:R-:W-:Y:S02]  /*eed0*/  @!P4 LEA.HI.X R11, R18, R0, R216, 0x1, P6 ;  /* 0x00000000120bc211 */ /* 0x010fe400030f0cd8 */
        /* <DEDUP_REMOVED lines=9> */
.L_x_1245:
[----:B------:R-:W-:Y:S05]  /*ef70*/  BSYNC B1 ;  /* 0x0000000000017941 */ /* 0x000fea0003800000 */
.L_x_1244:
[----:B----4-:R4:W0:Y:S01]  /*ef80*/  SHFL.IDX PT, R0, R5, 0x2, 0x181f ;  /* 0x00581f0005007f89 */ /* 0x01082200000e0000 */
        /* <DEDUP_REMOVED lines=10> */
[-C--:B------:R-:W-:Y:S02]  /*f030*/  @!P2 LEA R12, P5, R200, R2.reuse, 0x1 ;  /* 0x00000002c80ca211 */ /* 0x080fe400078a08ff */
        /* <DEDUP_REMOVED lines=10> */
.L_x_1247:
[----:B------:R-:W-:Y:S05]  /*f0e0*/  BSYNC B1 ;  /* 0x0000000000017941 */ /* 0x000fea0003800000 */
.L_x_1246:
[----:B0-----:R-:W-:Y:S01]  /*f0f0*/  VIADD R0, R6, 0x60 ;  /* 0x0000006006007836 */ /* 0x001fe20000000000 */
[----:B--2-4-:R-:W0:Y:S04]  /*f100*/  SHFL.IDX PT, R5, R5, 0x3, 0x181f ;  /* 0x00781f0005057f89 */ /* 0x014e2800000e0000 */
[----:B------:R-:W-:Y:S01]  /*f110*/  ISETP.GE.AND P0, PT, R0, R9, PT ;  /* 0x000000090000720c */ /* 0x000fe20003f06270 */
[----:B-1-3--:R1:W2:-:S12]  /*f120*/  SHFL.IDX PT, R2, R4, 0x3, 0x181f ;  /* 0x00781f0004027f89 */ /* 0x00a29800000e0000 */
        /* <DEDUP_REMOVED lines=8> */
[-C--:B------:R-:W-:Y:S02]  /*f1b0*/  @!P2 LEA R8, P5, R200, R2.reuse, 0x1 ;  /* 0x00000002c808a211 */ /* 0x080fe400078a08ff */
[-C--:B------:R-:W-:Y:S02]  /*f1c0*/  @!P1 LEA R10, P4, R23, R2.reuse, 0x1 ;  /* 0x00000002170a9211 */ /* 0x080fe400078808ff */
[-C--:B0-----:R-:W-:Y:S02]  /*f1d0*/  @!P3 LEA.HI.X R7, R18, R5.reuse, R216, 0x1, P6 ;  /* 0x000000051207b211 */ /* 0x081fe400030f0cd8 */
        /* <DEDUP_REMOVED lines=8> */
.L_x_1239:
[----:B------:R-:W-:Y:S05]  /*f260*/  BSYNC B0 ;  /* 0x0000000000007941 */ /* 0x000fea0003800000 */
.L_x_1231:
[----:B------:R-:W-:Y:S02]  /*f270*/  ULDC UR5, c[0x0][0xc38] ;  /* 0x00030e0000057ab9 */ /* 0x000fe40000000800 */
[----:B------:R-:W-:-:S06]  /*f280*/  UISETP.GE.AND UP0, UPT, UR4, UR5, UPT ;  /* 0x000000050400728c */ /* 0x000fcc000bf06270 */
[----:B------:R-:W-:-:S13]  /*f290*/  PLOP3.LUT P0, PT, PT, PT, UP0, 0x80, 0x0 ;  /* 0x000000000000781c */ /* 0x000fda0003f0f008 */
[----:B------:R-:W-:Y:S05]  /*f2a0*/  @!P0 BRA `(.L_x_1248) ;  /* 0xffffff1800d48947 */ /* 0x000fea000383ffff */
[----:B------:R-:W-:Y:S05]  /*f2b0*/  EXIT ;  /* 0x000000000000794d */ /* 0x000fea0003800000 */
.L_x_1150:
[----:B------:R-:W-:-:S08]  /*f2c0*/  NOP ;  /* 0x0000000000007918 */ /* 0x000fd00000000000 */
[----:B0-----:R-:W0:-:S00]  /*f2d0*/  USETMAXREG.DEALLOC.CTAPOOL 0x18 ;  /* 0x00000018000079c8 */ /* 0x001e0000080e0500 */
[----:B0-----:R-:W-:-:S06]  /*f2e0*/  LOP3.LUT R0, R0, 0x3, RZ, 0xc0, !PT ;  /* 0x0000000300007812 */ /* 0x001fcc00078ec0ff */
[----:B------:R-:W0:Y:S01]  /*f2f0*/  S2UR UR6, SR_CTAID.X ;  /* 0x00000000000679c3 */ /* 0x000e220000002500 */
[----:B------:R-:W-:Y:S01]  /*f300*/  LOP3.LUT R19, R19, 0xfffffffb, RZ, 0xc0, !PT ;  /* 0xfffffffb13137812 */ /* 0x000fe200078ec0ff */
[----:B------:R-:W-:Y:S01]  /*f310*/  STL [R1+0x18], RZ ;  /* 0x000018ff01007387 */ /* 0x000fe20000100800 */
[----:B------:R-:W-:-:S03]  /*f320*/  IMAD.MOV.U32 R18, RZ, RZ, RZ ;  /* 0x000000ffff127224 */ /* 0x000fc600078e00ff */
[----:B------:R-:W1:Y:S02]  /*f330*/  SHFL.IDX PT, R0, R0, RZ, 0x1f ;  /* 0x00001fff00007589 */ /* 0x000e6400000e0000 */
[----:B-1----:R-:W-:Y:S02]  /*f340*/  ISETP.NE.AND P0, PT, R0, RZ, PT ;  /* 0x000000ff0000720c */ /* 0x002fe40003f05270 */
[----:B------:R-:W0:Y:S11]  /*f350*/  LDC R0, c[0x0][0xc38] ;  /* 0x00030e00ff007b82 */ /* 0x000e360000000800 */
[----:B------:R-:W-:Y:S01]  /*f360*/  @P0 LOP3.LUT R19, R19, 0x4, RZ, 0xfc, !PT ;  /* 0x0000000413130812 */ /* 0x000fe200078efcff */
[----:B------:R-:W-:Y:S06]  /*f370*/  @P0 BAR.ARV 0x4, 0x180 ;  /* 0x0106000000000b1d */ /* 0x000fec0000002000 */
[----:B0-----:R-:W-:Y:S01]  /*f380*/  ISETP.LE.AND P0, PT, R0, UR6, PT ;  /* 0x0000000600007c0c */ /* 0x001fe2000bf03270 */
[----:B------:R-:W-:-:S05]  /*f390*/  IMAD.MOV.U32 R0, RZ, RZ, 0x1 ;  /* 0x00000001ff007424 */ /* 0x000fca00078e00ff */
[----:B------:R0:W-:Y:S07]  /*f3a0*/  STL [R1+0x8], R0 ;  /* 0x0000080001007387 */ /* 0x0001ee0000100800 */
[----:B------:R-:W-:Y:S05]  /*f3b0*/  @P0 BRA `(.L_x_1249) ;  /* 0x0000005400780947 */ /* 0x000fea0003800000 */
[----:B------:R-:W1:Y:S01]  /*f3c0*/  S2R R6, SR_TID.X ;  /* 0x0000000000067919 */ /* 0x000e620000002100 */
[----:B------:R-:W2:Y:S01]  /*f3d0*/  S2UR UR5, SR_CgaCtaId ;  /* 0x00000000000579c3 */ /* 0x000ea20000008800 */
[----:B------:R-:W-:Y:S01]  /*f3e0*/  UMOV UR4, 0x400 ;  /* 0x0000040000047882 */ /* 0x000fe20000000000 */
[----:B------:R-:W-:Y:S01]  /*f3f0*/  IMAD.MOV.U32 R18, RZ, RZ, RZ ;  /* 0x000000ffff127224 */ /* 0x000fe200078e00ff */
[----:B------:R-:W-:Y:S01]  /*f400*/  ULDC UR44, c[0x0][0xc] ;  /* 0x00000300002c7ab9 */ /* 0x000fe20000000800 */
[----:B------:R-:W-:Y:S01]  /*f410*/  ULDC.64 UR38, c[0x0][0x198] ;  /* 0x0000660000267ab9 */ /* 0x000fe20000000a00 */
[----:B--2---:R-:W-:-:S06]  /*f420*/  ULEA UR4, UR5, UR4, 0x18 ;  /* 0x0000000405047291 */ /* 0x004fcc000f8ec03f */
[----:B------:R-:W-:Y:S01]  /*f430*/  IMAD.U32 R17, RZ, RZ, UR4 ;  /* 0x00000004ff117e24 */ /* 0x000fe2000f8e00ff */
[C---:B-1----:R-:W-:Y:S01]  /*f440*/  LOP3.LUT R5, R6.reuse, 0x7f, RZ, 0xc0, !PT ;  /* 0x0000007f06057812 */ /* 0x042fe200078ec0ff */
[----:B0-----:R-:W-:-:S05]  /*f450*/  IMAD.SHL.U32 R0, R6, 0x8, RZ ;  /* 0x0000000806007824 */ /* 0x001fca00078e00ff */
[C---:B------:R-:W-:Y:S02]  /*f460*/  LOP3.LUT R2, R0.reuse, 0x1f8, RZ, 0xc0, !PT ;  /* 0x000001f800027812 */ /* 0x040fe400078ec0ff */
[----:B------:R-:W-:Y:S02]  /*f470*/  LOP3.LUT R0, R0, 0x38, RZ, 0xc0, !PT ;  /* 0x0000003800007812 */ /* 0x000fe400078ec0ff */
[----:B------:R-:W-:Y:S01]  /*f480*/  LOP3.LUT R3, R2, 0x38, R6, 0x78, !PT ;  /* 0x0000003802037812 */ /* 0x000fe200078e7806 */
[----:B------:R-:W-:-:S05]  /*f490*/  IMAD.SHL.U32 R2, R5, 0x8, RZ ;  /* 0x0000000805027824 */ /* 0x000fca00078e00ff */
[----:B------:R-:W-:Y:S01]  /*f4a0*/  LOP3.LUT R4, R3, 0x200, R2, 0xf8, !PT ;  /* 0x0000020003047812 */ /* 0x000fe200078ef802 */
[----:B------:R-:W-:Y:S01]  /*f4b0*/  IMAD.SHL.U32 R2, R6, 0x10, RZ ;  /* 0x0000001006027824 */ /* 0x000fe200078e00ff */
[----:B------:R-:W-:-:S03]  /*f4c0*/  SHF.R.U32.HI R3, RZ, 0x3, R5 ;  /* 0x00000003ff037819 */ /* 0x000fc60000011605 */
[----:B------:R-:W-:Y:S01]  /*f4d0*/  IMAD R4, R4, 0x2, R17 ;  /* 0x0000000204047824 */ /* 0x000fe200078e0211 */
[----:B------:R-:W-:Y:S01]  /*f4e0*/  LOP3.LUT R2, R3, 0x70, R2, 0xf8, !PT ;  /* 0x0000007003027812 */ /* 0x000fe200078ef802 */
[----:B------:R-:W-:Y:S02]  /*f4f0*/  IMAD.U32 R3, RZ, RZ, UR6 ;  /* 0x00000006ff037e24 */ /* 0x000fe4000f8e00ff */
[----:B------:R-:W-:Y:S01]  /*f500*/  IMAD.MOV.U32 R2, RZ, RZ, 0x1 ;  /* 0x00000001ff027424 */ /* 0x000fe200078e00ff */
[----:B------:R-:W-:Y:S04]  /*f510*/  STL [R1+0x10], R4 ;  /* 0x0000100401007387 */ /* 0x000fe80000100800 */
[----:B------:R0:W-:Y:S04]  /*f520*/  STL [R1+0x14], R3 ;  /* 0x0000140301007387 */ /* 0x0001e80000100800 */
[----:B------:R-:W-:Y:S04]  /*f530*/  STL [R1+0x18], RZ ;  /* 0x000018ff01007387 */ /* 0x000fe80000100800 */
[----:B------:R1:W-:Y:S01]  /*f540*/  STL [R1+0x8], R2 ;  /* 0x0000080201007387 */ /* 0x0003e20000100800 */
[----:B0-----:R-:W-:-:S02]  /*f550*/  LOP3.LUT R3, R0, 0x40, RZ, 0xfc, !PT ;  /* 0x0000004000037812 */ /* 0x001fc400078efcff */
[C---:B-1----:R-:W-:Y:S02]  /*f560*/  LOP3.LUT R2, R0.reuse, 0x80, RZ, 0xfc, !PT ;  /* 0x0000008000027812 */ /* 0x042fe400078efcff */
[----:B------:R-:W-:-:S07]  /*f570*/  LOP3.LUT R0, R0, 0xc0, RZ, 0xfc, !PT ;  /* 0x000000c000007812 */ /* 0x000fce00078efcff */
.L_x_1356:
[----:B--2---:R-:W2:Y:S01]  /*f580*/  LDL R0, [R1+0x14] ;  /* 0x0000140001007983 */ /* 0x004ea20000100800 */
[----:B------:R-:W-:Y:S02]  /*f590*/  ULDC UR8, c[0x0][0xc60] ;  /* 0x0003180000087ab9 */ /* 0x000fe40000000800 */
[----:B------:R-:W-:-:S11]  /*f5a0*/  UISETP.NE.AND UP0, UPT, UR8, 0x1, UPT ;  /* 0x000000010800788c */ /* 0x000fd6000bf05270 */
[----:B------:R-:W-:Y:S01]  /*f5b0*/  @UP0 ULDC UR4, c[0x0][0xc64] ;  /* 0x0003190000040ab9 */ /* 0x000fe20000000800 */
[----:B------:R-:W-:Y:S01]  /*f5c0*/  @UP0 ULDC UR9, c[0x0][0xc68] ;  /* 0x00031a0000090ab9 */ /* 0x000fe20000000800 */
[C---:B--2---:R-:W-:Y:S02]  /*f5d0*/  R2UR UR7, R0.reuse ;  /* 0x00000000000772ca */ /* 0x044fe400000e0000 */
[----:B------:R-:W-:-:S11]  /*f5e0*/  R2UR UR6, R0 ;  /* 0x00000000000672ca */ /* 0x000fd600000e0000 */
[----:B------:R-:W-:-:S04]  /*f5f0*/  UIMAD.WIDE.U32 UR4, UR7, UR4, URZ ;  /* 0x00000004070472a5 */ /* 0x000fc8000f8e003f */
[----:B------:R-:W-:-:S03]  /*f600*/  @UP0 USHF.R.U32.HI UR7, URZ, UR9, UR5 ;  /* 0x000000093f070299 */ /* 0x000fc60008011605 */
[----:B------:R-:W-:Y:S02]  /*f610*/  ULDC UR4, c[0x0][0xc78] ;  /* 0x00031e0000047ab9 */ /* 0x000fe40000000800 */
[----:B------:R-:W-:Y:S02]  /*f620*/  UISETP.GE.AND UP0, UPT, UR7, UR4, UPT ;  /* 0x000000040700728c */ /* 0x000fe4000bf06270 */
[----:B------:R-:W-:-:S04]  /*f630*/  UIADD3 UR4, -UR7, URZ, URZ ;  /* 0x0000003f07047290 */ /* 0x000fc8000fffe13f */
[----:B------:R-:W-:Y:S01]  /*f640*/  PLOP3.LUT P0, PT, PT, PT, UP0, 0x80, 0x0 ;  /* 0x000000000000781c */ /* 0x000fe20003f0f008 */
[----:B------:R-:W-:-:S12]  /*f650*/  UIMAD UR8, UR8, UR4, UR6 ;  /* 0x00000004080872a4 */ /* 0x000fd8000f8e0206 */
[----:B01--4-:R-:W-:Y:S05]  /*f660*/  @!P0 BRA `(.L_x_1250) ;  /* 0x0000000000208947 */ /* 0x013fea0003800000 */
        /* <DEDUP_REMOVED lines=8> */
.L_x_1250:
[----:B------:R-:W-:Y:S01]  /*f6f0*/  ULDC UR9, c[0x0][0xc54] ;  /* 0x0003150000097ab9 */ /* 0x000fe20000000800 */
[----:B------:R-:W-:Y:S01]  /*f700*/  UMOV UR6, UR8 ;  /* 0x0000000800067c82 */ /* 0x000fe20008000000 */
[----:B------:R-:W-:-:S11]  /*f710*/  UISETP.NE.AND UP0, UPT, UR9, 0x1, UPT ;  /* 0x000000010900788c */ /* 0x000fd6000bf05270 */
[----:B------:R-:W-:Y:S02]  /*f720*/  @UP0 ULDC.64 UR10, c[0x0][0xc58] ;  /* 0x00031600000a0ab9 */ /* 0x000fe40000000a00 */
[----:B------:R-:W-:-:S04]  /*f730*/  UIMAD.WIDE.U32 UR4, UR8, UR10, URZ ;  /* 0x0000000a080472a5 */ /* 0x000fc8000f8e003f */
[----:B------:R-:W-:-:S04]  /*f740*/  @UP0 USHF.R.U32.HI UR6, URZ, UR11, UR5 ;  /* 0x0000000b3f060299 */ /* 0x000fc80008011605 */
[----:B------:R-:W-:-:S12]  /*f750*/  UIMAD UR4, UR6, UR9, URZ ;  /* 0x00000009060472a4 */ /* 0x000fd8000f8e023f */
.L_x_1251:
[----:B------:R-:W-:Y:S02]  /*f760*/  UIADD3 UR4, UR8, -UR4, URZ ;  /* 0x8000000408047290 */ /* 0x000fe4000fffe03f */
        /* <DEDUP_REMOVED lines=8> */
[----:B------:R-:W-:Y:S01]  /*f7f0*/  ULDC UR13, c[0x0][0xc54] ;  /* 0x00031500000d7ab9 */ /* 0x000fe20000000800 */
[----:B------:R-:W-:-:S02]  /*f800*/  UISETP.NE.U32.AND UP0, UPT, UR10, URZ, UPT ;  /* 0x0000003f0a00728c */ /* 0x000fc4000bf05070 */
[----:B------:R-:W-:Y:S02]  /*f810*/  UIMAD UR13, UR7, UR13, UR4 ;  /* 0x0000000d070d72a4 */ /* 0x000fe4000f8e0204 */
[----:B------:R-:W-:Y:S01]  /*f820*/  USHF.L.U32 UR43, UR43, 0x7, URZ ;  /* 0x000000072b2b7899 */ /* 0x000fe2000800063f */
[----:B------:R-:W-:Y:S01]  /*f830*/  ULDC.64 UR4, c[0x0][0x9e0] ;  /* 0x0002780000047ab9 */ /* 0x000fe20000000a00 */
[----:B------:R-:W-:Y:S02]  /*f840*/  UISETP.NE.AND.EX UP0, UPT, UR11, URZ, UPT, UP0 ;  /* 0x0000003f0b00728c */ /* 0x000fe4000bf05300 */
[----:B------:R-:W-:Y:S02]  /*f850*/  UISETP.GE.AND UP3, UPT, UR5, 0x1, UPT ;  /* 0x000000010500788c */ /* 0x000fe4000bf66270 */
[----:B------:R-:W-:Y:S01]  /*f860*/  UIADD3 UR12, UR43, 0x7f, URZ ;  /* 0x0000007f2b0c7890 */ /* 0x000fe2000fffe03f */
[----:B------:R-:W-:Y:S01]  /*f870*/  ULDC UR10, c[0x0][0x424] ;  /* 0x00010900000a7ab9 */ /* 0x000fe20000000800 */
[----:B------:R-:W-:Y:S01]  /*f880*/  ULDC UR6, c[0x0][0x288] ;  /* 0x0000a20000067ab9 */ /* 0x000fe20000000800 */
[----:B------:R-:W-:Y:S01]  /*f890*/  @UP2 ULDC UR8, c[0x0][0xc4c] ;  /* 0x0003130000082ab9 */ /* 0x000fe20000000800 */
[----:B------:R-:W-:Y:S01]  /*f8a0*/  @UP1 ULDC UR11, c[0x0][0x44c] ;  /* 0x00011300000b1ab9 */ /* 0x000fe20000000800 */
[----:B------:R-:W-:Y:S01]  /*f8b0*/  USEL UR15, UR10, 0x1, UP0 ;  /* 0x000000010a0f7887 */ /* 0x000fe20008000000 */
[----:B------:R-:W-:Y:S01]  /*f8c0*/  PLOP3.LUT P1, PT, PT, PT, UP3, 0x80, 0x0 ;  /* 0x000000000000781c */ /* 0x000fe20003f2f038 */
[----:B------:R-:W-:-:S02]  /*f8d0*/  UIADD3 UR16, -UR6, 0x1, URZ ;  /* 0x0000000106107890 */ /* 0x000fc4000fffe13f */
[----:B------:R-:W-:Y:S02]  /*f8e0*/  UIMAD.WIDE.U32 UR8, UR13, UR8, URZ ;  /* 0x000000080d0872a5 */ /* 0x000fe4000f8e003f */
[----:B------:R-:W-:Y:S01]  /*f8f0*/  UIMAD.WIDE.U32 UR10, UR12, UR11, URZ ;  /* 0x0000000b0c0a72a5 */ /* 0x000fe2000f8e003f */
[----:B------:R-:W-:Y:S01]  /*f900*/  ULDC UR7, c[0x0][0x2f0] ;  /* 0x0000bc0000077ab9 */ /* 0x000fe20000000800 */
[----:B------:R-:W-:Y:S01]  /*f910*/  @UP2 ULDC UR17, c[0x0][0xc50] ;  /* 0x0003140000112ab9 */ /* 0x000fe20000000800 */
[----:B------:R-:W-:Y:S01]  /*f920*/  @UP1 ULDC UR18, c[0x0][0x450] ;  /* 0x0001140000121ab9 */ /* 0x000fe20000000800 */
[----:B------:R-:W-:Y:S01]  /*f930*/  UMOV UR42, UR13 ;  /* 0x0000000d002a7c82 */ /* 0x000fe20008000000 */
[----:B------:R-:W-:Y:S02]  /*f940*/  UIMAD UR16, UR15, UR7, UR16 ;  /* 0x000000070f1072a4 */ /* 0x000fe4000f8e0210 */
[----:B------:R-:W-:Y:S02]  /*f950*/  @UP2 USHF.R.U32.HI UR42, URZ, UR17, UR9 ;  /* 0x000000113f2a2299 */ /* 0x000fe40008011609 */
[----:B------:R-:W-:-:S02]  /*f960*/  @UP1 USHF.R.U32.HI UR12, URZ, UR18, UR11 ;  /* 0x000000123f0c1299 */ /* 0x000fc4000801160b */
[----:B------:R-:W-:Y:S02]  /*f970*/  UIADD3 UR36, -UR42, URZ, URZ ;  /* 0x0000003f2a247290 */ /* 0x000fe4000fffe13f */
[----:B------:R-:W-:Y:S02]  /*f980*/  UIADD3 UR12, UR16, UR12, URZ ;  /* 0x0000000c100c7290 */ /* 0x000fe4000fffe03f */
[----:B------:R-:W-:Y:S02]  /*f990*/  UIMAD UR36, UR14, UR36, UR13 ;  /* 0x000000240e2472a4 */ /* 0x000fe4000f8e020d */
[----:B------:R-:W-:Y:S01]  /*f9a0*/  UIADD3 UR4, UR12, UR4, URZ ;  /* 0x000000040c047290 */ /* 0x000fe2000fffe03f */
[----:B------:R-:W-:Y:S11]  /*f9b0*/  @!P1 BRA `(.L_x_1252) ;  /* 0x0000000000449947 */ /* 0x000ff60003800000 */
        /* <DEDUP_REMOVED lines=10> */
.L_x_1253:
[----:B------:R-:W-:-:S11]  /*fa60*/  UISETP.NE.AND UP0, UPT, UR5, 0x1, UPT ;  /* 0x000000010500788c */ /* 0x000fd6000bf05270 */
[----:B------:R-:W-:Y:S02]  /*fa70*/  @UP0 ULDC.64 UR12, c[0x0][0x9e8] ;  /* 0x00027a00000c0ab9 */ /* 0x000fe40000000a00 */
[----:B------:R-:W-:-:S04]  /*fa80*/  UIMAD.WIDE.U32 UR8, UR10, UR12, URZ ;  /* 0x0000000c0a0872a5 */ /* 0x000fc8000f8e003f */
[----:B------:R-:W-:-:S12]  /*fa90*/  @UP0 USHF.R.U32.HI UR10, URZ, UR13, UR9 ;  /* 0x0000000d3f0a0299 */ /* 0x000fd80008011609 */
.L_x_1254:
[----:B------:R-:W-:-:S04]  /*faa0*/  UIMAD UR10, UR10, UR5, UR5 ;  /* 0x000000050a0a72a4 */ /* 0x000fc8000f8e0205 */
[----:B------:R-:W-:-:S04]  /*fab0*/  UISETP.LT.AND UP0, UPT, UR4, UR10, UPT ;  /* 0x0000000a0400728c */ /* 0x000fc8000bf01270 */
[----:B------:R-:W-:-:S12]  /*fac0*/  USEL UR4, UR4, UR10, UP0 ;  /* 0x0000000a04047287 */ /* 0x000fd80008000000 */
.L_x_1252:
[----:B------:R-:W-:Y:S02]  /*fad0*/  UIMAD UR12, UR15, UR7, 0x3f ;  /* 0x0000003f0f0c74a4 */ /* 0x000fe4000f8e0207 */
[----:B------:R-:W-:Y:S02]  /*fae0*/  UIADD3 UR4, UR4, 0x3f, URZ ;  /* 0x0000003f04047890 */ /* 0x000fe4000fffe03f */
[----:B------:R-:W-:Y:S02]  /*faf0*/  USHF.R.S32.HI UR13, URZ, 0x1f, UR12 ;  /* 0x0000001f3f0d7899 */ /* 0x000fe4000801140c */
[----:B------:R-:W-:Y:S01]  /*fb00*/  USHF.R.S32.HI UR10, URZ, 0x1f, UR4 ;  /* 0x0000001f3f0a7899 */ /* 0x000fe20008011404 */
[----:B------:R-:W-:Y:S01]  /*fb10*/  @UP1 ULDC UR8, c[0x0][0x44c] ;  /* 0x0001130000081ab9 */ /* 0x000fe20000000800 */
[----:B------:R-:W-:Y:S02]  /*fb20*/  ULEA.HI UR13, UR13, UR12, URZ, 0x6 ;  /* 0x0000000c0d0d7291 */ /* 0x000fe4000f8f303f */
[----:B------:R-:W-:-:S02]  /*fb30*/  UIMAD.WIDE.U32 UR8, UR43, UR8, URZ ;  /* 0x000000082b0872a5 */ /* 0x000fc4000f8e003f */
[----:B------:R-:W-:Y:S01]  /*fb40*/  ULEA.HI UR10, UR10, UR4, URZ, 0x6 ;  /* 0x000000040a0a7291 */ /* 0x000fe2000f8f303f */
[----:B------:R-:W-:Y:S01]  /*fb50*/  @UP1 ULDC UR14, c[0x0][0x450] ;  /* 0x00011400000e1ab9 */ /* 0x000fe20000000800 */
[----:B------:R-:W-:Y:S01]  /*fb60*/  UMOV UR11, UR43 ;  /* 0x0000002b000b7c82 */ /* 0x000fe20008000000 */
[----:B------:R-:W-:Y:S02]  /*fb70*/  UIMAD UR4, UR15, UR7, -UR6 ;  /* 0x000000070f0472a4 */ /* 0x000fe4000f8e0a06 */
[----:B------:R-:W-:Y:S02]  /*fb80*/  USHF.R.S32.HI UR13, URZ, 0x6, UR13 ;  /* 0x000000063f0d7899 */ /* 0x000fe4000801140d */
[----:B------:R-:W-:Y:S02]  /*fb90*/  USHF.R.S32.HI UR10, URZ, 0x6, UR10 ;  /* 0x000000063f0a7899 */ /* 0x000fe4000801140a */
[----:B------:R-:W-:Y:S02]  /*fba0*/  @UP1 USHF.R.U32.HI UR11, URZ, UR14, UR9 ;  /* 0x0000000e3f0b1299 */ /* 0x000fe40008011609 */
[----:B------:R-:W-:-:S02]  /*fbb0*/  UISETP.LT.AND UP0, UPT, UR13, UR10, UPT ;  /* 0x0000000a0d00728c */ /* 0x000fc4000bf01270 */
[----:B------:R-:W-:Y:S01]  /*fbc0*/  UIADD3 UR4, UR4, UR11, URZ ;  /* 0x0000000b04047290 */ /* 0x000fe2000fffe03f */
[----:B------:R-:W-:Y:S01]  /*fbd0*/  ULDC UR8, c[0x0][0x9dc] ;  /* 0x0002770000087ab9 */ /* 0x000fe20000000800 */
[----:B------:R-:W-:Y:S02]  /*fbe0*/  USEL UR41, UR13, UR10, UP0 ;  /* 0x0000000a0d297287 */ /* 0x000fe40008000000 */
        /* <DEDUP_REMOVED lines=12> */
.L_x_1256:
[----:B------:R-:W-:-:S11]  /*fcb0*/  UISETP.NE.AND UP0, UPT, UR5, 0x1, UPT ;  /* 0x000000010500788c */ /* 0x000fd6000bf05270 */
[----:B------:R-:W-:Y:S02]  /*fcc0*/  @UP0 ULDC.64 UR10, c[0x0][0x9e8] ;  /* 0x00027a00000a0ab9 */ /* 0x000fe40000000a00 */
[----:B------:R-:W-:-:S04]  /*fcd0*/  UIMAD.WIDE.U32 UR6, UR4, UR10, URZ ;  /* 0x0000000a040672a5 */ /* 0x000fc8000f8e003f */
[----:B------:R-:W-:-:S12]  /*fce0*/  @UP0 USHF.R.U32.HI UR4, URZ, UR11, UR7 ;  /* 0x0000000b3f040299 */ /* 0x000fd80008011607 */
.L_x_1257:
[----:B------:R-:W-:-:S04]  /*fcf0*/  UIMAD UR4, UR4, UR5, URZ ;  /* 0x00000005040472a4 */ /* 0x000fc8000f8e023f */
[----:B------:R-:W-:-:S04]  /*fd00*/  UISETP.LT.AND UP0, UPT, UR8, UR4, UPT ;  /* 0x000000040800728c */ /* 0x000fc8000bf01270 */
[----:B------:R-:W-:-:S12]  /*fd10*/  USEL UR8, UR8, UR4, !UP0 ;  /* 0x0000000408087287 */ /* 0x000fd8000c000000 */
.L_x_1255:
[----:B------:R-:W-:Y:S01]  /*fd20*/  USHF.R.S32.HI UR4, URZ, 0x1f, UR8 ;  /* 0x0000001f3f047899 */ /* 0x000fe20008011408 */
[----:B------:R-:W-:Y:S03]  /*fd30*/  BSSY B7, `(.L_x_1258) ;  /* 0x00004aa000077945 */ /* 0x000fe60003800000 */
[----:B------:R-:W-:-:S04]  /*fd40*/  ULEA.HI UR4, UR4, UR8, URZ, 0x6 ;  /* 0x0000000804047291 */ /* 0x000fc8000f8f303f */
[----:B------:R-:W-:-:S04]  /*fd50*/  USHF.R.S32.HI UR4, URZ, 0x6, UR4 ;  /* 0x000000063f047899 */ /* 0x000fc80008011404 */
[----:B------:R-:W-:-:S04]  /*fd60*/  UISETP.LT.AND UP0, UPT, URZ, UR4, UPT ;  /* 0x000000043f00728c */ /* 0x000fc8000bf01270 */
[----:B------:R-:W-:-:S04]  /*fd70*/  USEL UR40, URZ, UR4, !UP0 ;  /* 0x000000043f287287 */ /* 0x000fc8000c000000 */
[----:B------:R-:W-:-:S06]  /*fd80*/  UISETP.GT.AND UP0, UPT, UR41, UR40, UPT ;  /* 0x000000282900728c */ /* 0x000fcc000bf04270 */
[----:B------:R-:W-:-:S13]  /*fd90*/  PLOP3.LUT P0, PT, PT, PT, UP0, 0x80, 0x0 ;  /* 0x000000000000781c */ /* 0x000fda0003f0f008 */
[----:B------:R-:W-:Y:S05]  /*fda0*/  @P0 BRA `(.L_x_1259) ;  /* 0x00000000004c0947 */ /* 0x000fea0003800000 */
[----:B------:R-:W0:Y:S02]  /*fdb0*/  S2R R0, SR_TID.X ;  /* 0x0000000000007919 */ /* 0x000e240000002100 */
[----:B0-----:R-:W-:-:S04]  /*fdc0*/  LOP3.LUT R0, R0, 0x7f, RZ, 0xc0, !PT ;  /* 0x0000007f00007812 */ /* 0x001fc800078ec0ff */
[----:B------:R-:W-:-:S13]  /*fdd0*/  ISETP.NE.AND P1, PT, R0, RZ, PT ;  /* 0x000000ff0000720c */ /* 0x000fda0003f25270 */
[----:B------:R-:W-:Y:S05]  /*fde0*/  @P1 BRA `(.L_x_1260) ;  /* 0x0000004800781947 */ /* 0x000fea0003800000 */
[----:B------:R-:W0:Y:S01]  /*fdf0*/  S2R R5, SR_LANEID ;  /* 0x0000000000057919 */ /* 0x000e220000000000 */
[----:B------:R-:W-:Y:S01]  /*fe00*/  VOTEU.ANY UR4, UPT, PT ;  /* 0x0000000000047886 */ /* 0x000fe200038e0100 */
[----:B------:R-:W1:Y:S01]  /*fe10*/  LDC.64 R2, c[0x0][0xc80] ;  /* 0x00032000ff027b82 */ /* 0x000e620000000a00 */
[----:B------:R-:W0:Y:S01]  /*fe20*/  FLO.U32 R0, UR4 ;  /* 0x0000000400007d00 */ /* 0x000e2200080e0000 */
[----:B------:R-:W-:Y:S01]  /*fe30*/  ULDC.64 UR6, c[0x0][0x208] ;  /* 0x0000820000067ab9 */ /* 0x000fe20000000a00 */
[----:B0-----:R-:W-:-:S06]  /*fe40*/  ISETP.EQ.U32.AND P0, PT, R0, R5, PT ;  /* 0x000000050000720c */ /* 0x001fcc0003f02070 */
[----:B------:R-:W1:Y:S07]  /*fe50*/  POPC R5, UR4 ;  /* 0x0000000400057d09 */ /* 0x000e6e0008000000 */
[----:B-1----:R-:W2:Y:S01]  /*fe60*/  @P0 ATOMG.E.ADD.STRONG.GPU PT, R3, desc[UR6][R2.64], R5 ;  /* 0x00000005020309a8 */ /* 0x002ea200081ee1c6 */
[----:B------:R-:W0:Y:S02]  /*fe70*/  S2R R4, SR_LTMASK ;  /* 0x0000000000047919 */ /* 0x000e240000003900 */
[----:B0-----:R-:W-:-:S04]  /*fe80*/  LOP3.LUT R4, R4, UR4, RZ, 0xc0, !PT ;  /* 0x0000000404047c12 */ /* 0x001fc8000f8ec0ff */
[----:B------:R-:W0:Y:S01]  /*fe90*/  POPC R7, R4 ;  /* 0x0000000400077309 */ /* 0x000e220000000000 */
[----:B--2---:R-:W0:Y:S02]  /*fea0*/  SHFL.IDX PT, R0, R3, R0, 0x1f ;  /* 0x00001f0003007589 */ /* 0x004e2400000e0000 */
[----:B0-----:R-:W-:-:S05]  /*feb0*/  IADD3 R0, R0, UR44, R7 ;  /* 0x0000002c00007c10 */ /* 0x001fca000fffe007 */
[----:B------:R3:W-:Y:S01]  /*fec0*/  STL [R1+0x14], R0 ;  /* 0x0000140001007387 */ /* 0x0007e20000100800 */
[----:B------:R-:W-:Y:S05]  /*fed0*/  BRA `(.L_x_1260) ;  /* 0x00000048003c7947 */ /* 0x000fea0003800000 */
.L_x_1259:
[----:B------:R-:W-:Y:S01]  /*fee0*/  VIADD R0, R17, 0x20400 ;  /* 0x0002040011007836 */ /* 0x000fe20000000000 */
[----:B------:R-:W-:Y:S04]  /*fef0*/  BSSY B6, `(.L_x_1261) ;  /* 0x0000013000067945 */ /* 0x000fe80003800000 */
        /* <DEDUP_REMOVED lines=18> */
.L_x_1262:
[----:B------:R-:W-:Y:S05]  /*10020*/  BSYNC B6 ;  /* 0x0000000000067941 */ /* 0x000fea0003800000 */
.L_x_1261:
        /* <DEDUP_REMOVED lines=8> */
[----:B------:R0:W1:Y:S01]  /*100b0*/  LDC.64 R2, c[0x4][R16] ;  /* 0x0100000010027b82 */ /* 0x0000620000000a00 */
        /* <DEDUP_REMOVED lines=11> */
.L_x_1265:
        /* <DEDUP_REMOVED lines=15> */
.L_x_1264:
[----:B------:R-:W-:Y:S05]  /*10260*/  BSYNC B6 ;  /* 0x0000000000067941 */ /* 0x000fea0003800000 */
.L_x_1263:
[----:B------:R-:W-:Y:S01]  /*10270*/  ULDC.64 UR4, c[0x0][0x9f8] ;  /* 0x00027e0000047ab9 */ /* 0x000fe20000000a00 */
[----:B------:R-:W-:Y:S01]  /*10280*/  IMAD.U32 R7, RZ, RZ, UR42 ;  /* 0x0000002aff077e24 */ /* 0x000fe2000f8e00ff */
[----:B------:R-:W-:Y:S01]  /*10290*/  UISETP.NE.U32.AND UP0, UPT, UR4, URZ, UPT ;  /* 0x0000003f0400728c */ /* 0x000fe2000bf05070 */
[----:B------:R-:W-:-:S03]  /*102a0*/  ULDC.64 UR6, c[0x0][0x208] ;  /* 0x0000820000067ab9 */ /* 0x000fc60000000a00 */
[----:B------:R-:W-:-:S06]  /*102b0*/  UISETP.NE.AND.EX UP0, UPT, UR5, URZ, UPT, UP0 ;  /* 0x0000003f0500728c */ /* 0x000fcc000bf05300 */
[----:B------:R-:W-:-:S05]  /*102c0*/  PLOP3.LUT P0, PT, PT, PT, UP0, 0x80, 0x0 ;  /* 0x000000000000781c */ /* 0x000fca0003f0f008 */
[----:B------:R-:W-:Y:S02]  /*102d0*/  @UP0 ULDC.64 UR4, c[0x0][0x9f8] ;  /* 0x00027e0000040ab9 */ /* 0x000fe40000000a00 */
[----:B------:R-:W-:-:S06]  /*102e0*/  @UP0 UIMAD.WIDE UR4, UR42, 0x4, UR4 ;  /* 0x000000042a0408a5 */ /* 0x000fcc000f8e0204 */
[----:B------:R-:W-:Y:S02]  /*102f0*/  IMAD.U32 R2, RZ, RZ, UR4 ;  /* 0x00000004ff027e24 */ /* 0x000fe4000f8e00ff */
[----:B------:R-:W-:-:S05]  /*10300*/  IMAD.U32 R3, RZ, RZ, UR5 ;  /* 0x00000005ff037e24 */ /* 0x000fca000f8e00ff */
[----:B------:R0:W2:Y:S01]  /*10310*/  @P0 LDG.E R7, desc[UR6][R2.64] ;  /* 0x0000000602070981 */ /* 0x0000a2000c1e1900 */
[----:B------:R-:W-:Y:S01]  /*10320*/  UMOV UR4, 0xffffffff ;  /* 0xffffffff00047882 */ /* 0x000fe20000000000 */
[----:B------:R-:W-:Y:S01]  /*10330*/  IMAD.U32 R0, RZ, RZ, UR41 ;  /* 0x00000029ff007e24 */ /* 0x000fe2000f8e00ff */
[----:B------:R-:W-:Y:S01]  /*10340*/  LOP3.LUT R19, R19, 0xfffffffe, RZ, 0xc0, !PT ;  /* 0xfffffffe13137812 */ /* 0x000fe200078ec0ff */
[----:B------:R-:W1:Y:S02]  /*10350*/  S2R R4, SR_TID.X ;  /* 0x0000000000047919 */ /* 0x000e640000002100 */
[----:B------:R-:W-:Y:S01]  /*10360*/  VIADD R0, R0, 0xffffffff ;  /* 0xffffffff00007836 */ /* 0x000fe20000000000 */
[----:B0-----:R-:W0:Y:S02]  /*10370*/  LDC.64 R2, c[0x0][0x418] ;  /* 0x00010600ff027b82 */ /* 0x001e240000000a00 */
[----:B0-----:R-:W-:Y:S02]  /*10380*/  ISETP.NE.U32.AND P0, PT, R2, RZ, PT ;  /* 0x000000ff0200720c */ /* 0x001fe40003f05070 */
[----:B-1----:R-:W-:-:S02]  /*10390*/  SHF.R.U32.HI R4, RZ, 0x5, R4 ;  /* 0x00000005ff047819 */ /* 0x002fc40000011604 */
[----:B------:R-:W-:Y:S02]  /*103a0*/  ISETP.NE.AND.EX P1, PT, R3, RZ, PT, P0 ;  /* 0x000000ff0300720c */ /* 0x000fe40003f25300 */
[----:B------:R-:W-:-:S11]  /*103b0*/  LOP3.LUT R4, R4, 0x3, RZ, 0xc0, !PT ;  /* 0x0000000304047812 */ /* 0x000fd600078ec0ff */
[----:B------:R-:W-:Y:S02]  /*103c0*/  @P1 LOP3.LUT R19, R19, 0x1, RZ, 0xfc, !PT ;  /* 0x0000000113131812 */ /* 0x000fe400078efcff */
[----:B--2---:R-:W-:Y:S01]  /*103d0*/  SHF.R.S32.HI R8, RZ, 0x1f, R7 ;  /* 0x0000001fff087819 */ /* 0x004fe20000011407 */
[----:B------:R0:W-:Y:S01]  /*103e0*/  STL [R1+0x4], R7 ;  /* 0x0000040701007387 */ /* 0x0001e20000100800 */
[----:B------:R-:W-:-:S03]  /*103f0*/  SEL R16, R7, RZ, !P1 ;  /* 0x000000ff07107207 */ /* 0x000fc60004800000 */
[----:B------:R0:W-:Y:S01]  /*10400*/  STL [R1+0xc], R8 ;  /* 0x00000c0801007387 */ /* 0x0001e20000100800 */
[----:B------:R-:W-:Y:S05]  /*10410*/  BRA.DIV UR4, `(.L_x_1266) ;  /* 0x0000004e04287947 */ /* 0x000fea000b800000 */
[----:B------:R1:W2:Y:S02]  /*10420*/  SHFL.IDX PT, R14, R4, RZ, 0x1f ;  /* 0x00001fff040e7589 */ /* 0x0002a400000e0000 */
.L_x_1371:
[----:B------:R3:W-:Y:S01]  /*10430*/  STL [R1], R0 ;  /* 0x0000000001007387 */ /* 0x0007e20000100800 */
[----:B--2---:R-:W-:Y:S02]  /*10440*/  ISETP.NE.AND P0, PT, R14, RZ, PT ;  /* 0x000000ff0e00720c */ /* 0x004fe40003f05270 */
[----:B------:R-:W-:Y:S02]  /*10450*/  PLOP3.LUT P2, PT, PT, PT, PT, 0x8, 0x0 ;  /* 0x000000000000781c */ /* 0x000fe40003f4e170 */
[----:B------:R-:W-:-:S11]  /*10460*/  LOP3.LUT R19, R19, 0xfffffffd, RZ, 0xc0, !PT ;  /* 0xfffffffd13137812 */ /* 0x000fd600078ec0ff */
[----:B------:R-:W-:Y:S01]  /*10470*/  @P2 LOP3.LUT R19, R19, 0x2, RZ, 0xfc, !PT ;  /* 0x0000000213132812 */ /* 0x000fe200078efcff */
[----:B---3--:R-:W-:Y:S06]  /*10480*/  @P0 BRA `(.L_x_1267) ;  /* 0x0000000400480947 */ /* 0x008fec0003800000 */
[----:B------:R-:W-:-:S03]  /*10490*/  UMOV UR4, 0xffffffff ;  /* 0xffffffff00047882 */ /* 0x000fc60000000000 */
[----:B------:R-:W-:Y:S05]  /*104a0*/  BRA.DIV UR4, `(.L_x_1268) ;  /* 0x0000004e04247947 */ /* 0x000fea000b800000 */
[----:B------:R-:W-:-:S13]  /*104b0*/  ELECT P6, URZ, PT ;  /* 0x00000000003f782f */ /* 0x000fda00038c0000 */
.L_x_1374:
[----:B------:R-:W-:Y:S05]  /*104c0*/  @!P6 BRA `(.L_x_1267) ;  /* 0x000000040038e947 */ /* 0x000fea0003800000 */
[----:B------:R-:W-:Y:S01]  /*104d0*/  IMAD.MOV.U32 R16, RZ, RZ, R7 ;  /* 0x000000ffff107224 */ /* 0x000fe200078e0007 */
[----:B------:R-:W-:Y:S06]  /*104e0*/  @!P1 BRA `(.L_x_1269) ;  /* 0x0000000000509947 */ /* 0x000fec0003800000 */
[----:B------:R-:W2:Y:S01]  /*104f0*/  LDC R6, c[0x0][0x43c] ;  /* 0x00010f00ff067b82 */ /* 0x000ea20000000800 */
[----:B------:R-:W-:Y:S01]  /*10500*/  IMAD.MOV.U32 R9, RZ, RZ, R0 ;  /* 0x000000ffff097224 */ /* 0x000fe200078e0000 */
[----:B------:R-:W-:Y:S01]  /*10510*/  ULDC.64 UR4, c[0x0][0x428] ;  /* 0x00010a0000047ab9 */ /* 0x000fe20000000a00 */
[----:B------:R-:W-:Y:S01]  /*10520*/  ULDC.64 UR6, c[0x0][0x208] ;  /* 0x0000820000067ab9 */ /* 0x000fe20000000a00 */
[----:B--2---:R-:W-:-:S13]  /*10530*/  ISETP.NE.AND P0, PT, R6, 0x1, PT ;  /* 0x000000010600780c */ /* 0x004fda0003f05270 */
[----:B-1----:R-:W1:Y:S02]  /*10540*/  @P0 LDC.64 R4, c[0x0][0x440] ;  /* 0x00011000ff040b82 */ /* 0x002e640000000a00 */
[----:B-1----:R-:W-:-:S04]  /*10550*/  @P0 IMAD.HI.U32 R0, R9, R4, RZ ;  /* 0x0000000409000227 */ /* 0x002fc800078e00ff */
[----:B------:R-:W-:Y:S01]  /*10560*/  IMAD.MOV.U32 R4, RZ, RZ, R9 ;  /* 0x000000ffff047224 */ /* 0x000fe200078e0009 */
[----:B------:R-:W-:-:S04]  /*10570*/  @P0 SHF.R.U32.HI R4, RZ, R5, R0 ;  /* 0x00000005ff040219 */ /* 0x000fc80000011600 */
[--C-:B------:R-:W-:Y:S01]  /*10580*/  SHF.R.S32.HI R5, RZ, 0x1f, R4.reuse ;  /* 0x0000001fff057819 */ /* 0x100fe20000011404 */
[----:B------:R-:W-:-:S04]  /*10590*/  IMAD.MOV R0, RZ, RZ, -R4 ;  /* 0x000000ffff007224 */ /* 0x000fc800078e0a04 */
[----:B------:R-:W-:Y:S02]  /*105a0*/  IMAD R9, R6, R0, R9 ;  /* 0x0000000006097224 */ /* 0x000fe400078e0209 */
[----:B------:R-:W-:Y:S02]  /*105b0*/  IMAD R0, R8, UR4, RZ ;  /* 0x0000000408007c24 */ /* 0x000fe4000f8e02ff */
[C---:B------:R-:W-:Y:S01]  /*105c0*/  IMAD.WIDE.U32 R4, R7.reuse, UR4, R4 ;  /* 0x0000000407047c25 */ /* 0x040fe2000f8e0004 */
[----:B------:R2:W-:Y:S03]  /*105d0*/  STL [R1], R9 ;  /* 0x0000000901007387 */ /* 0x0005e60000100800 */
[----:B------:R-:W-:Y:S01]  /*105e0*/  IMAD R0, R7, UR5, R0 ;  /* 0x0000000507007c24 */ /* 0x000fe2000f8e0200 */
[----:B------:R-:W-:-:S03]  /*105f0*/  LEA R2, P0, R4, R2, 0x2 ;  /* 0x0000000204027211 */ /* 0x000fc600078010ff */
[----:B------:R-:W-:-:S05]  /*10600*/  IMAD.IADD R0, R5, 0x1, R0 ;  /* 0x0000000105007824 */ /* 0x000fca00078e0200 */
[----:B------:R-:W-:-:S05]  /*10610*/  LEA.HI.X R3, R4, R3, R0, 0x2, P0 ;  /* 0x0000000304037211 */ /* 0x000fca00000f1400 */
[----:B------:R2:W5:Y:S02]  /*10620*/  LDG.E R16, desc[UR6][R2.64] ;  /* 0x0000000602107981 */ /* 0x000564000c1e1900 */
.L_x_1269:
[----:B--2---:R-:W2:Y:S01]  /*10630*/  LDL R2, [R1+0x8] ;  /* 0x0000080001027983 */ /* 0x004ea20000100800 */
[----:B------:R-:W-:Y:S01]  /*10640*/  IMAD R0, R18, 0x8, R17 ;  /* 0x0000000812007824 */ /* 0x000fe200078e0211 */
[----:B--2---:R-:W-:-:S04]  /*10650*/  SHF.L.U32 R2, R2, 0x1f, RZ ;  /* 0x0000001f02027819 */ /* 0x004fc800000006ff */
[----:B------:R-:W2:Y:S02]  /*10660*/  SYNCS.PHASECHK.TRANS64.TRYWAIT P0, [R0+URZ+0x30840], R2 ;  /* 0x03084002000075a7 */ /* 0x000ea4000800017f */
[----:B--2---:R-:W-:Y:S05]  /*10670*/  @!P0 BRA `(.L_x_1270) ;  /* 0x0000004800d08947 */ /* 0x004fea0003800000 */
.L_x_1375:
[----:B------:R-:W3:Y:S02]  /*10680*/  S2R R3, SR_TID.X ;  /* 0x0000000000037919 */ /* 0x000ee40000002100 */
[----:B---3--:R-:W-:-:S04]  /*10690*/  LOP3.LUT R3, R3, 0x7f, RZ, 0xc0, !PT ;  /* 0x0000007f03037812 */ /* 0x008fc800078ec0ff */
[----:B------:R-:W-:-:S13]  /*106a0*/  ISETP.NE.AND P0, PT, R3, RZ, PT ;  /* 0x000000ff0300720c */ /* 0x000fda0003f05270 */
[----:B------:R-:W-:Y:S05]  /*106b0*/  @P0 BRA `(.L_x_1271) ;  /* 0x00000000001c0947 */ /* 0x000fea0003800000 */
[----:B------:R-:W3:Y:S01]  /*106c0*/  S2R R3, SR_TID.X ;  /* 0x0000000000037919 */ /* 0x000ee20000002100 */
[----:B--2---:R-:W-:-:S04]  /*106d0*/  IMAD.MOV.U32 R2, RZ, RZ, 0x8000 ;  /* 0x00008000ff027424 */ /* 0x004fc800078e00ff */
[----:B------:R4:W-:Y:S01]  /*106e0*/  SYNCS.ARRIVE.TRANS64 RZ, [R0+URZ+0x30830], R2 ;  /* 0x0308300200ff79a7 */ /* 0x0009e2000800003f */
[----:B---3--:R-:W-:-:S04]  /*106f0*/  LOP3.LUT R3, R3, 0x1f, RZ, 0xc0, !PT ;  /* 0x0000001f03037812 */ /* 0x008fc800078ec0ff */
[----:B------:R-:W-:-:S13]  /*10700*/  ISETP.NE.AND P0, PT, R3, RZ, PT ;  /* 0x000000ff0300720c */ /* 0x000fda0003f05270 */
[----:B----4-:R-:W-:Y:S05]  /*10710*/  @!P0 BRA `(.L_x_1271) ;  /* 0x0000000000048947 */ /* 0x010fea0003800000 */
[----:B------:R-:W-:Y:S01]  /*10720*/  BPT.TRAP 0x1 ;  /* 0x000000040000795c */ /* 0x000fe20000300000 */
.L_x_1271:
[----:B--2---:R-:W2:Y:S01]  /*10730*/  LDL R2, [R1] ;  /* 0x0000000001027983 */ /* 0x004ea20000100800 */
[----:B------:R-:W-:Y:S01]  /*10740*/  R2UR UR33, R0 ;  /* 0x00000000002172ca */ /* 0x000fe200000e0000 */
[----:B------:R-:W-:Y:S01]  /*10750*/  IMAD R0, R18, 0x8000, R17 ;  /* 0x0000800012007824 */ /* 0x000fe200078e0211 */
[----:B-----5:R-:W-:Y:S01]  /*10760*/  R2UR UR37, R16 ;  /* 0x00000000102572ca */ /* 0x020fe200000e0000 */
[----:B------:R-:W-:Y:S01]  /*10770*/  UIADD3 UR4, UP0, UR38, 0x370, URZ ;  /* 0x0000037026047890 */ /* 0x000fe2000ff1e03f */
[----:B------:R-:W-:Y:S01]  /*10780*/  PLOP3.LUT P0, PT, PT, PT, PT, 0x80, 0x0 ;  /* 0x000000000000781c */ /* 0x000fe20003f0f070 */
[----:B------:R-:W-:Y:S01]  /*10790*/  UMOV UR6, 0x0 ;  /* 0x0000000000067882 */ /* 0x000fe20000000000 */
[----:B------:R-:W-:Y:S01]  /*107a0*/  R2UR UR8, R0 ;  /* 0x00000000000872ca */ /* 0x000fe200000e0000 */
[----:B------:R-:W-:Y:S01]  /*107b0*/  UIADD3.X UR5, URZ, UR39, URZ, UP0, !UPT ;  /* 0x000000273f057290 */ /* 0x000fe200087fe43f */
[----:B------:R-:W-:Y:S01]  /*107c0*/  LOP3.LUT R19, R19, 0xfffffffd, RZ, 0xc0, !PT ;  /* 0xfffffffd13137812 */ /* 0x000fe200078ec0ff */
[----:B------:R-:W-:Y:S01]  /*107d0*/  UMOV UR7, 0x14f00000 ;  /* 0x14f0000000077882 */ /* 0x000fe20000000000 */
[----:B------:R-:W-:Y:S01]  /*107e0*/  UMOV UR34, URZ ;  /* 0x0000003f00227c82 */ /* 0x000fe20008000000 */
[----:B------:R-:W-:Y:S01]  /*107f0*/  UMOV UR26, 0x40 ;  /* 0x00000040001a7882 */ /* 0x000fe20000000000 */
[----:B------:R-:W-:Y:S01]  /*10800*/  UMOV UR28, UR36 ;  /* 0x00000024001c7c82 */ /* 0x000fe20008000000 */
[----:B------:R-:W-:-:S02]  /*10810*/  UIADD3 UR33, UR33, 0x30830, URZ ;  /* 0x0003083021217890 */ /* 0x000fc4000fffe03f */
[----:B------:R-:W-:Y:S01]  /*10820*/  UMOV UR29, UR37 ;  /* 0x00000025001d7c82 */ /* 0x000fe20008000000 */
[----:B------:R-:W-:Y:S01]  /*10830*/  UMOV UR18, 0x80 ;  /* 0x0000008000127882 */ /* 0x000fe20000000000 */
[----:B------:R-:W-:Y:S01]  /*10840*/  UMOV UR20, UR36 ;  /* 0x0000002400147c82 */ /* 0x000fe20008000000 */
[----:B------:R-:W-:Y:S01]  /*10850*/  UMOV UR21, UR37 ;  /* 0x0000002500157c82 */ /* 0x000fe20008000000 */
[----:B------:R-:W-:Y:S01]  /*10860*/  UIADD3 UR32, UR8, 0x20400, URZ ;  /* 0x0002040008207890 */ /* 0x000fe2000fffe03f */
[----:B------:R-:W-:Y:S01]  /*10870*/  @P0 LOP3.LUT R19, R19, 0x2, RZ, 0xfc, !PT ;  /* 0x0000000213130812 */ /* 0x000fe200078efcff */
[----:B------:R-:W-:Y:S02]  /*10880*/  UIADD3 UR24, UR8, 0x22400, URZ ;  /* 0x0002240008187890 */ /* 0x000fe4000fffe03f */
[----:B------:R-:W-:Y:S02]  /*10890*/  UIADD3 UR16, UR8, 0x24400, URZ ;  /* 0x0002440008107890 */ /* 0x000fe4000fffe03f */
[----:B------:R-:W-:Y:S01]  /*108a0*/  UIADD3 UR8, UR8, 0x26400, URZ ;  /* 0x0002640008087890 */ /* 0x000fe2000fffe03f */
[----:B------:R-:W-:Y:S01]  /*108b0*/  UMOV UR25, UR33 ;  /* 0x0000002100197c82 */ /* 0x000fe20008000000 */
[----:B------:R-:W-:Y:S01]  /*108c0*/  UMOV UR17, UR33 ;  /* 0x0000002100117c82 */ /* 0x000fe20008000000 */
[----:B------:R-:W-:Y:S01]  /*108d0*/  UMOV UR10, 0xc0 ;  /* 0x000000c0000a7882 */ /* 0x000fe20000000000 */
[----:B------:R-:W-:Y:S01]  /*108e0*/  UMOV UR12, UR36 ;  /* 0x00000024000c7c82 */ /* 0x000fe20008000000 */
[----:B------:R-:W-:Y:S01]  /*108f0*/  UMOV UR13, UR37 ;  /* 0x00000025000d7c82 */ /* 0x000fe20008000000 */
[----:B------:R-:W-:Y:S01]  /*10900*/  UMOV UR9, UR33 ;  /* 0x0000002100097c82 */ /* 0x000fe20008000000 */
[----:B--2---:R-:W-:-:S13]  /*10910*/  R2UR UR35, R2 ;  /* 0x00000000022372ca */ /* 0x004fda00000e0000 */
[----:B------:R-:W-:-:S07]  /*10920*/  USHF.L.U32 UR35, UR35, 0x6, URZ ;  /* 0x0000000623237899 */ /* 0x000fce000800063f */
[----:B------:R-:W-:Y:S01]  /*10930*/  UMOV UR27, UR35 ;  /* 0x00000023001b7c82 */ /* 0x000fe20008000000 */
[----:B------:R-:W-:Y:S01]  /*10940*/  UMOV UR19, UR35 ;  /* 0x0000002300137c82 */ /* 0x000fe20008000000 */
[----:B------:R2:W-:Y:S01]  /*10950*/  UTMALDG.4D [UR32], [UR4], desc[UR6] ;  /* 0x00000620040075b4 */ /* 0x0005e20008019000 */
[----:B------:R-:W-:Y:S01]  /*10960*/  UMOV UR11, UR35 ;  /* 0x00000023000b7c82 */ /* 0x000fe20008000000 */
[----:B------:R2:W-:Y:S01]  /*10970*/  UTMALDG.4D [UR24], [UR4], desc[UR6] ;  /* 0x00000618040075b4 */ /* 0x0005e20008019000 */
[----:B------:R2:W-:Y:S01]  /*10980*/  UTMALDG.4D [UR16], [UR4], desc[UR6] ;  /* 0x00000610040075b4 */ /* 0x0005e20008019000 */
[----:B------:R2:W-:Y:S02]  /*10990*/  UTMALDG.4D [UR8], [UR4], desc[UR6] ;  /* 0x00000608040075b4 */ /* 0x0005e40008019000 */
[----:B--2---:R-:W-:Y:S01]  /*109a0*/  NOP ;  /* 0x0000000000007918 */ /* 0x004fe20000000000 */
.L_x_1267:
[----:B------:R-:W-:Y:S01]  /*109b0*/  VIADD R0, R17, 0x10400 ;  /* 0x0001040011007836 */ /* 0x000fe20000000000 */
[----:B------:R-:W-:Y:S05]  /*109c0*/  WARPSYNC.ALL ;  /* 0x0000000000007948 */ /* 0x000fea0003800000 */
[----:B------:R-:W-:Y:S01]  /*109d0*/  BAR.SYNC.DEFER_BLOCKING 0x8, 0x180 ;  /* 0x0206000000007b1d */ /* 0x000fe20000010000 */
[----:B------:R-:W-:-:S05]  /*109e0*/  LOP3.LUT P0, RZ, R0, 0x3ff, RZ, 0xc0, !PT ;  /* 0x000003ff00ff7812 */ /* 0x000fca000780c0ff */
[----:B------:R-:W-:Y:S08]  /*109f0*/  BSSY B6, `(.L_x_1272) ;  /* 0x0000012000067945 */ /* 0x000ff00003800000 */
[----:B------:R-:W-:Y:S05]  /*10a00*/  @!P0 BRA `(.L_x_1273) ;  /* 0x0000000000408947 */ /* 0x000fea0003800000 */
[----:B------:R-:W-:Y:S01]  /*10a10*/  MOV R2, 0x0 ;  /* 0x0000000000027802 */ /* 0x000fe20000000f00 */
[----:B------:R-:W-:Y:S01]  /*10a20*/  ULDC.64 UR6, c[0x4][0xa8] ;  /* 0x01002a0000067ab9 */ /* 0x000fe20000000a00 */
[----:B------:R-:W-:Y:S01]  /*10a30*/  ULDC.64 UR8, c[0x4][0xb0] ;  /* 0x01002c0000087ab9 */ /* 0x000fe20000000a00 */
[----:B------:R-:W-:Y:S01]  /*10a40*/  ULDC.64 UR4, c[0x4][0x20] ;  /* 0x0100080000047ab9 */ /* 0x000fe20000000a00 */
[----:B-1----:R-:W-:Y:S02]  /*10a50*/  IMAD.U32 R4, RZ, RZ, UR6 ;  /* 0x00000006ff047e24 */ /* 0x002fe4000f8e00ff */
[----:B------:R-:W1:Y:S01]  /*10a60*/  LDC.64 R2, c[0x4][R2] ;  /* 0x0100000002027b82 */ /* 0x000e620000000a00 */
[----:B------:R-:W-:Y:S02]  /*10a70*/  IMAD.U32 R5, RZ, RZ, UR7 ;  /* 0x00000007ff057e24 */ /* 0x000fe4000f8e00ff */
[----:B------:R-:W-:Y:S02]  /*10a80*/  IMAD.U32 R6, RZ, RZ, UR8 ;  /* 0x00000008ff067e24 */ /* 0x000fe4000f8e00ff */
[----:B0-----:R-:W-:-:S02]  /*10a90*/  IMAD.U32 R7, RZ, RZ, UR9 ;  /* 0x00000009ff077e24 */ /* 0x001fc4000f8e00ff */
[----:B------:R-:W-:Y:S02]  /*10aa0*/  IMAD.U32 R10, RZ, RZ, UR4 ;  /* 0x00000004ff0a7e24 */ /* 0x000fe4000f8e00ff */
[----:B------:R-:W-:Y:S02]  /*10ab0*/  IMAD.U32 R11, RZ, RZ, UR5 ;  /* 0x00000005ff0b7e24 */ /* 0x000fe4000f8e00ff */
[----:B------:R-:W-:Y:S02]  /*10ac0*/  IMAD.MOV.U32 R8, RZ, RZ, 0x70 ;  /* 0x00000070ff087424 */ /* 0x000fe400078e00ff */
[----:B------:R-:W-:Y:S02]  /*10ad0*/  IMAD.MOV.U32 R12, RZ, RZ, 0x1 ;  /* 0x00000001ff0c7424 */ /* 0x000fe400078e00ff */
[----:B------:R-:W-:-:S07]  /*10ae0*/  IMAD.MOV.U32 R13, RZ, RZ, RZ ;  /* 0x000000ffff0d7224 */ /* 0x000fce00078e00ff */
[----:B------:R-:W-:-:S07]  /*10af0*/  LEPC R20, `(.L_x_1273) ;  /* 0x000000001014794e */ /* 0x000fce0000000000 */
[----:B-1----:R-:W-:Y:S05]  /*10b00*/  CALL.ABS.NOINC R2 ;  /* 0x0000000002007343 */ /* 0x002fea0003c00000 */
.L_x_1273:
[----:B------:R-:W-:Y:S05]  /*10b10*/  BSYNC B6 ;  /* 0x0000000000067941 */ /* 0x000fea0003800000 */
.L_x_1272:
[----:B------:R-:W2:Y:S01]  /*10b20*/  S2R R2, SR_TID.X ;  /* 0x0000000000027919 */ /* 0x000ea20000002100 */
[----:B0-----:R-:W0:Y:S01]  /*10b30*/  LDC R7, c[0x0][0x448] ;  /* 0x00011200ff077b82 */ /* 0x001e220000000800 */
[----:B------:R-:W-:Y:S01]  /*10b40*/  USHF.R.S32.HI UR4, URZ, 0x1f, UR36 ;  /* 0x0000001f3f047899 */ /* 0x000fe20008011424 */
[----:B------:R-:W-:Y:S01]  /*10b50*/  ULDC.64 UR8, c[0x0][0x2d8] ;  /* 0x0000b60000087ab9 */ /* 0x000fe20000000a00 */
[----:B------:R-:W3:Y:S02]  /*10b60*/  S2R R10, SR_TID.X ;  /* 0x00000000000a7919 */ /* 0x000ee40000002100 */
[----:B------:R-:W-:Y:S02]  /*10b70*/  UIMAD UR6, UR4, UR8, URZ ;  /* 0x00000008040672a4 */ /* 0x000fe4000f8e023f */
[----:B------:R-:W-:Y:S01]  /*10b80*/  UIMAD.WIDE.U32 UR4, UR36, UR8, URZ ;  /* 0x00000008240472a5 */ /* 0x000fe2000f8e003f */
[----:B------:R-:W4:Y:S01]  /*10b90*/  S2R R8, SR_TID.X ;  /* 0x0000000000087919 */ /* 0x000f220000002100 */
[----:B------:R-:W-:-:S02]  /*10ba0*/  UIMAD UR6, UR36, UR9, UR6 ;  /* 0x00000009240672a4 */ /* 0x000fc4000f8e0206 */
[----:B------:R-:W-:Y:S02]  /*10bb0*/  USHF.R.S32.HI UR7, URZ, 0x1f, UR42 ;  /* 0x0000001f3f077899 */ /* 0x000fe4000801142a */
[----:B------:R-:W-:Y:S01]  /*10bc0*/  UIADD3 UR5, UR5, UR6, URZ ;  /* 0x0000000605057290 */ /* 0x000fe2000fffe03f */
[----:B------:R-:W-:-:S03]  /*10bd0*/  ULDC.64 UR8, c[0x0][0x2e0] ;  /* 0x0000b80000087ab9 */ /* 0x000fc60000000a00 */
[----:B------:R-:W-:Y:S02]  /*10be0*/  UIMAD.WIDE.U32 UR4, UR42, UR8, UR4 ;  /* 0x000000082a0472a5 */ /* 0x000fe4000f8e0004 */
[----:B------:R-:W-:-:S04]  /*10bf0*/  UIMAD UR6, UR7, UR8, URZ ;  /* 0x00000008070672a4 */ /* 0x000fc8000f8e023f */
[----:B------:R-:W-:Y:S01]  /*10c00*/  UIMAD UR6, UR42, UR9, UR6 ;  /* 0x000000092a0672a4 */ /* 0x000fe2000f8e0206 */
[----:B0-----:R-:W-:Y:S01]  /*10c10*/  ISETP.NE.AND P0, PT, R7, 0x1, PT ;  /* 0x000000010700780c */ /* 0x001fe20003f05270 */
[----:B-1----:R-:W-:Y:S02]  /*10c20*/  IMAD.U32 R4, RZ, RZ, UR4 ;  /* 0x00000004ff047e24 */ /* 0x002fe4000f8e00ff */
[----:B------:R-:W-:Y:S02]  /*10c30*/  UIADD3 UR6, UR5, UR6, URZ ;  /* 0x0000000605067290 */ /* 0x000fe4000fffe03f */
[----:B------:R-:W-:Y:S01]  /*10c40*/  IMAD.U32 R5, RZ, RZ, UR5 ;  /* 0x00000005ff057e24 */ /* 0x000fe2000f8e00ff */
[----:B------:R-:W-:Y:S01]  /*10c50*/  ULDC.64 UR4, c[0x0][0x2d0] ;  /* 0x0000b40000047ab9 */ /* 0x000fe20000000a00 */
[C---:B--2---:R-:W-:Y:S01]  /*10c60*/  LOP3.LUT R0, R2.reuse, 0x7f, RZ, 0xc0, !PT ;  /* 0x0000007f02007812 */ /* 0x044fe200078ec0ff */
[----:B------:R-:W-:-:S03]  /*10c70*/  IMAD.SHL.U32 R2, R2, 0x10, RZ ;  /* 0x0000001002027824 */ /* 0x000fc600078e00ff */
[----:B------:R-:W-:Y:S01]  /*10c80*/  SHF.R.U32.HI R0, RZ, 0x3, R0 ;  /* 0x00000003ff007819 */ /* 0x000fe20000011600 */
[----:B---3--:R-:W-:Y:S01]  /*10c90*/  IMAD.SHL.U32 R10, R10, 0x8, RZ ;  /* 0x000000080a0a7824 */ /* 0x008fe200078e00ff */
[----:B------:R-:W0:Y:S02]  /*10ca0*/  @P0 LDC R3, c[0x0][0x44c] ;  /* 0x00011300ff030b82 */ /* 0x000e240000000800 */
[----:B------:R-:W-:Y:S01]  /*10cb0*/  LOP3.LUT R2, R0, 0x70, R2, 0xf8, !PT ;  /* 0x0000007000027812 */ /* 0x000fe200078ef802 */
[----:B----4-:R-:W-:Y:S01]  /*10cc0*/  IMAD.SHL.U32 R9, R8, 0x8, RZ ;  /* 0x0000000808097824 */ /* 0x010fe200078e00ff */
[----:B------:R-:W-:-:S03]  /*10cd0*/  LOP3.LUT R10, R10, 0x38, RZ, 0xc0, !PT ;  /* 0x000000380a0a7812 */ /* 0x000fc600078ec0ff */
[----:B------:R-:W-:Y:S01]  /*10ce0*/  VIADD R2, R2, UR43 ;  /* 0x0000002b02027c36 */ /* 0x000fe20008000000 */
[----:B------:R-:W1:Y:S01]  /*10cf0*/  @P0 LDC R0, c[0x0][0x450] ;  /* 0x00011400ff000b82 */ /* 0x000e620000000800 */
[C---:B------:R-:W-:Y:S02]  /*10d00*/  LOP3.LUT R12, R10.reuse, 0x40, RZ, 0xfc, !PT ;  /* 0x000000400a0c7812 */ /* 0x040fe400078efcff */
[----:B------:R-:W-:Y:S01]  /*10d10*/  IMAD.MOV.U32 R6, RZ, RZ, R2 ;  /* 0x000000ffff067224 */ /* 0x000fe200078e0002 */
[C---:B------:R-:W-:Y:S02]  /*10d20*/  LOP3.LUT R11, R10.reuse, 0x80, RZ, 0xfc, !PT ;  /* 0x000000800a0b7812 */ /* 0x040fe400078efcff */
[----:B------:R-:W-:Y:S02]  /*10d30*/  LOP3.LUT R10, R10, 0xc0, RZ, 0xfc, !PT ;  /* 0x000000c00a0a7812 */ /* 0x000fe400078efcff */
[----:B------:R-:W-:Y:S01]  /*10d40*/  LOP3.LUT R9, R9, 0x38, RZ, 0xc0, !PT ;  /* 0x0000003809097812 */ /* 0x000fe200078ec0ff */
[----:B0-----:R-:W-:-:S05]  /*10d50*/  @P0 IMAD.HI.U32 R3, R2, R3, RZ ;  /* 0x0000000302030227 */ /* 0x001fca00078e00ff */
[----:B-1----:R-:W-:Y:S01]  /*10d60*/  @P0 SHF.R.U32.HI R6, RZ, R0, R3 ;  /* 0x00000000ff060219 */ /* 0x002fe20000011603 */
[----:B------:R-:W-:-:S04]  /*10d70*/  IMAD.U32 R3, RZ, RZ, UR6 ;  /* 0x00000006ff037e24 */ /* 0x000fc8000f8e00ff */
[----:B------:R-:W-:-:S04]  /*10d80*/  IMAD.MOV R0, RZ, RZ, -R6 ;  /* 0x000000ffff007224 */ /* 0x000fc800078e0a06 */
[----:B------:R-:W-:Y:S02]  /*10d90*/  IMAD R0, R7, R0, R2 ;  /* 0x0000000007007224 */ /* 0x000fe400078e0202 */
[----:B------:R-:W-:Y:S01]  /*10da0*/  IMAD.MOV.U32 R2, RZ, RZ, R4 ;  /* 0x000000ffff027224 */ /* 0x000fe200078e0004 */
[----:B------:R-:W-:-:S03]  /*10db0*/  SHF.R.S32.HI R4, RZ, 0x1f, R6 ;  /* 0x0000001fff047819 */ /* 0x000fc60000011406 */
[----:B------:R-:W-:-:S04]  /*10dc0*/  IMAD.WIDE.U32 R2, R6, UR4, R2 ;  /* 0x0000000406027c25 */ /* 0x000fc8000f8e0002 */
[----:B------:R-:W-:-:S04]  /*10dd0*/  IMAD R4, R4, UR4, RZ ;  /* 0x0000000404047c24 */ /* 0x000fc8000f8e02ff */
[----:B------:R-:W-:Y:S01]  /*10de0*/  IMAD R4, R6, UR5, R4 ;  /* 0x0000000506047c24 */ /* 0x000fe2000f8e0204 */
[----:B------:R-:W-:-:S03]  /*10df0*/  ULDC.64 UR4, c[0x0][0x2c8] ;  /* 0x0000b20000047ab9 */ /* 0x000fc60000000a00 */
[----:B------:R-:W-:Y:S01]  /*10e00*/  IMAD.IADD R3, R3, 0x1, R4 ;  /* 0x0000000103037824 */ /* 0x000fe200078e0204 */
[----:B------:R-:W-:Y:S01]  /*10e10*/  SHF.R.S32.HI R4, RZ, 0x1f, R0 ;  /* 0x0000001fff047819 */ /* 0x000fe20000011400 */
[----:B------:R-:W-:-:S04]  /*10e20*/  IMAD.WIDE.U32 R2, R0, UR4, R2 ;  /* 0x0000000400027c25 */ /* 0x000fc8000f8e0002 */
[----:B------:R-:W-:-:S04]  /*10e30*/  IMAD R4, R4, UR4, RZ ;  /* 0x0000000404047c24 */ /* 0x000fc8000f8e02ff */
[----:B------:R-:W-:Y:S01]  /*10e40*/  IMAD R4, R0, UR5, R4 ;  /* 0x0000000500047c24 */ /* 0x000fe2000f8e0204 */
[----:B------:R-:W-:Y:S02]  /*10e50*/  ULDC.64 UR4, c[0x0][0x280] ;  /* 0x0000a00000047ab9 */ /* 0x000fe40000000a00 */
[----:B------:R-:W-:Y:S01]  /*10e60*/  LEA R6, P0, R2, UR4, 0x1 ;  /* 0x0000000402067c11 */ /* 0x000fe2000f8008ff */
[----:B------:R-:W-:Y:S01]  /*10e70*/  ULDC UR4, c[0x0][0x2b8] ;  /* 0x0000ae0000047ab9 */ /* 0x000fe20000000800 */
[----:B------:R-:W-:Y:S01]  /*10e80*/  IMAD.IADD R5, R3, 0x1, R4 ;  /* 0x0000000103057824 */ /* 0x000fe200078e0204 */
[----:B------:R-:W-:Y:S02]  /*10e90*/  ISETP.GE.AND P3, PT, R10, UR4, PT ;  /* 0x000000040a007c0c */ /* 0x000fe4000bf66270 */
[----:B------:R-:W-:Y:S02]  /*10ea0*/  LOP3.LUT R10, R8, 0x7f, RZ, 0xc0, !PT ;  /* 0x0000007f080a7812 */ /* 0x000fe400078ec0ff */
[----:B------:R0:W5:Y:S01]  /*10eb0*/  LDL R8, [R1+0x10] ;  /* 0x0000100001087983 */ /* 0x0001620000100800 */
[----:B------:R-:W-:-:S02]  /*10ec0*/  LEA.HI.X R5, R2, UR5, R5, 0x1, P0 ;  /* 0x0000000502057c11 */ /* 0x000fc400080f0c05 */
[----:B------:R-:W-:Y:S02]  /*10ed0*/  ISETP.GE.AND P0, PT, R9, UR4, PT ;  /* 0x0000000409007c0c */ /* 0x000fe4000bf06270 */
[----:B------:R-:W-:Y:S02]  /*10ee0*/  ISETP.GE.AND P1, PT, R12, UR4, PT ;  /* 0x000000040c007c0c */ /* 0x000fe4000bf26270 */
[----:B------:R-:W-:Y:S01]  /*10ef0*/  ISETP.GE.AND P2, PT, R11, UR4, PT ;  /* 0x000000040b007c0c */ /* 0x000fe2000bf46270 */
[----:B------:R-:W-:Y:S01]  /*10f00*/  UMOV UR4, 0xffffffff ;  /* 0xffffffff00047882 */ /* 0x000fe20000000000 */
[----:B------:R-:W-:Y:S02]  /*10f10*/  SHF.R.U32.HI R10, RZ, 0x3, R10 ;  /* 0x00000003ff0a7819 */ /* 0x000fe4000001160a */
[----:B0-----:R-:W-:Y:S09]  /*10f20*/  BRA.DIV UR4, `(.L_x_1274) ;  /* 0x0000004204b87947 */ /* 0x001ff2000b800000 */
[----:B------:R-:W0:Y:S01]  /*10f30*/  SHFL.IDX PT, R3, R6, RZ, 0x181f ;  /* 0x00181fff06037589 */ /* 0x000e2200000e0000 */
[----:B------:R-:W-:Y:S01]  /*10f40*/  ULDC UR4, c[0x0][0x288] ;  /* 0x0000a20000047ab9 */ /* 0x000fe20000000800 */
[----:B------:R-:W-:Y:S01]  /*10f50*/  VIADD R0, R10, UR43 ;  /* 0x0000002b0a007c36 */ /* 0x000fe20008000000 */
[----:B------:R-:W-:Y:S01]  /*10f60*/  ULDC.64 UR6, c[0x0][0x208] ;  /* 0x0000820000067ab9 */ /* 0x000fe20000000a00 */
[----:B------:R-:W1:Y:S01]  /*10f70*/  SHFL.IDX PT, R2, R5, RZ, 0x181f ;  /* 0x00181fff05027589 */ /* 0x000e6200000e0000 */
[----:B------:R-:W-:-:S03]  /*10f80*/  IMAD R4, R7, UR4, RZ ;  /* 0x0000000407047c24 */ /* 0x000fc6000f8e02ff */
[----:B------:R-:W-:Y:S02]  /*10f90*/  SHFL.IDX PT, R7, R5, 0x7, 0x181f ;  /* 0x00f81f0005077f89 */ /* 0x000fe400000e0000 */
[----:B------:R-:W-:-:S13]  /*10fa0*/  ISETP.GE.AND P4, PT, R0, R4, PT ;  /* 0x000000040000720c */ /* 0x000fda0003f86270 */
        /* <DEDUP_REMOVED lines=8> */
[----:B------:R0:W-:Y:S02]  /*11030*/  @!P4 LDGSTS.E.BYPASS.LTC128B.128 [R8+0x1c400], desc[UR6][R2.64+0x180], !P3 ;  /* 0x1c4001800208cfae */ /* 0x0001e4000d901d46 */
[----:B0-----:R-:W-:-:S02]  /*11040*/  VIADD R2, R0, 0x10 ;  /* 0x0000001000027836 */ /* 0x001fc40000000000 */
[----:B------:R-:W0:Y:S03]  /*11050*/  SHFL.IDX PT, R3, R6, 0x1, 0x181f ;  /* 0x00381f0006037f89 */ /* 0x000e2600000e0000 */
[----:B------:R-:W-:Y:S02]  /*11060*/  ISETP.GE.AND P4, PT, R2, R4, PT ;  /* 0x000000040200720c */ /* 0x000fe40003f86270 */
[----:B------:R-:W1:Y:S11]  /*11070*/  SHFL.IDX PT, R2, R5, 0x1, 0x181f ;  /* 0x00381f0005027f89 */ /* 0x000e7600000e0000 */
        /* <DEDUP_REMOVED lines=73> */
[----:B------:R0:W-:Y:S04]  /*11510*/  @!P4 LDGSTS.E.BYPASS.LTC128B.128 [R8+0x1f400], desc[UR6][R2.64+0x180], !P3 ;  /* 0x1f4001800208cfae */ /* 0x0001e8000d901d46 */
[----:B0-----:R0:W1:Y:S02]  /*11520*/  SHFL.IDX PT, R2, R6, 0x7, 0x181f ;  /* 0x00f81f0006027f89 */ /* 0x00106400000e0000 */
.L_x_1392:
[----:B------:R-:W-:Y:S01]  /*11530*/  VIADD R0, R0, 0x70 ;  /* 0x0000007000007836 */ /* 0x000fe20000000000 */
[----:B------:R-:W-:Y:S04]  /*11540*/  BSSY B0, `(.L_x_1275) ;  /* 0x000000d000007945 */ /* 0x000fe80003800000 */
[----:B------:R-:W-:-:S13]  /*11550*/  ISETP.GE.AND P4, PT, R0, R4, PT ;  /* 0x000000040000720c */ /* 0x000fda0003f86270 */
[----:B------:R-:W-:Y:S05]  /*11560*/  @P4 BRA `(.L_x_1276) ;  /* 0x0000000000284947 */ /* 0x000fea0003800000 */
[----:B-1----:R-:W-:Y:S01]  /*11570*/  LEA R2, P4, R9, R2, 0x1 ;  /* 0x0000000209027211 */ /* 0x002fe200078808ff */
[----:B------:R-:W-:-:S04]  /*11580*/  ULDC.64 UR4, c[0x0][0x208] ;  /* 0x0000820000047ab9 */ /* 0x000fc80000000a00 */
[----:B------:R-:W-:-:S05]  /*11590*/  IMAD.X R3, RZ, RZ, R7, P4 ;  /* 0x000000ffff037224 */ /* 0x000fca00020e0607 */
[----:B------:R-:W-:Y:S01]  /*115a0*/  @!PT LDS RZ, [RZ] ;  /* 0x00000000fffff984 */ /* 0x000fe20000000800 */
[----:B------:R-:W-:Y:S01]  /*115b0*/  @!PT LDS RZ, [RZ] ;  /* 0x00000000fffff984 */ /* 0x000fe20000000800 */
[----:B------:R-:W-:Y:S01]  /*115c0*/  @!PT LDS RZ, [RZ] ;  /* 0x00000000fffff984 */ /* 0x000fe20000000800 */
[----:B------:R2:W-:Y:S04]  /*115d0*/  LDGSTS.E.BYPASS.LTC128B.128 [R8+0x13c00], desc[UR4][R2.64], !P0 ;  /* 0x13c0000002087fae */ /* 0x0005e8000c101d44 */
[----:B------:R2:W-:Y:S04]  /*115e0*/  LDGSTS.E.BYPASS.LTC128B.128 [R8+0x17c00], desc[UR4][R2.64+0x80], !P1 ;  /* 0x17c0008002087fae */ /* 0x0005e8000c901d44 */
[----:B------:R2:W-:Y:S04]  /*115f0*/  LDGSTS.E.BYPASS.LTC128B.128 [R8+0x1bc00], desc[UR4][R2.64+0x100], !P2 ;  /* 0x1bc0010002087fae */ /* 0x0005e8000d101d44 */
[----:B------:R2:W-:Y:S02]  /*11600*/  LDGSTS.E.BYPASS.LTC128B.128 [R8+0x1fc00], desc[UR4][R2.64+0x180], !P3 ;  /* 0x1fc0018002087fae */ /* 0x0005e4000d901d44 */
.L_x_1276:
[----:B------:R-:W-:Y:S05]  /*11610*/  BSYNC B0 ;  /* 0x0000000000007941 */ /* 0x000fea0003800000 */
.L_x_1275:
[----:B------:R-:W-:Y:S01]  /*11620*/  NOP ;  /* 0x0000000000007918 */ /* 0x000fe20000000000 */
[----:B------:R-:W-:Y:S01]  /*11630*/  PLOP3.LUT P0, PT, PT, PT, PT, 0x80, 0x0 ;  /* 0x000000000000781c */ /* 0x000fe20003f0f070 */
[----:B0-----:R-:W-:-:S12]  /*11640*/  VIADD R6, R17, 0x30800 ;  /* 0x0003080011067836 */ /* 0x001fd80000000000 */
.L_x_1277:
[----:B------:R-:W-:Y:S02]  /*11650*/  PLOP3.LUT P1, PT, P1, P0, PT, 0xa2, 0x0 ;  /* 0x000000000000781c */ /* 0x000fe40000f21472 */
[----:B------:R-:W-:-:S08]  /*11660*/  @P0 R2UR P1, UR4, R17 ;  /* 0x00000000110402ca */ /* 0x000fd00000020000 */
[----:B------:R-:W-:-:S05]  /*11670*/  @P0 PLOP3.LUT P0, PT, P1, PT, PT, 0x80, 0x0 ;  /* 0x000000000000081c */ /* 0x000fca0000f0f070 */
[----:B------:R-:W-:Y:S01]  /*11680*/  @!P1 SYNCS.ARRIVE.TRANS64.RED.A0T1 RZ, [UR4+0x30800], RZ ;  /* 0x030800ffffff99a7 */ /* 0x000fe20008200404 */
[----:B------:R-:W-:Y:S07]  /*11690*/  @!P1 ARRIVES.LDGSTSBAR.64.TRANSCNT [UR4+0x30800] ;  /* 0x03080000ff0099b0 */ /* 0x000fee0008000a84 */
[----:B------:R-:W-:Y:S05]  /*116a0*/  @P0 BRA.U.ANY `(.L_x_1277) ;  /* 0xfffffffd00e80947 */ /* 0x000fea000393ffff */
[----:B-12---:R-:W2:Y:S02]  /*116b0*/  LDL.LU R2, [R1+0x18] ;  /* 0x0000180001027983 */ /* 0x006ea40000300800 */
        /* <DEDUP_REMOVED lines=9> */
[----:B------:R-:W1:Y:S03]  /*11750*/  SYNCS.PHASECHK.TRANS64.TRYWAIT P0, [R17+URZ+0x30820], R0 ;  /* 0x03082000110075a7 */ /* 0x000e66000800017f */
[----:B01----:R-:W-:Y:S05]  /*11760*/  @!P0 BRA `(.L_x_1279) ;  /* 0x0000004400c08947 */ /* 0x003fea0003800000 */
.L_x_1393:
[----:B------:R-:W-:Y:S05]  /*11770*/  BSYNC B0 ;  /* 0x0000000000007941 */ /* 0x000fea0003800000 */
.L_x_1278:
[----:B------:R-:W-:-:S04]  /*11780*/  UIADD3 UR4, UR41, -0x2, URZ ;  /* 0xfffffffe29047890 */ /* 0x000fc8000fffe03f */
[----:B------:R-:W-:-:S06]  /*11790*/  UISETP.GE.AND UP0, UPT, UR4, UR40, UPT ;  /* 0x000000280400728c */ /* 0x000fcc000bf06270 */
[----:B------:R-:W-:-:S13]  /*117a0*/  PLOP3.LUT P0, PT, PT, PT, UP0, 0x80, 0x0 ;  /* 0x000000000000781c */ /* 0x000fda0003f0f008 */
[----:B------:R-:W-:Y:S05]  /*117b0*/  @!P0 BRA `(.L_x_1280) ;  /* 0x0000002800388947 */ /* 0x000fea0003800000 */
[----:B0-----:R-:W-:Y:S01]  /*117c0*/  IMAD R0, RZ, RZ, -UR41 ;  /* 0x80000029ff007e24 */ /* 0x001fe2000f8e02ff */
[----:B------:R-:W-:Y:S01]  /*117d0*/  LOP3.LUT R5, RZ, UR40, RZ, 0x33, !PT ;  /* 0x00000028ff057c12 */ /* 0x000fe2000f8e33ff */
[----:B------:R-:W-:-:S03]  /*117e0*/  IMAD.U32 R4, RZ, RZ, UR4 ;  /* 0x00000004ff047e24 */ /* 0x000fc6000f8e00ff */
[----:B------:R-:W-:-:S05]  /*117f0*/  VIADDMNMX R5, R0, 0x1, R5, !PT ;  /* 0x0000000100057846 */ /* 0x000fca0007800105 */
[----:B------:R-:W-:-:S05]  /*11800*/  VIADD R0, R5, UR41 ;  /* 0x0000002905007c36 */ /* 0x000fca0008000000 */
[----:B------:R-:W-:-:S04]  /*11810*/  LOP3.LUT R0, R0, 0x1, RZ, 0xc0, !PT ;  /* 0x0000000100007812 */ /* 0x000fc800078ec0ff */
[----:B------:R-:W-:-:S13]  /*11820*/  ISETP.NE.U32.AND P0, PT, R0, 0x1, PT ;  /* 0x000000010000780c */ /* 0x000fda0003f05070 */
[----:B------:R-:W-:Y:S05]  /*11830*/  @P0 BRA `(.L_x_1281) ;  /* 0x0000000c00600947 */ /* 0x000fea0003800000 */
[----:B------:R-:W2:Y:S01]  /*11840*/  LDL R2, [R1+0x8] ;  /* 0x0000080001027983 */ /* 0x000ea20000100800 */
[----:B------:R-:W-:Y:S01]  /*11850*/  LOP3.LUT P1, RZ, R19, 0x2, RZ, 0xc0, !PT ;  /* 0x0000000213ff7812 */ /* 0x000fe2000782c0ff */
[----:B------:R-:W-:Y:S01]  /*11860*/  VIADD R0, R18, 0x1 ;  /* 0x0000000112007836 */ /* 0x000fe20000000000 */
[----:B------:R-:W-:Y:S04]  /*11870*/  BSSY B0, `(.L_x_1282) ;  /* 0x00000d0000007945 */ /* 0x000fe80003800000 */
[----:B------:R-:W-:-:S04]  /*11880*/  ISETP.NE.AND P0, PT, R0, 0x2, PT ;  /* 0x000000020000780c */ /* 0x000fc80003f05270 */
[----:B------:R-:W-:Y:S02]  /*11890*/  SEL R10, RZ, 0x1, P0 ;  /* 0x00000001ff0a7807 */ /* 0x000fe40000000000 */
[----:B------:R-:W-:Y:S02]  /*118a0*/  SEL R0, R0, RZ, P0 ;  /* 0x000000ff00007207 */ /* 0x000fe40000000000 */
[----:B--2---:R-:W-:Y:S01]  /*118b0*/  LOP3.LUT R10, R2, R10, RZ, 0x3c, !PT ;  /* 0x0000000a020a7212 */ /* 0x004fe200078e3cff */
[----:B------:R-:W-:Y:S06]  /*118c0*/  @!P1 BRA `(.L_x_1283) ;  /* 0x0000000c00289947 */ /* 0x000fec0003800000 */
[----:B------:R-:W-:Y:S01]  /*118d0*/  LOP3.LUT P1, RZ, R19, 0x1, RZ, 0xc0, !PT ;  /* 0x0000000113ff7812 */ /* 0x000fe2000782c0ff */
[----:B------:R-:W-:-:S12]  /*118e0*/  IMAD.MOV.U32 R8, RZ, RZ, R16 ;  /* 0x000000ffff087224 */ /* 0x000fd800078e0010 */
[----:B------:R-:W-:Y:S05]  /*118f0*/  @!P1 BRA `(.L_x_1284) ;  /* 0x0000000000589947 */ /* 0x000fea0003800000 */
[----:B------:R-:W2:Y:S01]  /*11900*/  LDL R9, [R1+0xc] ;  /* 0x00000c0001097983 */ /* 0x000ea20000100800 */
[----:B------:R-:W0:Y:S03]  /*11910*/  LDC R8, c[0x0][0x43c] ;  /* 0x00010f00ff087b82 */ /* 0x000e260000000800 */
[----:B------:R-:W3:Y:S01]  /*11920*/  LDL R12, [R1+0x4] ;  /* 0x00000400010c7983 */ /* 0x000ee20000100800 */
[----:B------:R-:W-:Y:S01]  /*11930*/  IMAD.MOV.U32 R7, RZ, RZ, R4 ;  /* 0x000000ffff077224 */ /* 0x000fe200078e0004 */
[----:B------:R-:W-:Y:S01]  /*11940*/  ULDC.64 UR4, c[0x0][0x428] ;  /* 0x00010a0000047ab9 */ /* 0x000fe20000000a00 */
[----:B------:R-:W-:Y:S01]  /*11950*/  ULDC.64 UR6, c[0x0][0x208] ;  /* 0x0000820000067ab9 */ /* 0x000fe20000000a00 */
[----:B0-----:R-:W-:-:S13]  /*11960*/  ISETP.NE.AND P0, PT, R8, 0x1, PT ;  /* 0x000000010800780c */ /* 0x001fda0003f05270 */
[----:B------:R-:W0:Y:S02]  /*11970*/  @P0 LDC.64 R2, c[0x0][0x440] ;  /* 0x00011000ff020b82 */ /* 0x000e240000000a00 */
[----:B0-----:R-:W-:-:S05]  /*11980*/  @P0 IMAD.HI.U32 R2, R4, R2, RZ ;  /* 0x0000000204020227 */ /* 0x001fca00078e00ff */
[----:B------:R-:W-:-:S05]  /*11990*/  @P0 SHF.R.U32.HI R7, RZ, R3, R2 ;  /* 0x00000003ff070219 */ /* 0x000fca0000011602 */
[----:B------:R-:W-:-:S04]  /*119a0*/  IMAD.MOV R2, RZ, RZ, -R7 ;  /* 0x000000ffff027224 */ /* 0x000fc800078e0a07 */
[----:B------:R-:W-:Y:S02]  /*119b0*/  IMAD R4, R8, R2, R4 ;  /* 0x0000000208047224 */ /* 0x000fe400078e0204 */
[----:B------:R-:W0:Y:S01]  /*119c0*/  LDC.64 R2, c[0x0][0x418] ;  /* 0x00010600ff027b82 */ /* 0x000e220000000a00 */
[----:B--2---:R-:W-:Y:S01]  /*119d0*/  IMAD R8, R9, UR4, RZ ;  /* 0x0000000409087c24 */ /* 0x004fe2000f8e02ff */
[----:B------:R-:W-:-:S03]  /*119e0*/  SHF.R.S32.HI R9, RZ, 0x1f, R7 ;  /* 0x0000001fff097819 */ /* 0x000fc60000011407 */
[----:B---3--:R-:W-:Y:S02]  /*119f0*/  IMAD R11, R12, UR5, R8 ;  /* 0x000000050c0b7c24 */ /* 0x008fe4000f8e0208 */
[----:B------:R-:W-:-:S04]  /*11a00*/  IMAD.MOV.U32 R8, RZ, RZ, R7 ;  /* 0x000000ffff087224 */ /* 0x000fc800078e0007 */
[----:B------:R-:W-:-:S04]  /*11a10*/  IMAD.WIDE.U32 R8, R12, UR4, R8 ;  /* 0x000000040c087c25 */ /* 0x000fc8000f8e0008 */
[----:B------:R-:W-:Y:S01]  /*11a20*/  IMAD.IADD R7, R11, 0x1, R9 ;  /* 0x000000010b077824 */ /* 0x000fe200078e0209 */
[----:B0-----:R-:W-:-:S04]  /*11a30*/  LEA R2, P0, R8, R2, 0x2 ;  /* 0x0000000208027211 */ /* 0x001fc800078010ff */
[----:B------:R-:W-:-:S05]  /*11a40*/  LEA.HI.X R3, R8, R3, R7, 0x2, P0 ;  /* 0x0000000308037211 */ /* 0x000fca00000f1407 */
[----:B------:R0:W5:Y:S04]  /*11a50*/  LDG.E R8, desc[UR6][R2.64] ;  /* 0x0000000602087981 */ /* 0x000168000c1e1900 */
.L_x_1284:
[----:B0-----:R-:W-:Y:S01]  /*11a60*/  IMAD R3, R0, 0x8, R17 ;  /* 0x0000000800037824 */ /* 0x001fe200078e0211 */
[----:B------:R-:W-:Y:S01]  /*11a70*/  SHF.L.U32 R2, R10, 0x1f, RZ ;  /* 0x0000001f0a027819 */ /* 0x000fe200000006ff */
[----:B------:R-:W-:Y:S03]  /*11a80*/  BSSY B1, `(.L_x_1285) ;  /* 0x0000003000017945 */ /* 0x000fe60003800000 */
[----:B------:R-:W0:Y:S02]  /*11a90*/  SYNCS.PHASECHK.TRANS64.TRYWAIT P0, [R3+URZ+0x30840], R2 ;  /* 0x03084002030075a7 */ /* 0x000e24000800017f */
[----:B0-----:R-:W-:Y:S05]  /*11aa0*/  @!P0 BRA `(.L_x_1286) ;  /* 0x0000004400048947 */ /* 0x001fea0003800000 */
.L_x_1394:
[----:B------:R-:W-:Y:S05]  /*11ab0*/  BSYNC B1 ;  /* 0x0000000000017941 */ /* 0x000fea0003800000 */
.L_x_1285:
[----:B------:R-:W1:Y:S01]  /*11ac0*/  S2R R7, SR_TID.X ;  /* 0x0000000000077919 */ /* 0x000e620000002100 */
[----:B------:R-:W-:Y:S01]  /*11ad0*/  BSSY B1, `(.L_x_1287) ;  /* 0x000000b000017945 */ /* 0x000fe20003800000 */
[----:B-1----:R-:W-:-:S04]  /*11ae0*/  LOP3.LUT R7, R7, 0x7f, RZ, 0xc0, !PT ;  /* 0x0000007f07077812 */ /* 0x002fc800078ec0ff */
[----:B------:R-:W-:-:S13]  /*11af0*/  ISETP.NE.AND P1, PT, R7, RZ, PT ;  /* 0x000000ff0700720c */ /* 0x000fda0003f25270 */
[----:B------:R-:W-:Y:S05]  /*11b00*/  @P1 BRA `(.L_x_1288) ;  /* 0x00000000001c1947 */ /* 0x000fea0003800000 */
[----:B------:R-:W1:Y:S01]  /*11b10*/  S2R R7, SR_TID.X ;  /* 0x0000000000077919 */ /* 0x000e620000002100 */
[----:B0-----:R-:W-:-:S04]  /*11b20*/  IMAD.MOV.U32 R2, RZ, RZ, 0x8000 ;  /* 0x00008000ff027424 */ /* 0x001fc800078e00ff */
[----:B------:R2:W-:Y:S01]  /*11b30*/  SYNCS.ARRIVE.TRANS64 RZ, [R3+URZ+0x30830], R2 ;  /* 0x0308300203ff79a7 */ /* 0x0005e2000800003f */
[----:B-1----:R-:W-:-:S04]  /*11b40*/  LOP3.LUT R7, R7, 0x1f, RZ, 0xc0, !PT ;  /* 0x0000001f07077812 */ /* 0x002fc800078ec0ff */
[----:B------:R-:W-:-:S13]  /*11b50*/  ISETP.NE.AND P0, PT, R7, RZ, PT ;  /* 0x000000ff0700720c */ /* 0x000fda0003f05270 */
[----:B--2---:R-:W-:Y:S05]  /*11b60*/  @!P0 BRA `(.L_x_1288) ;  /* 0x0000000000048947 */ /* 0x004fea0003800000 */
[----:B------:R-:W-:Y:S01]  /*11b70*/  BPT.TRAP 0x1 ;  /* 0x000000040000795c */ /* 0x000fe20000300000 */
.L_x_1288:
[----:B------:R-:W-:Y:S05]  /*11b80*/  BSYNC B1 ;  /* 0x0000000000017941 */ /* 0x000fea0003800000 */
.L_x_1287:
[----:B------:R-:W-:Y:S01]  /*11b90*/  IMAD.MOV.U32 R11, RZ, RZ, RZ ;  /* 0x000000ffff0b7224 */ /* 0x000fe200078e00ff */
[----:B------:R-:W-:Y:S01]  /*11ba0*/  UIADD3 UR4, UP0, UR38, 0x370, URZ ;  /* 0x0000037026047890 */ /* 0x000fe2000ff1e03f */
[----:B------:R-:W-:Y:S01]  /*11bb0*/  IMAD R7, R0, 0x8000, R17 ;  /* 0x0000800000077824 */ /* 0x000fe200078e0211 */
[----:B------:R-:W-:Y:S01]  /*11bc0*/  PLOP3.LUT P0, PT, PT, PT, PT, 0x80, 0x0 ;  /* 0x000000000000781c */ /* 0x000fe20003f0f070 */
[----:B0-----:R-:W-:Y:S01]  /*11bd0*/  VIADD R3, R3, 0x30830 ;  /* 0x0003083003037836 */ /* 0x001fe20000000000 */
[----:B------:R-:W-:Y:S01]  /*11be0*/  R2UR UR10, R11 ;  /* 0x000000000b0a72ca */ /* 0x000fe200000e0000 */
[----:B------:R-:W-:Y:S01]  /*11bf0*/  IMAD.SHL.U32 R2, R4, 0x40, RZ ;  /* 0x0000004004027824 */ /* 0x000fe200078e00ff */
[----:B------:R-:W-:Y:S01]  /*11c00*/  UIADD3.X UR5, URZ, UR39, URZ, UP0, !UPT ;  /* 0x000000273f057290 */ /* 0x000fe200087fe43f */
[----:B------:R-:W-:Y:S01]  /*11c10*/  VIADD R9, R7, 0x20400 ;  /* 0x0002040007097836 */ /* 0x000fe20000000000 */
[----:B------:R-:W-:Y:S01]  /*11c20*/  UMOV UR6, 0x0 ;  /* 0x0000000000067882 */ /* 0x000fe20000000000 */
[----:B------:R-:W-:-:S10]  /*11c30*/  UMOV UR7, 0x14f00000 ;  /* 0x14f0000000077882 */ /* 0x000fd40000000000 */
.L_x_1289:
[----:B------:R-:W-:-:S13]  /*11c40*/  @P0 ELECT P2, URZ, PT ;  /* 0x00000000003f082f */ /* 0x000fda0003840000 */
[----:B-----5:R-:W-:Y:S01]  /*11c50*/  @P2 R2UR UR13, R8 ;  /* 0x00000000080d22ca */ /* 0x020fe200000e0000 */
[----:B------:R-:W-:Y:S01]  /*11c60*/  UMOV UR12, UR36 ;  /* 0x00000024000c7c82 */ /* 0x000fe20008000000 */
[----:B------:R-:W-:Y:S02]  /*11c70*/  @P2 R2UR UR11, R2 ;  /* 0x00000000020b22ca */ /* 0x000fe400000e0000 */
[----:B------:R-:W-:Y:S02]  /*11c80*/  @P2 R2UR UR9, R3 ;  /* 0x00000000030922ca */ /* 0x000fe400000e0000 */
[----:B------:R-:W-:Y:S02]  /*11c90*/  @P2 R2UR UR8, R9 ;  /* 0x00000000090822ca */ /* 0x000fe400000e0000 */
[----:B------:R-:W-:Y:S02]  /*11ca0*/  @P2 PLOP3.LUT P0, PT, P2, PT, PT, 0x8, 0x0 ;  /* 0x000000000000281c */ /* 0x000fe4000170e170 */
        /* <DEDUP_REMOVED lines=9> */
.L_x_1290:
[----:B------:R-:W-:-:S13]  /*11d40*/  @P0 ELECT P2, URZ, PT ;  /* 0x00000000003f082f */ /* 0x000fda0003840000 */
[----:B------:R-:W-:Y:S01]  /*11d50*/  @P2 R2UR UR13, R8 ;  /* 0x00000000080d22ca */ /* 0x000fe200000e0000 */
        /* <DEDUP_REMOVED lines=14> */
.L_x_1291:
        /* <DEDUP_REMOVED lines=16> */
.L_x_1292:
        /* <DEDUP_REMOVED lines=10> */
[----:B------:R-:W2:Y:S01]  /*11fe0*/  LDL.LU R9, [R1+0x8] ;  /* 0x0000080001097983 */ /* 0x000ea20000300800 */
[----:B------:R-:W-:Y:S01]  /*11ff0*/  IMAD R3, R18, 0x8, R6 ;  /* 0x0000000812037824 */ /* 0x000fe200078e0206 */
[----:B------:R-:W-:Y:S01]  /*12000*/  BSSY B1, `(.L_x_1293) ;  /* 0x0000004000017945 */ /* 0x000fe20003800000 */
[----:B--2---:R-:W-:-:S04]  /*12010*/  SHF.L.U32 R2, R9, 0x1f, RZ ;  /* 0x0000001f09027819 */ /* 0x004fc800000006ff */
[----:B------:R-:W0:Y:S02]  /*12020*/  SYNCS.PHASECHK.TRANS64.TRYWAIT P0, [R3+URZ+0x60], R2 ;  /* 0x00006002030075a7 */ /* 0x000e24000800017f */
[----:B0-----:R-:W-:Y:S05]  /*12030*/  @!P0 BRA `(.L_x_1294) ;  /* 0x0000003c00b48947 */ /* 0x001fea0003800000 */
.L_x_1395:
[----:B------:R-:W-:Y:S05]  /*12040*/  BSYNC B1 ;  /* 0x0000000000017941 */ /* 0x000fea0003800000 */
.L_x_1293:
[----:B------:R-:W-:Y:S01]  /*12050*/  BSSY B1, `(.L_x_1295) ;  /* 0x000000c000017945 */ /* 0x000fe20003800000 */
[----:B------:R-:W-:Y:S02]  /*12060*/  IMAD.MOV.U32 R12, RZ, RZ, 0x0 ;  /* 0x00000000ff0c7424 */ /* 0x000fe400078e00ff */
[----:B------:R-:W-:Y:S01]  /*12070*/  IMAD.MOV.U32 R13, RZ, RZ, 0x14f00000 ;  /* 0x14f00000ff0d7424 */ /* 0x000fe200078e00ff */
[----:B------:R-:W-:Y:S06]  /*12080*/  @P1 BRA `(.L_x_1296) ;  /* 0x0000000000201947 */ /* 0x000fec0003800000 */
[----:B------:R-:W1:Y:S01]  /*12090*/  S2R R7, SR_TID.X ;  /* 0x0000000000077919 */ /* 0x000e620000002100 */
[----:B0-----:R-:W-:Y:S02]  /*120a0*/  IMAD R2, R18, 0x8, R17 ;  /* 0x0000000812027824 */ /* 0x001fe400078e0211 */
[----:B------:R-:W-:-:S04]  /*120b0*/  IMAD.MOV.U32 R3, RZ, RZ, 0x8000 ;  /* 0x00008000ff037424 */ /* 0x000fc800078e00ff */
[----:B------:R2:W-:Y:S01]  /*120c0*/  SYNCS.ARRIVE.TRANS64 RZ, [R2+URZ+0x30850], R3 ;  /* 0x0308500302ff79a7 */ /* 0x0005e2000800003f */
[----:B-1----:R-:W-:-:S04]  /*120d0*/  LOP3.LUT R7, R7, 0x1f, RZ, 0xc0, !PT ;  /* 0x0000001f07077812 */ /* 0x002fc800078ec0ff */
[----:B------:R-:W-:-:S13]  /*120e0*/  ISETP.NE.AND P0, PT, R7, RZ, PT ;  /* 0x000000ff0700720c */ /* 0x000fda0003f05270 */
[----:B--2---:R-:W-:Y:S05]  /*120f0*/  @!P0 BRA `(.L_x_1296) ;  /* 0x0000000000048947 */ /* 0x004fea0003800000 */
[----:B------:R-:W-:Y:S01]  /*12100*/  BPT.TRAP 0x1 ;  /* 0x000000040000795c */ /* 0x000fe20000300000 */
.L_x_1296:
[----:B------:R-:W-:Y:S05]  /*12110*/  BSYNC B1 ;  /* 0x0000000000017941 */ /* 0x000fea0003800000 */
.L_x_1295:
[----:B------:R-:W2:Y:S01]  /*12120*/  LDL.LU R7, [R1] ;  /* 0x0000000001077983 */ /* 0x000ea20000300800 */
[----:B------:R-:W-:Y:S01]  /*12130*/  R2UR UR10, R11 ;  /* 0x000000000b0a72ca */ /* 0x000fe200000e0000 */
[--C-:B0-----:R-:W-:Y:S01]  /*12140*/  IMAD R2, R18, 0x8, R17.reuse ;  /* 0x0000000812027824 */ /* 0x101fe200078e0211 */
[----:B------:R-:W-:Y:S01]  /*12150*/  R2UR UR6, R12 ;  /* 0x000000000c0672ca */ /* 0x000fe200000e0000 */
[----:B------:R-:W-:Y:S01]  /*12160*/  IMAD R3, R18, 0x8000, R17 ;  /* 0x0000800012037824 */ /* 0x000fe200078e0211 */
[----:B------:R-:W-:Y:S01]  /*12170*/  R2UR UR7, R13 ;  /* 0x000000000d0772ca */ /* 0x000fe200000e0000 */
[----:B------:R-:W-:Y:S01]  /*12180*/  UIADD3 UR4, UP0, UR38, 0x470, URZ ;  /* 0x0000047026047890 */ /* 0x000fe2000ff1e03f */
[----:B------:R-:W-:Y:S01]  /*12190*/  PLOP3.LUT P0, PT, PT, PT, PT, 0x80, 0x0 ;  /* 0x000000000000781c */ /* 0x000fe20003f0f070 */
[----:B------:R-:W-:Y:S02]  /*121a0*/  VIADD R2, R2, 0x30850 ;  /* 0x0003085002027836 */ /* 0x000fe40000000000 */
[----:B------:R-:W-:Y:S01]  /*121b0*/  VIADD R9, R3, 0x400 ;  /* 0x0000040003097836 */ /* 0x000fe20000000000 */
[----:B------:R-:W-:Y:S01]  /*121c0*/  UIADD3.X UR5, URZ, UR39, URZ, UP0, !UPT ;  /* 0x000000273f057290 */ /* 0x000fe200087fe43f */
[----:B--2---:R-:W-:-:S11]  /*121d0*/  IMAD.SHL.U32 R7, R7, 0x40, RZ ;  /* 0x0000004007077824 */ /* 0x004fd600078e00ff */
.L_x_1297:
        /* <DEDUP_REMOVED lines=15> */
.L_x_1298:
        /* <DEDUP_REMOVED lines=15> */
.L_x_1299:
        /* <DEDUP_REMOVED lines=15> */
.L_x_1300:
        /* <DEDUP_REMOVED lines=10> */
[----:B------:R0:W-:Y:S01]  /*12550*/  STL [R1], R4 ;  /* 0x0000000401007387 */ /* 0x0001e20000100800 */
[----:B------:R-:W-:-:S07]  /*12560*/  IMAD.MOV.U32 R16, RZ, RZ, R8 ;  /* 0x000000ffff107224 */ /* 0x000fce00078e0008 */
.L_x_1283:
[----:B------:R-:W-:Y:S05]  /*12570*/  BSYNC B0 ;  /* 0x0000000000007941 */ /* 0x000fea0003800000 */
.L_x_1282:
[----:B------:R1:W-:Y:S01]  /*12580*/  STL [R1+0x8], R10 ;  /* 0x0000080a01007387 */ /* 0x0003e20000100800 */
[----:B------:R-:W-:Y:S01]  /*12590*/  UIADD3 UR4, UR41, -0x3, URZ ;  /* 0xfffffffd29047890 */ /* 0x000fe2000fffe03f */
[----:B------:R-:W-:-:S05]  /*125a0*/  IMAD.MOV.U32 R18, RZ, RZ, R0 ;  /* 0x000000ffff127224 */ /* 0x000fca00078e0000 */
[----:B0-----:R-:W-:-:S07]  /*125b0*/  IMAD.U32 R4, RZ, RZ, UR4 ;  /* 0x00000004ff047e24 */ /* 0x001fce000f8e00ff */
.L_x_1281:
[----:B------:R-:W-:Y:S01]  /*125c0*/  ULOP3.LUT UR4, URZ, UR41, URZ, 0x33, !UPT ;  /* 0x000000293f047292 */ /* 0x000fe2000f8e333f */
[----:B------:R-:W-:Y:S01]  /*125d0*/  VIADD R5, R5, 0xfffffffe ;  /* 0xfffffffe05057836 */ /* 0x000fe20000000000 */
[----:B------:R-:W-:Y:S04]  /*125e0*/  BSSY B0, `(.L_x_1280) ;  /* 0x00001ab000007945 */ /* 0x000fe80003800000 */
[----:B------:R-:W-:-:S13]  /*125f0*/  ISETP.NE.AND P0, PT, R5, UR4, PT ;  /* 0x0000000405007c0c */ /* 0x000fda000bf05270 */
[----:B------:R-:W-:Y:S05]  /*12600*/  @!P0 BRA `(.L_x_1301) ;  /* 0x0000001800a08947 */ /* 0x000fea0003800000 */
[----:B------:R-:W-:-:S07]  /*12610*/  IMAD.MOV.U32 R8, RZ, RZ, R16 ;  /* 0x000000ffff087224 */ /* 0x000fce00078e0010 */
.L_x_1340:
[----:B--2---:R-:W2:Y:S01]  /*12620*/  LDL R2, [R1+0x8] ;  /* 0x0000080001027983 */ /* 0x004ea20000100800 */
[----:B------:R-:W-:Y:S01]  /*12630*/  LOP3.LUT P1, RZ, R19, 0x2, RZ, 0xc0, !PT ;  /* 0x0000000213ff7812 */ /* 0x000fe2000782c0ff */
[----:B------:R-:W-:Y:S01]  /*12640*/  VIADD R0, R18, 0x1 ;  /* 0x0000000112007836 */ /* 0x000fe20000000000 */
[----:B------:R-:W-:Y:S05]  /*12650*/  YIELD ;  /* 0x0000000000007946 */ /* 0x000fea0003800000 */
[----:B------:R-:W-:Y:S01]  /*12660*/  ISETP.NE.AND P0, PT, R0, 0x2, PT ;  /* 0x000000020000780c */ /* 0x000fe20003f05270 */
[----:B------:R-:W-:Y:S03]  /*12670*/  BSSY B1, `(.L_x_1302) ;  /* 0x00000cc000017945 */ /* 0x000fe60003800000 */
[----:B------:R-:W-:-:S02]  /*12680*/  SEL R5, RZ, 0x1, P0 ;  /* 0x00000001ff057807 */ /* 0x000fc40000000000 */
[----:B------:R-:W-:Y:S02]  /*12690*/  SEL R0, R0, RZ, P0 ;  /* 0x000000ff00007207 */ /* 0x000fe40000000000 */
[----:B--2---:R-:W-:Y:S01]  /*126a0*/  LOP3.LUT R5, R2, R5, RZ, 0x3c, !PT ;  /* 0x0000000502057212 */ /* 0x004fe200078e3cff */
[----:B0-----:R-:W-:Y:S06]  /*126b0*/  @!P1 BRA `(.L_x_1303) ;  /* 0x0000000c001c9947 */ /* 0x001fec0003800000 */
[----:B------:R-:W-:Y:S01]  /*126c0*/  LOP3.LUT P1, RZ, R19, 0x1, RZ, 0xc0, !PT ;  /* 0x0000000113ff7812 */ /* 0x000fe2000782c0ff */
[----:B------:R-:W-:-:S12]  /*126d0*/  IMAD.MOV.U32 R7, RZ, RZ, R4 ;  /* 0x000000ffff077224 */ /* 0x000fd800078e0004 */
[----:B------:R-:W-:Y:S05]  /*126e0*/  @!P1 BRA `(.L_x_1304) ;  /* 0x0000000000549947 */ /* 0x000fea0003800000 */
[----:B-1----:R-:W2:Y:S01]  /*126f0*/  LDL R10, [R1+0xc] ;  /* 0x00000c00010a7983 */ /* 0x002ea20000100800 */
[----:B------:R-:W0:Y:S01]  /*12700*/  LDC R8, c[0x0][0x43c] ;  /* 0x00010f00ff087b82 */ /* 0x000e220000000800 */
[----:B------:R-:W-:Y:S02]  /*12710*/  ULDC.64 UR4, c[0x0][0x428] ;  /* 0x00010a0000047ab9 */ /* 0x000fe40000000a00 */
[----:B------:R-:W3:Y:S01]  /*12720*/  LDL R9, [R1+0x4] ;  /* 0x0000040001097983 */ /* 0x000ee20000100800 */
[----:B------:R-:W-:Y:S01]  /*12730*/  ULDC.64 UR6, c[0x0][0x208] ;  /* 0x0000820000067ab9 */ /* 0x000fe20000000a00 */
[----:B0-----:R-:W-:-:S13]  /*12740*/  ISETP.NE.AND P0, PT, R8, 0x1, PT ;  /* 0x000000010800780c */ /* 0x001fda0003f05270 */
[----:B------:R-:W0:Y:S02]  /*12750*/  @P0 LDC.64 R2, c[0x0][0x440] ;  /* 0x00011000ff020b82 */ /* 0x000e240000000a00 */
[----:B0-----:R-:W-:-:S04]  /*12760*/  @P0 IMAD.HI.U32 R7, R4, R2, RZ ;  /* 0x0000000204070227 */ /* 0x001fc800078e00ff */
[----:B------:R-:W-:Y:S01]  /*12770*/  IMAD.MOV.U32 R2, RZ, RZ, R4 ;  /* 0x000000ffff027224 */ /* 0x000fe200078e0004 */
[----:B------:R-:W-:-:S04]  /*12780*/  @P0 SHF.R.U32.HI R2, RZ, R3, R7 ;  /* 0x00000003ff020219 */ /* 0x000fc80000011607 */
[--C-:B------:R-:W-:Y:S01]  /*12790*/  SHF.R.S32.HI R3, RZ, 0x1f, R2.reuse ;  /* 0x0000001fff037819 */ /* 0x100fe20000011402 */
[----:B------:R-:W-:-:S04]  /*127a0*/  IMAD.MOV R7, RZ, RZ, -R2 ;  /* 0x000000ffff077224 */ /* 0x000fc800078e0a02 */
[----:B------:R-:W-:Y:S02]  /*127b0*/  IMAD R7, R8, R7, R4 ;  /* 0x0000000708077224 */ /* 0x000fe400078e0204 */
[----:B--2---:R-:W-:-:S04]  /*127c0*/  IMAD R8, R10, UR4, RZ ;  /* 0x000000040a087c24 */ /* 0x004fc8000f8e02ff */
[C---:B---3--:R-:W-:Y:S02]  /*127d0*/  IMAD R8, R9.reuse, UR5, R8 ;  /* 0x0000000509087c24 */ /* 0x048fe4000f8e0208 */
[----:B------:R-:W-:Y:S01]  /*127e0*/  IMAD.WIDE.U32 R2, R9, UR4, R2 ;  /* 0x0000000409027c25 */ /* 0x000fe2000f8e0002 */
[----:B------:R-:W-:-:S03]  /*127f0*/  ULDC.64 UR4, c[0x0][0x418] ;  /* 0x0001060000047ab9 */ /* 0x000fc60000000a00 */
[----:B------:R-:W-:Y:S01]  /*12800*/  IMAD.IADD R3, R8, 0x1, R3 ;  /* 0x0000000108037824 */ /* 0x000fe200078e0203 */
[----:B------:R-:W-:-:S04]  /*12810*/  LEA R8, P0, R2, UR4, 0x2 ;  /* 0x0000000402087c11 */ /* 0x000fc8000f8010ff */
[----:B------:R-:W-:-:S05]  /*12820*/  LEA.HI.X R9, R2, UR5, R3, 0x2, P0 ;  /* 0x0000000502097c11 */ /* 0x000fca00080f1403 */
[----:B------:R0:W5:Y:S04]  /*12830*/  LDG.E R8, desc[UR6][R8.64] ;  /* 0x0000000608087981 */ /* 0x000168000c1e1900 */
.L_x_1304:
[----:B------:R-:W-:Y:S01]  /*12840*/  IMAD R3, R0, 0x8, R17 ;  /* 0x0000000800037824 */ /* 0x000fe200078e0211 */
[----:B------:R-:W-:Y:S01]  /*12850*/  SHF.L.U32 R2, R5, 0x1f, RZ ;  /* 0x0000001f05027819 */ /* 0x000fe200000006ff */
[----:B------:R-:W-:Y:S03]  /*12860*/  BSSY B2, `(.L_x_1305) ;  /* 0x0000003000027945 */ /* 0x000fe60003800000 */
[----:B------:R-:W2:Y:S02]  /*12870*/  SYNCS.PHASECHK.TRANS64.TRYWAIT P0, [R3+URZ+0x30840], R2 ;  /* 0x03084002030075a7 */ /* 0x000ea4000800017f */
[----:B--2---:R-:W-:Y:S05]  /*12880*/  @!P0 BRA `(.L_x_1306) ;  /* 0x0000003400b48947 */ /* 0x004fea0003800000 */
.L_x_1396:
[----:B------:R-:W-:Y:S05]  /*12890*/  BSYNC B2 ;  /* 0x0000000000027941 */ /* 0x000fea0003800000 */
.L_x_1305:
[----:B0-----:R-:W0:Y:S01]  /*128a0*/  S2R R9, SR_TID.X ;  /* 0x0000000000097919 */ /* 0x001e220000002100 */
        /* <DEDUP_REMOVED lines=9> */
[----:B---3--:R-:W-:Y:S05]  /*12940*/  @!P0 BRA `(.L_x_1308) ;  /* 0x0000000000048947 */ /* 0x008fea0003800000 */
[----:B------:R-:W-:Y:S01]  /*12950*/  BPT.TRAP 0x1 ;  /* 0x000000040000795c */ /* 0x000fe20000300000 */
.L_x_1308:
[----:B------:R-:W-:Y:S05]  /*12960*/  BSYNC B2 ;  /* 0x0000000000027941 */ /* 0x000fea0003800000 */
.L_x_1307:
[----:B------:R-:W-:Y:S01]  /*12970*/  IMAD.MOV.U32 R11, RZ, RZ, RZ ;  /* 0x000000ffff0b7224 */ /* 0x000fe200078e00ff */
[----:B------:R-:W-:Y:S01]  /*12980*/  UIADD3 UR4, UP0, UR38, 0x370, URZ ;  /* 0x0000037026047890 */ /* 0x000fe2000ff1e03f */
[----:B------:R-:W-:Y:S01]  /*12990*/  IMAD R9, R0, 0x8000, R17 ;  /* 0x0000800000097824 */ /* 0x000fe200078e0211 */
[----:B------:R-:W-:Y:S01]  /*129a0*/  PLOP3.LUT P0, PT, PT, PT, PT, 0x80, 0x0 ;  /* 0x000000000000781c */ /* 0x000fe20003f0f070 */
[----:B--2---:R-:W-:Y:S01]  /*129b0*/  VIADD R3, R3, 0x30830 ;  /* 0x0003083003037836 */ /* 0x004fe20000000000 */
[----:B------:R-:W-:Y:S01]  /*129c0*/  R2UR UR10, R11 ;  /* 0x000000000b0a72ca */ /* 0x000fe200000e0000 */
[----:B------:R-:W-:Y:S01]  /*129d0*/  IMAD.SHL.U32 R2, R7, 0x40, RZ ;  /* 0x0000004007027824 */ /* 0x000fe200078e00ff */
[----:B------:R-:W-:Y:S01]  /*129e0*/  UIADD3.X UR5, URZ, UR39, URZ, UP0, !UPT ;  /* 0x000000273f057290 */ /* 0x000fe200087fe43f */
[----:B-1----:R-:W-:Y:S01]  /*129f0*/  VIADD R10, R9, 0x20400 ;  /* 0x00020400090a7836 */ /* 0x002fe20000000000 */
[----:B------:R-:W-:Y:S01]  /*12a00*/  UMOV UR6, 0x0 ;  /* 0x0000000000067882 */ /* 0x000fe20000000000 */
[----:B------:R-:W-:-:S10]  /*12a10*/  UMOV UR7, 0x14f00000 ;  /* 0x14f0000000077882 */ /* 0x000fd40000000000 */
.L_x_1309:
        /* <DEDUP_REMOVED lines=16> */
.L_x_1310:
        /* <DEDUP_REMOVED lines=16> */
.L_x_1311:
        /* <DEDUP_REMOVED lines=16> */
.L_x_1312:
        /* <DEDUP_REMOVED lines=16> */
.L_x_1397:
[----:B------:R-:W-:Y:S05]  /*12e20*/  BSYNC B2 ;  /* 0x0000000000027941 */ /* 0x000fea0003800000 */
.L_x_1313:
[----:B------:R-:W-:Y:S01]  /*12e30*/  BSSY B2, `(.L_x_1315) ;  /* 0x000000b000027945 */ /* 0x000fe20003800000 */
[----:B0-----:R-:W-:Y:S02]  /*12e40*/  IMAD.MOV.U32 R2, RZ, RZ, 0x0 ;  /* 0x00000000ff027424 */ /* 0x001fe400078e00ff */
[----:B------:R-:W-:Y:S01]  /*12e50*/  IMAD.MOV.U32 R3, RZ, RZ, 0x14f00000 ;  /* 0x14f00000ff037424 */ /* 0x000fe200078e00ff */
[----:B------:R-:W-:Y:S06]  /*12e60*/  @P1 BRA `(.L_x_1316) ;  /* 0x00000000001c1947 */ /* 0x000fec0003800000 */
[----:B------:R-:W0:Y:S02]  /*12e70*/  S2R R10, SR_TID.X ;  /* 0x00000000000a7919 */ /* 0x000e240000002100 */
[----:B0-----:R-:W-:Y:S01]  /*12e80*/  LOP3.LUT R15, R10, 0x1f, RZ, 0xc0, !PT ;  /* 0x0000001f0a0f7812 */ /* 0x001fe200078ec0ff */
[----:B------:R-:W-:-:S03]  /*12e90*/  IMAD.MOV.U32 R10, RZ, RZ, 0x8000 ;  /* 0x00008000ff0a7424 */ /* 0x000fc600078e00ff */
[----:B------:R-:W-:Y:S01]  /*12ea0*/  ISETP.NE.AND P0, PT, R15, RZ, PT ;  /* 0x000000ff0f00720c */ /* 0x000fe20003f05270 */
[----:B------:R0:W-:-:S12]  /*12eb0*/  SYNCS.ARRIVE.TRANS64 RZ, [R9+URZ+0x50], R10 ;  /* 0x0000500a09ff79a7 */ /* 0x0001d8000800003f */
[----:B0-----:R-:W-:Y:S05]  /*12ec0*/  @!P0 BRA `(.L_x_1316) ;  /* 0x0000000000048947 */ /* 0x001fea0003800000 */
[----:B------:R-:W-:Y:S01]  /*12ed0*/  BPT.TRAP 0x1 ;  /* 0x000000040000795c */ /* 0x000fe20000300000 */
.L_x_1316:
[----:B------:R-:W-:Y:S05]  /*12ee0*/  BSYNC B2 ;  /* 0x0000000000027941 */ /* 0x000fea0003800000 */
.L_x_1315:
[----:B------:R-:W2:Y:S01]  /*12ef0*/  LDL.LU R10, [R1] ;  /* 0x00000000010a7983 */ /* 0x000ea20000300800 */
        /* <DEDUP_REMOVED lines=9> */
[----:B--2---:R-:W-:-:S11]  /*12f90*/  IMAD.SHL.U32 R10, R10, 0x40, RZ ;  /* 0x000000400a0a7824 */ /* 0x004fd600078e00ff */
.L_x_1317:
        /* <DEDUP_REMOVED lines=15> */
.L_x_1318:
        /* <DEDUP_REMOVED lines=15> */
.L_x_1319:
        /* <DEDUP_REMOVED lines=15> */
.L_x_1320:
        /* <DEDUP_REMOVED lines=12> */
.L_x_1303:
[----:B------:R-:W-:Y:S05]  /*13330*/  BSYNC B1 ;  /* 0x0000000000017941 */ /* 0x000fea0003800000 */
.L_x_1302:
[----:B------:R-:W-:Y:S01]  /*13340*/  VIADD R18, R0, 0x1 ;  /* 0x0000000100127836 */ /* 0x000fe20000000000 */
[----:B------:R-:W-:Y:S01]  /*13350*/  LOP3.LUT P1, RZ, R19, 0x2, RZ, 0xc0, !PT ;  /* 0x0000000213ff7812 */ /* 0x000fe2000782c0ff */
[----:B------:R-:W-:Y:S01]  /*13360*/  BSSY B1, `(.L_x_1321) ;  /* 0x00000cf000017945 */ /* 0x000fe20003800000 */
[----:B0-----:R-:W-:Y:S02]  /*13370*/  VIADD R7, R4, 0xffffffff ;  /* 0xffffffff04077836 */ /* 0x001fe40000000000 */
[----:B------:R-:W-:-:S04]  /*13380*/  ISETP.NE.AND P0, PT, R18, 0x2, PT ;  /* 0x000000021200780c */ /* 0x000fc80003f05270 */
[----:B------:R-:W-:Y:S02]  /*13390*/  SEL R2, RZ, 0x1, P0 ;  /* 0x00000001ff027807 */ /* 0x000fe40000000000 */
[----:B------:R-:W-:Y:S02]  /*133a0*/  SEL R18, R18, RZ, P0 ;  /* 0x000000ff12127207 */ /* 0x000fe40000000000 */
[----:B------:R-:W-:-:S05]  /*133b0*/  LOP3.LUT R11, R5, R2, RZ, 0x3c, !PT ;  /* 0x00000002050b7212 */ /* 0x000fca00078e3cff */
[----:B------:R0:W-:Y:S01]  /*133c0*/  STL [R1+0x8], R11 ;  /* 0x0000080b01007387 */ /* 0x0001e20000100800 */
[----:B------:R-:W-:Y:S05]  /*133d0*/  @!P1 BRA `(.L_x_1322) ;  /* 0x0000000c001c9947 */ /* 0x000fea0003800000 */
[----:B------:R-:W-:Y:S01]  /*133e0*/  LOP3.LUT P1, RZ, R19, 0x1, RZ, 0xc0, !PT ;  /* 0x0000000113ff7812 */ /* 0x000fe2000782c0ff */
[----:B-1----:R-:W-:-:S12]  /*133f0*/  IMAD.MOV.U32 R10, RZ, RZ, R7 ;  /* 0x000000ffff0a7224 */ /* 0x002fd800078e0007 */
[----:B------:R-:W-:Y:S05]  /*13400*/  @!P1 BRA `(.L_x_1323) ;  /* 0x0000000000549947 */ /* 0x000fea0003800000 */
[----:B------:R-:W2:Y:S01]  /*13410*/  LDL R13, [R1+0xc] ;  /* 0x00000c00010d7983 */ /* 0x000ea20000100800 */
[----:B------:R-:W1:Y:S01]  /*13420*/  LDC R9, c[0x0][0x43c] ;  /* 0x00010f00ff097b82 */ /* 0x000e620000000800 */
        /* <DEDUP_REMOVED lines=19> */
.L_x_1323:
[----:B------:R-:W-:Y:S01]  /*13560*/  IMAD R2, R18, 0x8, R17 ;  /* 0x0000000812027824 */ /* 0x000fe200078e0211 */
[----:B------:R-:W-:Y:S01]  /*13570*/  SHF.L.U32 R3, R11, 0x1f, RZ ;  /* 0x0000001f0b037819 */ /* 0x000fe200000006ff */
[----:B------:R-:W-:Y:S03]  /*13580*/  BSSY B2, `(.L_x_1324) ;  /* 0x0000003000027945 */ /* 0x000fe60003800000 */
[----:B------:R-:W2:Y:S02]  /*13590*/  SYNCS.PHASECHK.TRANS64.TRYWAIT P0, [R2+URZ+0x30840], R3 ;  /* 0x03084003020075a7 */ /* 0x000ea4000800017f */
[----:B--2---:R-:W-:Y:S05]  /*135a0*/  @!P0 BRA `(.L_x_1325) ;  /* 0x0000002800948947 */ /* 0x004fea0003800000 */
.L_x_1398:
[----:B------:R-:W-:Y:S05]  /*135b0*/  BSYNC B2 ;  /* 0x0000000000027941 */ /* 0x000fea0003800000 */
.L_x_1324:
        /* <DEDUP_REMOVED lines=12> */
.L_x_1327:
[----:B------:R-:W-:Y:S05]  /*13680*/  BSYNC B2 ;  /* 0x0000000000027941 */ /* 0x000fea0003800000 */
.L_x_1326:
[----:B------:R-:W-:Y:S01]  /*13690*/  IMAD.MOV.U32 R14, RZ, RZ, RZ ;  /* 0x000000ffff0e7224 */ /* 0x000fe200078e00ff */
[----:B------:R-:W-:Y:S01]  /*136a0*/  UIADD3 UR4, UP0, UR38, 0x370, URZ ;  /* 0x0000037026047890 */ /* 0x000fe2000ff1e03f */
[C---:B--2---:R-:W-:Y:S01]  /*136b0*/  IMAD R3, R18.reuse, 0x8, R6 ;  /* 0x0000000812037824 */ /* 0x044fe200078e0206 */
[----:B------:R-:W-:Y:S01]  /*136c0*/  PLOP3.LUT P0, PT, PT, PT, PT, 0x80, 0x0 ;  /* 0x000000000000781c */ /* 0x000fe20003f0f070 */
[----:B------:R-:W-:Y:S01]  /*136d0*/  IMAD R9, R18, 0x8000, R17 ;  /* 0x0000800012097824 */ /* 0x000fe200078e0211 */
[----:B------:R-:W-:Y:S01]  /*136e0*/  R2UR UR10, R14 ;  /* 0x000000000e0a72ca */ /* 0x000fe200000e0000 */
[----:B------:R-:W-:Y:S01]  /*136f0*/  VIADD R3, R3, 0x30 ;  /* 0x0000003003037836 */ /* 0x000fe20000000000 */
[----:B------:R-:W-:Y:S01]  /*13700*/  UIADD3.X UR5, URZ, UR39, URZ, UP0, !UPT ;  /* 0x000000273f057290 */ /* 0x000fe200087fe43f */
[----:B------:R-:W-:Y:S01]  /*13710*/  IMAD.SHL.U32 R2, R10, 0x40, RZ ;  /* 0x000000400a027824 */ /* 0x000fe200078e00ff */
[----:B------:R-:W-:Y:S01]  /*13720*/  UMOV UR6, 0x0 ;  /* 0x0000000000067882 */ /* 0x000fe20000000000 */
[----:B0-----:R-:W-:Y:S01]  /*13730*/  VIADD R11, R9, 0x20400 ;  /* 0x00020400090b7836 */ /* 0x001fe20000000000 */
[----:B------:R-:W-:-:S09]  /*13740*/  UMOV UR7, 0x14f00000 ;  /* 0x14f0000000077882 */ /* 0x000fd20000000000 */
.L_x_1328:
        /* <DEDUP_REMOVED lines=16> */
.L_x_1329:
        /* <DEDUP_REMOVED lines=16> */
.L_x_1330:
        /* <DEDUP_REMOVED lines=16> */
.L_x_1331:
        /* <DEDUP_REMOVED lines=15> */
.L_x_1399:
[----:B------:R-:W-:Y:S05]  /*13b40*/  BSYNC B2 ;  /* 0x0000000000027941 */ /* 0x000fea0003800000 */
.L_x_1332:
[----:B------:R-:W-:Y:S01]  /*13b50*/  BSSY B2, `(.L_x_1334) ;  /* 0x000000b000027945 */ /* 0x000fe20003800000 */
[----:B------:R-:W-:Y:S02]  /*13b60*/  IMAD.MOV.U32 R12, RZ, RZ, 0x0 ;  /* 0x00000000ff0c7424 */ /* 0x000fe400078e00ff */
[----:B------:R-:W-:Y:S01]  /*13b70*/  IMAD.MOV.U32 R13, RZ, RZ, 0x14f00000 ;  /* 0x14f00000ff0d7424 */ /* 0x000fe200078e00ff */
[----:B------:R-:W-:Y:S06]  /*13b80*/  @P1 BRA `(.L_x_1335) ;  /* 0x00000000001c1947 */ /* 0x000fec0003800000 */
[----:B------:R-:W1:Y:S02]  /*13b90*/  S2R R3, SR_TID.X ;  /* 0x0000000000037919 */ /* 0x000e640000002100 */
[----:B-1----:R-:W-:Y:S01]  /*13ba0*/  LOP3.LUT R9, R3, 0x1f, RZ, 0xc0, !PT ;  /* 0x0000001f03097812 */ /* 0x002fe200078ec0ff */
[----:B------:R-:W-:-:S03]  /*13bb0*/  IMAD.MOV.U32 R3, RZ, RZ, 0x8000 ;  /* 0x00008000ff037424 */ /* 0x000fc600078e00ff */
[----:B------:R-:W-:Y:S01]  /*13bc0*/  ISETP.NE.AND P0, PT, R9, RZ, PT ;  /* 0x000000ff0900720c */ /* 0x000fe20003f05270 */
[----:B------:R1:W-:-:S12]  /*13bd0*/  SYNCS.ARRIVE.TRANS64 RZ, [R2+URZ+0x50], R3 ;  /* 0x0000500302ff79a7 */ /* 0x0003d8000800003f */
[----:B-1----:R-:W-:Y:S05]  /*13be0*/  @!P0 BRA `(.L_x_1335) ;  /* 0x0000000000048947 */ /* 0x002fea0003800000 */
[----:B------:R-:W-:Y:S01]  /*13bf0*/  BPT.TRAP 0x1 ;  /* 0x000000040000795c */ /* 0x000fe20000300000 */
.L_x_1335:
[----:B------:R-:W-:Y:S05]  /*13c00*/  BSYNC B2 ;  /* 0x0000000000027941 */ /* 0x000fea0003800000 */
.L_x_1334:
[----:B------:R-:W2:Y:S01]  /*13c10*/  LDL.LU R3, [R1] ;  /* 0x0000000001037983 */ /* 0x000ea20000300800 */
[----:B------:R-:W-:Y:S01]  /*13c20*/  R2UR UR10, R14 ;  /* 0x000000000e0a72ca */ /* 0x000fe200000e0000 */
[----:B------:R-:W-:Y:S01]  /*13c30*/  IMAD R0, R0, 0x8000, R17 ;  /* 0x0000800000007824 */ /* 0x000fe200078e0211 */
[----:B------:R-:W-:Y:S01]  /*13c40*/  R2UR UR6, R12 ;  /* 0x000000000c0672ca */ /* 0x000fe200000e0000 */
[----:B------:R-:W-:Y:S01]  /*13c50*/  UIADD3 UR4, UP0, UR38, 0x470, URZ ;  /* 0x0000047026047890 */ /* 0x000fe2000ff1e03f */
[----:B------:R-:W-:Y:S01]  /*13c60*/  R2UR UR7, R13 ;  /* 0x000000000d0772ca */ /* 0x000fe200000e0000 */
[----:B0-----:R-:W-:Y:S01]  /*13c70*/  VIADD R2, R2, 0x50 ;  /* 0x0000005002027836 */ /* 0x001fe20000000000 */
[----:B------:R-:W-:Y:S01]  /*13c80*/  PLOP3.LUT P0, PT, PT, PT, PT, 0x80, 0x0 ;  /* 0x000000000000781c */ /* 0x000fe20003f0f070 */
[----:B------:R-:W-:Y:S01]  /*13c90*/  VIADD R5, R0, 0x400 ;  /* 0x0000040000057836 */ /* 0x000fe20000000000 */
[----:B------:R-:W-:Y:S01]  /*13ca0*/  UIADD3.X UR5, URZ, UR39, URZ, UP0, !UPT ;  /* 0x000000273f057290 */ /* 0x000fe200087fe43f */
[----:B--2---:R-:W-:-:S11]  /*13cb0*/  IMAD.SHL.U32 R3, R3, 0x40, RZ ;  /* 0x0000004003037824 */ /* 0x004fd600078e00ff */
.L_x_1336:
        /* <DEDUP_REMOVED lines=15> */
.L_x_1337:
        /* <DEDUP_REMOVED lines=15> */
.L_x_1338:
        /* <DEDUP_REMOVED lines=15> */
.L_x_1339:
        /* <DEDUP_REMOVED lines=12> */
.L_x_1322:
[----:B------:R-:W-:Y:S05]  /*14050*/  BSYNC B1 ;  /* 0x0000000000017941 */ /* 0x000fea0003800000 */
.L_x_1321:
[----:B------:R-:W-:Y:S01]  /*14060*/  ISETP.GT.AND P0, PT, R7, UR40, PT ;  /* 0x0000002807007c0c */ /* 0x000fe2000bf04270 */
[----:B------:R-:W-:-:S12]  /*14070*/  VIADD R4, R4, 0xfffffffe ;  /* 0xfffffffe04047836 */ /* 0x000fd80000000000 */
[----:B------:R-:W-:Y:S05]  /*14080*/  @P0 BRA `(.L_x_1340) ;  /* 0xffffffe400640947 */ /* 0x000fea000383ffff */
.L_x_1301:
[----:B------:R-:W-:Y:S05]  /*14090*/  BSYNC B0 ;  /* 0x0000000000007941 */ /* 0x000fea0003800000 */
.L_x_1280:
[----:B0-----:R-:W0:Y:S01]  /*140a0*/  S2R R0, SR_TID.X ;  /* 0x0000000000007919 */ /* 0x001e220000002100 */
[----:B------:R-:W-:Y:S01]  /*140b0*/  BSSY B0, `(.L_x_1341) ;  /* 0x0000012000007945 */ /* 0x000fe20003800000 */
[----:B0-----:R-:W-:-:S04]  /*140c0*/  LOP3.LUT R6, R0, 0x7f, RZ, 0xc0, !PT ;  /* 0x0000007f00067812 */ /* 0x001fc800078ec0ff */
[----:B------:R-:W-:-:S13]  /*140d0*/  ISETP.NE.AND P1, PT, R6, RZ, PT ;  /* 0x000000ff0600720c */ /* 0x000fda0003f25270 */
[----:B------:R-:W-:Y:S05]  /*140e0*/  @P1 BRA `(.L_x_1342) ;  /* 0x0000000000381947 */ /* 0x000fea0003800000 */
[----:B------:R-:W0:Y:S01]  /*140f0*/  S2R R3, SR_LANEID ;  /* 0x0000000000037919 */ /* 0x000e220000000000 */
[----:B------:R-:W-:Y:S01]  /*14100*/  VOTEU.ANY UR4, UPT, PT ;  /* 0x0000000000047886 */ /* 0x000fe200038e0100 */
[----:B------:R-:W3:Y:S01]  /*14110*/  LDC.64 R4, c[0x0][0xc80] ;  /* 0x00032000ff047b82 */ /* 0x000ee20000000a00 */
[----:B------:R-:W0:Y:S01]  /*14120*/  FLO.U32 R0, UR4 ;  /* 0x0000000400007d00 */ /* 0x000e2200080e0000 */
[----:B------:R-:W-:-:S07]  /*14130*/  ULDC.64 UR6, c[0x0][0x208] ;  /* 0x0000820000067ab9 */ /* 0x000fce0000000a00 */
[----:B------:R-:W3:Y:S01]  /*14140*/  POPC R2, UR4 ;  /* 0x0000000400027d09 */ /* 0x000ee20008000000 */
[----:B0-----:R-:W-:-:S13]  /*14150*/  ISETP.EQ.U32.AND P0, PT, R0, R3, PT ;  /* 0x000000030000720c */ /* 0x001fda0003f02070 */
[----:B---3--:R-:W3:Y:S01]  /*14160*/  @P0 ATOMG.E.ADD.STRONG.GPU PT, R5, desc[UR6][R4.64], R2 ;  /* 0x00000002040509a8 */ /* 0x008ee200081ee1c6 */
[----:B------:R-:W0:Y:S02]  /*14170*/  S2R R3, SR_LTMASK ;  /* 0x0000000000037919 */ /* 0x000e240000003900 */
[----:B0-----:R-:W-:-:S06]  /*14180*/  LOP3.LUT R3, R3, UR4, RZ, 0xc0, !PT ;  /* 0x0000000403037c12 */ /* 0x001fcc000f8ec0ff */
[----:B------:R-:W0:Y:S01]  /*14190*/  POPC R3, R3 ;  /* 0x0000000300037309 */ /* 0x000e220000000000 */
[----:B---3--:R-:W0:Y:S02]  /*141a0*/  SHFL.IDX PT, R0, R5, R0, 0x1f ;  /* 0x00001f0005007589 */ /* 0x008e2400000e0000 */
[----:B0-----:R-:W-:-:S05]  /*141b0*/  IADD3 R0, R0, UR44, R3 ;  /* 0x0000002c00007c10 */ /* 0x001fca000fffe003 */
[----:B------:R0:W-:Y:S02]  /*141c0*/  STL [R1+0x14], R0 ;  /* 0x0000140001007387 */ /* 0x0001e40000100800 */
.L_x_1342:
[----:B------:R-:W-:Y:S05]  /*141d0*/  BSYNC B0 ;  /* 0x0000000000007941 */ /* 0x000fea0003800000 */
.L_x_1341:
[----:B------:R-:W-:Y:S01]  /*141e0*/  LOP3.LUT P0, RZ, R19, 0x2, RZ, 0xc0, !PT ;  /* 0x0000000213ff7812 */ /* 0x000fe2000780c0ff */
[----:B------:R-:W-:-:S12]  /*141f0*/  BSSY B0, `(.L_x_1343) ;  /* 0x0000056000007945 */ /* 0x000fd80003800000 */
[----:B------:R-:W-:Y:S05]  /*14200*/  @!P0 BRA `(.L_x_1344) ;  /* 0x0000000400508947 */ /* 0x000fea0003800000 */
[----:B------:R-:W3:Y:S01]  /*14210*/  LDL R2, [R1+0x8] ;  /* 0x0000080001027983 */ /* 0x000ee20000100800 */
[----:B0-----:R-:W-:Y:S01]  /*14220*/  IMAD R0, R18, 0x8, R17 ;  /* 0x0000000812007824 */ /* 0x001fe200078e0211 */
[----:B------:R-:W-:Y:S01]  /*14230*/  BSSY B1, `(.L_x_1345) ;  /* 0x0000005000017945 */ /* 0x000fe20003800000 */
[----:B------:R-:W-:Y:S02]  /*14240*/  ISETP.NE.AND P2, PT, R6, RZ, PT ;  /* 0x000000ff0600720c */ /* 0x000fe40003f45270 */
[----:B---3--:R-:W-:-:S04]  /*14250*/  SHF.L.U32 R3, R2, 0x1f, RZ ;  /* 0x0000001f02037819 */ /* 0x008fc800000006ff */
[----:B------:R-:W0:Y:S02]  /*14260*/  SYNCS.PHASECHK.TRANS64.TRYWAIT P0, [R0+URZ+0x30860], R3 ;  /* 0x03086003000075a7 */ /* 0x000e24000800017f */
[----:B0-----:R-:W-:Y:S05]  /*14270*/  @!P0 BRA `(.L_x_1346) ;  /* 0x0000001c00888947 */ /* 0x001fea0003800000 */
.L_x_1400:
[----:B------:R-:W-:Y:S05]  /*14280*/  BSYNC B1 ;  /* 0x0000000000017941 */ /* 0x000fea0003800000 */
.L_x_1345:
[----:B------:R-:W-:Y:S04]  /*14290*/  BSSY B1, `(.L_x_1347) ;  /* 0x0000009000017945 */ /* 0x000fe80003800000 */
[----:B------:R-:W-:Y:S05]  /*142a0*/  @P2 BRA `(.L_x_1348) ;  /* 0x00000000001c2947 */ /* 0x000fea0003800000 */
[----:B------:R-:W3:Y:S01]  /*142b0*/  S2R R2, SR_TID.X ;  /* 0x0000000000027919 */ /* 0x000ee20000002100 */
[----:B0-----:R-:W-:-:S04]  /*142c0*/  IMAD.MOV.U32 R3, RZ, RZ, 0x8000 ;  /* 0x00008000ff037424 */ /* 0x001fc800078e00ff */
[----:B------:R4:W-:Y:S01]  /*142d0*/  SYNCS.ARRIVE.TRANS64 RZ, [R0+URZ+0x30850], R3 ;  /* 0x0308500300ff79a7 */ /* 0x0009e2000800003f */
[----:B---3--:R-:W-:-:S04]  /*142e0*/  LOP3.LUT R2, R2, 0x1f, RZ, 0xc0, !PT ;  /* 0x0000001f02027812 */ /* 0x008fc800078ec0ff */
[----:B------:R-:W-:-:S13]  /*142f0*/  ISETP.NE.AND P0, PT, R2, RZ, PT ;  /* 0x000000ff0200720c */ /* 0x000fda0003f05270 */
[----:B----4-:R-:W-:Y:S05]  /*14300*/  @!P0 BRA `(.L_x_1348) ;  /* 0x0000000000048947 */ /* 0x010fea0003800000 */
[----:B------:R-:W-:Y:S01]  /*14310*/  BPT.TRAP 0x1 ;  /* 0x000000040000795c */ /* 0x000fe20000300000 */
.L_x_1348:
[----:B------:R-:W-:Y:S05]  /*14320*/  BSYNC B1 ;  /* 0x0000000000017941 */ /* 0x000fea0003800000 */
.L_x_1347:
[----:B------:R-:W3:Y:S01]  /*14330*/  LDL.LU R2, [R1] ;  /* 0x0000000001027983 */ /* 0x000ee20000300800 */
[----:B------:R-:W-:Y:S01]  /*14340*/  UIADD3 UR4, UP0, UR38, 0x470, URZ ;  /* 0x0000047026047890 */ /* 0x000fe2000ff1e03f */
[----:B------:R-:W-:Y:S01]  /*14350*/  PLOP3.LUT P0, PT, PT, PT, PT, 0x80, 0x0 ;  /* 0x000000000000781c */ /* 0x000fe20003f0f070 */
[----:B0-----:R-:W-:Y:S01]  /*14360*/  VIADD R0, R0, 0x30850 ;  /* 0x0003085000007836 */ /* 0x001fe20000000000 */
[----:B------:R-:W-:Y:S01]  /*14370*/  UMOV UR6, 0x0 ;  /* 0x0000000000067882 */ /* 0x000fe20000000000 */
[----:B------:R-:W-:Y:S01]  /*14380*/  UIADD3.X UR5, URZ, UR39, URZ, UP0, !UPT ;  /* 0x000000273f057290 */ /* 0x000fe200087fe43f */
[----:B------:R-:W-:Y:S01]  /*14390*/  UMOV UR7, 0x14f00000 ;  /* 0x14f0000000077882 */ /* 0x000fe20000000000 */
[----:B------:R-:W-:Y:S01]  /*143a0*/  UMOV UR10, URZ ;  /* 0x0000003f000a7c82 */ /* 0x000fe20008000000 */
[----:B---3--:R-:W-:Y:S02]  /*143b0*/  IMAD.SHL.U32 R3, R2, 0x40, RZ ;  /* 0x0000004002037824 */ /* 0x008fe400078e00ff */
[----:B------:R-:W-:-:S04]  /*143c0*/  IMAD R2, R18, 0x8000, R17 ;  /* 0x0000800012027824 */ /* 0x000fc800078e0211 */
[----:B------:R-:W-:-:S07]  /*143d0*/  VIADD R4, R2, 0x400 ;  /* 0x0000040002047836 */ /* 0x000fce0000000000 */
.L_x_1349:
        /* <DEDUP_REMOVED lines=15> */
.L_x_1350:
        /* <DEDUP_REMOVED lines=15> */
.L_x_1351:
        /* <DEDUP_REMOVED lines=15> */
.L_x_1352:
        /* <DEDUP_REMOVED lines=9> */
[----:B---3--:R-:W-:Y:S05]  /*14740*/  @P0 BRA.U.ANY `(.L_x_1352) ;  /* 0xfffffffd00d80947 */ /* 0x008fea000393ffff */
.L_x_1344:
[----:B------:R-:W-:Y:S05]  /*14750*/  BSYNC B0 ;  /* 0x0000000000007941 */ /* 0x000fea0003800000 */
.L_x_1343:
[----:B------:R-:W3:Y:S01]  /*14760*/  LDL.LU R4, [R1+0x8] ;  /* 0x0000080001047983 */ /* 0x000ee20000300800 */
[----:B------:R-:W-:-:S05]  /*14770*/  VIADD R18, R18, 0x1 ;  /* 0x0000000112127836 */ /* 0x000fca0000000000 */
[----:B------:R-:W-:-:S04]  /*14780*/  ISETP.NE.AND P0, PT, R18, 0x2, PT ;  /* 0x000000021200780c */ /* 0x000fc80003f05270 */
[----:B0-----:R-:W-:Y:S02]  /*14790*/  SEL R0, RZ, 0x1, P0 ;  /* 0x00000001ff007807 */ /* 0x001fe40000000000 */
[----:B------:R-:W-:Y:S02]  /*147a0*/  SEL R18, R18, RZ, P0 ;  /* 0x000000ff12127207 */ /* 0x000fe40000000000 */
[----:B---3--:R-:W-:-:S05]  /*147b0*/  LOP3.LUT R4, R4, R0, RZ, 0x3c, !PT ;  /* 0x0000000004047212 */ /* 0x008fca00078e3cff */
[----:B------:R0:W-:Y:S02]  /*147c0*/  STL [R1+0x8], R4 ;  /* 0x0000080401007387 */ /* 0x0001e40000100800 */
.L_x_1260:
[----:B------:R-:W-:Y:S05]  /*147d0*/  BSYNC B7 ;  /* 0x0000000000077941 */ /* 0x000fea0003800000 */
.L_x_1258:
[----:B------:R4:W5:Y:S01]  /*147e0*/  LDL R2, [R1+0x14] ;  /* 0x0000140001027983 */ /* 0x0009620000100800 */
[----:B------:R-:W-:-:S13]  /*147f0*/  LOP3.LUT P0, RZ, R19, 0x4, RZ, 0xc0, !PT ;  /* 0x0000000413ff7812 */ /* 0x000fda000780c0ff */
[----:B----4-:R-:W-:Y:S05]  /*14800*/  @!P0 BRA `(.L_x_1353) ;  /* 0x0000000000288947 */ /* 0x010fea0003800000 */
[----:B------:R-:W-:Y:S05]  /*14810*/  WARPSYNC.ALL ;  /* 0x0000000000007948 */ /* 0x000fea0003800000 */
[----:B------:R-:W4:Y:S08]  /*14820*/  S2UR UR5, SR_CgaCtaId ;  /* 0x00000000000579c3 */ /* 0x000f300000008800 */
[----:B------:R-:W-:Y:S06]  /*14830*/  BAR.SYNC.DEFER_BLOCKING 0x5, 0x180 ;  /* 0x0146000000007b1d */ /* 0x000fec0000010000 */
[----:B------:R-:W-:-:S02]  /*14840*/  UMOV UR4, 0x400 ;  /* 0x0000040000047882 */ /* 0x000fc40000000000 */
[----:B----4-:R-:W-:-:S06]  /*14850*/  ULEA UR4, UR5, UR4, 0x18 ;  /* 0x0000000405047291 */ /* 0x010fcc000f8ec03f */
[----:B------:R-:W-:-:S05]  /*14860*/  IMAD.U32 R17, RZ, RZ, UR4 ;  /* 0x00000004ff117e24 */ /* 0x000fca000f8e00ff */
[----:B-----5:R-:W4:Y:S04]  /*14870*/  LDS R2, [R17+0x308d0] ;  /* 0x0308d00011027984 */ /* 0x020f280000000800 */
[----:B----4-:R4:W-:Y:S01]  /*14880*/  STL [R1+0x14], R2 ;  /* 0x0000140201007387 */ /* 0x0109e20000100800 */
[----:B------:R-:W-:Y:S06]  /*14890*/  BAR.ARV 0x4, 0x180 ;  /* 0x0106000000007b1d */ /* 0x000fec0000002000 */
[----:B------:R-:W-:Y:S05]  /*148a0*/  BRA `(.L_x_1354) ;  /* 0x00000000002c7947 */ /* 0x000fea0003800000 */
.L_x_1353:
[----:B------:R-:W-:-:S03]  /*148b0*/  UMOV UR4, 0xffffffff ;  /* 0xffffffff00047882 */ /* 0x000fc60000000000 */
[----:B------:R-:W-:Y:S05]  /*148c0*/  BRA.DIV UR4, `(.L_x_1355) ;  /* 0x0000001a04087947 */ /* 0x000fea000b800000 */
[----:B-----5:R4:W0:Y:S02]  /*148d0*/  SHFL.IDX PT, R14, R2, RZ, 0x1f ;  /* 0x00001fff020e7589 */ /* 0x02082400000e0000 */
.L_x_1403:
[----:B------:R-:W5:Y:S01]  /*148e0*/  @!P1 S2R R3, SR_CgaCtaId ;  /* 0x0000000000039919 */ /* 0x000f620000008800 */
[----:B------:R-:W-:Y:S05]  /*148f0*/  WARPSYNC.ALL ;  /* 0x0000000000007948 */ /* 0x000fea0003800000 */
[----:B------:R-:W-:Y:S01]  /*14900*/  BAR.SYNC.DEFER_BLOCKING 0x4, 0x180 ;  /* 0x0106000000007b1d */ /* 0x000fe20000010000 */
[----:B---3--:R-:W-:-:S05]  /*14910*/  @!P1 MOV R0, 0x400 ;  /* 0x0000040000009802 */ /* 0x008fca0000000f00 */
[----:B0-----:R0:W-:Y:S01]  /*14920*/  STL [R1+0x14], R14 ;  /* 0x0000140e01007387 */ /* 0x0011e20000100800 */
[----:B-----5:R-:W-:-:S05]  /*14930*/  @!P1 LEA R17, R3, R0, 0x18 ;  /* 0x0000000003119211 */ /* 0x020fca00078ec0ff */
[----:B------:R0:W-:Y:S01]  /*14940*/  @!P1 STS [R17+0x308d0], R2 ;  /* 0x0308d00211009388 */ /* 0x0001e20000000800 */
[----:B------:R-:W-:Y:S06]  /*14950*/  BAR.ARV 0x5, 0x180 ;  /* 0x0146000000007b1d */ /* 0x000fec0000002000 */
.L_x_1354:
[----:B---3--:R-:W3:Y:S01]  /*14960*/  LDL R0, [R1+0x14] ;  /* 0x0000140001007983 */ /* 0x008ee20000100800 */
[----:B------:R-:W-:Y:S02]  /*14970*/  ULDC UR4, c[0x0][0xc38] ;  /* 0x00030e0000047ab9 */ /* 0x000fe40000000800 */
[----:B---3--:R-:W-:-:S13]  /*14980*/  ISETP.GE.AND P0, PT, R0, UR4, PT ;  /* 0x0000000400007c0c */ /* 0x008fda000bf06270 */
[----:B------:R-:W-:Y:S05]  /*14990*/  @!P0 BRA `(.L_x_1356) ;  /* 0xffffffa800f88947 */ /* 0x000fea000383ffff */
.L_x_1249:
[----:B0-----:R-:W3:Y:S01]  /*149a0*/  LDL.LU R0, [R1+0x18] ;  /* 0x0000180001007983 */ /* 0x001ee20000300800 */
[----:B------:R-:W-:Y:S01]  /*149b0*/  BSSY B0, `(.L_x_1357) ;  /* 0x000000b000007945 */ /* 0x000fe20003800000 */
[----:B------:R-:W0:Y:S01]  /*149c0*/  S2R R5, SR_CgaCtaId ;  /* 0x0000000000057919 */ /* 0x000e220000008800 */
[----:B---3--:R-:W-:-:S05]  /*149d0*/  VIADD R0, R0, 0x1 ;  /* 0x0000000100007836 */ /* 0x008fca0000000000 */
[----:B----4-:R-:W-:-:S04]  /*149e0*/  LEA.HI R2, R0, R0, RZ, 0x1 ;  /* 0x0000000000027211 */ /* 0x010fc800078f08ff */
[----:B------:R-:W-:-:S05]  /*149f0*/  LOP3.LUT R3, R2, 0xfffffffe, RZ, 0xc0, !PT ;  /* 0xfffffffe02037812 */ /* 0x000fca00078ec0ff */
[----:B------:R-:W-:Y:S01]  /*14a00*/  IMAD.IADD R3, R0, 0x1, -R3 ;  /* 0x0000000100037824 */ /* 0x000fe200078e0a03 */
[----:B------:R-:W-:-:S04]  /*14a10*/  MOV R0, 0x400 ;  /* 0x0000040000007802 */ /* 0x000fc80000000f00 */
[----:B0-----:R-:W-:Y:S02]  /*14a20*/  LEA R0, R5, R0, 0x18 ;  /* 0x0000000005007211 */ /* 0x001fe400078ec0ff */
[----:B------:R-:W-:-:S04]  /*14a30*/  SHF.L.U32 R3, R3, 0x1f, RZ ;  /* 0x0000001f03037819 */ /* 0x000fc800000006ff */
[----:B------:R-:W0:Y:S02]  /*14a40*/  SYNCS.PHASECHK.TRANS64.TRYWAIT P0, [R0+URZ+0x30820], R3 ;  /* 0x03082003000075a7 */ /* 0x000e24000800017f */
[----:B0-----:R-:W-:Y:S05]  /*14a50*/  @!P0 BRA `(.L_x_1358) ;  /* 0x0000001400cc8947 */ /* 0x001fea0003800000 */
.L_x_1404:
[----:B------:R-:W-:Y:S05]  /*14a60*/  BSYNC B0 ;  /* 0x0000000000007941 */ /* 0x000fea0003800000 */
.L_x_1357:
[----:B------:R-:W-:-:S03]  /*14a70*/  UMOV UR4, 0xffffffff ;  /* 0xffffffff00047882 */ /* 0x000fc60000000000 */
[----:B------:R-:W-:Y:S05]  /*14a80*/  BRA.DIV UR4, `(.L_x_1359) ;  /* 0x0000001604d47947 */ /* 0x000fea000b800000 */
[----:B------:R-:W3:Y:S02]  /*14a90*/  S2R R2, SR_TID.X ;  /* 0x0000000000027919 */ /* 0x000ee40000002100 */
[----:B---3--:R-:W-:-:S04]  /*14aa0*/  SHF.R.U32.HI R2, RZ, 0x5, R2 ;  /* 0x00000005ff027819 */ /* 0x008fc80000011602 */
[----:B------:R-:W-:-:S05]  /*14ab0*/  LOP3.LUT R2, R2, 0x3, RZ, 0xc0, !PT ;  /* 0x0000000302027812 */ /* 0x000fca00078ec0ff */
[----:B------:R3:W4:Y:S02]  /*14ac0*/  SHFL.IDX PT, R14, R2, RZ, 0x1f ;  /* 0x00001fff020e7589 */ /* 0x00072400000e0000 */
.L_x_1407:
[----:B----4-:R-:W-:Y:S01]  /*14ad0*/  ISETP.NE.AND P0, PT, R14, RZ, PT ;  /* 0x000000ff0e00720c */ /* 0x010fe20003f05270 */
[----:B------:R-:W-:-:S12]  /*14ae0*/  BSSY B0, `(.L_x_1360) ;  /* 0x0000027000007945 */ /* 0x000fd80003800000 */
[----:B------:R-:W-:Y:S05]  /*14af0*/  @P0 BRA `(.L_x_1361) ;  /* 0x0000000000940947 */ /* 0x000fea0003800000 */
[----:B------:R-:W-:-:S03]  /*14b00*/  UMOV UR4, 0xffffffff ;  /* 0xffffffff00047882 */ /* 0x000fc60000000000 */
[----:B------:R-:W-:Y:S05]  /*14b10*/  BRA.DIV UR4, `(.L_x_1362) ;  /* 0x0000001604e47947 */ /* 0x000fea000b800000 */
[----:B------:R-:W-:-:S13]  /*14b20*/  ELECT P6, URZ, PT ;  /* 0x00000000003f782f */ /* 0x000fda00038c0000 */
.L_x_1410:
        /* <DEDUP_REMOVED lines=8> */
.L_x_1363:
[----:B------:R-:W3:Y:S01]  /*14bb0*/  LDL.LU R7, [R1+0x8] ;  /* 0x0000080001077983 */ /* 0x000ee20000300800 */
[----:B0-----:R-:W-:Y:S02]  /*14bc0*/  VIADD R3, R0, 0x30840 ;  /* 0x0003084000037836 */ /* 0x001fe40000000000 */
[C---:B------:R-:W-:Y:S02]  /*14bd0*/  VIADD R2, R18.reuse, 0x1 ;  /* 0x0000000112027836 */ /* 0x040fe40000000000 */
[----:B------:R-:W-:-:S03]  /*14be0*/  IMAD R6, R18, 0x8, R3 ;  /* 0x0000000812067824 */ /* 0x000fc600078e0203 */
[----:B------:R-:W-:-:S04]  /*14bf0*/  ISETP.NE.AND P1, PT, R2, 0x2, PT ;  /* 0x000000020200780c */ /* 0x000fc80003f25270 */
[----:B------:R-:W-:Y:S02]  /*14c00*/  SEL R4, RZ, 0x1, P1 ;  /* 0x00000001ff047807 */ /* 0x000fe40000800000 */
[C---:B---3--:R-:W-:Y:S02]  /*14c10*/  SHF.L.U32 R5, R7.reuse, 0x1f, RZ ;  /* 0x0000001f07057819 */ /* 0x048fe400000006ff */
[----:B------:R-:W-:Y:S02]  /*14c20*/  LOP3.LUT R7, R7, R4, RZ, 0x3c, !PT ;  /* 0x0000000407077212 */ /* 0x000fe400078e3cff */
[----:B------:R-:W0:Y:S01]  /*14c30*/  SYNCS.PHASECHK.TRANS64.TRYWAIT P0, [R6+URZ], R5 ;  /* 0x00000005060075a7 */ /* 0x000e22000800017f */
[----:B------:R-:W-:Y:S02]  /*14c40*/  SEL R4, R2, RZ, P1 ;  /* 0x000000ff02047207 */ /* 0x000fe40000800000 */
[----:B------:R-:W-:-:S03]  /*14c50*/  SHF.L.U32 R2, R7, 0x1f, RZ ;  /* 0x0000001f07027819 */ /* 0x000fc600000006ff */
[----:B------:R-:W-:Y:S01]  /*14c60*/  IMAD R3, R4, 0x8, R3 ;  /* 0x0000000804037824 */ /* 0x000fe200078e0203 */
[----:B0-----:R-:W-:Y:S06]  /*14c70*/  @!P0 BRA `(.L_x_1364) ;  /* 0x0000001400ac8947 */ /* 0x001fec0003800000 */
.L_x_1411:
[----:B------:R-:W3:Y:S02]  /*14c80*/  SYNCS.PHASECHK.TRANS64.TRYWAIT P0, [R3+URZ], R2 ;  /* 0x00000002030075a7 */ /* 0x000ee4000800017f */
[----:B---3--:R-:W-:Y:S05]  /*14c90*/  @!P0 BRA `(.L_x_1365) ;  /* 0x0000001400b88947 */ /* 0x008fea0003800000 */
.L_x_1412:
[----:B------:R-:W-:Y:S05]  /*14ca0*/  @!P2 BRA `(.L_x_1366) ;  /* 0x000000000004a947 */ /* 0x000fea0003800000 */
[----:B------:R-:W-:Y:S01]  /*14cb0*/  BPT.TRAP 0x1 ;  /* 0x000000040000795c */ /* 0x000fe20000300000 */
.L_x_1366:
[----:B---3--:R-:W-:-:S04]  /*14cc0*/  VIADD R3, R0, 0x30860 ;  /* 0x0003086000037836 */ /* 0x008fc80000000000 */
[----:B------:R-:W-:-:S04]  /*14cd0*/  IMAD R18, R18, 0x8, R3 ;  /* 0x0000000812127824 */ /* 0x000fc800078e0203 */
[----:B------:R-:W3:Y:S02]  /*14ce0*/  SYNCS.PHASECHK.TRANS64.TRYWAIT P0, [R18+URZ], R5 ;  /* 0x00000005120075a7 */ /* 0x000ee4000800017f */
[----:B---3--:R-:W-:Y:S05]  /*14cf0*/  @!P0 BRA `(.L_x_1367) ;  /* 0x0000001400b48947 */ /* 0x008fea0003800000 */
.L_x_1413:
[----:B------:R-:W-:-:S07]  /*14d00*/  IMAD R3, R4, 0x8, R3 ;  /* 0x0000000804037824 */ /* 0x000fce00078e0203 */
.L_x_1368:
[----:B----4-:R4:W0:Y:S02]  /*14d10*/  SYNCS.PHASECHK.TRANS64.TRYWAIT P0, [R3+URZ], R2 ;  /* 0x00000002030075a7 */ /* 0x010824000800017f */
[----:B0-----:R-:W-:Y:S05]  /*14d20*/  @!P0 NANOSLEEP.SYNCS 0x989680 ;  /* 0x009896800000895d */ /* 0x001fea0003900000 */
[----:B------:R-:W0:Y:S02]  /*14d30*/  @!P0 SYNCS.PHASECHK.TRANS64 P0, [R3+URZ], R2 ;  /* 0x00000002030085a7 */ /* 0x000e24000800007f */
[----:B0-----:R-:W-:Y:S05]  /*14d40*/  @!P0 BRA `(.L_x_1368) ;  /* 0xfffffffc00f08947 */ /* 0x001fea000383ffff */
.L_x_1361:
[----:B------:R-:W-:Y:S05]  /*14d50*/  BSYNC B0 ;  /* 0x0000000000007941 */ /* 0x000fea0003800000 */
.L_x_1360:
[----:B------:R-:W-:Y:S05]  /*14d60*/  EXIT ;  /* 0x000000000000794d */ /* 0x000fea0003800000 */
.L_x_1162:
[----:B0-----:R-:W-:-:S04]  /*14d70*/  IMAD.U32 R3, RZ, RZ, UR37 ;  /* 0x00000025ff037e24 */ /* 0x001fc8000f8e00ff */
[----:B------:R0:W1:Y:S03]  /*14d80*/  SYNCS.PHASECHK.TRANS64.TRYWAIT P1, [R3+URZ+0x30800], R0 ;  /* 0x03080000030075a7 */ /* 0x000066000802017f */
[----:B-1----:R-:W-:Y:S05]  /*14d90*/  @!P1 NANOSLEEP.SYNCS 0x989680 ;  /* 0x009896800000995d */ /* 0x002fea0003900000 */
[----:B------:R-:W1:Y:S02]  /*14da0*/  @!P1 SYNCS.PHASECHK.TRANS64 P1, [R3+URZ+0x30800], R0 ;  /* 0x03080000030095a7 */ /* 0x000e64000802007f */
[----:B-1----:R-:W-:Y:S05]  /*14db0*/  @!P1 BRA `(.L_x_1162) ;  /* 0xfffffffc00ec9947 */ /* 0x002fea000383ffff */
[----:B------:R-:W-:Y:S05]  /*14dc0*/  BRA `(.L_x_1369) ;  /* 0xfffffecc00c47947 */ /* 0x000fea000383ffff */
.L_x_1166:
[----:B-1----:R1:W2:Y:S02]  /*14dd0*/  SYNCS.PHASECHK.TRANS64.TRYWAIT P2, [R3+URZ+0x30830], R0 ;  /* 0x03083000030075a7 */ /* 0x0022a4000804017f */
[----:B--2---:R-:W-:Y:S05]  /*14de0*/  @!P2 NANOSLEEP.SYNCS 0x989680 ;  /* 0x009896800000a95d */ /* 0x004fea0003900000 */
[----:B------:R-:W2:Y:S02]  /*14df0*/  @!P2 SYNCS.PHASECHK.TRANS64 P2, [R3+URZ+0x30830], R0 ;  /* 0x030830000300a5a7 */ /* 0x000ea4000804007f */
[----:B--2---:R-:W-:Y:S05]  /*14e00*/  @!P2 BRA `(.L_x_1166) ;  /* 0xfffffffc00f0a947 */ /* 0x004fea000383ffff */
[----:B------:R-:W-:Y:S05]  /*14e10*/  BRA `(.L_x_1165) ;  /* 0xfffffecc00e87947 */ /* 0x000fea000383ffff */
.L_x_1182:
[----:B-1----:R-:W-:-:S04]  /*14e20*/  IMAD.U32 R21, RZ, RZ, UR6 ;  /* 0x00000006ff157e24 */ /* 0x002fc8000f8e00ff */
[----:B------:R1:W2:Y:S03]  /*14e30*/  SYNCS.PHASECHK.TRANS64.TRYWAIT P2, [R21+URZ+0x30830], R20 ;  /* 0x03083014150075a7 */ /* 0x0002a6000804017f */
[----:B--2---:R-:W-:Y:S05]  /*14e40*/  @!P2 NANOSLEEP.SYNCS 0x989680 ;  /* 0x009896800000a95d */ /* 0x004fea0003900000 */
[----:B------:R-:W2:Y:S02]  /*14e50*/  @!P2 SYNCS.PHASECHK.TRANS64 P2, [R21+URZ+0x30830], R20 ;  /* 0x030830141500a5a7 */ /* 0x000ea4000804007f */
[----:B--2---:R-:W-:Y:S05]  /*14e60*/  @!P2 BRA `(.L_x_1182) ;  /* 0xfffffffc00eca947 */ /* 0x004fea000383ffff */
[----:B------:R-:W-:Y:S05]  /*14e70*/  BRA `(.L_x_1181) ;  /* 0xfffffef400c07947 */ /* 0x000fea000383ffff */
.L_x_1186:
[----:B-1----:R-:W-:-:S04]  /*14e80*/  IMAD.U32 R21, RZ, RZ, UR10 ;  /* 0x0000000aff157e24 */ /* 0x002fc8000f8e00ff */
[----:B------:R1:W3:Y:S03]  /*14e90*/  SYNCS.PHASECHK.TRANS64.TRYWAIT P2, [R21+URZ+0x30850], R0 ;  /* 0x03085000150075a7 */ /* 0x0002e6000804017f */
[----:B---3--:R-:W-:Y:S05]  /*14ea0*/  @!P2 NANOSLEEP.SYNCS 0x989680 ;  /* 0x009896800000a95d */ /* 0x008fea0003900000 */
[----:B------:R-:W3:Y:S02]  /*14eb0*/  @!P2 SYNCS.PHASECHK.TRANS64 P2, [R21+URZ+0x30850], R0 ;  /* 0x030850001500a5a7 */ /* 0x000ee4000804007f */
[----:B---3--:R-:W-:Y:S05]  /*14ec0*/  @!P2 BRA `(.L_x_1186) ;  /* 0xfffffffc00eca947 */ /* 0x008fea000383ffff */
[----:B------:R-:W-:Y:S05]  /*14ed0*/  BRA `(.L_x_1185) ;  /* 0xffffff0400487947 */ /* 0x000fea000383ffff */
.L_x_1203:
[----:B-1----:R-:W-:-:S04]  /*14ee0*/  IMAD.U32 R4, RZ, RZ, UR5 ;  /* 0x00000005ff047e24 */ /* 0x002fc8000f8e00ff */
[----:B------:R1:W2:Y:S03]  /*14ef0*/  SYNCS.PHASECHK.TRANS64.TRYWAIT P2, [R4+URZ+0x30830], R3 ;  /* 0x03083003040075a7 */ /* 0x0002a6000804017f */
[----:B--2---:R-:W-:Y:S05]  /*14f00*/  @!P2 NANOSLEEP.SYNCS 0x989680 ;  /* 0x009896800000a95d */ /* 0x004fea0003900000 */
[----:B------:R-:W2:Y:S02]  /*14f10*/  @!P2 SYNCS.PHASECHK.TRANS64 P2, [R4+URZ+0x30830], R3 ;  /* 0x030830030400a5a7 */ /* 0x000ea4000804007f */
[----:B--2---:R-:W-:Y:S05]  /*14f20*/  @!P2 BRA `(.L_x_1203) ;  /* 0xfffffffc00eca947 */ /* 0x004fea000383ffff */
[----:B------:R-:W-:Y:S05]  /*14f30*/  BRA `(.L_x_1202) ;  /* 0xffffff20002c7947 */ /* 0x000fea000383ffff */
.L_x_1207:
[----:B01----:R-:W-:-:S04]  /*14f40*/  IMAD.U32 R3, RZ, RZ, UR14 ;  /* 0x0000000eff037e24 */ /* 0x003fc8000f8e00ff */
[----:B------:R0:W1:Y:S03]  /*14f50*/  SYNCS.PHASECHK.TRANS64.TRYWAIT P2, [R3+URZ+0x30850], R0 ;  /* 0x03085000030075a7 */ /* 0x000066000804017f */
[----:B-1----:R-:W-:Y:S05]  /*14f60*/  @!P2 NANOSLEEP.SYNCS 0x989680 ;  /* 0x009896800000a95d */ /* 0x002fea0003900000 */
[----:B------:R-:W1:Y:S02]  /*14f70*/  @!P2 SYNCS.PHASECHK.TRANS64 P2, [R3+URZ+0x30850], R0 ;  /* 0x030850000300a5a7 */ /* 0x000e64000804007f */
[----:B-1----:R-:W-:Y:S05]  /*14f80*/  @!P2 BRA `(.L_x_1207) ;  /* 0xfffffffc00eca947 */ /* 0x002fea000383ffff */
[----:B------:R-:W-:Y:S05]  /*14f90*/  BRA `(.L_x_1206) ;  /* 0xffffff2c00b47947 */ /* 0x000fea000383ffff */
.L_x_1213:
[----:B-1----:R-:W-:-:S04]  /*14fa0*/  IMAD.U32 R4, RZ, RZ, UR5 ;  /* 0x00000005ff047e24 */ /* 0x002fc8000f8e00ff */
[----:B------:R1:W2:Y:S03]  /*14fb0*/  SYNCS.PHASECHK.TRANS64.TRYWAIT P2, [R4+URZ+0x30830], R3 ;  /* 0x03083003040075a7 */ /* 0x0002a6000804017f */
[----:B--2---:R-:W-:Y:S05]  /*14fc0*/  @!P2 NANOSLEEP.SYNCS 0x989680 ;  /* 0x009896800000a95d */ /* 0x004fea0003900000 */
[----:B------:R-:W2:Y:S02]  /*14fd0*/  @!P2 SYNCS.PHASECHK.TRANS64 P2, [R4+URZ+0x30830], R3 ;  /* 0x030830030400a5a7 */ /* 0x000ea4000804007f */
[----:B--2---:R-:W-:Y:S05]  /*14fe0*/  @!P2 BRA `(.L_x_1213) ;  /* 0xfffffffc00eca947 */ /* 0x004fea000383ffff */
[----:B------:R-:W-:Y:S05]  /*14ff0*/  BRA `(.L_x_1212) ;  /* 0xffffff3c00347947 */ /* 0x000fea000383ffff */
.L_x_1217:
[----:B01----:R-:W-:-:S04]  /*15000*/  IMAD.U32 R3, RZ, RZ, UR14 ;  /* 0x0000000eff037e24 */ /* 0x003fc8000f8e00ff */
[----:B------:R0:W1:Y:S03]  /*15010*/  SYNCS.PHASECHK.TRANS64.TRYWAIT P2, [R3+URZ+0x30850], R0 ;  /* 0x03085000030075a7 */ /* 0x000066000804017f */
[----:B-1----:R-:W-:Y:S05]  /*15020*/  @!P2 NANOSLEEP.SYNCS 0x989680 ;  /* 0x009896800000a95d */ /* 0x002fea0003900000 */
[----:B------:R-:W1:Y:S02]  /*15030*/  @!P2 SYNCS.PHASECHK.TRANS64 P2, [R3+URZ+0x30850], R0 ;  /* 0x030850000300a5a7 */ /* 0x000e64000804007f */
[----:B-1----:R-:W-:Y:S05]  /*15040*/  @!P2 BRA `(.L_x_1217) ;  /* 0xfffffffc00eca947 */ /* 0x002fea000383ffff */
[----:B------:R-:W-:Y:S05]  /*15050*/  BRA `(.L_x_1216) ;  /* 0xffffff4800bc7947 */ /* 0x000fea000383ffff */
.L_x_1230:
[----:B-1----:R-:W-:-:S04]  /*15060*/  IMAD.U32 R7, RZ, RZ, UR7 ;  /* 0x00000007ff077e24 */ /* 0x002fc8000f8e00ff */
[----:B------:R1:W2:Y:S03]  /*15070*/  SYNCS.PHASECHK.TRANS64.TRYWAIT P0, [R7+URZ+0x30850], R0 ;  /* 0x03085000070075a7 */ /* 0x0002a6000800017f */
[----:B--2---:R-:W-:Y:S05]  /*15080*/  @!P0 NANOSLEEP.SYNCS 0x989680 ;  /* 0x009896800000895d */ /* 0x004fea0003900000 */
[----:B------:R-:W2:Y:S02]  /*15090*/  @!P0 SYNCS.PHASECHK.TRANS64 P0, [R7+URZ+0x30850], R0 ;  /* 0x03085000070085a7 */ /* 0x000ea4000800007f */
[----:B--2---:R-:W-:Y:S05]  /*150a0*/  @!P0 BRA `(.L_x_1230) ;  /* 0xfffffffc00ec8947 */ /* 0x004fea000383ffff */
[----:B------:R-:W-:Y:S05]  /*150b0*/  BRA `(.L_x_1229) ;  /* 0xffffff6800c47947 */ /* 0x000fea000383ffff */
.L_x_1266:
[----:B------:R-:W-:Y:S02]  /*150c0*/  IMAD.MOV.U32 R13, RZ, RZ, R4 ;  /* 0x000000ffff0d7224 */ /* 0x000fe400078e0004 */
[----:B------:R-:W-:Y:S02]  /*150d0*/  IMAD.MOV.U32 R12, RZ, RZ, RZ ;  /* 0x000000ffff0c7224 */ /* 0x000fe400078e00ff */
[----:B------:R-:W-:Y:S02]  /*150e0*/  IMAD.MOV.U32 R11, RZ, RZ, 0x1f ;  /* 0x0000001fff0b7424 */ /* 0x000fe400078e00ff */
[----:B------:R-:W-:-:S07]  /*150f0*/  IMAD.MOV.U32 R15, RZ, RZ, -0x1 ;  /* 0xffffffffff0f7424 */ /* 0x000fce00078e00ff */
[----:B0-----:R-:W-:Y:S05]  /*15100*/  WARPSYNC.COLLECTIVE R15, `(.L_x_1370) ;  /* 0x000000000f087348 */ /* 0x001fea0003c00000 */
[----:B------:R1:W2:Y:S02]  /*15110*/  SHFL.IDX P6, R14, R13, R12, R11 ;  /* 0x0000000c0d0e7389 */ /* 0x0002a400000c000b */
[----:B012---:R-:W-:Y:S01]  /*15120*/  ENDCOLLECTIVE ;  /* 0x000000000000791b */ /* 0x007fe20003800000 */
.L_x_1370:
[----:B------:R-:W-:Y:S05]  /*15130*/  BRA `(.L_x_1371) ;  /* 0xffffffb000bc7947 */ /* 0x000fea000383ffff */
.L_x_1268:
[----:B------:R-:W-:Y:S01]  /*15140*/  BSSY B0, `(.L_x_1372) ;  /* 0x0000006000007945 */ /* 0x000fe20003800000 */
[----:B------:R-:W-:-:S07]  /*15150*/  IMAD.MOV.U32 R15, RZ, RZ, -0x1 ;  /* 0xffffffffff0f7424 */ /* 0x000fce00078e00ff */
[----:B01----:R-:W-:Y:S05]  /*15160*/  WARPSYNC.COLLECTIVE R15, `(.L_x_1373) ;  /* 0x000000000f0c7348 */ /* 0x003fea0003c00000 */
[----:B------:R-:W-:Y:S02]  /*15170*/  ELECT P6, UR62, PT ;  /* 0x00000000003e782f */ /* 0x000fe400038c0000 */
[----:B------:R-:W-:Y:S01]  /*15180*/  MOV R14, UR62 ;  /* 0x0000003e000e7c02 */ /* 0x000fe20008000f00 */
[----:B01----:R-:W-:Y:S10]  /*15190*/  ENDCOLLECTIVE ;  /* 0x000000000000791b */ /* 0x003ff40003800000 */
.L_x_1373:
[----:B------:R-:W-:Y:S05]  /*151a0*/  BSYNC B0 ;  /* 0x0000000000007941 */ /* 0x000fea0003800000 */
.L_x_1372:
[----:B------:R-:W-:Y:S05]  /*151b0*/  BRA `(.L_x_1374) ;  /* 0xffffffb000c07947 */ /* 0x000fea000383ffff */
.L_x_1270:
[----:B--2---:R2:W3:Y:S02]  /*151c0*/  SYNCS.PHASECHK.TRANS64.TRYWAIT P0, [R0+URZ+0x30840], R2 ;  /* 0x03084002000075a7 */ /* 0x0044e4000800017f */
[----:B---3--:R-:W-:Y:S05]  /*151d0*/  @!P0 NANOSLEEP.SYNCS 0x989680 ;  /* 0x009896800000895d */ /* 0x008fea0003900000 */
[----:B------:R-:W3:Y:S02]  /*151e0*/  @!P0 SYNCS.PHASECHK.TRANS64 P0, [R0+URZ+0x30840], R2 ;  /* 0x03084002000085a7 */ /* 0x000ee4000800007f */
[----:B---3--:R-:W-:Y:S05]  /*151f0*/  @!P0 BRA `(.L_x_1270) ;  /* 0xfffffffc00f08947 */ /* 0x008fea000383ffff */
[----:B------:R-:W-:Y:S05]  /*15200*/  BRA `(.L_x_1375) ;  /* 0xffffffb4001c7947 */ /* 0x000fea000383ffff */
.L_x_1274:
[----:B------:R-:W-:Y:S02]  /*15210*/  IMAD.MOV.U32 R13, RZ, RZ, R5 ;  /* 0x000000ffff0d7224 */ /* 0x000fe400078e0005 */
[----:B------:R-:W-:Y:S02]  /*15220*/  IMAD.MOV.U32 R12, RZ, RZ, RZ ;  /* 0x000000ffff0c7224 */ /* 0x000fe400078e00ff */
[----:B------:R-:W-:Y:S02]  /*15230*/  IMAD.MOV.U32 R11, RZ, RZ, 0x181f ;  /* 0x0000181fff0b7424 */ /* 0x000fe400078e00ff */
[----:B------:R-:W-:Y:S02]  /*15240*/  IMAD.MOV.U32 R15, RZ, RZ, -0x1 ;  /* 0xffffffffff0f7424 */ /* 0x000fe400078e00ff */
[----:B------:R-:W-:-:S07]  /*15250*/  VIADD R0, R10, UR43 ;  /* 0x0000002b0a007c36 */ /* 0x000fce0008000000 */
[----:B-----5:R-:W-:Y:S05]  /*15260*/  WARPSYNC.COLLECTIVE R15, `(.L_x_1376) ;  /* 0x000000000f087348 */ /* 0x020fea0003c00000 */
[----:B------:R0:W1:Y:S02]  /*15270*/  SHFL.IDX P6, R14, R13, R12, R11 ;  /* 0x0000000c0d0e7389 */ /* 0x00006400000c000b */
[----:B01---5:R-:W-:Y:S01]  /*15280*/  ENDCOLLECTIVE ;  /* 0x000000000000791b */ /* 0x023fe20003800000 */
.L_x_1376:
[----:B------:R-:W-:Y:S02]  /*15290*/  IMAD.MOV.U32 R13, RZ, RZ, R6 ;  /* 0x000000ffff0d7224 */ /* 0x000fe400078e0006 */
[----:B------:R-:W-:-:S07]  /*152a0*/  IMAD.MOV.U32 R2, RZ, RZ, R14 ;  /* 0x000000ffff027224 */ /* 0x000fce00078e000e */
[----:B------:R-:W-:Y:S05]  /*152b0*/  WARPSYNC.COLLECTIVE R15, `(.L_x_1377) ;  /* 0x000000000f087348 */ /* 0x000fea0003c00000 */
[----:B------:R0:W1:Y:S02]  /*152c0*/  SHFL.IDX P6, R14, R13, R12, R11 ;  /* 0x0000000c0d0e7389 */ /* 0x00006400000c000b */
[----:B01----:R-:W-:Y:S01]  /*152d0*/  ENDCOLLECTIVE ;  /* 0x000000000000791b */ /* 0x003fe20003800000 */
.L_x_1377:
[----:B------:R-:W-:Y:S01]  /*152e0*/  ULDC UR4, c[0x0][0x288] ;  /* 0x0000a20000047ab9 */ /* 0x000fe20000000800 */
[----:B------:R-:W-:Y:S01]  /*152f0*/  ULDC.64 UR6, c[0x0][0x208] ;  /* 0x0000820000067ab9 */ /* 0x000fe20000000a00 */
[----:B------:R-:W-:Y:S02]  /*15300*/  IMAD R4, R7, UR4, RZ ;  /* 0x0000000407047c24 */ /* 0x000fe4000f8e02ff */
[----:B------:R-:W-:-:S03]  /*15310*/  VIADD R7, R0, 0x10 ;  /* 0x0000001000077836 */ /* 0x000fc60000000000 */
        /* <DEDUP_REMOVED lines=20> */
.L_x_1378:
[----:B------:R-:W-:Y:S02]  /*15460*/  IMAD.MOV.U32 R13, RZ, RZ, R6 ;  /* 0x000000ffff0d7224 */ /* 0x000fe400078e0006 */
[----:B------:R-:W-:-:S07]  /*15470*/  IMAD.MOV.U32 R2, RZ, RZ, R14 ;  /* 0x000000ffff027224 */ /* 0x000fce00078e000e */
[----:B------:R-:W-:Y:S05]  /*15480*/  WARPSYNC.COLLECTIVE R15, `(.L_x_1379) ;  /* 0x000000000f087348 */ /* 0x000fea0003c00000 */
[----:B------:R0:W1:Y:S02]  /*15490*/  SHFL.IDX P6, R14, R13, R12, R11 ;  /* 0x0000000c0d0e7389 */ /* 0x00006400000c000b */
[----:B01----:R-:W-:Y:S01]  /*154a0*/  ENDCOLLECTIVE ;  /* 0x000000000000791b */ /* 0x003fe20003800000 */
.L_x_1379:
        /* <DEDUP_REMOVED lines=19> */
.L_x_1380:
[----:B------:R-:W-:-:S05]  /*155e0*/  VIADD R2, R0, 0x20 ;  /* 0x0000002000027836 */ /* 0x000fca0000000000 */
[----:B------:R-:W-:Y:S01]  /*155f0*/  ISETP.GE.AND P4, PT, R2, R4, PT ;  /* 0x000000040200720c */ /* 0x000fe20003f86270 */
[----:B------:R-:W-:Y:S02]  /*15600*/  IMAD.MOV.U32 R13, RZ, RZ, R6 ;  /* 0x000000ffff0d7224 */ /* 0x000fe400078e0006 */
[----:B------:R-:W-:-:S10]  /*15610*/  IMAD.MOV.U32 R2, RZ, RZ, R14 ;  /* 0x000000ffff027224 */ /* 0x000fd400078e000e */
[----:B------:R-:W-:Y:S05]  /*15620*/  WARPSYNC.COLLECTIVE R15, `(.L_x_1381) ;  /* 0x000000000f087348 */ /* 0x000fea0003c00000 */
[----:B------:R0:W1:Y:S02]  /*15630*/  SHFL.IDX P6, R14, R13, R12, R11 ;  /* 0x0000000c0d0e7389 */ /* 0x00006400000c000b */
[----:B01----:R-:W-:Y:S01]  /*15640*/  ENDCOLLECTIVE ;  /* 0x000000000000791b */ /* 0x003fe20003800000 */
.L_x_1381:
        /* <DEDUP_REMOVED lines=19> */
.L_x_1382:
[----:B------:R-:W-:-:S05]  /*15780*/  VIADD R2, R0, 0x30 ;  /* 0x0000003000027836 */ /* 0x000fca0000000000 */
[----:B------:R-:W-:Y:S01]  /*15790*/  ISETP.GE.AND P4, PT, R2, R4, PT ;  /* 0x000000040200720c */ /* 0x000fe20003f86270 */
[----:B------:R-:W-:Y:S02]  /*157a0*/  IMAD.MOV.U32 R13, RZ, RZ, R6 ;  /* 0x000000ffff0d7224 */ /* 0x000fe400078e0006 */
[----:B------:R-:W-:-:S10]  /*157b0*/  IMAD.MOV.U32 R2, RZ, RZ, R14 ;  /* 0x000000ffff027224 */ /* 0x000fd400078e000e */
[----:B------:R-:W-:Y:S05]  /*157c0*/  WARPSYNC.COLLECTIVE R15, `(.L_x_1383) ;  /* 0x000000000f087348 */ /* 0x000fea0003c00000 */
[----:B------:R0:W1:Y:S02]  /*157d0*/  SHFL.IDX P6, R14, R13, R12, R11 ;  /* 0x0000000c0d0e7389 */ /* 0x00006400000c000b */
[----:B01----:R-:W-:Y:S01]  /*157e0*/  ENDCOLLECTIVE ;  /* 0x000000000000791b */ /* 0x003fe20003800000 */
.L_x_1383:
        /* <DEDUP_REMOVED lines=19> */
.L_x_1384:
[----:B------:R-:W-:-:S05]  /*15920*/  VIADD R2, R0, 0x40 ;  /* 0x0000004000027836 */ /* 0x000fca0000000000 */
[----:B------:R-:W-:Y:S01]  /*15930*/  ISETP.GE.AND P4, PT, R2, R4, PT ;  /* 0x000000040200720c */ /* 0x000fe20003f86270 */
[----:B------:R-:W-:Y:S02]  /*15940*/  IMAD.MOV.U32 R13, RZ, RZ, R6 ;  /* 0x000000ffff0d7224 */ /* 0x000fe400078e0006 */
[----:B------:R-:W-:-:S10]  /*15950*/  IMAD.MOV.U32 R2, RZ, RZ, R14 ;  /* 0x000000ffff027224 */ /* 0x000fd400078e000e */
[----:B------:R-:W-:Y:S05]  /*15960*/  WARPSYNC.COLLECTIVE R15, `(.L_x_1385) ;  /* 0x000000000f087348 */ /* 0x000fea0003c00000 */
[----:B------:R0:W1:Y:S02]  /*15970*/  SHFL.IDX P6, R14, R13, R12, R11 ;  /* 0x0000000c0d0e7389 */ /* 0x00006400000c000b */
[----:B01----:R-:W-:Y:S01]  /*15980*/  ENDCOLLECTIVE ;  /* 0x000000000000791b */ /* 0x003fe20003800000 */
.L_x_1385:
        /* <DEDUP_REMOVED lines=19> */
.L_x_1386:
[----:B------:R-:W-:-:S05]  /*15ac0*/  VIADD R2, R0, 0x50 ;  /* 0x0000005000027836 */ /* 0x000fca0000000000 */
[----:B------:R-:W-:Y:S01]  /*15ad0*/  ISETP.GE.AND P4, PT, R2, R4, PT ;  /* 0x000000040200720c */ /* 0x000fe20003f86270 */
[----:B------:R-:W-:Y:S02]  /*15ae0*/  IMAD.MOV.U32 R13, RZ, RZ, R6 ;  /* 0x000000ffff0d7224 */ /* 0x000fe400078e0006 */
[----:B------:R-:W-:-:S10]  /*15af0*/  IMAD.MOV.U32 R2, RZ, RZ, R14 ;  /* 0x000000ffff027224 */ /* 0x000fd400078e000e */
[----:B------:R-:W-:Y:S05]  /*15b00*/  WARPSYNC.COLLECTIVE R15, `(.L_x_1387) ;  /* 0x000000000f087348 */ /* 0x000fea0003c00000 */
[----:B------:R0:W1:Y:S02]  /*15b10*/  SHFL.IDX P6, R14, R13, R12, R11 ;  /* 0x0000000c0d0e7389 */ /* 0x00006400000c000b */
[----:B01----:R-:W-:Y:S01]  /*15b20*/  ENDCOLLECTIVE ;  /* 0x000000000000791b */ /* 0x003fe20003800000 */
.L_x_1387:
        /* <DEDUP_REMOVED lines=19> */
.L_x_1388:
[----:B------:R-:W-:-:S05]  /*15c60*/  VIADD R2, R0, 0x60 ;  /* 0x0000006000027836 */ /* 0x000fca0000000000 */
[----:B------:R-:W-:Y:S01]  /*15c70*/  ISETP.GE.AND P4, PT, R2, R4, PT ;  /* 0x000000040200720c */ /* 0x000fe20003f86270 */
[----:B------:R-:W-:Y:S02]  /*15c80*/  IMAD.MOV.U32 R13, RZ, RZ, R6 ;  /* 0x000000ffff0d7224 */ /* 0x000fe400078e0006 */
[----:B------:R-:W-:-:S10]  /*15c90*/  IMAD.MOV.U32 R2, RZ, RZ, R14 ;  /* 0x000000ffff027224 */ /* 0x000fd400078e000e */
[----:B------:R-:W-:Y:S05]  /*15ca0*/  WARPSYNC.COLLECTIVE R15, `(.L_x_1389) ;  /* 0x000000000f087348 */ /* 0x000fea0003c00000 */
[----:B------:R0:W1:Y:S02]  /*15cb0*/  SHFL.IDX P6, R14, R13, R12, R11 ;  /* 0x0000000c0d0e7389 */ /* 0x00006400000c000b */
[----:B01----:R-:W-:Y:S01]  /*15cc0*/  ENDCOLLECTIVE ;  /* 0x000000000000791b */ /* 0x003fe20003800000 */
.L_x_1389:
        /* <DEDUP_REMOVED lines=19> */
.L_x_1390:
[----:B------:R-:W-:Y:S02]  /*15e00*/  IMAD.MOV.U32 R13, RZ, RZ, R6 ;  /* 0x000000ffff0d7224 */ /* 0x000fe400078e0006 */
[----:B------:R-:W-:-:S07]  /*15e10*/  IMAD.MOV.U32 R7, RZ, RZ, R14 ;  /* 0x000000ffff077224 */ /* 0x000fce00078e000e */
[----:B------:R-:W-:Y:S05]  /*15e20*/  WARPSYNC.COLLECTIVE R15, `(.L_x_1391) ;  /* 0x000000000f087348 */ /* 0x000fea0003c00000 */
[----:B------:R0:W1:Y:S02]  /*15e30*/  SHFL.IDX P6, R14, R13, R12, R11 ;  /* 0x0000000c0d0e7389 */ /* 0x00006400000c000b */
[----:B01----:R-:W-:Y:S01]  /*15e40*/  ENDCOLLECTIVE ;  /* 0x000000000000791b */ /* 0x003fe20003800000 */
.L_x_1391:
[----:B------:R-:W-:Y:S01]  /*15e50*/  IMAD.MOV.U32 R2, RZ, RZ, R14 ;  /* 0x000000ffff027224 */ /* 0x000fe200078e000e */
[----:B------:R-:W-:Y:S06]  /*15e60*/  BRA `(.L_x_1392) ;  /* 0xffffffb400b07947 */ /* 0x000fec000383ffff */
.L_x_1279:
[----:B0-----:R0:W1:Y:S02]  /*15e70*/  SYNCS.PHASECHK.TRANS64.TRYWAIT P0, [R17+URZ+0x30820], R0 ;  /* 0x03082000110075a7 */ /* 0x001064000800017f */
[----:B-1----:R-:W-:Y:S05]  /*15e80*/  @!P0 NANOSLEEP.SYNCS 0x989680 ;  /* 0x009896800000895d */ /* 0x002fea0003900000 */
[----:B------:R-:W1:Y:S02]  /*15e90*/  @!P0 SYNCS.PHASECHK.TRANS64 P0, [R17+URZ+0x30820], R0 ;  /* 0x03082000110085a7 */ /* 0x000e64000800007f */
[----:B-1----:R-:W-:Y:S05]  /*15ea0*/  @!P0 BRA `(.L_x_1279) ;  /* 0xfffffffc00f08947 */ /* 0x002fea000383ffff */
[----:B------:R-:W-:Y:S05]  /*15eb0*/  BRA `(.L_x_1393) ;  /* 0xffffffb8002c7947 */ /* 0x000fea000383ffff */
.L_x_1286:
[----:B0-----:R0:W1:Y:S02]  /*15ec0*/  SYNCS.PHASECHK.TRANS64.TRYWAIT P0, [R3+URZ+0x30840], R2 ;  /* 0x03084002030075a7 */ /* 0x001064000800017f */
[----:B-1----:R-:W-:Y:S05]  /*15ed0*/  @!P0 NANOSLEEP.SYNCS 0x989680 ;  /* 0x009896800000895d */ /* 0x002fea0003900000 */
[----:B------:R-:W1:Y:S02]  /*15ee0*/  @!P0 SYNCS.PHASECHK.TRANS64 P0, [R3+URZ+0x30840], R2 ;  /* 0x03084002030085a7 */ /* 0x000e64000800007f */
[----:B-1----:R-:W-:Y:S05]  /*15ef0*/  @!P0 BRA `(.L_x_1286) ;  /* 0xfffffffc00f08947 */ /* 0x002fea000383ffff */
[----:B------:R-:W-:Y:S05]  /*15f00*/  BRA `(.L_x_1394) ;  /* 0xffffffb800e87947 */ /* 0x000fea000383ffff */
.L_x_1294:
[----:B0-----:R0:W1:Y:S02]  /*15f10*/  SYNCS.PHASECHK.TRANS64.TRYWAIT P0, [R3+URZ+0x60], R2 ;  /* 0x00006002030075a7 */ /* 0x001064000800017f */
[----:B-1----:R-:W-:Y:S05]  /*15f20*/  @!P0 NANOSLEEP.SYNCS 0x989680 ;  /* 0x009896800000895d */ /* 0x002fea0003900000 */
[----:B------:R-:W1:Y:S02]  /*15f30*/  @!P0 SYNCS.PHASECHK.TRANS64 P0, [R3+URZ+0x60], R2 ;  /* 0x00006002030085a7 */ /* 0x000e64000800007f */
[----:B-1----:R-:W-:Y:S05]  /*15f40*/  @!P0 BRA `(.L_x_1294) ;  /* 0xfffffffc00f08947 */ /* 0x002fea000383ffff */
[----:B------:R-:W-:Y:S05]  /*15f50*/  BRA `(.L_x_1395) ;  /* 0xffffffc000387947 */ /* 0x000fea000383ffff */
.L_x_1306:
[----:B--2---:R2:W3:Y:S02]  /*15f60*/  SYNCS.PHASECHK.TRANS64.TRYWAIT P0, [R3+URZ+0x30840], R2 ;  /* 0x03084002030075a7 */ /* 0x0044e4000800017f */
[----:B---3--:R-:W-:Y:S05]  /*15f70*/  @!P0 NANOSLEEP.SYNCS 0x989680 ;  /* 0x009896800000895d */ /* 0x008fea0003900000 */
[----:B------:R-:W3:Y:S02]  /*15f80*/  @!P0 SYNCS.PHASECHK.TRANS64 P0, [R3+URZ+0x30840], R2 ;  /* 0x03084002030085a7 */ /* 0x000ee4000800007f */
[----:B---3--:R-:W-:Y:S05]  /*15f90*/  @!P0 BRA `(.L_x_1306) ;  /* 0xfffffffc00f08947 */ /* 0x008fea000383ffff */
[----:B------:R-:W-:Y:S05]  /*15fa0*/  BRA `(.L_x_1396) ;  /* 0xffffffc800387947 */ /* 0x000fea000383ffff */
.L_x_1314:
[----:B0-----:R0:W1:Y:S02]  /*15fb0*/  SYNCS.PHASECHK.TRANS64.TRYWAIT P0, [R9+URZ+0x60], R2 ;  /* 0x00006002090075a7 */ /* 0x001064000800017f */
[----:B-1----:R-:W-:Y:S05]  /*15fc0*/  @!P0 NANOSLEEP.SYNCS 0x989680 ;  /* 0x009896800000895d */ /* 0x002fea0003900000 */
[----:B------:R-:W1:Y:S02]  /*15fd0*/  @!P0 SYNCS.PHASECHK.TRANS64 P0, [R9+URZ+0x60], R2 ;  /* 0x00006002090085a7 */ /* 0x000e64000800007f */
[----:B-1----:R-:W-:Y:S05]  /*15fe0*/  @!P0 BRA `(.L_x_1314) ;  /* 0xfffffffc00f08947 */ /* 0x002fea000383ffff */
[----:B------:R-:W-:Y:S05]  /*15ff0*/  BRA `(.L_x_1397) ;  /* 0xffffffcc00887947 */ /* 0x000fea000383ffff */
.L_x_1325:
[----:B--2---:R2:W3:Y:S02]  /*16000*/  SYNCS.PHASECHK.TRANS64.TRYWAIT P0, [R2+URZ+0x30840], R3 ;  /* 0x03084003020075a7 */ /* 0x0044e4000800017f */
[----:B---3--:R-:W-:Y:S05]  /*16010*/  @!P0 NANOSLEEP.SYNCS 0x989680 ;  /* 0x009896800000895d */ /* 0x008fea0003900000 */
[----:B------:R-:W3:Y:S02]  /*16020*/  @!P0 SYNCS.PHASECHK.TRANS64 P0, [R2+URZ+0x30840], R3 ;  /* 0x03084003020085a7 */ /* 0x000ee4000800007f */
[----:B---3--:R-:W-:Y:S05]  /*16030*/  @!P0 BRA `(.L_x_1325) ;  /* 0xfffffffc00f08947 */ /* 0x008fea000383ffff */
[----:B------:R-:W-:Y:S05]  /*16040*/  BRA `(.L_x_1398) ;  /* 0xffffffd400587947 */ /* 0x000fea000383ffff */
.L_x_1333:
[----:B0-----:R0:W1:Y:S02]  /*16050*/  SYNCS.PHASECHK.TRANS64.TRYWAIT P0, [R2+URZ+0x60], R5 ;  /* 0x00006005020075a7 */ /* 0x001064000800017f */
[----:B-1----:R-:W-:Y:S05]  /*16060*/  @!P0 NANOSLEEP.SYNCS 0x989680 ;  /* 0x009896800000895d */ /* 0x002fea0003900000 */
[----:B------:R-:W1:Y:S02]  /*16070*/  @!P0 SYNCS.PHASECHK.TRANS64 P0, [R2+URZ+0x60], R5 ;  /* 0x00006005020085a7 */ /* 0x000e64000800007f */
[----:B-1----:R-:W-:Y:S05]  /*16080*/  @!P0 BRA `(.L_x_1333) ;  /* 0xfffffffc00f08947 */ /* 0x002fea000383ffff */
[----:B------:R-:W-:Y:S05]  /*16090*/  BRA `(.L_x_1399) ;  /* 0xffffffd800a87947 */ /* 0x000fea000383ffff */
.L_x_1346:
[----:B0-----:R0:W3:Y:S02]  /*160a0*/  SYNCS.PHASECHK.TRANS64.TRYWAIT P0, [R0+URZ+0x30860], R3 ;  /* 0x03086003000075a7 */ /* 0x0010e4000800017f */
[----:B---3--:R-:W-:Y:S05]  /*160b0*/  @!P0 NANOSLEEP.SYNCS 0x989680 ;  /* 0x009896800000895d */ /* 0x008fea0003900000 */
[----:B------:R-:W3:Y:S02]  /*160c0*/  @!P0 SYNCS.PHASECHK.TRANS64 P0, [R0+URZ+0x30860], R3 ;  /* 0x03086003000085a7 */ /* 0x000ee4000800007f */
[----:B---3--:R-:W-:Y:S05]  /*160d0*/  @!P0 BRA `(.L_x_1346) ;  /* 0xfffffffc00f08947 */ /* 0x008fea000383ffff */
[----:B------:R-:W-:Y:S05]  /*160e0*/  BRA `(.L_x_1400) ;  /* 0xffffffe000647947 */ /* 0x000fea000383ffff */
.L_x_1355:
[----:B------:R-:W-:Y:S01]  /*160f0*/  BSSY B0, `(.L_x_1401) ;  /* 0x0000008000007945 */ /* 0x000fe20003800000 */
[----:B-----5:R-:W-:Y:S02]  /*16100*/  IMAD.MOV.U32 R13, RZ, RZ, R2 ;  /* 0x000000ffff0d7224 */ /* 0x020fe400078e0002 */
[----:B------:R-:W-:Y:S02]  /*16110*/  IMAD.MOV.U32 R12, RZ, RZ, RZ ;  /* 0x000000ffff0c7224 */ /* 0x000fe400078e00ff */
[----:B------:R-:W-:Y:S02]  /*16120*/  IMAD.MOV.U32 R11, RZ, RZ, 0x1f ;  /* 0x0000001fff0b7424 */ /* 0x000fe400078e00ff */
[----:B------:R-:W-:-:S07]  /*16130*/  IMAD.MOV.U32 R15, RZ, RZ, -0x1 ;  /* 0xffffffffff0f7424 */ /* 0x000fce00078e00ff */
[----:B0123--:R-:W-:Y:S05]  /*16140*/  WARPSYNC.COLLECTIVE R15, `(.L_x_1402) ;  /* 0x000000000f087348 */ /* 0x00ffea0003c00000 */
[----:B------:R4:W0:Y:S02]  /*16150*/  SHFL.IDX P6, R14, R13, R12, R11 ;  /* 0x0000000c0d0e7389 */ /* 0x00082400000c000b */
[----:B01234-:R-:W-:Y:S01]  /*16160*/  ENDCOLLECTIVE ;  /* 0x000000000000791b */ /* 0x01ffe20003800000 */
.L_x_1402:
[----:B------:R-:W-:Y:S05]  /*16170*/  BSYNC B0 ;  /* 0x0000000000007941 */ /* 0x000fea0003800000 */
.L_x_1401:
[----:B------:R-:W-:Y:S05]  /*16180*/  BRA `(.L_x_1403) ;  /* 0xffffffe400d47947 */ /* 0x000fea000383ffff */
.L_x_1358:
[----:B0-----:R0:W3:Y:S02]  /*16190*/  SYNCS.PHASECHK.TRANS64.TRYWAIT P0, [R0+URZ+0x30820], R3 ;  /* 0x03082003000075a7 */ /* 0x0010e4000800017f */
[----:B---3--:R-:W-:Y:S05]  /*161a0*/  @!P0 NANOSLEEP.SYNCS 0x989680 ;  /* 0x009896800000895d */ /* 0x008fea0003900000 */
[----:B------:R-:W3:Y:S02]  /*161b0*/  @!P0 SYNCS.PHASECHK.TRANS64 P0, [R0+URZ+0x30820], R3 ;  /* 0x03082003000085a7 */ /* 0x000ee4000800007f */
[----:B---3--:R-:W-:Y:S05]  /*161c0*/  @!P0 BRA `(.L_x_1358) ;  /* 0xfffffffc00f08947 */ /* 0x008fea000383ffff */
[----:B------:R-:W-:Y:S05]  /*161d0*/  BRA `(.L_x_1404) ;  /* 0xffffffe800207947 */ /* 0x000fea000383ffff */
.L_x_1359:
        /* <DEDUP_REMOVED lines=8> */
[----:B012---:R-:W-:Y:S05]  /*16260*/  WARPSYNC.COLLECTIVE R15, `(.L_x_1406) ;  /* 0x000000000f087348 */ /* 0x007fea0003c00000 */
[----:B------:R3:W4:Y:S02]  /*16270*/  SHFL.IDX P6, R14, R13, R12, R11 ;  /* 0x0000000c0d0e7389 */ /* 0x00072400000c000b */
[----:B01234-:R-:W-:Y:S01]  /*16280*/  ENDCOLLECTIVE ;  /* 0x000000000000791b */ /* 0x01ffe20003800000 */
.L_x_1406:
[----:B------:R-:W-:Y:S05]  /*16290*/  BSYNC B0 ;  /* 0x0000000000007941 */ /* 0x000fea0003800000 */
.L_x_1405:
[----:B------:R-:W-:Y:S05]  /*162a0*/  BRA `(.L_x_1407) ;  /* 0xffffffe800087947 */ /* 0x000fea000383ffff */
.L_x_1362:
[----:B------:R-:W-:Y:S01]  /*162b0*/  BSSY B1, `(.L_x_1408) ;  /* 0x0000006000017945 */ /* 0x000fe20003800000 */
[----:B------:R-:W-:-:S07]  /*162c0*/  IMAD.MOV.U32 R15, RZ, RZ, -0x1 ;  /* 0xffffffffff0f7424 */ /* 0x000fce00078e00ff */
[----:B0123--:R-:W-:Y:S05]  /*162d0*/  WARPSYNC.COLLECTIVE R15, `(.L_x_1409) ;  /* 0x000000000f0c7348 */ /* 0x00ffea0003c00000 */
[----:B------:R-:W-:Y:S02]  /*162e0*/  ELECT P6, UR62, PT ;  /* 0x00000000003e782f */ /* 0x000fe400038c0000 */
[----:B------:R-:W-:Y:S01]  /*162f0*/  MOV R14, UR62 ;  /* 0x0000003e000e7c02 */ /* 0x000fe20008000f00 */
[----:B0123--:R-:W-:Y:S10]  /*16300*/  ENDCOLLECTIVE ;  /* 0x000000000000791b */ /* 0x00fff40003800000 */
.L_x_1409:
[----:B------:R-:W-:Y:S05]  /*16310*/  BSYNC B1 ;  /* 0x0000000000017941 */ /* 0x000fea0003800000 */
.L_x_1408:
[----:B------:R-:W-:Y:S05]  /*16320*/  BRA `(.L_x_1410) ;  /* 0xffffffe800007947 */ /* 0x000fea000383ffff */
.L_x_1364:
[----:B0-----:R0:W3:Y:S02]  /*16330*/  SYNCS.PHASECHK.TRANS64.TRYWAIT P0, [R6+URZ], R5 ;  /* 0x00000005060075a7 */ /* 0x0010e4000800017f */
[----:B---3--:R-:W-:Y:S05]  /*16340*/  @!P0 NANOSLEEP.SYNCS 0x989680 ;  /* 0x009896800000895d */ /* 0x008fea0003900000 */
[----:B------:R-:W3:Y:S02]  /*16350*/  @!P0 SYNCS.PHASECHK.TRANS64 P0, [R6+URZ], R5 ;  /* 0x00000005060085a7 */ /* 0x000ee4000800007f */
[----:B---3--:R-:W-:Y:S05]  /*16360*/  @!P0 BRA `(.L_x_1364) ;  /* 0xfffffffc00f08947 */ /* 0x008fea000383ffff */
[----:B------:R-:W-:Y:S05]  /*16370*/  BRA `(.L_x_1411) ;  /* 0xffffffe800407947 */ /* 0x000fea000383ffff */
.L_x_1365:
[----:B---3--:R3:W4:Y:S02]  /*16380*/  SYNCS.PHASECHK.TRANS64.TRYWAIT P0, [R3+URZ], R2 ;  /* 0x00000002030075a7 */ /* 0x008724000800017f */
[----:B----4-:R-:W-:Y:S05]  /*16390*/  @!P0 NANOSLEEP.SYNCS 0x989680 ;  /* 0x009896800000895d */ /* 0x010fea0003900000 */
[----:B------:R-:W4:Y:S02]  /*163a0*/  @!P0 SYNCS.PHASECHK.TRANS64 P0, [R3+URZ], R2 ;  /* 0x00000002030085a7 */ /* 0x000f24000800007f */
[----:B----4-:R-:W-:Y:S05]  /*163b0*/  @!P0 BRA `(.L_x_1365) ;  /* 0xfffffffc00f08947 */ /* 0x010fea000383ffff */
[----:B------:R-:W-:Y:S05]  /*163c0*/  BRA `(.L_x_1412) ;  /* 0xffffffe800347947 */ /* 0x000fea000383ffff */
.L_x_1367:
[----:B---3--:R3:W4:Y:S02]  /*163d0*/  SYNCS.PHASECHK.TRANS64.TRYWAIT P0, [R18+URZ], R5 ;  /* 0x00000005120075a7 */ /* 0x008724000800017f */
[----:B----4-:R-:W-:Y:S05]  /*163e0*/  @!P0 NANOSLEEP.SYNCS 0x989680 ;  /* 0x009896800000895d */ /* 0x010fea0003900000 */
[----:B------:R-:W4:Y:S02]  /*163f0*/  @!P0 SYNCS.PHASECHK.TRANS64 P0, [R18+URZ], R5 ;  /* 0x00000005120085a7 */ /* 0x000f24000800007f */
[----:B----4-:R-:W-:Y:S05]  /*16400*/  @!P0 BRA `(.L_x_1367) ;  /* 0xfffffffc00f08947 */ /* 0x010fea000383ffff */
[----:B------:R-:W-:Y:S05]  /*16410*/  BRA `(.L_x_1413) ;  /* 0xffffffe800387947 */ /* 0x000fea000383ffff */
.L_x_1414:
        /* <DEDUP_REMOVED lines=14> */
.L_x_3428:


//--------------------- .text._ZN7cutlass13device_kernelIN5flash11enable_sm90INS1_16FlashAttnFwdSm90INS1_25CollectiveMainloopFwdSm90ILi2EN4cute5tupleIJNS5_1CILi1EEES8_S8_EEENS6_IJNS7_ILi128EEENS7_ILi64EEENS7_ILi256EEEEEELi256ENS_10bfloat16_tEfNS_4arch4Sm90ELb0ELb1ELb0ELb1ELb0ELb0ELb0ELb1ELb1ELb1ELb0ELb0EEENS1_21CollectiveEpilogueFwdINS6_IJSA_SC_SB_EEES9_SE_SG_Li256ELb1ELb1ELb0ELb0EEENS1_36VarlenDynamicPersistentTileSchedulerILi128ELi64ELi256ELi128ELb0ELb1ELb1ELb1ELb0ELb1EEEEEEEEEvNT_6ParamsE --------------------------
	.section	.text._ZN7cutlass13device_kernelIN5flash11enable_sm90INS1_16FlashAttnFwdSm90INS1_25CollectiveMainloopFwdSm90ILi2EN4cute5tupleIJNS5_1CILi1EEES8_S8_EEENS6_IJNS7_ILi128EEENS7_ILi64EEENS7_ILi256EEEEEELi256ENS_10bfloat16_tEfNS_4arch4Sm90ELb0ELb1ELb0ELb1ELb0ELb0ELb0ELb1ELb1ELb1ELb0ELb0EEENS1_21CollectiveEpilogueFwdINS6_IJSA_SC_SB_EEES9_SE_SG_Li256ELb1ELb1ELb0ELb0EEENS1_36VarlenDynamicPersistentTileSchedulerILi128ELi64ELi256ELi128ELb0ELb1ELb1ELb1ELb0ELb1EEEEEEEEEvNT_6ParamsE,"ax",@progbits
	.align	128
.text._ZN7cutlass13device_kernelIN5flash11enable_sm90INS1_16FlashAttnFwdSm90INS1_25CollectiveMainloopFwdSm90ILi2EN4cute5tupleIJNS5_1CILi1EEES8_S8_EEENS6_IJNS7_ILi128EEENS7_ILi64EEENS7_ILi256EEEEEELi256ENS_10bfloat16_tEfNS_4arch4Sm90ELb0ELb1ELb0ELb1ELb0ELb0ELb0ELb1ELb1ELb1ELb0ELb0EEENS1_21CollectiveEpilogueFwdINS6_IJSA_SC_SB_EEES9_SE_SG_Li256ELb1ELb1ELb0ELb0EEENS1_36VarlenDynamicPersistentTileSchedulerILi128ELi64ELi256ELi128ELb0ELb1ELb1ELb1ELb0ELb1EEEEEEEEEvNT_6ParamsE:
        .type           _ZN7cutlass13device_kernelIN5flash11enable_sm90INS1_16FlashAttnFwdSm90INS1_25CollectiveMainloopFwdSm90ILi2EN4cute5tupleIJNS5_1CILi1EEES8_S8_EEENS6_IJNS7_ILi128EEENS7_ILi64EEENS7_ILi256EEEEEELi256ENS_10bfloat16_tEfNS_4arch4Sm90ELb0ELb1ELb0ELb1ELb0ELb0ELb0ELb1ELb1ELb1ELb0ELb0EEENS1_21CollectiveEpilogueFwdINS6_IJSA_SC_SB_EEES9_SE_SG_Li256ELb1ELb1ELb0ELb0EEENS1_36VarlenDynamicPersistentTileSchedulerILi128ELi64ELi256ELi128ELb0ELb1ELb1ELb1ELb0ELb1EEEEEEEEEvNT_6ParamsE,@function
        .size           _ZN7cutlass13device_kernelIN5flash11enable_sm90INS1_16FlashAttnFwdSm90INS1_25CollectiveMainloopFwdSm90ILi2EN4cute5tupleIJNS5_1CILi1EEES8_S8_EEENS6_IJNS7_ILi128EEENS7_ILi64EEENS7_ILi256EEEEEELi256ENS_10bfloat16_tEfNS_4arch4Sm90ELb0ELb1ELb0ELb1ELb0ELb0ELb0ELb1ELb1ELb1ELb0ELb0EEENS1_21CollectiveEpilogueFwdINS6_IJSA_SC_SB_EEES9_SE_SG_Li256ELb1ELb1ELb0ELb0EEENS1_36VarlenDynamicPersistentTileSchedulerILi128ELi64ELi256ELi128ELb0ELb1ELb1ELb1ELb0ELb1EEEEEEEEEvNT_6ParamsE,(.L_x_3429 - _ZN7cutlass13device_kernelIN5flash11enable_sm90INS1_16FlashAttnFwdSm90INS1_25CollectiveMainloopFwdSm90ILi2EN4cute5tupleIJNS5_1CILi1EEES8_S8_EEENS6_IJNS7_ILi128EEENS7_ILi64EEENS7_ILi256EEEEEELi256ENS_10bfloat16_tEfNS_4arch4Sm90ELb0ELb1ELb0ELb1ELb0ELb0ELb0ELb1ELb1ELb1ELb0ELb0EEENS1_21CollectiveEpilogueFwdINS6_IJSA_SC_SB_EEES9_SE_SG_Li256ELb1ELb1ELb0ELb0EEENS1_36VarlenDynamicPersistentTileSchedulerILi128ELi64ELi256ELi128ELb0ELb1ELb1ELb1ELb0ELb1EEEEEEEEEvNT_6ParamsE)
        .other          _ZN7cutlass13device_kernelIN5flash11enable_sm90INS1_16FlashAttnFwdSm90INS1_25CollectiveMainloopFwdSm90ILi2EN4cute5tupleIJNS5_1CILi1EEES8_S8_EEENS6_IJNS7_ILi128EEENS7_ILi64EEENS7_ILi256EEEEEELi256ENS_10bfloat16_tEfNS_4arch4Sm90ELb0ELb1ELb0ELb1ELb0ELb0ELb0ELb1ELb1ELb1ELb0ELb0EEENS1_21CollectiveEpilogueFwdINS6_IJSA_SC_SB_EEES9_SE_SG_Li256ELb1ELb1ELb0ELb0EEENS1_36VarlenDynamicPersistentTileSchedulerILi128ELi64ELi256ELi128ELb0ELb1ELb1ELb1ELb0ELb1EEEEEEEEEvNT_6ParamsE,@"STO_CUDA_ENTRY STV_DEFAULT"
_ZN7cutlass13device_kernelIN5flash11enable_sm90INS1_16FlashAttnFwdSm90INS1_25CollectiveMainloopFwdSm90ILi2EN4cute5tupleIJNS5_1CILi1EEES8_S8_EEENS6_IJNS7_ILi128EEENS7_ILi64EEENS7_ILi256EEEEEELi256ENS_10bfloat16_tEfNS_4arch4Sm90ELb0ELb1ELb0ELb1ELb0ELb0ELb0ELb1ELb1ELb1ELb0ELb0EEENS1_21CollectiveEpilogueFwdINS6_IJSA_SC_SB_EEES9_SE_SG_Li256ELb1ELb1ELb0ELb0EEENS1_36VarlenDynamicPersistentTileSchedulerILi128ELi64ELi256ELi128ELb0ELb1ELb1ELb1ELb0ELb1EEEEEEEEEvNT_6ParamsE:
        /* <DEDUP_REMOVED lines=18> */
.L_x_1416:
[----:B------:R-:W-:Y:S05]  /*0120*/  BSYNC B0 ;  /* 0x0000000000007941 */ /* 0x000fea0003800000 */
.L_x_1415:
        /* <DEDUP_REMOVED lines=41> */
.L_x_1417:
        /* <DEDUP_REMOVED lines=22> */
.L_x_1418:
        /* <DEDUP_REMOVED lines=18> */
.L_x_1419:
        /* <DEDUP_REMOVED lines=22> */
.L_x_1420:
        /* <DEDUP_REMOVED lines=22> */
.L_x_1421:
        /* <DEDUP_REMOVED lines=8> */
.L_x_1423:
        /* <DEDUP_REMOVED lines=16> */
[----:B------:R-:W-:Y:S01]  /*0a80*/  UMOV UR38, URZ ;  /* 0x0000003f00267c82 */ /* 0x000fe20008000000 */
[----:B------:R-:W-:Y:S01]  /*0a90*/  R2UR UR5, R9 ;  /* 0x00000000090572ca */ /* 0x000fe200000e0000 */
[----:B------:R-:W0:Y:S01]  /*0aa0*/  S2R R0, SR_TID.X ;  /* 0x0000000000007919 */ /* 0x000e220000002100 */
[----:B------:R-:W-:Y:S01]  /*0ab0*/  R2UR UR7, R10 ;  /* 0x000000000a0772ca */ /* 0x000fe200000e0000 */
[----:B------:R-:W-:Y:S01]  /*0ac0*/  UMOV UR36, URZ ;  /* 0x0000003f00247c82 */ /* 0x000fe20008000000 */
[----:B0-----:R-:W-:-:S05]  /*0ad0*/  VIADD R217, R0, 0xffffff80 ;  /* 0xffffff8000d97836 */ /* 0x001fca0000000000 */
[----:B------:R-:W-:-:S04]  /*0ae0*/  SHF.R.S32.HI R0, RZ, 0x1f, R217 ;  /* 0x0000001fff007819 */ /* 0x000fc800000114d9 */
[CC--:B------:R-:W-:Y:S02]  /*0af0*/  LEA.HI R3, R0.reuse, R217.reuse, RZ, 0x4 ;  /* 0x000000d900037211 */ /* 0x0c0fe400078f20ff */
[CC--:B------:R-:W-:Y:S02]  /*0b00*/  LEA.HI R4, R0.reuse, R217.reuse, RZ, 0x5 ;  /* 0x000000d900047211 */ /* 0x0c0fe400078f28ff */
[----:B------:R-:W-:Y:S02]  /*0b10*/  SHF.R.S32.HI R6, RZ, 0x4, R3 ;  /* 0x00000004ff067819 */ /* 0x000fe40000011403 */
[----:B------:R-:W-:Y:S01]  /*0b20*/  LEA.HI R11, R0, R217, RZ, 0x2 ;  /* 0x000000d9000b7211 */ /* 0x000fe200078f10ff */
[----:B------:R-:W-:Y:S01]  /*0b30*/  IMAD.SHL.U32 R5, R4, 0x20, RZ ;  /* 0x0000002004057824 */ /* 0x000fe200078e00ff */
[C---:B------:R-:W-:Y:S02]  /*0b40*/  LOP3.LUT R4, R3.reuse, 0x3fffff0, RZ, 0xc0, !PT ;  /* 0x03fffff003047812 */ /* 0x040fe400078ec0ff */
[----:B------:R-:W-:-:S02]  /*0b50*/  LEA.HI R3, R3, R6, RZ, 0x1 ;  /* 0x0000000603037211 */ /* 0x000fc400078f08ff */
[----:B------:R-:W-:Y:S01]  /*0b60*/  LOP3.LUT R5, R5, 0xfffffc00, RZ, 0xc0, !PT ;  /* 0xfffffc0005057812 */ /* 0x000fe200078ec0ff */
[----:B------:R-:W-:Y:S01]  /*0b70*/  IMAD.IADD R4, R217, 0x1, -R4 ;  /* 0x00000001d9047824 */ /* 0x000fe200078e0a04 */
[----:B------:R-:W-:-:S03]  /*0b80*/  LOP3.LUT R3, R3, 0x1ffffffe, RZ, 0xc0, !PT ;  /* 0x1ffffffe03037812 */ /* 0x000fc600078ec0ff */
[----:B------:R-:W-:Y:S02]  /*0b90*/  IMAD R4, R4, 0x40, R5 ;  /* 0x0000004004047824 */ /* 0x000fe400078e0205 */
[----:B------:R-:W-:Y:S01]  /*0ba0*/  IMAD.IADD R3, R6, 0x1, -R3 ;  /* 0x0000000106037824 */ /* 0x000fe200078e0a03 */
[----:B------:R-:W-:-:S03]  /*0bb0*/  LOP3.LUT R6, R11, 0xfffffffc, RZ, 0xc0, !PT ;  /* 0xfffffffc0b067812 */ /* 0x000fc600078ec0ff */
[----:B------:R-:W-:Y:S02]  /*0bc0*/  IMAD R211, R3, 0x8, R4 ;  /* 0x0000000803d37824 */ /* 0x000fe400078e0204 */
[----:B------:R-:W-:Y:S01]  /*0bd0*/  IMAD.IADD R5, R217, 0x1, -R6 ;  /* 0x00000001d9057824 */ /* 0x000fe200078e0a06 */
[----:B--2---:R-:W-:Y:S02]  /*0be0*/  R2UR UR4, R2 ;  /* 0x00000000020472ca */ /* 0x004fe400000e0000 */
[CC--:B------:R-:W-:Y:S02]  /*0bf0*/  LEA.HI R2, R0.reuse, R217.reuse, RZ, 0x7 ;  /* 0x000000d900027211 */ /* 0x0c0fe400078f38ff */
[----:B------:R-:W-:Y:S02]  /*0c00*/  LEA.HI R0, R0, R217, RZ, 0x3 ;  /* 0x000000d900007211 */ /* 0x000fe400078f18ff */
[----:B------:R-:W-:Y:S02]  /*0c10*/  LOP3.LUT R208, R2, 0xffffff80, RZ, 0xc0, !PT ;  /* 0xffffff8002d07812 */ /* 0x000fe400078ec0ff */
[----:B------:R-:W-:-:S02]  /*0c20*/  SHF.R.S32.HI R209, RZ, 0x7, R2 ;  /* 0x00000007ffd17819 */ /* 0x000fc40000011402 */
[----:B------:R-:W-:Y:S01]  /*0c30*/  SHF.R.S32.HI R205, RZ, 0x3, R0 ;  /* 0x00000003ffcd7819 */ /* 0x000fe20000011400 */
[----:B------:R-:W-:Y:S01]  /*0c40*/  IMAD.IADD R208, R217, 0x1, -R208 ;  /* 0x00000001d9d07824 */ /* 0x000fe200078e0ad0 */
[----:B------:R-:W-:Y:S01]  /*0c50*/  LEA.HI R2, R2, R209, RZ, 0x1 ;  /* 0x000000d102027211 */ /* 0x000fe200078f08ff */
[----:B------:R-:W-:-:S03]  /*0c60*/  ULOP3.LUT UR8, UR4, 0x1, URZ, 0xfc, !UPT ;  /* 0x0000000104087892 */ /* 0x000fc6000f8efc3f */
[----:B------:R-:W-:Y:S01]  /*0c70*/  SHF.R.S32.HI R7, RZ, 0x1f, R208 ;  /* 0x0000001fff077819 */ /* 0x000fe200000114d0 */
[----:B------:R-:W-:Y:S01]  /*0c80*/  UMOV UR4, URZ ;  /* 0x0000003f00047c82 */ /* 0x000fe20008000000 */
[----:B------:R-:W-:Y:S01]  /*0c90*/  LOP3.LUT R6, R2, 0x3fffffe, RZ, 0xc0, !PT ;  /* 0x03fffffe02067812 */ /* 0x000fe200078ec0ff */
[----:B------:R-:W-:Y:S01]  /*0ca0*/  IMAD.U32 R212, RZ, RZ, UR8 ;  /* 0x00000008ffd47e24 */ /* 0x000fe2000f8e00ff */
[CC--:B------:R-:W-:Y:S01]  /*0cb0*/  LEA.HI R8, R7.reuse, R208.reuse, RZ, 0x2 ;  /* 0x000000d007087211 */ /* 0x0c0fe200078f10ff */
[----:B------:R-:W-:Y:S01]  /*0cc0*/  IMAD.U32 R207, RZ, RZ, UR4 ;  /* 0x00000004ffcf7e24 */ /* 0x000fe2000f8e00ff */
        /* <DEDUP_REMOVED lines=11> */
[----:B------:R-:W-:Y:S01]  /*0d80*/  IMAD.IADD R10, R9, 0x1, -R10 ;  /* 0x00000001090a7824 */ /* 0x000fe200078e0a0a */
[----:B------:R-:W-:Y:S01]  /*0d90*/  LEA.HI R9, R5, R5, RZ, 0x1 ;  /* 0x0000000505097211 */ /* 0x000fe200078f08ff */
[----:B------:R-:W-:Y:S01]  /*0da0*/  VIADD R201, R19, 0x40 ;  /* 0x0000004013c97836 */ /* 0x000fe20000000000 */
[----:B------:R-:W-:Y:S01]  /*0db0*/  SHF.R.S32.HI R216, RZ, 0x1f, R19 ;  /* 0x0000001fffd87819 */ /* 0x000fe20000011413 */
[----:B------:R-:W-:Y:S01]  /*0dc0*/  IMAD R7, R7, 0x10, R10 ;  /* 0x0000001007077824 */ /* 0x000fe200078e020a */
[----:B------:R-:W-:Y:S01]  /*0dd0*/  LOP3.LUT R10, R9, 0x1ffffffe, RZ, 0xc0, !PT ;  /* 0x1ffffffe090a7812 */ /* 0x000fe200078ec0ff */
[C---:B------:R-:W-:Y:S01]  /*0de0*/  VIADD R200, R19.reuse, 0x80 ;  /* 0x0000008013c87836 */ /* 0x040fe20000000000 */
[----:B------:R-:W-:Y:S01]  /*0df0*/  SHF.R.S32.HI R215, RZ, 0x1f, R201 ;  /* 0x0000001fffd77819 */ /* 0x000fe200000114c9 */
[----:B------:R-:W-:-:S02]  /*0e00*/  VIADD R202, R19, 0xc0 ;  /* 0x000000c013ca7836 */ /* 0x000fc40000000000 */
[----:B------:R-:W-:Y:S01]  /*0e10*/  IMAD.IADD R5, R5, 0x1, -R10 ;  /* 0x0000000105057824 */ /* 0x000fe200078e0a0a */
[----:B------:R-:W-:Y:S01]  /*0e20*/  SHF.R.S32.HI R214, RZ, 0x1f, R200 ;  /* 0x0000001fffd67819 */ /* 0x000fe200000114c8 */
[----:B------:R-:W-:Y:S01]  /*0e30*/  IMAD R210, R6, 0x40, R7 ;  /* 0x0000004006d27824 */ /* 0x000fe200078e0207 */
[----:B------:R-:W-:Y:S01]  /*0e40*/  SHF.R.S32.HI R213, RZ, 0x1f, R202 ;  /* 0x0000001fffd57819 */ /* 0x000fe200000114ca */
[----:B------:R-:W-:Y:S02]  /*0e50*/  IMAD.IADD R17, R208, 0x1, -R17 ;  /* 0x00000001d0117824 */ /* 0x000fe400078e0a11 */
[----:B------:R-:W-:-:S07]  /*0e60*/  IMAD R22, R5, 0x8, R210 ;  /* 0x0000000805167824 */ /* 0x000fce00078e02d2 */
.L_x_1523:
[----:B------:R-:W-:Y:S01]  /*0e70*/  ULDC.64 UR8, c[0x0][0xa28] ;  /* 0x00028a0000087ab9 */ /* 0x000fe20000000a00 */
[----:B------:R-:W-:Y:S01]  /*0e80*/  ULDC.64 UR12, c[0x0][0x208] ;  /* 0x00008200000c7ab9 */ /* 0x000fe20000000a00 */
[----:B------:R-:W-:Y:S01]  /*0e90*/  UISETP.NE.U32.AND UP0, UPT, UR8, URZ, UPT ;  /* 0x0000003f0800728c */ /* 0x000fe2000bf05070 */
[----:B------:R-:W-:-:S03]  /*0ea0*/  ULDC UR4, c[0x0][0x424] ;  /* 0x0001090000047ab9 */ /* 0x000fc60000000800 */
[----:B------:R-:W-:-:S03]  /*0eb0*/  UISETP.NE.AND.EX UP0, UPT, UR9, URZ, UPT, UP0 ;  /* 0x0000003f0900728c */ /* 0x000fc6000bf05300 */
[----:B------:R-:W-:Y:S02]  /*0ec0*/  ULDC.64 UR8, c[0x0][0xa18] ;  /* 0x0002860000087ab9 */ /* 0x000fe40000000a00 */
[----:B------:R-:W-:Y:S01]  /*0ed0*/  UISETP.NE.U32.AND UP1, UPT, UR8, URZ, UPT ;  /* 0x0000003f0800728c */ /* 0x000fe2000bf25070 */
[----:B------:R-:W-:-:S03]  /*0ee0*/  PLOP3.LUT P0, PT, PT, PT, UP0, 0x80, 0x0 ;  /* 0x000000000000781c */ /* 0x000fc60003f0f008 */
[----:B------:R-:W-:-:S03]  /*0ef0*/  UISETP.NE.AND.EX UP1, UPT, UR9, URZ, UPT, UP1 ;  /* 0x0000003f0900728c */ /* 0x000fc6000bf25310 */
[----:B------:R-:W-:Y:S02]  /*0f00*/  @UP0 ULDC.64 UR8, c[0x0][0xa28] ;  /* 0x00028a0000080ab9 */ /* 0x000fe40000000a00 */
[----:B------:R-:W-:Y:S01]  /*0f10*/  @UP0 UIMAD.WIDE UR8, UR6, 0x4, UR8 ;  /* 0x00000004060808a5 */ /* 0x000fe2000f8e0208 */
[----:B------:R-:W-:-:S05]  /*0f20*/  PLOP3.LUT P2, PT, PT, PT, UP1, 0x80, 0x0 ;  /* 0x000000000000781c */ /* 0x000fca0003f4f018 */
[----:B------:R-:W-:Y:S01]  /*0f30*/  @UP1 ULDC.64 UR10, c[0x0][0xa18] ;  /* 0x00028600000a1ab9 */ /* 0x000fe20000000a00 */
[----:B0-2-4-:R-:W-:Y:S02]  /*0f40*/  IMAD.U32 R2, RZ, RZ, UR8 ;  /* 0x00000008ff027e24 */ /* 0x015fe4000f8e00ff */
[----:B------:R-:W-:Y:S01]  /*0f50*/  IMAD.U32 R3, RZ, RZ, UR9 ;  /* 0x00000009ff037e24 */ /* 0x000fe2000f8e00ff */
[----:B------:R-:W-:-:S04]  /*0f60*/  @UP1 UIMAD.WIDE UR8, UR6, 0x4, UR10 ;  /* 0x00000004060818a5 */ /* 0x000fc8000f8e020a */
[----:B------:R-:W2:Y:S02]  /*0f70*/  @P0 LDG.E R2, desc[UR12][R2.64] ;  /* 0x0000000c02020981 */ /* 0x000ea4000c1e1900 */
[----:B------:R-:W-:Y:S02]  /*0f80*/  IMAD.U32 R4, RZ, RZ, UR8 ;  /* 0x00000008ff047e24 */ /* 0x000fe4000f8e00ff */
[----:B------:R-:W-:Y:S01]  /*0f90*/  IMAD.U32 R5, RZ, RZ, UR9 ;  /* 0x00000009ff057e24 */ /* 0x000fe2000f8e00ff */
[----:B------:R-:W-:-:S04]  /*0fa0*/  ULDC.64 UR8, c[0x0][0x418] ;  /* 0x0001060000087ab9 */ /* 0x000fc80000000a00 */
[----:B---3--:R-:W3:Y:S01]  /*0fb0*/  @P2 LDG.E R4, desc[UR12][R4.64] ;  /* 0x0000000c04042981 */ /* 0x008ee2000c1e1900 */
[----:B------:R-:W-:Y:S01]  /*0fc0*/  UISETP.NE.U32.AND UP0, UPT, UR8, URZ, UPT ;  /* 0x0000003f0800728c */ /* 0x000fe2000bf05070 */
[----:B------:R-:W-:Y:S01]  /*0fd0*/  IMAD.U32 R204, RZ, RZ, UR7 ;  /* 0x00000007ffcc7e24 */ /* 0x000fe2000f8e00ff */
[----:B------:R-:W-:Y:S01]  /*0fe0*/  UMOV UR60, URZ ;  /* 0x0000003f003c7c82 */ /* 0x000fe20008000000 */
[----:B------:R-:W-:Y:S01]  /*0ff0*/  ULDC UR39, c[0x0][0x288] ;  /* 0x0000a20000277ab9 */ /* 0x000fe20000000800 */
[----:B------:R-:W-:-:S03]  /*1000*/  UISETP.NE.AND.EX UP0, UPT, UR9, URZ, UPT, UP0 ;  /* 0x0000003f0900728c */ /* 0x000fc6000bf05300 */
[----:B------:R-:W-:Y:S01]  /*1010*/  ULDC.64 UR8, c[0x0][0xa20] ;  /* 0x0002880000087ab9 */ /* 0x000fe20000000a00 */
[----:B------:R-:W-:Y:S01]  /*1020*/  USEL UR4, UR4, 0x1, UP0 ;  /* 0x0000000104047887 */ /* 0x000fe20008000000 */
[----:B------:R-:W-:Y:S01]  /*1030*/  ISETP.NE.U32.AND P1, PT, RZ, UR8, PT ;  /* 0x00000008ff007c0c */ /* 0x000fe2000bf25070 */
[----:B------:R-:W-:Y:S02]  /*1040*/  ULDC UR8, c[0x0][0x2f0] ;  /* 0x0000bc0000087ab9 */ /* 0x000fe40000000800 */
[----:B------:R-:W-:Y:S01]  /*1050*/  UIMAD UR4, UR4, UR8, URZ ;  /* 0x00000008040472a4 */ /* 0x000fe2000f8e023f */
[----:B------:R-:W-:Y:S02]  /*1060*/  ISETP.NE.AND.EX P1, PT, RZ, UR9, PT, P1 ;  /* 0x00000009ff007c0c */ /* 0x000fe4000bf25310 */
[----:B--2---:R-:W-:Y:S02]  /*1070*/  @P0 R2UR UR60, R2 ;  /* 0x00000000023c02ca */ /* 0x004fe400000e0000 */
[----:B---3--:R-:W-:Y:S01]  /*1080*/  @P2 R2UR UR39, R4 ;  /* 0x00000000042722ca */ /* 0x008fe200000e0000 */
[----:B-1----:R-:W-:-:S14]  /*1090*/  @P2 BRA `(.L_x_1424) ;  /* 0x0000000000382947 */ /* 0x002fdc0003800000 */
[----:B------:R-:W-:Y:S02]  /*10a0*/  ULDC.64 UR8, c[0x0][0xa00] ;  /* 0x0002800000087ab9 */ /* 0x000fe40000000a00 */
[----:B------:R-:W-:-:S04]  /*10b0*/  ISETP.NE.U32.AND P0, PT, RZ, UR8, PT ;  /* 0x00000008ff007c0c */ /* 0x000fc8000bf05070 */
[----:B------:R-:W-:-:S13]  /*10c0*/  ISETP.NE.AND.EX P0, PT, RZ, UR9, PT, P0 ;  /* 0x00000009ff007c0c */ /* 0x000fda000bf05300 */
[----:B------:R-:W-:Y:S05]  /*10d0*/  @!P0 BRA `(.L_x_1424) ;  /* 0x0000000000288947 */ /* 0x000fea0003800000 */
[----:B------:R-:W-:Y:S01]  /*10e0*/  ULDC.64 UR8, c[0x0][0xa00] ;  /* 0x0002800000087ab9 */ /* 0x000fe20000000a00 */
[----:B------:R-:W-:Y:S01]  /*10f0*/  ULDC.64 UR10, c[0x0][0x208] ;  /* 0x00008200000a7ab9 */ /* 0x000fe20000000a00 */
        /* <DEDUP_REMOVED lines=8> */
.L_x_1424:
[----:B------:R-:W-:Y:S01]  /*1180*/  IMAD.U32 R206, RZ, RZ, UR6 ;  /* 0x00000006ffce7e24 */ /* 0x000fe2000f8e00ff */
[----:B------:R-:W-:Y:S06]  /*1190*/  @!P1 BRA `(.L_x_1425) ;  /* 0x0000000000209947 */ /* 0x000fec0003800000 */
[----:B------:R-:W-:Y:S01]  /*11a0*/  ULDC.64 UR8, c[0x0][0xa20] ;  /* 0x0002880000087ab9 */ /* 0x000fe20000000a00 */
[----:B------:R-:W-:Y:S01]  /*11b0*/  ULDC.64 UR10, c[0x0][0x208] ;  /* 0x00008200000a7ab9 */ /* 0x000fe20000000a00 */
[----:B------:R-:W-:-:S06]  /*11c0*/  UIMAD.WIDE UR6, UR6, 0x4, UR8 ;  /* 0x00000004060678a5 */ /* 0x000fcc000f8e0208 */
[----:B------:R-:W-:Y:S02]  /*11d0*/  IMAD.U32 R2, RZ, RZ, UR6 ;  /* 0x00000006ff027e24 */ /* 0x000fe4000f8e00ff */
[----:B------:R-:W-:-:S05]  /*11e0*/  IMAD.U32 R3, RZ, RZ, UR7 ;  /* 0x00000007ff037e24 */ /* 0x000fca000f8e00ff */
[----:B------:R-:W2:Y:S02]  /*11f0*/  LDG.E R2, desc[UR10][R2.64] ;  /* 0x0000000a02027981 */ /* 0x000ea4000c1e1900 */
[----:B--2---:R-:W-:Y:S01]  /*1200*/  R2UR UR4, R2 ;  /* 0x00000000020472ca */ /* 0x004fe200000e0000 */
[----:B------:R-:W-:-:S14]  /*1210*/  BRA `(.L_x_1426) ;  /* 0x0000000000387947 */ /* 0x000fdc0003800000 */
.L_x_1425:
        /* <DEDUP_REMOVED lines=14> */
.L_x_1426:
[----:B------:R-:W-:Y:S01]  /*1300*/  ULDC UR6, c[0x0][0x448] ;  /* 0x0001120000067ab9 */ /* 0x000fe20000000800 */
[----:B------:R-:W-:Y:S02]  /*1310*/  USHF.L.U32 UR61, UR5, 0x7, URZ ;  /* 0x00000007053d7899 */ /* 0x000fe4000800063f */
[----:B------:R-:W-:Y:S02]  /*1320*/  UISETP.NE.AND UP0, UPT, UR6, 0x1, UPT ;  /* 0x000000010600788c */ /* 0x000fe4000bf05270 */
[----:B------:R-:W-:Y:S02]  /*1330*/  UIADD3 UR8, UR61, 0x7f, URZ ;  /* 0x0000007f3d087890 */ /* 0x000fe4000fffe03f */
[----:B------:R-:W-:-:S03]  /*1340*/  UIADD3 UR60, -UR60, UR4, URZ ;  /* 0x000000043c3c7290 */ /* 0x000fc6000fffe13f */
[----:B------:R-:W-:Y:S01]  /*1350*/  ULDC.64 UR4, c[0x0][0x9e0] ;  /* 0x0002780000047ab9 */ /* 0x000fe20000000a00 */
[----:B------:R-:W-:Y:S02]  /*1360*/  UIADD3 UR9, UR60, 0x1, -UR39 ;  /* 0x000000013c097890 */ /* 0x000fe4000fffe827 */
[----:B------:R-:W-:Y:S01]  /*1370*/  UISETP.GE.AND UP1, UPT, UR5, 0x1, UPT ;  /* 0x000000010500788c */ /* 0x000fe2000bf26270 */
[----:B------:R-:W-:Y:S01]  /*1380*/  @UP0 ULDC UR6, c[0x0][0x44c] ;  /* 0x0001130000060ab9 */ /* 0x000fe20000000800 */
[----:B------:R-:W-:Y:S01]  /*1390*/  @UP0 ULDC UR10, c[0x0][0x450] ;  /* 0x00011400000a0ab9 */ /* 0x000fe20000000800 */
[----:B------:R-:W-:-:S03]  /*13a0*/  UIMAD.WIDE.U32 UR6, UR8, UR6, URZ ;  /* 0x00000006080672a5 */ /* 0x000fc6000f8e003f */
[----:B------:R-:W-:Y:S01]  /*13b0*/  PLOP3.LUT P1, PT, PT, PT, UP1, 0x80, 0x0 ;  /* 0x000000000000781c */ /* 0x000fe20003f2f018 */
[----:B------:R-:W-:-:S04]  /*13c0*/  @UP0 USHF.R.U32.HI UR8, URZ, UR10, UR7 ;  /* 0x0000000a3f080299 */ /* 0x000fc80008011607 */
[----:B------:R-:W-:-:S04]  /*13d0*/  UIADD3 UR8, UR9, UR8, URZ ;  /* 0x0000000809087290 */ /* 0x000fc8000fffe03f */
[----:B------:R-:W-:-:S06]  /*13e0*/  UIADD3 UR4, UR8, UR4, URZ ;  /* 0x0000000408047290 */ /* 0x000fcc000fffe03f */
        /* <DEDUP_REMOVED lines=12> */
.L_x_1428:
[----:B------:R-:W-:-:S11]  /*14b0*/  UISETP.NE.AND UP1, UPT, UR5, 0x1, UPT ;  /* 0x000000010500788c */ /* 0x000fd6000bf25270 */
[----:B------:R-:W-:Y:S02]  /*14c0*/  @UP1 ULDC.64 UR8, c[0x0][0x9e8] ;  /* 0x00027a0000081ab9 */ /* 0x000fe40000000a00 */
[----:B------:R-:W-:-:S04]  /*14d0*/  UIMAD.WIDE.U32 UR6, UR4, UR8, URZ ;  /* 0x00000008040672a5 */ /* 0x000fc8000f8e003f */
[----:B------:R-:W-:-:S12]  /*14e0*/  @UP1 USHF.R.U32.HI UR4, URZ, UR9, UR7 ;  /* 0x000000093f041299 */ /* 0x000fd80008011607 */
.L_x_1429:
[----:B------:R-:W-:-:S06]  /*14f0*/  UIMAD UR4, UR4, UR5, UR5 ;  /* 0x00000005040472a4 */ /* 0x000fcc000f8e0205 */
[----:B------:R-:W-:-:S07]  /*1500*/  VIMNMX R0, R0, UR4, PT ;  /* 0x0000000400007c48 */ /* 0x000fce000bfe0100 */
.L_x_1427:
[----:B------:R-:W-:Y:S01]  /*1510*/  UIADD3 UR4, UR60, 0x3f, URZ ;  /* 0x0000003f3c047890 */ /* 0x000fe2000fffe03f */
        /* <DEDUP_REMOVED lines=10> */
[----:B------:R-:W-:-:S02]  /*15c0*/  UIADD3 UR52, UR60, -UR39, URZ ;  /* 0x800000273c347290 */ /* 0x000fc4000fffe03f */
        /* <DEDUP_REMOVED lines=17> */
.L_x_1431:
[----:B------:R-:W-:-:S11]  /*16e0*/  UISETP.NE.AND UP0, UPT, UR5, 0x1, UPT ;  /* 0x000000010500788c */ /* 0x000fd6000bf05270 */
[----:B------:R-:W-:Y:S02]  /*16f0*/  @UP0 ULDC.64 UR10, c[0x0][0x9e8] ;  /* 0x00027a00000a0ab9 */ /* 0x000fe40000000a00 */
[----:B------:R-:W-:-:S04]  /*1700*/  UIMAD.WIDE.U32 UR6, UR4, UR10, URZ ;  /* 0x0000000a040672a5 */ /* 0x000fc8000f8e003f */
[----:B------:R-:W-:-:S12]  /*1710*/  @UP0 USHF.R.U32.HI UR4, URZ, UR11, UR7 ;  /* 0x0000000b3f040299 */ /* 0x000fd80008011607 */
.L_x_1432:
[----:B------:R-:W-:-:S04]  /*1720*/  UIMAD UR4, UR4, UR5, URZ ;  /* 0x00000005040472a4 */ /* 0x000fc8000f8e023f */
[----:B------:R-:W-:-:S04]  /*1730*/  UISETP.LT.AND UP0, UPT, UR9, UR4, UPT ;  /* 0x000000040900728c */ /* 0x000fc8000bf01270 */
[----:B------:R-:W-:-:S12]  /*1740*/  USEL UR9, UR9, UR4, !UP0 ;  /* 0x0000000409097287 */ /* 0x000fd8000c000000 */
.L_x_1430:
        /* <DEDUP_REMOVED lines=45> */
[----:B------:R-:W-:Y:S01]  /*1a20*/  CS2R R80, SRZ ;  /* 0x0000000000507805 */ /* 0x000fe2000001ff00 */
        /* <DEDUP_REMOVED lines=61> */
.L_x_1434:
        /* <DEDUP_REMOVED lines=11> */
.L_x_1667:
[----:B------:R-:W-:Y:S05]  /*1eb0*/  @!P0 BRA `(.L_x_1436) ;  /* 0x0000000000048947 */ /* 0x000fea0003800000 */
[----:B------:R-:W-:Y:S01]  /*1ec0*/  BPT.TRAP 0x1 ;  /* 0x000000040000795c */ /* 0x000fe20000300000 */
.L_x_1436:
[----:B------:R-:W-:Y:S02]  /*1ed0*/  IMAD.U32 R5, RZ, RZ, UR36 ;  /* 0x00000024ff057e24 */ /* 0x000fe4000f8e00ff */
[----:B0-----:R-:W-:-:S03]  /*1ee0*/  IMAD.U32 R0, RZ, RZ, UR38 ;  /* 0x00000026ff007e24 */ /* 0x001fc6000f8e00ff */
[----:B------:R-:W-:Y:S02]  /*1ef0*/  LEA R5, R5, UR37, 0x3 ;  /* 0x0000002505057c11 */ /* 0x000fe4000f8e18ff */
[----:B------:R-:W-:-:S04]  /*1f00*/  SHF.L.U32 R0, R0, 0x1f, RZ ;  /* 0x0000001f00007819 */ /* 0x000fc800000006ff */
[----:B------:R0:W1:Y:S01]  /*1f10*/  SYNCS.PHASECHK.TRANS64.TRYWAIT P2, [R5+URZ+0x30830], R0 ;  /* 0x03083000050075a7 */ /* 0x000062000804017f */
[----:B------:R-:W-:Y:S05]  /*1f20*/  @!P0 BRA `(.L_x_1437) ;  /* 0x0000000000048947 */ /* 0x000fea0003800000 */
[----:B------:R-:W-:Y:S01]  /*1f30*/  BPT.TRAP 0x1 ;  /* 0x000000040000795c */ /* 0x000fe20000300000 */
.L_x_1437:
[----:B------:R-:W2:Y:S02]  /*1f40*/  S2R R2, SR_TID.X ;  /* 0x0000000000027919 */ /* 0x000ea40000002100 */
[----:B--2---:R-:W-:Y:S01]  /*1f50*/  LOP3.LUT P1, RZ, R2, 0x7f, RZ, 0xc0, !PT ;  /* 0x0000007f02ff7812 */ /* 0x004fe2000782c0ff */
[----:B-1----:R-:W-:-:S12]  /*1f60*/  @P2 BRA `(.L_x_1438) ;  /* 0x0000000000082947 */ /* 0x002fd80003800000 */
[----:B------:R-:W1:Y:S02]  /*1f70*/  SYNCS.PHASECHK.TRANS64.TRYWAIT P2, [R5+URZ+0x30830], R0 ;  /* 0x03083000050075a7 */ /* 0x000e64000804017f */
[----:B-1----:R-:W-:Y:S05]  /*1f80*/  @!P2 BRA `(.L_x_1439) ;  /* 0x0000014c00d8a947 */ /* 0x002fea0003800000 */
.L_x_1438:
        /* <DEDUP_REMOVED lines=14> */
[----:B------:R-:W-:Y:S01]  /*2070*/  IMAD.MOV.U32 R2, RZ, RZ, R0 ;  /* 0x000000ffff027224 */ /* 0x000fe200078e0000 */
[----:B------:R-:W-:Y:S01]  /*2080*/  ULOP3.LUT UR4, UR40, 0x10000, URZ, 0xfc, !UPT ;  /* 0x0001000028047892 */ /* 0x000fe2000f8efc3f */
[----:B------:R-:W-:Y:S01]  /*2090*/  UMOV UR21, 0x40000040 ;  /* 0x4000004000157882 */ /* 0x000fe20000000000 */
[----:B------:R-:W-:-:S02]  /*20a0*/  UMOV UR23, 0x40000040 ;  /* 0x4000004000177882 */ /* 0x000fc40000000000 */
[----:B------:R-:W-:Y:S01]  /*20b0*/  IMAD.U32 R18, RZ, RZ, UR5 ;  /* 0x00000005ff127e24 */ /* 0x000fe2000f8e00ff */
[----:B------:R-:W-:Y:S02]  /*20c0*/  ULEA UR5, UR36, UR5, 0xb ;  /* 0x0000000524057291 */ /* 0x000fe4000f8e583f */
[----:B------:R-:W-:Y:S01]  /*20d0*/  UMOV UR8, UR4 ;  /* 0x0000000400087c82 */ /* 0x000fe20008000000 */
[----:B------:R-:W-:Y:S01]  /*20e0*/  UIADD3 UR6, UR4, 0x2, URZ ;  /* 0x0000000204067890 */ /* 0x000fe2000fffe03f */
[----:B------:R-:W-:Y:S01]  /*20f0*/  IMAD.U32 R14, RZ, RZ, UR8 ;  /* 0x00000008ff0e7e24 */ /* 0x000fe2000f8e00ff */
[----:B------:R-:W-:Y:S02]  /*2100*/  UIADD3 UR7, UR5, 0x2, URZ ;  /* 0x0000000205077890 */ /* 0x000fe4000fffe03f */
[----:B------:R-:W-:Y:S01]  /*2110*/  UMOV UR10, UR5 ;  /* 0x00000005000a7c82 */ /* 0x000fe20008000000 */
[----:B------:R-:W-:Y:S01]  /*2120*/  UIADD3 UR12, UR4, 0x404, URZ ;  /* 0x00000404040c7890 */ /* 0x000fe2000fffe03f */
        /* <DEDUP_REMOVED lines=9> */
[----:B------:R-:W-:-:S02]  /*21c0*/  UIADD3 UR14, UR5, 0x204, URZ ;  /* 0x00000204050e7890 */ /* 0x000fc4000fffe03f */
[----:B------:R-:W-:Y:S02]  /*21d0*/  UIADD3 UR16, UR4, 0x406, URZ ;  /* 0x0000040604107890 */ /* 0x000fe4000fffe03f */
[----:B------:R-:W-:Y:S02]  /*21e0*/  UIADD3 UR18, UR5, 0x206, URZ ;  /* 0x0000020605127890 */ /* 0x000fe4000fffe03f */
[----:B------:R-:W-:Y:S02]  /*21f0*/  UIADD3 UR20, UR4, 0x800, URZ ;  /* 0x0000080004147890 */ /* 0x000fe4000fffe03f */
[----:B------:R-:W-:Y:S02]  /*2200*/  UIADD3 UR22, UR5, 0x400, URZ ;  /* 0x0000040005167890 */ /* 0x000fe4000fffe03f */
        /* <DEDUP_REMOVED lines=78> */
[----:B------:R-:W-:Y:S01]  /*26f0*/  IMAD.MOV.U32 R3, RZ, RZ, -0x40 ;  /* 0xffffffc0ff037424 */ /* 0x000fe200078e00ff */
[C---:B------:R-:W-:Y:S02]  /*2700*/  LEA R5, R62.reuse, 0xffffffc0, 0x6 ;  /* 0xffffffc03e057811 */ /* 0x040fe400078e30ff */
[----:B------:R-:W-:Y:S01]  /*2710*/  @!P1 PRMT R0, RZ, 0x654, R0 ;  /* 0x00000654ff009816 */ /* 0x000fe20000000000 */
[----:B------:R-:W0:Y:S01]  /*2720*/  SHFL.IDX PT, R57, R2, RZ, 0x1c1f ;  /* 0x001c1fff02397589 */ /* 0x000e2200000e0000 */
[----:B------:R-:W-:-:S02]  /*2730*/  IMAD R16, R62, R3, 0x40 ;  /* 0x000000403e107424 */ /* 0x000fc400078e0203 */
[----:B------:R-:W-:Y:S02]  /*2740*/  IMAD.U32 R3, RZ, RZ, UR39 ;  /* 0x00000027ff037e24 */ /* 0x000fe4000f8e00ff */
[----:B------:R-:W-:-:S04]  /*2750*/  VIADD R4, R16, 0x1 ;  /* 0x0000000110047836 */ /* 0x000fc80000000000 */
[----:B------:R-:W-:-:S05]  /*2760*/  IMAD R4, R17, -0x2, R4 ;  /* 0xfffffffe11047824 */ /* 0x000fca00078e0204 */
[----:B------:R-:W-:-:S05]  /*2770*/  IADD3 R4, -R3, UR60, R4 ;  /* 0x0000003c03047c10 */ /* 0x000fca000fffe104 */
        /* <DEDUP_REMOVED lines=13> */
[----:B0-----:R-:W-:Y:S01]  /*2850*/  IMAD.IADD R3, R56, 0x1, R57 ;  /* 0x0000000138037824 */ /* 0x001fe200078e0239 */
        /* <DEDUP_REMOVED lines=26> */
[----:B0-----:R-:W-:-:S04]  /*2a00*/  VIADD R0, R16, UR60 ;  /* 0x0000003c10007c36 */ /* 0x001fc80008000000 */
[----:B------:R-:W-:-:S05]  /*2a10*/  IMAD R20, R17, -0x2, R0 ;  /* 0xfffffffe11147824 */ /* 0x000fca00078e0200 */
[----:B------:R-:W-:Y:S01]  /*2a20*/  VIADDMNMX R0, R57, R21, R20, PT ;  /* 0x0000001539007246 */ /* 0x000fe20003800114 */
[----:B------:R-:W-:Y:S06]  /*2a30*/  @P2 BRA `(.L_x_1440) ;  /* 0x00000000005c2947 */ /* 0x000fec0003800000 */
[----:B------:R-:W-:Y:S01]  /*2a40*/  IMAD.U32 R4, RZ, RZ, UR39 ;  /* 0x00000027ff047e24 */ /* 0x000fe2000f8e00ff */
[----:B------:R-:W-:Y:S04]  /*2a50*/  BSSY B0, `(.L_x_1441) ;  /* 0x0000011000007945 */ /* 0x000fe80003800000 */
[----:B------:R-:W-:-:S04]  /*2a60*/  IADD3 R4, -R4, UR60, R57 ;  /* 0x0000003c04047c10 */ /* 0x000fc8000fffe139 */
        /* <DEDUP_REMOVED lines=10> */
.L_x_1442:
[----:B------:R-:W-:-:S06]  /*2b10*/  UISETP.NE.AND UP2, UPT, UR7, 0x1, UPT ;  /* 0x000000010700788c */ /* 0x000fcc000bf45270 */
[----:B------:R-:W-:-:S05]  /*2b20*/  PLOP3.LUT P2, PT, PT, PT, UP2, 0x80, 0x0 ;  /* 0x000000000000781c */ /* 0x000fca0003f4f028 */
[----:B------:R-:W-:-:S08]  /*2b30*/  @UP2 ULDC.64 UR4, c[0x0][0x9e8] ;  /* 0x00027a0000042ab9 */ /* 0x000fd00000000a00 */
[----:B------:R-:W-:-:S05]  /*2b40*/  @P2 IMAD.HI.U32 R57, R4, UR4, RZ ;  /* 0x0000000404392c27 */ /* 0x000fca000f8e00ff */
[----:B------:R-:W-:-:S07]  /*2b50*/  @P2 SHF.R.U32.HI R4, RZ, UR5, R57 ;  /* 0x00000005ff042c19 */ /* 0x000fce0008011639 */
.L_x_1443:
[----:B------:R-:W-:Y:S05]  /*2b60*/  BSYNC B0 ;  /* 0x0000000000007941 */ /* 0x000fea0003800000 */
.L_x_1441:
[----:B------:R-:W-:-:S04]  /*2b70*/  IMAD R4, R4, UR7, -R5 ;  /* 0x0000000704047c24 */ /* 0x000fc8000f8e0a05 */
[----:B------:R-:W-:-:S05]  /*2b80*/  IMAD R4, R17, -0x2, R4 ;  /* 0xfffffffe11047824 */ /* 0x000fca00078e0204 */
[----:B------:R-:W-:Y:S02]  /*2b90*/  VIMNMX R3, R3, R4, !PT ;  /* 0x0000000403037248 */ /* 0x000fe40007fe0100 */
[----:B------:R-:W-:-:S07]  /*2ba0*/  VIADDMNMX R0, R4, UR7, R0, PT ;  /* 0x0000000704007c46 */ /* 0x000fce000b800100 */
.L_x_1440:
[C---:B------:R-:W-:Y:S01]  /*2bb0*/  ISETP.GE.AND P2, PT, R16.reuse, 0x2, PT ;  /* 0x000000021000780c */ /* 0x040fe20003f46270 */
[----:B------:R-:W0:Y:S01]  /*2bc0*/  SHFL.IDX PT, R73, R2, 0x1, 0x1c1f ;  /* 0x003c1f0002497f89 */ /* 0x000e2200000e0000 */
[C---:B------:R-:W-:Y:S02]  /*2bd0*/  ISETP.GE.AND P6, PT, R16.reuse, 0xa, PT ;  /* 0x0000000a1000780c */ /* 0x040fe40003fc6270 */
[----:B------:R-:W-:Y:S02]  /*2be0*/  ISETP.GT.AND P4, PT, R3, 0x1, !P2 ;  /* 0x000000010300780c */ /* 0x000fe40005784270 */
[----:B------:R-:W-:Y:S02]  /*2bf0*/  ISETP.GE.AND P3, PT, R16, 0x9, PT ;  /* 0x000000091000780c */ /* 0x000fe40003f66270 */
[----:B------:R-:W-:Y:S02]  /*2c00*/  ISETP.LT.OR P4, PT, R0, 0x2, P4 ;  /* 0x000000020000780c */ /* 0x000fe40002781670 */
[----:B------:R-:W-:-:S02]  /*2c10*/  P2R R58, PR, RZ, 0x40 ;  /* 0x00000040ff3a7803 */ /* 0x000fc40000000000 */
[----:B------:R-:W-:Y:S02]  /*2c20*/  FSEL R57, R25, -INF , !P4 ;  /* 0xff80000019397808 */ /* 0x000fe40006000000 */
[C---:B------:R-:W-:Y:S02]  /*2c30*/  ISETP.GT.AND P4, PT, R3.reuse, 0x9, !P6 ;  /* 0x000000090300780c */ /* 0x040fe40007784270 */
        /* <DEDUP_REMOVED lines=22> */
[----:B------:R-:W-:Y:S02]  /*2da0*/  ISETP.LT.OR P4, PT, R0, 0x1a, P4 ;  /* 0x0000001a0000780c */ /* 0x000fe40002781670 */
        /* <DEDUP_REMOVED lines=63> */
.L_x_1446:
[----:B------:R-:W-:-:S06]  /*31a0*/  UISETP.NE.AND UP2, UPT, UR7, 0x1, UPT ;  /* 0x000000010700788c */ /* 0x000fcc000bf45270 */
[----:B------:R-:W-:-:S05]  /*31b0*/  PLOP3.LUT P6, PT, PT, PT, UP2, 0x80, 0x0 ;  /* 0x000000000000781c */ /* 0x000fca0003fcf028 */
[----:B------:R-:W-:-:S08]  /*31c0*/  @UP2 ULDC.64 UR4, c[0x0][0x9e8] ;  /* 0x00027a0000042ab9 */ /* 0x000fd00000000a00 */
[----:B------:R-:W-:Y:S01]  /*31d0*/  @P6 IMAD.HI.U32 R20, R2, UR4, RZ ;  /* 0x0000000402146c27 */ /* 0x000fe2000f8e00ff */
[----:B------:R-:W-:-:S13]  /*31e0*/  PLOP3.LUT P6, PT, PT, PT, UP2, 0x80, 0x0 ;  /* 0x000000000000781c */ /* 0x000fda0003fcf028 */
[----:B------:R-:W-:-:S07]  /*31f0*/  @P6 SHF.R.U32.HI R2, RZ, UR5, R20 ;  /* 0x00000005ff026c19 */ /* 0x000fce0008011614 */
.L_x_1447:
[----:B------:R-:W-:Y:S05]  /*3200*/  BSYNC B0 ;  /* 0x0000000000007941 */ /* 0x000fea0003800000 */
.L_x_1445:
[----:B------:R-:W-:-:S04]  /*3210*/  IMAD R2, R2, UR7, -R5 ;  /* 0x0000000702027c24 */ /* 0x000fc8000f8e0a05 */
[----:B------:R-:W-:-:S05]  /*3220*/  IMAD R2, R17, -0x2, R2 ;  /* 0xfffffffe11027824 */ /* 0x000fca00078e0202 */
[----:B------:R-:W-:Y:S02]  /*3230*/  VIMNMX R3, R3, R2, !PT ;  /* 0x0000000203037248 */ /* 0x000fe40007fe0100 */
[----:B------:R-:W-:-:S07]  /*3240*/  VIADDMNMX R0, R2, UR7, R0, PT ;  /* 0x0000000702007c46 */ /* 0x000fce000b800100 */
.L_x_1444:
        /* <DEDUP_REMOVED lines=12> */
[----:B------:R-:W-:-:S02]  /*3310*/  FMNMX.FTZ R2, R29, R2, !PT ;  /* 0x000000021d027209 */ /* 0x000fc40007810000 */
[----:B------:R-:W-:Y:S01]  /*3320*/  ISETP.GT.AND P2, PT, R3, 0x9, !P2 ;  /* 0x000000090300780c */ /* 0x000fe20005744270 */
[----:B------:R-:W-:Y:S01]  /*3330*/  UIADD3 UR52, UR52, UR4, URZ ;  /* 0x0000000434347290 */ /* 0x000fe2000fffe03f */
[----:B------:R-:W-:Y:S02]  /*3340*/  FMNMX.FTZ R2, R61, R2, !PT ;  /* 0x000000023d027209 */ /* 0x000fe40007810000 */
[----:B------:R-:W-:Y:S01]  /*3350*/  ISETP.LT.OR P2, PT, R0, 0xa, P2 ;  /* 0x0000000a0000780c */ /* 0x000fe20001741670 */
[----:B------:R-:W-:Y:S01]  /*3360*/  UIADD3 UR6, UR52, UR6, URZ ;  /* 0x0000000634067290 */ /* 0x000fe2000fffe03f */
[----:B------:R-:W-:Y:S02]  /*3370*/  FMNMX.FTZ R2, R33, R2, !PT ;  /* 0x0000000221027209 */ /* 0x000fe40007810000 */
[----:B------:R-:W-:Y:S02]  /*3380*/  FSEL R31, R31, -INF , !P2 ;  /* 0xff8000001f1f7808 */ /* 0x000fe40005000000 */
[----:B------:R-:W-:-:S02]  /*3390*/  ISETP.NE.AND P2, PT, R28, RZ, PT ;  /* 0x000000ff1c00720c */ /* 0x000fc40003f45270 */
[----:B------:R-:W-:Y:S02]  /*33a0*/  FMNMX.FTZ R2, R63, R2, !PT ;  /* 0x000000023f027209 */ /* 0x000fe40007810000 */
[----:B------:R-:W-:Y:S02]  /*33b0*/  ISETP.GT.AND P2, PT, R3, 0x10, !P2 ;  /* 0x000000100300780c */ /* 0x000fe40005744270 */
[----:B------:R-:W-:Y:S02]  /*33c0*/  FMNMX.FTZ R2, R37, R2, !PT ;  /* 0x0000000225027209 */ /* 0x000fe40007810000 */
[----:B------:R-:W-:Y:S02]  /*33d0*/  ISETP.LT.OR P2, PT, R0, 0x11, P2 ;  /* 0x000000110000780c */ /* 0x000fe40001741670 */
[----:B------:R-:W-:Y:S02]  /*33e0*/  FMNMX.FTZ R2, R65, R2, !PT ;  /* 0x0000000241027209 */ /* 0x000fe40007810000 */
[----:B------:R-:W-:-:S02]  /*33f0*/  FSEL R34, R34, -INF , !P2 ;  /* 0xff80000022227808 */ /* 0x000fc40005000000 */
[----:B------:R-:W-:Y:S02]  /*3400*/  ISETP.NE.AND P2, PT, R32, RZ, PT ;  /* 0x000000ff2000720c */ /* 0x000fe40003f45270 */
[C---:B------:R-:W-:Y:S02]  /*3410*/  ISETP.GT.AND P3, PT, R3.reuse, 0x8, !P3 ;  /* 0x000000080300780c */ /* 0x040fe40005f64270 */
[----:B------:R-:W-:Y:S02]  /*3420*/  ISETP.GT.AND P2, PT, R3, 0x11, !P2 ;  /* 0x000000110300780c */ /* 0x000fe40005744270 */
[----:B------:R-:W-:Y:S02]  /*3430*/  FMNMX.FTZ R2, R41, R2, !PT ;  /* 0x0000000229027209 */ /* 0x000fe40007810000 */
[C---:B------:R-:W-:Y:S02]  /*3440*/  ISETP.LT.OR P2, PT, R0.reuse, 0x12, P2 ;  /* 0x000000120000780c */ /* 0x040fe40001741670 */
[----:B------:R-:W-:-:S02]  /*3450*/  ISETP.LT.OR P3, PT, R0, 0x9, P3 ;  /* 0x000000090000780c */ /* 0x000fc40001f61670 */
[----:B------:R-:W-:Y:S02]  /*3460*/  FSEL R35, R35, -INF , !P2 ;  /* 0xff80000023237808 */ /* 0x000fe40005000000 */
[----:B------:R-:W-:Y:S02]  /*3470*/  ISETP.NE.AND P2, PT, R60, RZ, PT ;  /* 0x000000ff3c00720c */ /* 0x000fe40003f45270 */
[----:B------:R-:W-:Y:S02]  /*3480*/  FMNMX.FTZ R2, R67, R2, !PT ;  /* 0x0000000243027209 */ /* 0x000fe40007810000 */
[----:B------:R-:W-:Y:S02]  /*3490*/  ISETP.GT.AND P2, PT, R3, 0x18, !P2 ;  /* 0x000000180300780c */ /* 0x000fe40005744270 */
[----:B------:R-:W-:Y:S02]  /*34a0*/  FSEL R30, R30, -INF , !P3 ;  /* 0xff8000001e1e7808 */ /* 0x000fe40005800000 */
[----:B------:R-:W-:-:S02]  /*34b0*/  ISETP.LT.OR P2, PT, R0, 0x19, P2 ;  /* 0x000000190000780c */ /* 0x000fc40001741670 */
[----:B------:R-:W-:Y:S02]  /*34c0*/  FMNMX.FTZ R2, R45, R2, !PT ;  /* 0x000000022d027209 */ /* 0x000fe40007810000 */
[----:B------:R-:W-:Y:S02]  /*34d0*/  FSEL R38, R38, -INF , !P2 ;  /* 0xff80000026267808 */ /* 0x000fe40005000000 */
[----:B------:R-:W-:Y:S02]  /*34e0*/  ISETP.NE.AND P2, PT, R36, RZ, PT ;  /* 0x000000ff2400720c */ /* 0x000fe40003f45270 */
[----:B------:R-:W-:Y:S02]  /*34f0*/  ISETP.NE.AND P3, PT, R66, RZ, PT ;  /* 0x000000ff4200720c */ /* 0x000fe40003f65270 */
[----:B------:R-:W-:Y:S02]  /*3500*/  ISETP.GT.AND P2, PT, R3, 0x19, !P2 ;  /* 0x000000190300780c */ /* 0x000fe40005744270 */
[----:B------:R-:W-:-:S02]  /*3510*/  FMNMX.FTZ R2, R69, R2, !PT ;  /* 0x0000000245027209 */ /* 0x000fc40007810000 */
[----:B------:R-:W-:Y:S02]  /*3520*/  ISETP.LT.OR P2, PT, R0, 0x1a, P2 ;  /* 0x0000001a0000780c */ /* 0x000fe40001741670 */
[----:B------:R-:W-:Y:S02]  /*3530*/  FMNMX.FTZ R2, R49, R2, !PT ;  /* 0x0000000231027209 */ /* 0x000fe40007810000 */
[----:B------:R-:W-:Y:S02]  /*3540*/  FSEL R39, R39, -INF , !P2 ;  /* 0xff80000027277808 */ /* 0x000fe40005000000 */
[----:B------:R-:W-:Y:S02]  /*3550*/  ISETP.NE.AND P2, PT, R64, RZ, PT ;  /* 0x000000ff4000720c */ /* 0x000fe40003f45270 */
[----:B------:R-:W-:Y:S02]  /*3560*/  ISETP.NE.AND P6, PT, R4, RZ, PT ;  /* 0x000000ff0400720c */ /* 0x000fe40003fc5270 */
[----:B------:R-:W-:-:S02]  /*3570*/  ISETP.GT.AND P2, PT, R3, 0x20, !P2 ;  /* 0x000000200300780c */ /* 0x000fc40005744270 */
[----:B------:R-:W-:Y:S02]  /*3580*/  FMNMX.FTZ R2, R71, R2, !PT ;  /* 0x0000000247027209 */ /* 0x000fe40007810000 */
[----:B------:R-:W-:Y:S02]  /*3590*/  ISETP.LT.OR P2, PT, R0, 0x21, P2 ;  /* 0x000000210000780c */ /* 0x000fe40001741670 */
[C---:B------:R-:W-:Y:S02]  /*35a0*/  ISETP.GT.AND P4, PT, R3.reuse, 0x31, !P4 ;  /* 0x000000310300780c */ /* 0x040fe40006784270 */
[----:B------:R-:W-:Y:S02]  /*35b0*/  FSEL R42, R42, -INF , !P2 ;  /* 0xff8000002a2a7808 */ /* 0x000fe40005000000 */
[----:B------:R-:W-:Y:S02]  /*35c0*/  ISETP.NE.AND P2, PT, R40, RZ, PT ;  /* 0x000000ff2800720c */ /* 0x000fe40003f45270 */
[----:B------:R-:W-:-:S02]  /*35d0*/  ISETP.GT.AND P5, PT, R3, 0x38, !P5 ;  /* 0x000000380300780c */ /* 0x000fc40006fa4270 */
[----:B------:R-:W-:Y:S02]  /*35e0*/  ISETP.GT.AND P2, PT, R3, 0x21, !P2 ;  /* 0x000000210300780c */ /* 0x000fe40005744270 */
[C---:B------:R-:W-:Y:S02]  /*35f0*/  ISETP.LT.OR P4, PT, R0.reuse, 0x32, P4 ;  /* 0x000000320000780c */ /* 0x040fe40002781670 */
[C---:B------:R-:W-:Y:S02]  /*3600*/  ISETP.LT.OR P2, PT, R0.reuse, 0x22, P2 ;  /* 0x000000220000780c */ /* 0x040fe40001741670 */
[----:B------:R-:W-:Y:S02]  /*3610*/  ISETP.LT.OR P5, PT, R0, 0x39, P5 ;  /* 0x000000390000780c */ /* 0x000fe40002fa1670 */
[----:B------:R-:W-:Y:S02]  /*3620*/  FSEL R43, R43, -INF , !P2 ;  /* 0xff8000002b2b7808 */ /* 0x000fe40005000000 */
[----:B------:R-:W-:-:S02]  /*3630*/  ISETP.GT.AND P2, PT, R3, 0x28, !P3 ;  /* 0x000000280300780c */ /* 0x000fc40005f44270 */
[----:B------:R-:W-:Y:S02]  /*3640*/  ISETP.NE.AND P3, PT, R68, RZ, PT ;  /* 0x000000ff4400720c */ /* 0x000fe40003f65270 */
[----:B------:R-:W-:Y:S02]  /*3650*/  ISETP.LT.OR P2, PT, R0, 0x29, P2 ;  /* 0x000000290000780c */ /* 0x000fe40001741670 */
[C---:B------:R-:W-:Y:S02]  /*3660*/  ISETP.GT.AND P3, PT, R3.reuse, 0x30, !P3 ;  /* 0x000000300300780c */ /* 0x040fe40005f64270 */
[----:B------:R-:W-:Y:S02]  /*3670*/  FSEL R46, R46, -INF , !P2 ;  /* 0xff8000002e2e7808 */ /* 0x000fe40005000000 */
[----:B------:R-:W-:Y:S02]  /*3680*/  ISETP.GT.AND P2, PT, R3, RZ, !P6 ;  /* 0x000000ff0300720c */ /* 0x000fe40007744270 */
[----:B------:R-:W-:-:S02]  /*3690*/  ISETP.NE.AND P6, PT, R16, RZ, PT ;  /* 0x000000ff1000720c */ /* 0x000fc40003fc5270 */
[----:B------:R-:W-:Y:S02]  /*36a0*/  FMNMX.FTZ R16, R53, R2, !PT ;  /* 0x0000000235107209 */ /* 0x000fe40007810000 */
[C---:B------:R-:W-:Y:S02]  /*36b0*/  ISETP.LT.OR P2, PT, R0.reuse, 0x1, P2 ;  /* 0x000000010000780c */ /* 0x040fe40001741670 */
[----:B------:R-:W-:Y:S01]  /*36c0*/  ISETP.LT.OR P3, PT, R0, 0x31, P3 ;  /* 0x000000310000780c */ /* 0x000fe20001f61670 */
[----:B------:R-:W0:Y:S01]  /*36d0*/  SHFL.BFLY PT, R5, R16, 0x2, 0x1f ;  /* 0x0c401f0010057f89 */ /* 0x000e2200000e0000 */
[----:B------:R-:W-:Y:S02]  /*36e0*/  FSEL R26, R26, -INF , !P2 ;  /* 0xff8000001a1a7808 */ /* 0x000fe40005000000 */
[----:B------:R-:W-:Y:S02]  /*36f0*/  ISETP.NE.AND P2, PT, R44, RZ, PT ;  /* 0x000000ff2c00720c */ /* 0x000fe40003f45270 */
[----:B------:R-:W-:-:S02]  /*3700*/  FSEL R50, R50, -INF , !P3 ;  /* 0xff80000032327808 */ /* 0x000fc40005800000 */
[----:B------:R-:W-:Y:S02]  /*3710*/  ISETP.GT.AND P2, PT, R3, 0x29, !P2 ;  /* 0x000000290300780c */ /* 0x000fe40005744270 */
[----:B------:R-:W-:Y:S02]  /*3720*/  FSEL R51, R51, -INF , !P4 ;  /* 0xff80000033337808 */ /* 0x000fe40006000000 */
[----:B------:R-:W-:Y:S02]  /*3730*/  ISETP.LT.OR P2, PT, R0, 0x2a, P2 ;  /* 0x0000002a0000780c */ /* 0x000fe40001741670 */
[----:B------:R-:W-:Y:S02]  /*3740*/  FSEL R54, R54, -INF , !P5 ;  /* 0xff80000036367808 */ /* 0x000fe40006800000 */
[----:B------:R-:W-:Y:S02]  /*3750*/  FSEL R47, R47, -INF , !P2 ;  /* 0xff8000002f2f7808 */ /* 0x000fe40005000000 */
[----:B0-----:R-:W-:-:S02]  /*3760*/  FMNMX.FTZ R20, R16, R5, !PT ;  /* 0x0000000510147209 */ /* 0x001fc40007810000 */
[----:B------:R-:W-:-:S03]  /*3770*/  FMNMX.FTZ R5, R26, R27, !PT ;  /* 0x0000001b1a057209 */ /* 0x000fc60007810000 */
[----:B------:R-:W0:Y:S01]  /*3780*/  SHFL.BFLY PT, R21, R20, 0x1, 0x1f ;  /* 0x0c201f0014157f89 */ /* 0x000e2200000e0000 */
[----:B------:R-:W-:-:S04]  /*3790*/  FMNMX.FTZ R2, R30, R5, !PT ;  /* 0x000000051e027209 */ /* 0x000fc80007810000 */
[----:B------:R-:W-:-:S04]  /*37a0*/  FMNMX.FTZ R5, R31, R2, !PT ;  /* 0x000000021f057209 */ /* 0x000fc80007810000 */
[----:B------:R-:W-:-:S04]  /*37b0*/  FMNMX.FTZ R2, R34, R5, !PT ;  /* 0x0000000522027209 */ /* 0x000fc80007810000 */
[----:B------:R-:W-:-:S04]  /*37c0*/  FMNMX.FTZ R5, R35, R2, !PT ;  /* 0x0000000223057209 */ /* 0x000fc80007810000 */
[----:B------:R-:W-:-:S04]  /*37d0*/  FMNMX.FTZ R2, R38, R5, !PT ;  /* 0x0000000526027209 */ /* 0x000fc80007810000 */
[----:B------:R-:W-:Y:S02]  /*37e0*/  FMNMX.FTZ R5, R39, R2, !PT ;  /* 0x0000000227057209 */ /* 0x000fe40007810000 */
[----:B0-----:R-:W-:Y:S02]  /*37f0*/  FMNMX.FTZ R4, R20, R21, !PT ;  /* 0x0000001514047209 */ /* 0x001fe40007810000 */
[----:B------:R-:W-:Y:S02]  /*3800*/  FMNMX.FTZ R2, R42, R5, !PT ;  /* 0x000000052a027209 */ /* 0x000fe40007810000 */
[C---:B------:R-:W-:Y:S01]  /*3810*/  FSETP.NEU.FTZ.AND P2, PT, R4.reuse, -INF , PT ;  /* 0xff8000000400780b */ /* 0x040fe20003f5d000 */
[----:B------:R-:W-:Y:S01]  /*3820*/  FMUL.FTZ R16, R4, UR5 ;  /* 0x0000000504107c20 */ /* 0x000fe20008410000 */
[----:B------:R-:W-:-:S04]  /*3830*/  FMNMX.FTZ R5, R43, R2, !PT ;  /* 0x000000022b057209 */ /* 0x000fc80007810000 */
        /* <DEDUP_REMOVED lines=13> */
[--C-:B------:R-:W-:Y:S01]  /*3910*/  FFMA.FTZ R25, R33, UR5, -R16.reuse ;  /* 0x0000000521197c23 */ /* 0x100fe20008010810 */
        /* <DEDUP_REMOVED lines=17> */
[----:B------:R-:W-:-:S03]  /*3a30*/  FFMA.FTZ R41, R49, UR5, -R16 ;  /* 0x0000000531297c23 */ /* 0x000fc60008010810 */
[----:B------:R-:W0:Y:S01]  /*3a40*/  MUFU.EX2 R25, R25 ;  /* 0x0000001900197308 */ /* 0x000e220000000800 */
[----:B------:R-:W-:Y:S01]  /*3a50*/  FADD.FTZ R49, R20, R5 ;  /* 0x0000000514317221 */ /* 0x000fe20000010000 */
[----:B------:R-:W1:Y:S06]  /*3a60*/  SHFL.BFLY PT, R3, R2, 0x1, 0x1f ;  /* 0x0c201f0002037f89 */ /* 0x000e6c00000e0000 */
[----:B------:R2:W-:Y:S08]  /*3a70*/  MUFU.EX2 R33, R0 ;  /* 0x0000000000217308 */ /* 0x0005f00000000800 */
[----:B------:R-:W3:Y:S01]  /*3a80*/  MUFU.EX2 R28, R28 ;  /* 0x0000001c001c7308 */ /* 0x000ee20000000800 */
[----:B0-----:R-:W-:-:S07]  /*3a90*/  F2FP.BF16.F32.PACK_AB R192, R25, R24 ;  /* 0x0000001819c0723e */ /* 0x001fce00000010ff */
[----:B------:R-:W0:Y:S01]  /*3aa0*/  MUFU.EX2 R29, R29 ;  /* 0x0000001d001d7308 */ /* 0x000e220000000800 */
[----:B-1----:R-:W-:Y:S01]  /*3ab0*/  FMNMX.FTZ R3, R2, R3, !PT ;  /* 0x0000000302037209 */ /* 0x002fe20007810000 */
[--C-:B------:R-:W-:Y:S01]  /*3ac0*/  FFMA.FTZ R2, R71, UR5, -R16.reuse ;  /* 0x0000000547027c23 */ /* 0x100fe20008010810 */
[----:B------:R-:W-:Y:S02]  /*3ad0*/  FFMA.FTZ R16, R53, UR5, -R16 ;  /* 0x0000000535107c23 */ /* 0x000fe40008010810 */
[C---:B------:R-:W-:Y:S01]  /*3ae0*/  FSETP.NEU.FTZ.AND P2, PT, R3.reuse, -INF , PT ;  /* 0xff8000000300780b */ /* 0x040fe20003f5d000 */
[----:B--2---:R-:W-:Y:S02]  /*3af0*/  FMUL.FTZ R0, R3, UR5 ;  /* 0x0000000503007c20 */ /* 0x004fe40008410000 */
[----:B------:R1:W-:Y:S03]  /*3b00*/  MUFU.EX2 R45, R16 ;  /* 0x00000010002d7308 */ /* 0x0003e60000000800 */
[----:B------:R-:W-:-:S02]  /*3b10*/  FSEL R0, R0, RZ, P2 ;  /* 0x000000ff00007208 */ /* 0x000fc40001000000 */
[----:B------:R-:W-:-:S03]  /*3b20*/  PLOP3.LUT P2, PT, PT, PT, UP1, 0x40, 0x0 ;  /* 0x000000000000781c */ /* 0x000fc60003f4e818 */
[----:B------:R-:W2:Y:S01]  /*3b30*/  MUFU.EX2 R32, R32 ;  /* 0x0000002000207308 */ /* 0x000ea20000000800 */
[--C-:B------:R-:W-:Y:S01]  /*3b40*/  FFMA.FTZ R26, R26, UR5, -R0.reuse ;  /* 0x000000051a1a7c23 */ /* 0x100fe20008010800 */
[--C-:B------:R-:W-:Y:S01]  /*3b50*/  FFMA.FTZ R27, R27, UR5, -R0.reuse ;  /* 0x000000051b1b7c23 */ /* 0x100fe20008010800 */
[--C-:B------:R-:W-:Y:S01]  /*3b60*/  FFMA.FTZ R30, R30, UR5, -R0.reuse ;  /* 0x000000051e1e7c23 */ /* 0x100fe20008010800 */
[----:B-1----:R-:W-:Y:S01]  /*3b70*/  FADD.FTZ R16, R198, R49 ;  /* 0x00000031c6107221 */ /* 0x002fe20000010000 */
[--C-:B------:R-:W-:Y:S01]  /*3b80*/  FFMA.FTZ R31, R31, UR5, -R0.reuse ;  /* 0x000000051f1f7c23 */ /* 0x100fe20008010800 */
        /* <DEDUP_REMOVED lines=16> */
[----:B------:R-:W-:Y:S01]  /*3c90*/  FFMA.FTZ R54, R54, UR5, -R0 ;  /* 0x0000000536367c23 */ /* 0x000fe20008010800 */
[----:B------:R-:W-:Y:S01]  /*3ca0*/  F2FP.BF16.F32.PACK_AB R198, R21, R198 ;  /* 0x000000c615c6723e */ /* 0x000fe200000010ff */
[----:B------:R-:W3:Y:S01]  /*3cb0*/  MUFU.EX2 R30, R30 ;  /* 0x0000001e001e7308 */ /* 0x000ee20000000800 */
[----:B0-----:R-:W-:Y:S01]  /*3cc0*/  FADD.FTZ R53, R29, R16 ;  /* 0x000000101d357221 */ /* 0x001fe20000010000 */
[----:B------:R-:W-:Y:S01]  /*3cd0*/  FFMA.FTZ R0, R55, UR5, -R0 ;  /* 0x0000000537007c23 */ /* 0x000fe20008010800 */
[----:B------:R-:W-:-:S02]  /*3ce0*/  F2FP.BF16.F32.PACK_AB R194, R29, R28 ;  /* 0x0000001c1dc2723e */ /* 0x000fc400000010ff */
[----:B--2---:R-:W-:Y:S01]  /*3cf0*/  FADD.FTZ R44, R32, R53 ;  /* 0x00000035202c7221 */ /* 0x004fe20000010000 */
[C---:B------:R-:W-:Y:S02]  /*3d00*/  F2FP.BF16.F32.PACK_AB R188, R33.reuse, R32 ;  /* 0x0000002021bc723e */ /* 0x040fe400000010ff */
[----:B------:R-:W0:Y:S01]  /*3d10*/  MUFU.EX2 R31, R31 ;  /* 0x0000001f001f7308 */ /* 0x000e220000000800 */
[----:B-1----:R-:W-:Y:S01]  /*3d20*/  FADD.FTZ R49, R26, R27 ;  /* 0x0000001b1a317221 */ /* 0x002fe20000010000 */
[----:B------:R-:W-:Y:S01]  /*3d30*/  FADD.FTZ R53, R33, R44 ;  /* 0x0000002c21357221 */ /* 0x000fe20000010000 */
[----:B------:R-:W-:-:S05]  /*3d40*/  F2FP.BF16.F32.PACK_AB R197, R27, R26 ;  /* 0x0000001a1bc5723e */ /* 0x000fca00000010ff */
[----:B------:R-:W1:Y:S01]  /*3d50*/  MUFU.EX2 R34, R34 ;  /* 0x0000002200227308 */ /* 0x000e620000000800 */
[----:B---3--:R-:W-:-:S07]  /*3d60*/  FADD.FTZ R16, R30, R49 ;  /* 0x000000311e107221 */ /* 0x008fce0000010000 */
        /* <DEDUP_REMOVED lines=9> */
[----:B0-----:R-:W-:-:S07]  /*3e00*/  FADD.FTZ R44, R36, R53 ;  /* 0x00000035242c7221 */ /* 0x001fce0000010000 */
[----:B------:R-:W0:Y:S01]  /*3e10*/  MUFU.EX2 R39, R39 ;  /* 0x0000002700277308 */ /* 0x000e220000000800 */
[----:B-1----:R-:W-:-:S07]  /*3e20*/  FADD.FTZ R16, R38, R5 ;  /* 0x0000000526107221 */ /* 0x002fce0000010000 */
[----:B------:R-:W1:Y:S01]  /*3e30*/  MUFU.EX2 R40, R40 ;  /* 0x0000002800287308 */ /* 0x000e620000000800 */
[C---:B--2---:R-:W-:Y:S01]  /*3e40*/  FADD.FTZ R49, R37.reuse, R44 ;  /* 0x0000002c25317221 */ /* 0x044fe20000010000 */
[----:B------:R-:W-:-:S06]  /*3e50*/  F2FP.BF16.F32.PACK_AB R190, R37, R36 ;  /* 0x0000002425be723e */ /* 0x000fcc00000010ff */
        /* <DEDUP_REMOVED lines=14> */
[----:B--2---:R-:W-:Y:S01]  /*3f40*/  FADD.FTZ R20, R2, R21 ;  /* 0x0000001502147221 */ /* 0x004fe20000010000 */
[----:B------:R-:W-:-:S03]  /*3f50*/  F2FP.BF16.F32.PACK_AB R186, R45, R2 ;  /* 0x000000022dba723e */ /* 0x000fc600000010ff */
[----:B------:R-:W-:Y:S01]  /*3f60*/  FADD.FTZ R16, R45, R20 ;  /* 0x000000142d107221 */ /* 0x000fe20000010000 */
[----:B------:R-:W-:Y:S02]  /*3f70*/  VIADD R20, R62, 0xfffffffe ;  /* 0xfffffffe3e147836 */ /* 0x000fe40000000000 */
[----:B------:R-:W2:Y:S01]  /*3f80*/  MUFU.EX2 R50, R50 ;  /* 0x0000003200327308 */ /* 0x000ea20000000800 */
[----:B0-----:R-:W-:-:S07]  /*3f90*/  FADD.FTZ R2, R46, R5 ;  /* 0x000000052e027221 */ /* 0x001fce0000010000 */
[----:B------:R-:W0:Y:S01]  /*3fa0*/  MUFU.EX2 R51, R51 ;  /* 0x0000003300337308 */ /* 0x000e220000000800 */
[C---:B-1----:R-:W-:Y:S01]  /*3fb0*/  FADD.FTZ R5, R47.reuse, R2 ;  /* 0x000000022f057221 */ /* 0x042fe20000010000 */
[----:B------:R-:W-:-:S06]  /*3fc0*/  F2FP.BF16.F32.PACK_AB R191, R47, R46 ;  /* 0x0000002e2fbf723e */ /* 0x000fcc00000010ff */
[----:B------:R-:W1:Y:S01]  /*3fd0*/  MUFU.EX2 R54, R54 ;  /* 0x0000003600367308 */ /* 0x000e620000000800 */
[----:B--2---:R-:W-:-:S07]  /*3fe0*/  FADD.FTZ R2, R50, R5 ;  /* 0x0000000532027221 */ /* 0x004fce0000010000 */
[----:B------:R1:W2:Y:S01]  /*3ff0*/  MUFU.EX2 R187, R0 ;  /* 0x0000000000bb7308 */ /* 0x0002a20000000800 */
[C---:B0-----:R-:W-:Y:S01]  /*4000*/  FADD.FTZ R5, R51.reuse, R2 ;  /* 0x0000000233057221 */ /* 0x041fe20000010000 */
[----:B------:R-:W-:-:S03]  /*4010*/  F2FP.BF16.F32.PACK_AB R185, R51, R50 ;  /* 0x0000003233b9723e */ /* 0x000fc600000010ff */
[----:B-1----:R-:W-:-:S04]  /*4020*/  FADD.FTZ R0, R54, R5 ;  /* 0x0000000536007221 */ /* 0x002fc80000010000 */
[C---:B--2---:R-:W-:Y:S01]  /*4030*/  FADD.FTZ R5, R187.reuse, R0 ;  /* 0x00000000bb057221 */ /* 0x044fe20000010000 */
        /* <DEDUP_REMOVED lines=12> */
.L_x_1449:
[----:B------:R-:W-:-:S11]  /*4100*/  UISETP.NE.AND UP2, UPT, UR7, 0x1, UPT ;  /* 0x000000010700788c */ /* 0x000fd6000bf45270 */
[----:B------:R-:W-:Y:S02]  /*4110*/  @UP2 ULDC.64 UR10, c[0x0][0x9e8] ;  /* 0x00027a00000a2ab9 */ /* 0x000fe40000000a00 */
[----:B------:R-:W-:-:S04]  /*4120*/  UIMAD.WIDE.U32 UR14, UR4, UR10, URZ ;  /* 0x0000000a040e72a5 */ /* 0x000fc8000f8e003f */
[----:B------:R-:W-:-:S12]  /*4130*/  @UP2 USHF.R.U32.HI UR4, URZ, UR11, UR15 ;  /* 0x0000000b3f042299 */ /* 0x000fd8000801160f */
.L_x_1450:
[----:B------:R-:W-:-:S04]  /*4140*/  UIMAD UR4, UR4, UR7, UR7 ;  /* 0x00000007040472a4 */ /* 0x000fc8000f8e0207 */
[----:B------:R-:W-:-:S04]  /*4150*/  UISETP.LT.AND UP2, UPT, UR6, UR4, UPT ;  /* 0x000000040600728c */ /* 0x000fc8000bf41270 */
[----:B------:R-:W-:-:S12]  /*4160*/  USEL UR6, UR6, UR4, UP2 ;  /* 0x0000000406067287 */ /* 0x000fd80009000000 */
.L_x_1448:
        /* <DEDUP_REMOVED lines=77> */
.L_x_1468:
[----:B------:R-:W-:-:S04]  /*4640*/  UIADD3 UR4, UR36, 0x1, URZ ;  /* 0x0000000124047890 */ /* 0x000fc8000fffe03f */
[----:B------:R-:W-:-:S04]  /*4650*/  UISETP.NE.AND UP2, UPT, UR4, 0x2, UPT ;  /* 0x000000020400788c */ /* 0x000fc8000bf45270 */
[----:B------:R-:W-:Y:S02]  /*4660*/  USEL UR7, URZ, 0x1, UP2 ;  /* 0x000000013f077887 */ /* 0x000fe40009000000 */
[----:B------:R-:W-:Y:S02]  /*4670*/  USEL UR4, UR4, URZ, UP2 ;  /* 0x0000003f04047287 */ /* 0x000fe40009000000 */
[----:B------:R-:W-:Y:S01]  /*4680*/  ULOP3.LUT UR7, UR38, UR7, URZ, 0x3c, !UPT ;  /* 0x0000000726077292 */ /* 0x000fe2000f8e3c3f */
[----:B------:R-:W-:Y:S11]  /*4690*/  @!P0 BRA `(.L_x_1452) ;  /* 0x0000000000048947 */ /* 0x000ff60003800000 */
[----:B------:R-:W-:Y:S01]  /*46a0*/  BPT.TRAP 0x1 ;  /* 0x000000040000795c */ /* 0x000fe20000300000 */
.L_x_1452:
[----:B------:R-:W-:Y:S01]  /*46b0*/  ULEA UR6, UR4, UR37, 0x3 ;  /* 0x0000002504067291 */ /* 0x000fe2000f8e183f */
[----:B------:R-:W-:-:S05]  /*46c0*/  IMAD.U32 R21, RZ, RZ, UR7 ;  /* 0x00000007ff157e24 */ /* 0x000fca000f8e00ff */
[----:B------:R-:W-:-:S04]  /*46d0*/  SHF.L.U32 R21, R21, 0x1f, RZ ;  /* 0x0000001f15157819 */ /* 0x000fc800000006ff */
[----:B------:R0:W1:Y:S01]  /*46e0*/  SYNCS.PHASECHK.TRANS64.TRYWAIT P2, [UR6+0x30830], R21 ;  /* 0x03083015ff0075a7 */ /* 0x0000620008040146 */
[----:B------:R-:W-:Y:S05]  /*46f0*/  @!P0 BRA `(.L_x_1453) ;  /* 0x0000000000048947 */ /* 0x000fea0003800000 */
[----:B------:R-:W-:Y:S01]  /*4700*/  BPT.TRAP 0x1 ;  /* 0x000000040000795c */ /* 0x000fe20000300000 */
.L_x_1453:
[----:B-1----:R-:W-:Y:S05]  /*4710*/  @P2 BRA `(.L_x_1454) ;  /* 0x0000000000082947 */ /* 0x002fea0003800000 */
[----:B------:R-:W1:Y:S02]  /*4720*/  SYNCS.PHASECHK.TRANS64.TRYWAIT P2, [UR6+0x30830], R21 ;  /* 0x03083015ff0075a7 */ /* 0x000e640008040146 */
[----:B-1----:R-:W-:Y:S05]  /*4730*/  @!P2 BRA `(.L_x_1455) ;  /* 0x000001280000a947 */ /* 0x002fea0003800000 */
.L_x_1454:
[----:B------:R-:W-:Y:S01]  /*4740*/  R2UR UR5, R18 ;  /* 0x00000000120572ca */ /* 0x000fe200000e0000 */
[----:B-1----:R-:W-:Y:S01]  /*4750*/  WARPGROUP.ARRIVE ;  /* 0x00000000000079c5 */ /* 0x002fe20000000000 */
[----:B------:R-:W-:Y:S01]  /*4760*/  R2UR UR52, R14 ;  /* 0x000000000e3472ca */ /* 0x000fe200000e0000 */
[----:B------:R-:W-:Y:S01]  /*4770*/  UMOV UR55, 0x40000040 ;  /* 0x4000004000377882 */ /* 0x000fe20000000000 */
[----:B------:R-:W-:Y:S01]  /*4780*/  R2UR UR53, R15 ;  /* 0x000000000f3572ca */ /* 0x000fe200000e0000 */
[----:B------:R-:W-:Y:S01]  /*4790*/  UMOV UR11, 0x40000040 ;  /* 0x40000040000b7882 */ /* 0x000fe20000000000 */
[----:B------:R-:W-:Y:S01]  /*47a0*/  UMOV UR15, 0x40000040 ;  /* 0x40000040000f7882 */ /* 0x000fe20000000000 */
[----:B------:R-:W-:Y:S01]  /*47b0*/  UMOV UR19, 0x40000040 ;  /* 0x4000004000137882 */ /* 0x000fe20000000000 */
[----:B------:R-:W-:Y:S01]  /*47c0*/  UMOV UR23, 0x40000040 ;  /* 0x4000004000177882 */ /* 0x000fe20000000000 */
[----:B------:R-:W-:Y:S01]  /*47d0*/  UMOV UR27, 0x40000040 ;  /* 0x40000040001b7882 */ /* 0x000fe20000000000 */
[----:B------:R-:W-:Y:S01]  /*47e0*/  UMOV UR31, 0x40000040 ;  /* 0x40000040001f7882 */ /* 0x000fe20000000000 */
[----:B------:R-:W-:Y:S01]  /*47f0*/  UMOV UR35, 0x40000040 ;  /* 0x4000004000237882 */ /* 0x000fe20000000000 */
[----:B------:R-:W-:Y:S01]  /*4800*/  UMOV UR43, 0x40000040 ;  /* 0x40000040002b7882 */ /* 0x000fe20000000000 */
[----:B------:R-:W-:Y:S01]  /*4810*/  ULEA UR5, UR4, UR5, 0xb ;  /* 0x0000000504057291 */ /* 0x000fe2000f8e583f */
[-C--:B------:R-:W-:Y:S01]  /*4820*/  FMUL.FTZ R24, R24, R0.reuse ;  /* 0x0000000018187220 */ /* 0x080fe20000410000 */
[----:B------:R-:W-:Y:S01]  /*4830*/  UMOV UR47, 0x40000040 ;  /* 0x40000040002f7882 */ /* 0x000fe20000000000 */
[----:B------:R-:W-:Y:S01]  /*4840*/  UMOV UR51, 0x40000040 ;  /* 0x4000004000337882 */ /* 0x000fe20000000000 */
[----:B------:R-:W-:Y:S01]  /*4850*/  UIADD3 UR10, UR5, 0x202, URZ ;  /* 0x00000202050a7890 */ /* 0x000fe2000fffe03f */
[-C--:B------:R-:W-:Y:S01]  /*4860*/  FMUL.FTZ R25, R25, R0.reuse ;  /* 0x0000000019197220 */ /* 0x080fe20000410000 */
[----:B------:R-:W-:Y:S01]  /*4870*/  UIADD3 UR14, UR5, 0x204, URZ ;  /* 0x00000204050e7890 */ /* 0x000fe2000fffe03f */
[-C--:B------:R-:W-:Y:S01]  /*4880*/  FMUL.FTZ R28, R28, R0.reuse ;  /* 0x000000001c1c7220 */ /* 0x080fe20000410000 */
[----:B------:R-:W-:Y:S01]  /*4890*/  UMOV UR54, UR5 ;  /* 0x0000000500367c82 */ /* 0x000fe20008000000 */
[----:B------:R-:W-:Y:S01]  /*48a0*/  UIADD3 UR18, UR5, 0x206, URZ ;  /* 0x0000020605127890 */ /* 0x000fe2000fffe03f */
[----:B------:R-:W-:Y:S01]  /*48b0*/  HGMMA.64x64x16.F32.BF16 R152, gdesc[UR52], RZ, !UPT, gsb0 ;  /* 0x00e00000349879f0 */ /* 0x000fe2000c0018ff */
[----:B------:R-:W-:Y:S01]  /*48c0*/  R2UR UR52, R12 ;  /* 0x000000000c3472ca */ /* 0x000fe200000e0000 */
[----:B------:R-:W-:Y:S01]  /*48d0*/  UIADD3 UR54, UR5, 0x2, URZ ;  /* 0x0000000205367890 */ /* 0x000fe2000fffe03f */
[----:B------:R-:W-:Y:S01]  /*48e0*/  R2UR UR53, R13 ;  /* 0x000000000d3572ca */ /* 0x000fe200000e0000 */
        /* <DEDUP_REMOVED lines=197> */
.L_x_1456:
[----:B------:R-:W-:Y:S01]  /*5540*/  ULEA UR10, UR36, UR37, 0x3 ;  /* 0x00000025240a7291 */ /* 0x000fe2000f8e183f */
[----:B------:R-:W-:-:S05]  /*5550*/  IMAD.U32 R0, RZ, RZ, UR38 ;  /* 0x00000026ff007e24 */ /* 0x000fca000f8e00ff */
[----:B------:R-:W-:-:S04]  /*5560*/  SHF.L.U32 R0, R0, 0x1f, RZ ;  /* 0x0000001f00007819 */ /* 0x000fc800000006ff */
[----:B------:R1:W2:Y:S01]  /*5570*/  SYNCS.PHASECHK.TRANS64.TRYWAIT P2, [UR10+0x30850], R0 ;  /* 0x03085000ff0075a7 */ /* 0x0002a2000804014a */
[----:B------:R-:W-:Y:S05]  /*5580*/  @!P0 BRA `(.L_x_1457) ;  /* 0x0000000000048947 */ /* 0x000fea0003800000 */
[----:B------:R-:W-:Y:S01]  /*5590*/  BPT.TRAP 0x1 ;  /* 0x000000040000795c */ /* 0x000fe20000300000 */
.L_x_1457:
[----:B--2---:R-:W-:Y:S05]  /*55a0*/  @P2 BRA `(.L_x_1458) ;  /* 0x0000000000082947 */ /* 0x004fea0003800000 */
[----:B------:R-:W2:Y:S02]  /*55b0*/  SYNCS.PHASECHK.TRANS64.TRYWAIT P2, [UR10+0x30850], R0 ;  /* 0x03085000ff0075a7 */ /* 0x000ea4000804014a */
[----:B--2---:R-:W-:Y:S05]  /*55c0*/  @!P2 BRA `(.L_x_1459) ;  /* 0x000001180074a947 */ /* 0x004fea0003800000 */
.L_x_1458:
[----:B------:R-:W-:Y:S01]  /*55d0*/  UIADD3 UR5, UR37, 0x400, URZ ;  /* 0x0000040025057890 */ /* 0x000fe2000fffe03f */
[----:B------:R-:W-:Y:S01]  /*55e0*/  WARPGROUP.ARRIVE ;  /* 0x00000000000079c5 */ /* 0x000fe20000000000 */
[----:B------:R-:W-:Y:S01]  /*55f0*/  UMOV UR15, 0x40000040 ;  /* 0x40000040000f7882 */ /* 0x000fe20000000000 */
[----:B------:R-:W-:Y:S01]  /*5600*/  PLOP3.LUT P2, PT, PT, PT, UP0, 0x80, 0x0 ;  /* 0x000000000000781c */ /* 0x000fe20003f4f008 */
[----:B------:R-:W-:Y:S01]  /*5610*/  USHF.R.U32.HI UR5, URZ, 0x4, UR5 ;  /* 0x000000043f057899 */ /* 0x000fe20008011605 */
[----:B------:R-:W-:Y:S01]  /*5620*/  PLOP3.LUT P3, PT, PT, PT, UP0, 0x80, 0x0 ;  /* 0x000000000000781c */ /* 0x000fe20003f6f008 */
[----:B0-----:R-:W-:Y:S01]  /*5630*/  VIADD R21, R22, UR61 ;  /* 0x0000003d16157c36 */ /* 0x001fe20008000000 */
[----:B------:R-:W-:Y:S01]  /*5640*/  ULDC UR11, c[0x0][0x9dc] ;  /* 0x00027700000b7ab9 */ /* 0x000fe20000000800 */
[----:B------:R-:W-:Y:S01]  /*5650*/  ULOP3.LUT UR5, UR5, 0x3fff, URZ, 0xc0, !UPT ;  /* 0x00003fff05057892 */ /* 0x000fe2000f8ec03f */
[----:B-1----:R-:W-:Y:S01]  /*5660*/  IMAD.U32 R0, RZ, RZ, UR6 ;  /* 0x00000006ff007e24 */ /* 0x002fe2000f8e00ff */
[----:B------:R-:W-:Y:S01]  /*5670*/  UMOV UR18, UR11 ;  /* 0x0000000b00127c82 */ /* 0x000fe20008000000 */
[----:B------:R-:W-:Y:S01]  /*5680*/  ULDC UR11, c[0x0][0x9e0] ;  /* 0x00027800000b7ab9 */ /* 0x000fe20000000800 */
[----:B------:R-:W-:Y:S01]  /*5690*/  ULOP3.LUT UR5, UR5, 0x2000000, URZ, 0xfc, !UPT ;  /* 0x0200000005057892 */ /* 0x000fe2000f8efc3f */
[----:B------:R-:W-:-:S03]  /*56a0*/  @!P1 VIADD R0, R0, 0x30840 ;  /* 0x0003084000009836 */ /* 0x000fc60000000000 */
[----:B------:R-:W-:Y:S02]  /*56b0*/  ULEA UR5, UR36, UR5, 0xb ;  /* 0x0000000524057291 */ /* 0x000fe4000f8e583f */
[----:B------:R-:W-:-:S05]  /*56c0*/  @!P1 PRMT R0, RZ, 0x654, R0 ;  /* 0x00000654ff009816 */ /* 0x000fca0000000000 */
        /* <DEDUP_REMOVED lines=16> */
[----:B------:R-:W-:Y:S02]  /*57d0*/  @UP0 ULDC UR5, c[0x0][0x44c] ;  /* 0x0001130000050ab9 */ /* 0x000fe40000000800 */
[----:B------:R-:W-:Y:S01]  /*57e0*/  @P2 IMAD.HI.U32 R2, R21, UR5, RZ ;  /* 0x0000000515022c27 */ /* 0x000fe2000f8e00ff */
[----:B------:R-:W-:Y:S01]  /*57f0*/  @UP0 ULDC UR5, c[0x0][0x450] ;  /* 0x0001140000050ab9 */ /* 0x000fe20000000800 */
[----:B------:R-:W-:-:S03]  /*5800*/  PLOP3.LUT P2, PT, PT, PT, UP1, 0x40, 0x0 ;  /* 0x000000000000781c */ /* 0x000fc60003f4e818 */
[----:B------:R-:W-:Y:S01]  /*5810*/  @P3 SHF.R.U32.HI R21, RZ, UR5, R2 ;  /* 0x00000005ff153c19 */ /* 0x000fe20008011602 */
[----:B------:R-:W-:Y:S01]  /*5820*/  IMAD.SHL.U32 R2, R20, 0x40, RZ ;  /* 0x0000004014027824 */ /* 0x000fe200078e00ff */
[----:B------:R-:W-:Y:S01]  /*5830*/  ULOP3.LUT UR5, URZ, UR18, URZ, 0x33, !UPT ;  /* 0x000000123f057292 */ /* 0x000fe2000f8e333f */
[----:B------:R-:W-:Y:S02]  /*5840*/  WARPGROUP.DEPBAR.LE gsb0, 0x0 ;  /* 0x00008000000079c5 */ /* 0x000fe40000010000 */
[----:B------:R-:W-:Y:S01]  /*5850*/  WARPGROUP.ARRIVE ;  /* 0x00000000000079c5 */ /* 0x000fe20000000000 */
[----:B------:R-:W0:Y:S11]  /*5860*/  SHFL.IDX PT, R189, R21, RZ, 0x1c1f ;  /* 0x001c1fff15bd7589 */ /* 0x000e3600000e0000 */
[----:B------:R-:W-:Y:S03]  /*5870*/  HGMMA.64x256x16.F32.BF16 R24, R184, gdesc[UR12].tnspB, R24, gsb0 ;  /* 0x43e0000cb8187df0 */ /* 0x000fe60008001818 */
[----:B------:R-:W-:-:S02]  /*5880*/  WARPGROUP.DEPBAR.LE gsb0, 0x0 ;  /* 0x00008000000079c5 */ /* 0x000fc40000010000 */
[----:B------:R-:W-:Y:S01]  /*5890*/  IADD3 R184, -R2, 0x1, RZ ;  /* 0x0000000102b87810 */ /* 0x000fe20007ffe1ff */
[----:B------:R-:W-:Y:S01]  /*58a0*/  IMAD.U32 R185, RZ, RZ, UR39 ;  /* 0x00000027ffb97e24 */ /* 0x000fe2000f8e00ff */
[----:B------:R1:W-:Y:S03]  /*58b0*/  @!P1 SYNCS.ARRIVE.TRANS64.RED.A1T0 RZ, [R0+URZ], RZ ;  /* 0x000000ff00ff99a7 */ /* 0x0003e6000810043f */
[----:B------:R-:W-:-:S05]  /*58c0*/  IMAD R184, R17, -0x2, R184 ;  /* 0xfffffffe11b87824 */ /* 0x000fca00078e02b8 */
[----:B------:R-:W-:-:S05]  /*58d0*/  IADD3 R184, -R185, UR60, R184 ;  /* 0x0000003cb9b87c10 */ /* 0x000fca000fffe1b8 */
[C---:B------:R-:W-:Y:S02]  /*58e0*/  VIADD R188, R184.reuse, UR11 ;  /* 0x0000000bb8bc7c36 */ /* 0x040fe40008000000 */
[----:B------:R-:W-:Y:S02]  /*58f0*/  VIADD R190, R184, UR5 ;  /* 0x00000005b8be7c36 */ /* 0x000fe40008000000 */
[--C-:B0-----:R-:W-:Y:S02]  /*5900*/  IMAD.IADD R186, R188, 0x1, R189.reuse ;  /* 0x00000001bcba7824 */ /* 0x101fe400078e02bd */
[----:B------:R-:W-:Y:S01]  /*5910*/  IMAD.IADD R187, R190, 0x1, R189 ;  /* 0x00000001bebb7824 */ /* 0x000fe200078e02bd */
[----:B-1----:R-:W-:Y:S06]  /*5920*/  @P2 BRA `(.L_x_1460) ;  /* 0x00000000005c2947 */ /* 0x002fec0003800000 */
[----:B------:R-:W-:Y:S01]  /*5930*/  IMAD.U32 R0, RZ, RZ, UR39 ;  /* 0x00000027ff007e24 */ /* 0x000fe2000f8e00ff */
[----:B------:R-:W-:Y:S04]  /*5940*/  BSSY B0, `(.L_x_1461) ;  /* 0x0000011000007945 */ /* 0x000fe80003800000 */
[----:B------:R-:W-:-:S04]  /*5950*/  IADD3 R189, -R0, UR60, R189 ;  /* 0x0000003c00bd7c10 */ /* 0x000fc8000fffe1bd */
        /* <DEDUP_REMOVED lines=10> */
.L_x_1462:
[----:B------:R-:W-:-:S05]  /*5a00*/  IMAD.U32 R191, RZ, RZ, UR59 ;  /* 0x0000003bffbf7e24 */ /* 0x000fca000f8e00ff */
[----:B------:R-:W-:-:S13]  /*5a10*/  ISETP.NE.AND P2, PT, R191, 0x1, PT ;  /* 0x00000001bf00780c */ /* 0x000fda0003f45270 */
[----:B------:R-:W0:Y:S02]  /*5a20*/  @P2 LDC.64 R184, c[0x0][0x9e8] ;  /* 0x00027a00ffb82b82 */ /* 0x000e240000000a00 */
[----:B0-----:R-:W-:-:S05]  /*5a30*/  @P2 IMAD.HI.U32 R184, R189, R184, RZ ;  /* 0x000000b8bdb82227 */ /* 0x001fca00078e00ff */
[----:B------:R-:W-:-:S07]  /*5a40*/  @P2 SHF.R.U32.HI R189, RZ, R185, R184 ;  /* 0x000000b9ffbd2219 */ /* 0x000fce00000116b8 */
.L_x_1463:
[----:B------:R-:W-:Y:S05]  /*5a50*/  BSYNC B0 ;  /* 0x0000000000007941 */ /* 0x000fea0003800000 */
.L_x_1461:
[----:B------:R-:W-:-:S04]  /*5a60*/  IMAD R0, R189, R191, -R2 ;  /* 0x000000bfbd007224 */ /* 0x000fc800078e0a02 */
[----:B------:R-:W-:-:S05]  /*5a70*/  IMAD R0, R17, -0x2, R0 ;  /* 0xfffffffe11007824 */ /* 0x000fca00078e0200 */
[----:B------:R-:W-:Y:S02]  /*5a80*/  VIADDMNMX R186, R0, R191, R186, PT ;  /* 0x000000bf00ba7246 */ /* 0x000fe400038001ba */
[----:B------:R-:W-:-:S07]  /*5a90*/  VIMNMX R187, R187, R0, !PT ;  /* 0x00000000bbbb7248 */ /* 0x000fce0007fe0100 */
.L_x_1460:
        /* <DEDUP_REMOVED lines=13> */
[----:B0-----:R-:W-:Y:S01]  /*5b70*/  IMAD.IADD R184, R188, 0x1, R21 ;  /* 0x00000001bcb87824 */ /* 0x001fe200078e0215 */
        /* <DEDUP_REMOVED lines=8> */
[C---:B------:R-:W-:Y:S02]  /*5c00*/  ISETP.GT.AND P3, PT, R187.reuse, 0x19, P2 ;  /* 0x00000019bb00780c */ /* 0x040fe40001764270 */
        /* <DEDUP_REMOVED lines=25> */
[----:B------:R-:W-:Y:S01]  /*5da0*/  ISETP.LT.OR P3, PT, R186, 0x3a, P3 ;  /* 0x0000003aba00780c */ /* 0x000fe20001f61670 */
[----:B------:R-:W-:Y:S01]  /*5db0*/  IMAD.IADD R186, R190, 0x1, R21 ;  /* 0x00000001beba7824 */ /* 0x000fe200078e0215 */
[----:B------:R-:W-:-:S02]  /*5dc0*/  FSEL R177, R177, -INF , !P4 ;  /* 0xff800000b1b17808 */ /* 0x000fc40006000000 */
[----:B------:R-:W-:Y:S02]  /*5dd0*/  FSEL R180, R180, -INF , !P6 ;  /* 0xff800000b4b47808 */ /* 0x000fe40007000000 */
[----:B------:R-:W-:Y:S01]  /*5de0*/  FSEL R181, R181, -INF , !P3 ;  /* 0xff800000b5b57808 */ /* 0x000fe20005800000 */
[----:B------:R-:W-:Y:S06]  /*5df0*/  @P5 BRA `(.L_x_1464) ;  /* 0x00000000005c5947 */ /* 0x000fec0003800000 */
        /* <DEDUP_REMOVED lines=13> */
.L_x_1466:
[----:B------:R-:W-:-:S05]  /*5ed0*/  IMAD.U32 R187, RZ, RZ, UR59 ;  /* 0x0000003bffbb7e24 */ /* 0x000fca000f8e00ff */
[----:B------:R-:W-:-:S13]  /*5ee0*/  ISETP.NE.AND P3, PT, R187, 0x1, PT ;  /* 0x00000001bb00780c */ /* 0x000fda0003f65270 */
[----:B------:R-:W0:Y:S02]  /*5ef0*/  @P3 LDC.64 R152, c[0x0][0x9e8] ;  /* 0x00027a00ff983b82 */ /* 0x000e240000000a00 */
[----:B0-----:R-:W-:-:S05]  /*5f00*/  @P3 IMAD.HI.U32 R152, R21, R152, RZ ;  /* 0x0000009815983227 */ /* 0x001fca00078e00ff */
[----:B------:R-:W-:-:S07]  /*5f10*/  @P3 SHF.R.U32.HI R21, RZ, R153, R152 ;  /* 0x00000099ff153219 */ /* 0x000fce0000011698 */
.L_x_1467:
[----:B------:R-:W-:Y:S05]  /*5f20*/  BSYNC B0 ;  /* 0x0000000000007941 */ /* 0x000fea0003800000 */
.L_x_1465:
[----:B------:R-:W-:-:S04]  /*5f30*/  IMAD R2, R21, R187, -R2 ;  /* 0x000000bb15027224 */ /* 0x000fc800078e0a02 */
[----:B------:R-:W-:-:S05]  /*5f40*/  IMAD R21, R17, -0x2, R2 ;  /* 0xfffffffe11157824 */ /* 0x000fca00078e0202 */
[----:B------:R-:W-:Y:S02]  /*5f50*/  VIADDMNMX R184, R21, R187, R184, PT ;  /* 0x000000bb15b87246 */ /* 0x000fe400038001b8 */
[----:B------:R-:W-:-:S07]  /*5f60*/  VIMNMX R186, R186, R21, !PT ;  /* 0x00000015baba7248 */ /* 0x000fce0007fe0100 */
.L_x_1464:
        /* <DEDUP_REMOVED lines=53> */
[----:B------:R-:W-:-:S02]  /*62c0*/  FMNMX.FTZ R153, R155, R2, !PT ;  /* 0x000000029b997209 */ /* 0x000fc40007810000 */
[----:B------:R-:W-:Y:S02]  /*62d0*/  ISETP.GT.AND P3, PT, R186, 0x29, P2 ;  /* 0x00000029ba00780c */ /* 0x000fe40001764270 */
[----:B------:R-:W-:Y:S02]  /*62e0*/  FMNMX.FTZ R2, R158, R153, !PT ;  /* 0x000000999e027209 */ /* 0x000fe40007810000 */
[----:B------:R-:W-:Y:S02]  /*62f0*/  FSEL R171, R171, -INF , !P5 ;  /* 0xff800000abab7808 */ /* 0x000fe40006800000 */
[----:B------:R-:W-:Y:S02]  /*6300*/  FMNMX.FTZ R153, R159, R2, !PT ;  /* 0x000000029f997209 */ /* 0x000fe40007810000 */
[----:B------:R-:W-:Y:S02]  /*6310*/  ISETP.LT.OR P6, PT, R184, 0x29, P6 ;  /* 0x00000029b800780c */ /* 0x000fe400037c1670 */
[----:B------:R-:W-:-:S02]  /*6320*/  FMNMX.FTZ R2, R162, R153, !PT ;  /* 0x00000099a2027209 */ /* 0x000fc40007810000 */
[----:B------:R-:W-:Y:S02]  /*6330*/  ISETP.GT.AND P5, PT, R186, 0x30, P2 ;  /* 0x00000030ba00780c */ /* 0x000fe400017a4270 */
[----:B------:R-:W-:Y:S02]  /*6340*/  FMNMX.FTZ R153, R163, R2, !PT ;  /* 0x00000002a3997209 */ /* 0x000fe40007810000 */
[----:B------:R-:W-:Y:S02]  /*6350*/  ISETP.LT.OR P3, PT, R184, 0x2a, P3 ;  /* 0x0000002ab800780c */ /* 0x000fe40001f61670 */
[----:B------:R-:W-:Y:S02]  /*6360*/  FSEL R174, R174, -INF , !P6 ;  /* 0xff800000aeae7808 */ /* 0x000fe40007000000 */
[----:B------:R-:W-:Y:S02]  /*6370*/  ISETP.GT.AND P6, PT, R186, 0x31, P2 ;  /* 0x00000031ba00780c */ /* 0x000fe400017c4270 */
[----:B0-----:R-:W-:-:S02]  /*6380*/  FMNMX.FTZ R21, R152, R21, !PT ;  /* 0x0000001598157209 */ /* 0x001fc40007810000 */
[----:B------:R-:W-:Y:S02]  /*6390*/  FSEL R175, R175, -INF , !P3 ;  /* 0xff800000afaf7808 */ /* 0x000fe40005800000 */
[C---:B------:R-:W-:Y:S01]  /*63a0*/  FSETP.NEU.FTZ.AND P4, PT, R21.reuse, -INF , PT ;  /* 0xff8000001500780b */ /* 0x040fe20003f9d000 */
[----:B------:R-:W-:Y:S01]  /*63b0*/  FMUL.FTZ R152, R21, UR5 ;  /* 0x0000000515987c20 */ /* 0x000fe20008410000 */
[----:B------:R-:W-:Y:S02]  /*63c0*/  ISETP.LT.OR P5, PT, R184, 0x31, P5 ;  /* 0x00000031b800780c */ /* 0x000fe40002fa1670 */
[----:B------:R-:W-:Y:S02]  /*63d0*/  ISETP.GT.AND P3, PT, R186, 0x38, P2 ;  /* 0x00000038ba00780c */ /* 0x000fe40001764270 */
[----:B------:R-:W-:Y:S02]  /*63e0*/  FSEL R2, R152, RZ, P4 ;  /* 0x000000ff98027208 */ /* 0x000fe40002000000 */
[----:B------:R-:W-:-:S02]  /*63f0*/  FMNMX.FTZ R152, R166, R153, !PT ;  /* 0x00000099a6987209 */ /* 0x000fc40007810000 */
        /* <DEDUP_REMOVED lines=31> */
[----:B------:R-:W-:Y:S01]  /*65f0*/  FFMA.FTZ R181, R181, UR5, -R2 ;  /* 0x00000005b5b57c23 */ /* 0x000fe20008010802 */
[----:B------:R-:W-:Y:S01]  /*6600*/  FSEL R187, R21, RZ, P4 ;  /* 0x000000ff15bb7208 */ /* 0x000fe20002000000 */
[----:B------:R-:W-:Y:S01]  /*6610*/  MUFU.EX2 R153, R153 ;  /* 0x0000009900997308 */ /* 0x000fe20000000800 */
[----:B------:R-:W-:-:S03]  /*6620*/  FMNMX.FTZ R0, R183, R0, !PT ;  /* 0x00000000b7007209 */ /* 0x000fc60007810000 */
[----:B------:R-:W-:Y:S02]  /*6630*/  FADD.FTZ R187, -R187, R4 ;  /* 0x00000004bbbb7221 */ /* 0x000fe40000010100 */
[----:B------:R-:W0:Y:S02]  /*6640*/  SHFL.BFLY PT, R185, R0, 0x2, 0x1f ;  /* 0x0c401f0000b97f89 */ /* 0x000e2400000e0000 */
[----:B------:R-:W-:Y:S01]  /*6650*/  FMUL.FTZ R187, R187, UR5 ;  /* 0x00000005bbbb7c20 */ /* 0x000fe20008410000 */
[----:B------:R-:W-:Y:S08]  /*6660*/  MUFU.EX2 R196, R196 ;  /* 0x000000c400c47308 */ /* 0x000ff00000000800 */
[----:B------:R-:W-:Y:S08]  /*6670*/  MUFU.EX2 R198, R198 ;  /* 0x000000c600c67308 */ /* 0x000ff00000000800 */
[----:B------:R-:W-:Y:S01]  /*6680*/  MUFU.EX2 R157, R157 ;  /* 0x0000009d009d7308 */ /* 0x000fe20000000800 */
[----:B0-----:R-:W-:-:S07]  /*6690*/  FMNMX.FTZ R185, R0, R185, !PT ;  /* 0x000000b900b97209 */ /* 0x001fce0007810000 */
[----:B------:R-:W0:Y:S01]  /*66a0*/  MUFU.EX2 R0, R187 ;  /* 0x000000bb00007308 */ /* 0x000e220000000800 */
[----:B------:R-:W1:Y:S07]  /*66b0*/  SHFL.BFLY PT, R152, R185, 0x1, 0x1f ;  /* 0x0c201f00b9987f89 */ /* 0x000e6e00000e0000 */
[----:B------:R-:W2:Y:S08]  /*66c0*/  MUFU.EX2 R192, R192 ;  /* 0x000000c000c07308 */ /* 0x000eb00000000800 */
[----:B------:R-:W3:Y:S08]  /*66d0*/  MUFU.EX2 R161, R161 ;  /* 0x000000a100a17308 */ /* 0x000ef00000000800 */
[----:B------:R-:W-:Y:S01]  /*66e0*/  MUFU.EX2 R194, R194 ;  /* 0x000000c200c27308 */ /* 0x000fe20000000800 */
[----:B-1----:R-:W-:-:S04]  /*66f0*/  FMNMX.FTZ R152, R185, R152, !PT ;  /* 0x00000098b9987209 */ /* 0x002fc80007810000 */
[C---:B------:R-:W-:Y:S01]  /*6700*/  FSETP.NEU.FTZ.AND P2, PT, R152.reuse, -INF , PT ;  /* 0xff8000009800780b */ /* 0x040fe20003f5d000 */
[C---:B------:R-:W-:Y:S02]  /*6710*/  FMUL.FTZ R156, R152.reuse, UR5 ;  /* 0x00000005989c7c20 */ /* 0x040fe40008410000 */
[----:B------:R-:W-:Y:S01]  /*6720*/  MUFU.EX2 R165, R165 ;  /* 0x000000a500a57308 */ /* 0x000fe20000000800 */
[----:B------:R-:W-:Y:S02]  /*6730*/  FSEL R2, R152, RZ, P2 ;  /* 0x000000ff98027208 */ /* 0x000fe40001000000 */
[----:B------:R-:W-:Y:S02]  /*6740*/  FSEL R156, R156, RZ, P2 ;  /* 0x000000ff9c9c7208 */ /* 0x000fe40001000000 */
[----:B------:R-:W-:Y:S01]  /*6750*/  ISETP.GT.AND P2, PT, R20, UR58, PT ;  /* 0x0000003a14007c0c */ /* 0x000fe2000bf44270 */
[----:B------:R-:W-:Y:S01]  /*6760*/  FADD.FTZ R2, -R2, R3 ;  /* 0x0000000302027221 */ /* 0x000fe20000010100 */
[----:B0-----:R-:W-:Y:S01]  /*6770*/  FFMA.FTZ R3, R0, R16, R153 ;  /* 0x0000001000037223 */ /* 0x001fe20000010099 */
        /* <DEDUP_REMOVED lines=19> */
[----:B--2---:R-:W-:Y:S01]  /*68b0*/  FADD.FTZ R164, R192, R3 ;  /* 0x00000003c0a47221 */ /* 0x004fe20000010000 */
[----:B------:R-:W-:Y:S01]  /*68c0*/  FFMA.FTZ R182, R182, UR5, -R156 ;  /* 0x00000005b6b67c23 */ /* 0x000fe2000801089c */
[----:B------:R-:W-:Y:S01]  /*68d0*/  IMAD.U32 R155, RZ, RZ, UR10 ;  /* 0x0000000aff9b7e24 */ /* 0x000fe2000f8e00ff */
[----:B------:R-:W1:Y:S01]  /*68e0*/  MUFU.EX2 R4, R4 ;  /* 0x0000000400047308 */ /* 0x000e620000000800 */
[----:B------:R-:W-:Y:S01]  /*68f0*/  F2FP.BF16.F32.PACK_AB R196, R196, R153 ;  /* 0x00000099c4c4723e */ /* 0x000fe200000010ff */
[----:B------:R-:W-:Y:S01]  /*6900*/  VIADD R20, R20, 0xffffffff ;  /* 0xffffffff14147836 */ /* 0x000fe20000000000 */
[----:B------:R-:W-:Y:S01]  /*6910*/  F2FP.BF16.F32.PACK_AB R198, R157, R198 ;  /* 0x000000c69dc6723e */ /* 0x000fe200000010ff */
[----:B------:R-:W-:Y:S01]  /*6920*/  @!P1 VIADD R155, R155, 0x30860 ;  /* 0x000308609b9b9836 */ /* 0x000fe20000000000 */
[----:B---3--:R-:W-:-:S03]  /*6930*/  F2FP.BF16.F32.PACK_AB R192, R161, R192 ;  /* 0x000000c0a1c0723e */ /* 0x008fc600000010ff */
        /* <DEDUP_REMOVED lines=15> */
[----:B------:R-:W-:-:S05]  /*6a30*/  IMAD.MOV.U32 R4, RZ, RZ, R21 ;  /* 0x000000ffff047224 */ /* 0x000fca00078e0015 */
        /* <DEDUP_REMOVED lines=31> */
[----:B---3--:R-:W-:-:S07]  /*6c30*/  FADD.FTZ R3, R191, R16 ;  /* 0x00000010bf037221 */ /* 0x008fce0000010000 */
[----:B------:R-:W3:Y:S01]  /*6c40*/  MUFU.EX2 R185, R185 ;  /* 0x000000b900b97308 */ /* 0x000ee20000000800 */
[C---:B-1----:R-:W-:Y:S01]  /*6c50*/  FADD.FTZ R5, R177.reuse, R166 ;  /* 0x000000a6b1057221 */ /* 0x042fe20000010000 */
[----:B------:R-:W-:-:S06]  /*6c60*/  F2FP.BF16.F32.PACK_AB R184, R177, R184 ;  /* 0x000000b8b1b8723e */ /* 0x000fcc00000010ff */
[----:B------:R-:W1:Y:S01]  /*6c70*/  MUFU.EX2 R179, R179 ;  /* 0x000000b300b37308 */ /* 0x000e620000000800 */
[C---:B--2---:R-:W-:Y:S01]  /*6c80*/  FADD.FTZ R166, R164.reuse, R3 ;  /* 0x00000003a4a67221 */ /* 0x044fe20000010000 */
[----:B------:R-:W-:Y:S01]  /*6c90*/  F2FP.BF16.F32.PACK_AB R191, R164, R191 ;  /* 0x000000bfa4bf723e */ /* 0x000fe200000010ff */
[----:B------:R-:W-:-:S05]  /*6ca0*/  IMAD.MOV.U32 R3, RZ, RZ, R152 ;  /* 0x000000ffff037224 */ /* 0x000fca00078e0098 */
[----:B------:R-:W2:Y:S01]  /*6cb0*/  MUFU.EX2 R186, R186 ;  /* 0x000000ba00ba7308 */ /* 0x000ea20000000800 */
[----:B---3--:R-:W-:-:S07]  /*6cc0*/  FADD.FTZ R166, R185, R166 ;  /* 0x000000a6b9a67221 */ /* 0x008fce0000010000 */
[----:B------:R-:W3:Y:S01]  /*6cd0*/  MUFU.EX2 R187, R182 ;  /* 0x000000b600bb7308 */ /* 0x000ee20000000800 */
[C---:B-1----:R-:W-:Y:S01]  /*6ce0*/  FADD.FTZ R166, R179.reuse, R166 ;  /* 0x000000a6b3a67221 */ /* 0x042fe20000010000 */
[----:B------:R-:W-:-:S06]  /*6cf0*/  F2FP.BF16.F32.PACK_AB R185, R179, R185 ;  /* 0x000000b9b3b9723e */ /* 0x000fcc00000010ff */
[----:B------:R-:W1:Y:S01]  /*6d00*/  MUFU.EX2 R181, R181 ;  /* 0x000000b500b57308 */ /* 0x000e620000000800 */
[----:B--2---:R-:W-:-:S07]  /*6d10*/  FADD.FTZ R16, R186, R5 ;  /* 0x00000005ba107221 */ /* 0x004fce0000010000 */
[----:B------:R-:W2:Y:S01]  /*6d20*/  MUFU.EX2 R156, R156 ;  /* 0x0000009c009c7308 */ /* 0x000ea20000000800 */
[----:B---3--:R-:W-:Y:S01]  /*6d30*/  FADD.FTZ R166, R187, R166 ;  /* 0x000000a6bba67221 */ /* 0x008fe20000010000 */
[C---:B-1----:R-:W-:Y:S01]  /*6d40*/  FADD.FTZ R16, R181.reuse, R16 ;  /* 0x00000010b5107221 */ /* 0x042fe20000010000 */
[----:B------:R-:W-:Y:S02]  /*6d50*/  F2FP.BF16.F32.PACK_AB R186, R181, R186 ;  /* 0x000000bab5ba723e */ /* 0x000fe400000010ff */
[C---:B--2---:R-:W-:Y:S01]  /*6d60*/  FADD.FTZ R5, R156.reuse, R166 ;  /* 0x000000a69c057221 */ /* 0x044fe20000010000 */
[----:B------:R-:W-:Y:S01]  /*6d70*/  F2FP.BF16.F32.PACK_AB R187, R156, R187 ;  /* 0x000000bb9cbb723e */ /* 0x000fe200000010ff */
[----:B0-----:R-:W-:Y:S06]  /*6d80*/  @P2 BRA `(.L_x_1468) ;  /* 0xffffffd8002c2947 */ /* 0x001fec000383ffff */
[----:B------:R-:W-:Y:S01]  /*6d90*/  IMAD.MOV.U32 R3, RZ, RZ, R152 ;  /* 0x000000ffff037224 */ /* 0x000fe200078e0098 */
[----:B------:R-:W-:Y:S01]  /*6da0*/  UMOV UR36, UR4 ;  /* 0x0000000400247c82 */ /* 0x000fe20008000000 */
[----:B------:R-:W-:Y:S01]  /*6db0*/  IMAD.MOV.U32 R4, RZ, RZ, R21 ;  /* 0x000000ffff047224 */ /* 0x000fe200078e0015 */
[----:B------:R-:W-:-:S06]  /*6dc0*/  UMOV UR38, UR7 ;  /* 0x0000000700267c82 */ /* 0x000fcc0008000000 */
.L_x_1451:
[----:B------:R-:W-:Y:S01]  /*6dd0*/  ULDC UR4, c[0x0][0x448] ;  /* 0x0001120000047ab9 */ /* 0x000fe20000000800 */
[----:B------:R-:W-:Y:S02]  /*6de0*/  UIADD3 UR10, UR61, 0x7f, URZ ;  /* 0x0000007f3d0a7890 */ /* 0x000fe4000fffe03f */
[----:B------:R-:W-:Y:S02]  /*6df0*/  UISETP.NE.AND UP0, UPT, UR4, 0x1, UPT ;  /* 0x000000010400788c */ /* 0x000fe4000bf05270 */
[----:B------:R-:W-:Y:S01]  /*6e00*/  UIADD3 UR11, UR60, 0x1, -UR39 ;  /* 0x000000013c0b7890 */ /* 0x000fe2000fffe827 */
[----:B------:R-:W-:Y:S02]  /*6e10*/  ULDC UR4, c[0x0][0x9e4] ;  /* 0x0002790000047ab9 */ /* 0x000fe40000000800 */
[----:B------:R-:W-:-:S06]  /*6e20*/  UISETP.GE.AND UP1, UPT, UR4, 0x1, UPT ;  /* 0x000000010400788c */ /* 0x000fcc000bf26270 */
[----:B------:R-:W-:Y:S01]  /*6e30*/  @UP0 ULDC UR6, c[0x0][0x44c] ;  /* 0x0001130000060ab9 */ /* 0x000fe20000000800 */
[----:B------:R-:W-:Y:S01]  /*6e40*/  PLOP3.LUT P6, PT, PT, PT, UP1, 0x80, 0x0 ;  /* 0x000000000000781c */ /* 0x000fe20003fcf018 */
[----:B------:R-:W-:Y:S01]  /*6e50*/  UIMAD.WIDE.U32 UR6, UR10, UR6, URZ ;  /* 0x000000060a0672a5 */ /* 0x000fe2000f8e003f */
[----:B------:R-:W-:-:S03]  /*6e60*/  @UP0 ULDC UR14, c[0x0][0x450] ;  /* 0x00011400000e0ab9 */ /* 0x000fc60000000800 */
[----:B------:R-:W-:-:S04]  /*6e70*/  @UP0 USHF.R.U32.HI UR10, URZ, UR14, UR7 ;  /* 0x0000000e3f0a0299 */ /* 0x000fc80008011607 */
[----:B------:R-:W-:-:S04]  /*6e80*/  UIADD3 UR10, UR11, UR10, URZ ;  /* 0x0000000a0b0a7290 */ /* 0x000fc8000fffe03f */
[----:B------:R-:W-:Y:S01]  /*6e90*/  UIADD3 UR18, UR10, -UR18, URZ ;  /* 0x800000120a127290 */ /* 0x000fe2000fffe03f */
[----:B------:R-:W-:Y:S11]  /*6ea0*/  @!P6 BRA `(.L_x_1469) ;  /* 0x000000000048e947 */ /* 0x000ff60003800000 */
[----:B------:R-:W-:Y:S02]  /*6eb0*/  UMOV UR14, UR10 ;  /* 0x0000000a000e7c82 */ /* 0x000fe40008000000 */
        /* <DEDUP_REMOVED lines=10> */
.L_x_1470:
[----:B------:R-:W-:-:S11]  /*6f60*/  UISETP.NE.AND UP1, UPT, UR4, 0x1, UPT ;  /* 0x000000010400788c */ /* 0x000fd6000bf25270 */
[----:B------:R-:W-:Y:S02]  /*6f70*/  @UP1 ULDC.64 UR6, c[0x0][0x9e8] ;  /* 0x00027a0000061ab9 */ /* 0x000fe40000000a00 */
[----:B------:R-:W-:-:S04]  /*6f80*/  UIMAD.WIDE.U32 UR10, UR14, UR6, URZ ;  /* 0x000000060e0a72a5 */ /* 0x000fc8000f8e003f */
[----:B------:R-:W-:-:S12]  /*6f90*/  @UP1 USHF.R.U32.HI UR14, URZ, UR7, UR11 ;  /* 0x000000073f0e1299 */ /* 0x000fd8000801160b */
.L_x_1471:
[----:B------:R-:W-:-:S04]  /*6fa0*/  UIMAD UR4, UR14, UR4, URZ ;  /* 0x000000040e0472a4 */ /* 0x000fc8000f8e023f */
[----:B------:R-:W-:-:S04]  /*6fb0*/  UISETP.LT.AND UP1, UPT, UR18, UR4, UPT ;  /* 0x000000041200728c */ /* 0x000fc8000bf21270 */
[----:B------:R-:W-:-:S12]  /*6fc0*/  USEL UR18, UR18, UR4, !UP1 ;  /* 0x0000000412127287 */ /* 0x000fd8000c800000 */
.L_x_1469:
[----:B------:R-:W-:Y:S01]  /*6fd0*/  UIADD3 UR18, UR18, 0x3f, URZ ;  /* 0x0000003f12127890 */ /* 0x000fe2000fffe03f */
[----:B------:R-:W-:-:S03]  /*6fe0*/  R2UR UR6, R23 ;  /* 0x00000000170672ca */ /* 0x000fc600000e0000 */
[----:B------:R-:W-:-:S04]  /*6ff0*/  USHF.R.S32.HI UR4, URZ, 0x1f, UR18 ;  /* 0x0000001f3f047899 */ /* 0x000fc80008011412 */
[----:B------:R-:W-:-:S04]  /*7000*/  ULEA.HI UR4, UR4, UR18, URZ, 0x6 ;  /* 0x0000001204047291 */ /* 0x000fc8000f8f303f */
[----:B------:R-:W-:-:S04]  /*7010*/  USHF.R.S32.HI UR4, URZ, 0x6, UR4 ;  /* 0x000000063f047899 */ /* 0x000fc80008011404 */
[----:B------:R-:W-:-:S04]  /*7020*/  UISETP.LT.AND UP1, UPT, UR6, UR4, UPT ;  /* 0x000000040600728c */ /* 0x000fc8000bf21270 */
[----:B------:R-:W-:-:S06]  /*7030*/  USEL UR58, UR6, UR4, !UP1 ;  /* 0x00000004063a7287 */ /* 0x000fcc000c800000 */
[----:B------:R-:W-:-:S13]  /*7040*/  ISETP.GE.AND P2, PT, R20, UR58, PT ;  /* 0x0000003a14007c0c */ /* 0x000fda000bf46270 */
[----:B------:R-:W-:Y:S05]  /*7050*/  @!P2 BRA `(.L_x_1472) ;  /* 0x0000001c002ca947 */ /* 0x000fea0003800000 */
[----:B------:R-:W-:Y:S01]  /*7060*/  IMAD.MOV.U32 R218, RZ, RZ, R3 ;  /* 0x000000ffffda7224 */ /* 0x000fe200078e0003 */
[----:B------:R-:W-:Y:S01]  /*7070*/  UMOV UR6, UR38 ;  /* 0x0000002600067c82 */ /* 0x000fe20008000000 */
[----:B------:R-:W-:Y:S01]  /*7080*/  IMAD.MOV.U32 R21, RZ, RZ, R4 ;  /* 0x000000ffff157224 */ /* 0x000fe200078e0004 */
[----:B------:R-:W-:Y:S01]  /*7090*/  UMOV UR4, UR36 ;  /* 0x0000002400047c82 */ /* 0x000fe20008000000 */
[----:B------:R-:W-:-:S05]  /*70a0*/  ULDC UR59, c[0x0][0x988] ;  /* 0x00026200003b7ab9 */ /* 0x000fca0000000800 */
.L_x_1481:
        /* <DEDUP_REMOVED lines=8> */
.L_x_1473:
[----:B------:R-:W-:Y:S01]  /*7130*/  ULEA UR5, UR36, UR37, 0x3 ;  /* 0x0000002524057291 */ /* 0x000fe2000f8e183f */
[----:B------:R-:W-:-:S05]  /*7140*/  IMAD.U32 R3, RZ, RZ, UR38 ;  /* 0x00000026ff037e24 */ /* 0x000fca000f8e00ff */
[----:B------:R-:W-:-:S04]  /*7150*/  SHF.L.U32 R3, R3, 0x1f, RZ ;  /* 0x0000001f03037819 */ /* 0x000fc800000006ff */
[----:B------:R0:W1:Y:S01]  /*7160*/  SYNCS.PHASECHK.TRANS64.TRYWAIT P2, [UR5+0x30830], R3 ;  /* 0x03083003ff0075a7 */ /* 0x0000620008040145 */
[----:B------:R-:W-:Y:S05]  /*7170*/  @!P0 BRA `(.L_x_1474) ;  /* 0x0000000000048947 */ /* 0x000fea0003800000 */
[----:B------:R-:W-:Y:S01]  /*7180*/  BPT.TRAP 0x1 ;  /* 0x000000040000795c */ /* 0x000fe20000300000 */
.L_x_1474:
[----:B-1----:R-:W-:Y:S05]  /*7190*/  @P2 BRA `(.L_x_1475) ;  /* 0x0000000000082947 */ /* 0x002fea0003800000 */
[----:B------:R-:W1:Y:S02]  /*71a0*/  SYNCS.PHASECHK.TRANS64.TRYWAIT P2, [UR5+0x30830], R3 ;  /* 0x03083003ff0075a7 */ /* 0x000e640008040145 */
[----:B-1----:R-:W-:Y:S05]  /*71b0*/  @!P2 BRA `(.L_x_1476) ;  /* 0x000000fc0090a947 */ /* 0x002fea0003800000 */
.L_x_1475:
[----:B------:R-:W-:Y:S01]  /*71c0*/  R2UR UR5, R18 ;  /* 0x00000000120572ca */ /* 0x000fe200000e0000 */
[----:B------:R-:W-:Y:S01]  /*71d0*/  WARPGROUP.ARRIVE ;  /* 0x00000000000079c5 */ /* 0x000fe20000000000 */
        /* <DEDUP_REMOVED lines=222> */
.L_x_1477:
[----:B------:R-:W-:Y:S01]  /*7fc0*/  ULEA UR14, UR4, UR37, 0x3 ;  /* 0x00000025040e7291 */ /* 0x000fe2000f8e183f */
[----:B------:R-:W-:-:S05]  /*7fd0*/  IMAD.U32 R0, RZ, RZ, UR6 ;  /* 0x00000006ff007e24 */ /* 0x000fca000f8e00ff */
[----:B------:R-:W-:-:S04]  /*7fe0*/  SHF.L.U32 R0, R0, 0x1f, RZ ;  /* 0x0000001f00007819 */ /* 0x000fc800000006ff */
[----:B------:R2:W3:Y:S01]  /*7ff0*/  SYNCS.PHASECHK.TRANS64.TRYWAIT P2, [UR14+0x30850], R0 ;  /* 0x03085000ff0075a7 */ /* 0x0004e2000804014e */
[----:B------:R-:W-:Y:S05]  /*8000*/  @!P0 BRA `(.L_x_1478) ;  /* 0x0000000000048947 */ /* 0x000fea0003800000 */
[----:B------:R-:W-:Y:S01]  /*8010*/  BPT.TRAP 0x1 ;  /* 0x000000040000795c */ /* 0x000fe20000300000 */
.L_x_1478:
[----:B---3--:R-:W-:Y:S05]  /*8020*/  @P2 BRA `(.L_x_1479) ;  /* 0x0000000000082947 */ /* 0x008fea0003800000 */
[----:B------:R-:W3:Y:S02]  /*8030*/  SYNCS.PHASECHK.TRANS64.TRYWAIT P2, [UR14+0x30850], R0 ;  /* 0x03085000ff0075a7 */ /* 0x000ee4000804014e */
[----:B---3--:R-:W-:Y:S05]  /*8040*/  @!P2 BRA `(.L_x_1480) ;  /* 0x000000f00004a947 */ /* 0x008fea0003800000 */
.L_x_1479:
[----:B------:R-:W-:Y:S01]  /*8050*/  UIADD3 UR5, UR37, 0x400, URZ ;  /* 0x0000040025057890 */ /* 0x000fe2000fffe03f */
[----:B------:R-:W-:Y:S01]  /*8060*/  WARPGROUP.ARRIVE ;  /* 0x00000000000079c5 */ /* 0x000fe20000000000 */
[----:B------:R-:W-:Y:S01]  /*8070*/  UMOV UR11, 0x40000040 ;  /* 0x40000040000b7882 */ /* 0x000fe20000000000 */
[----:B0-2---:R-:W-:Y:S01]  /*8080*/  FMNMX.FTZ R0, R152, R21, !PT ;  /* 0x0000001598007209 */ /* 0x005fe20007810000 */
[----:B------:R-:W-:Y:S01]  /*8090*/  USHF.R.U32.HI UR5, URZ, 0x4, UR5 ;  /* 0x000000043f057899 */ /* 0x000fe20008011605 */
[C---:B------:R-:W-:Y:S01]  /*80a0*/  ISETP.GT.AND P2, PT, R20.reuse, UR58, PT ;  /* 0x0000003a14007c0c */ /* 0x040fe2000bf44270 */
        /* <DEDUP_REMOVED lines=198> */
.L_x_1472:
        /* <DEDUP_REMOVED lines=9> */
.L_x_1499:
        /* <DEDUP_REMOVED lines=8> */
.L_x_1483:
[----:B------:R-:W-:Y:S01]  /*8e20*/  ULEA UR5, UR36, UR37, 0x3 ;  /* 0x0000002524057291 */ /* 0x000fe2000f8e183f */
[----:B------:R-:W-:-:S05]  /*8e30*/  IMAD.U32 R3, RZ, RZ, UR38 ;  /* 0x00000026ff037e24 */ /* 0x000fca000f8e00ff */
[----:B------:R-:W-:-:S04]  /*8e40*/  SHF.L.U32 R3, R3, 0x1f, RZ ;  /* 0x0000001f03037819 */ /* 0x000fc800000006ff */
[----:B------:R0:W1:Y:S01]  /*8e50*/  SYNCS.PHASECHK.TRANS64.TRYWAIT P2, [UR5+0x30830], R3 ;  /* 0x03083003ff0075a7 */ /* 0x0000620008040145 */
[----:B------:R-:W-:Y:S05]  /*8e60*/  @!P0 BRA `(.L_x_1484) ;  /* 0x0000000000048947 */ /* 0x000fea0003800000 */
[----:B------:R-:W-:Y:S01]  /*8e70*/  BPT.TRAP 0x1 ;  /* 0x000000040000795c */ /* 0x000fe20000300000 */
.L_x_1484:
[----:B-1----:R-:W-:Y:S05]  /*8e80*/  @P2 BRA `(.L_x_1485) ;  /* 0x0000000000082947 */ /* 0x002fea0003800000 */
[----:B------:R-:W1:Y:S02]  /*8e90*/  SYNCS.PHASECHK.TRANS64.TRYWAIT P2, [UR5+0x30830], R3 ;  /* 0x03083003ff0075a7 */ /* 0x000e640008040145 */
[----:B-1----:R-:W-:Y:S05]  /*8ea0*/  @!P2 BRA `(.L_x_1486) ;  /* 0x000000e00084a947 */ /* 0x002fea0003800000 */
.L_x_1485:
        /* <DEDUP_REMOVED lines=224> */
.L_x_1487:
[----:B------:R-:W-:Y:S01]  /*9cb0*/  ULEA UR14, UR4, UR37, 0x3 ;  /* 0x00000025040e7291 */ /* 0x000fe2000f8e183f */
[----:B------:R-:W-:-:S05]  /*9cc0*/  IMAD.U32 R0, RZ, RZ, UR6 ;  /* 0x00000006ff007e24 */ /* 0x000fca000f8e00ff */
[----:B------:R-:W-:-:S04]  /*9cd0*/  SHF.L.U32 R0, R0, 0x1f, RZ ;  /* 0x0000001f00007819 */ /* 0x000fc800000006ff */
[----:B------:R2:W3:Y:S01]  /*9ce0*/  SYNCS.PHASECHK.TRANS64.TRYWAIT P2, [UR14+0x30850], R0 ;  /* 0x03085000ff0075a7 */ /* 0x0004e2000804014e */
[----:B------:R-:W-:Y:S05]  /*9cf0*/  @!P0 BRA `(.L_x_1488) ;  /* 0x0000000000048947 */ /* 0x000fea0003800000 */
[----:B------:R-:W-:Y:S01]  /*9d00*/  BPT.TRAP 0x1 ;  /* 0x000000040000795c */ /* 0x000fe20000300000 */
.L_x_1488:
[----:B---3--:R-:W-:Y:S05]  /*9d10*/  @P2 BRA `(.L_x_1489) ;  /* 0x0000000000082947 */ /* 0x008fea0003800000 */
[----:B------:R-:W3:Y:S02]  /*9d20*/  SYNCS.PHASECHK.TRANS64.TRYWAIT P2, [UR14+0x30850], R0 ;  /* 0x03085000ff0075a7 */ /* 0x000ee4000804014e */
[----:B---3--:R-:W-:Y:S05]  /*9d30*/  @!P2 BRA `(.L_x_1490) ;  /* 0x000000d000f8a947 */ /* 0x008fea0003800000 */
.L_x_1489:
[----:B------:R-:W-:Y:S01]  /*9d40*/  UIADD3 UR5, UR37, 0x400, URZ ;  /* 0x0000040025057890 */ /* 0x000fe2000fffe03f */
[----:B------:R-:W-:Y:S01]  /*9d50*/  WARPGROUP.ARRIVE ;  /* 0x00000000000079c5 */ /* 0x000fe20000000000 */
[----:B------:R-:W-:Y:S01]  /*9d60*/  UMOV UR11, 0x40000040 ;  /* 0x40000040000b7882 */ /* 0x000fe20000000000 */
[----:B------:R-:W-:Y:S01]  /*9d70*/  PLOP3.LUT P2, PT, PT, PT, UP0, 0x80, 0x0 ;  /* 0x000000000000781c */ /* 0x000fe20003f4f008 */
[----:B------:R-:W-:Y:S01]  /*9d80*/  USHF.R.U32.HI UR5, URZ, 0x4, UR5 ;  /* 0x000000043f057899 */ /* 0x000fe20008011605 */
[----:B-1----:R-:W-:Y:S01]  /*9d90*/  IMAD.SHL.U32 R4, R20, 0x40, RZ ;  /* 0x0000004014047824 */ /* 0x002fe200078e00ff */
[----:B------:R-:W-:Y:S01]  /*9da0*/  ULDC UR6, c[0x0][0x9e0] ;  /* 0x0002780000067ab9 */ /* 0x000fe20000000800 */
[----:B0-2---:R-:W-:Y:S01]  /*9db0*/  IMAD.U32 R0, RZ, RZ, UR7 ;  /* 0x00000007ff007e24 */ /* 0x005fe2000f8e00ff */
[----:B------:R-:W-:Y:S01]  /*9dc0*/  ULOP3.LUT UR5, UR5, 0x3fff, URZ, 0xc0, !UPT ;  /* 0x00003fff05057892 */ /* 0x000fe2000f8ec03f */
[----:B------:R-:W-:-:S03]  /*9dd0*/  IMAD.U32 R3, RZ, RZ, UR39 ;  /* 0x00000027ff037e24 */ /* 0x000fc6000f8e00ff */
[----:B------:R-:W-:Y:S01]  /*9de0*/  ULOP3.LUT UR5, UR5, 0x2000000, URZ, 0xfc, !UPT ;  /* 0x0200000005057892 */ /* 0x000fe2000f8efc3f */
[----:B------:R-:W-:-:S03]  /*9df0*/  @!P1 LEA R0, R0, UR37, 0x3 ;  /* 0x0000002500009c11 */ /* 0x000fc6000f8e18ff */
[----:B------:R-:W-:Y:S02]  /*9e00*/  ULEA UR4, UR4, UR5, 0xb ;  /* 0x0000000504047291 */ /* 0x000fe4000f8e583f */
[----:B------:R-:W-:-:S05]  /*9e10*/  @!P1 VIADD R0, R0, 0x30840 ;  /* 0x0003084000009836 */ /* 0x000fca0000000000 */
[----:B------:R-:W-:Y:S01]  /*9e20*/  UMOV UR10, UR4 ;  /* 0x00000004000a7c82 */ /* 0x000fe20008000000 */
[----:B------:R-:W-:Y:S01]  /*9e30*/  @!P1 PRMT R0, RZ, 0x654, R0 ;  /* 0x00000654ff009816 */ /* 0x000fe20000000000 */
        /* <DEDUP_REMOVED lines=22> */
[----:B------:R0:W-:Y:S03]  /*9fa0*/  @!P1 SYNCS.ARRIVE.TRANS64.RED.A1T0 RZ, [R0+URZ], RZ ;  /* 0x000000ff00ff99a7 */ /* 0x0001e6000810043f */
[----:B------:R-:W-:Y:S01]  /*9fb0*/  @P2 IMAD.HI.U32 R2, R184, UR4, RZ ;  /* 0x00000004b8022c27 */ /* 0x000fe2000f8e00ff */
[----:B------:R-:W-:-:S04]  /*9fc0*/  @UP0 ULDC UR4, c[0x0][0x450] ;  /* 0x0001140000040ab9 */ /* 0x000fc80000000800 */
[----:B------:R-:W-:Y:S01]  /*9fd0*/  @P2 SHF.R.U32.HI R184, RZ, UR4, R2 ;  /* 0x00000004ffb82c19 */ /* 0x000fe20008011602 */
[----:B------:R-:W-:Y:S01]  /*9fe0*/  ULOP3.LUT UR4, URZ, UR59, URZ, 0x33, !UPT ;  /* 0x0000003b3f047292 */ /* 0x000fe2000f8e333f */
[----:B------:R-:W-:-:S03]  /*9ff0*/  IADD3 R2, -R4, 0x1, RZ ;  /* 0x0000000104027810 */ /* 0x000fc60007ffe1ff */
[----:B------:R-:W1:Y:S02]  /*a000*/  SHFL.IDX PT, R187, R184, RZ, 0x1c1f ;  /* 0x001c1fffb8bb7589 */ /* 0x000e6400000e0000 */
[----:B------:R-:W-:-:S05]  /*a010*/  IMAD R2, R17, -0x2, R2 ;  /* 0xfffffffe11027824 */ /* 0x000fca00078e0202 */
[----:B------:R-:W-:-:S05]  /*a020*/  IADD3 R2, -R3, UR60, R2 ;  /* 0x0000003c03027c10 */ /* 0x000fca000fffe102 */
[C---:B------:R-:W-:Y:S02]  /*a030*/  VIADD R188, R2.reuse, UR6 ;  /* 0x0000000602bc7c36 */ /* 0x040fe40008000000 */
[----:B------:R-:W-:Y:S02]  /*a040*/  VIADD R189, R2, UR4 ;  /* 0x0000000402bd7c36 */ /* 0x000fe40008000000 */
[--C-:B-1----:R-:W-:Y:S02]  /*a050*/  IMAD.IADD R185, R188, 0x1, R187.reuse ;  /* 0x00000001bcb97824 */ /* 0x102fe400078e02bb */
[----:B------:R-:W-:Y:S01]  /*a060*/  IMAD.IADD R186, R189, 0x1, R187 ;  /* 0x00000001bdba7824 */ /* 0x000fe200078e02bb */
[----:B0-----:R-:W-:Y:S06]  /*a070*/  @!P6 BRA `(.L_x_1491) ;  /* 0x00000000005ce947 */ /* 0x001fec0003800000 */
        /* <DEDUP_REMOVED lines=13> */
.L_x_1493:
[----:B------:R-:W-:-:S05]  /*a150*/  IMAD.U32 R190, RZ, RZ, UR58 ;  /* 0x0000003affbe7e24 */ /* 0x000fca000f8e00ff */
[----:B------:R-:W-:-:S13]  /*a160*/  ISETP.NE.AND P2, PT, R190, 0x1, PT ;  /* 0x00000001be00780c */ /* 0x000fda0003f45270 */
[----:B------:R-:W0:Y:S02]  /*a170*/  @P2 LDC.64 R2, c[0x0][0x9e8] ;  /* 0x00027a00ff022b82 */ /* 0x000e240000000a00 */
[----:B0-----:R-:W-:-:S05]  /*a180*/  @P2 IMAD.HI.U32 R2, R187, R2, RZ ;  /* 0x00000002bb022227 */ /* 0x001fca00078e00ff */
[----:B------:R-:W-:-:S07]  /*a190*/  @P2 SHF.R.U32.HI R187, RZ, R3, R2 ;  /* 0x00000003ffbb2219 */ /* 0x000fce0000011602 */
.L_x_1494:
[----:B------:R-:W-:Y:S05]  /*a1a0*/  BSYNC B0 ;  /* 0x0000000000007941 */ /* 0x000fea0003800000 */
.L_x_1492:
[----:B------:R-:W-:-:S04]  /*a1b0*/  IMAD R0, R187, R190, -R4 ;  /* 0x000000bebb007224 */ /* 0x000fc800078e0a04 */
[----:B------:R-:W-:-:S05]  /*a1c0*/  IMAD R0, R17, -0x2, R0 ;  /* 0xfffffffe11007824 */ /* 0x000fca00078e0200 */
[----:B------:R-:W-:Y:S02]  /*a1d0*/  VIADDMNMX R185, R0, R190, R185, PT ;  /* 0x000000be00b97246 */ /* 0x000fe400038001b9 */
[----:B------:R-:W-:-:S07]  /*a1e0*/  VIMNMX R186, R186, R0, !PT ;  /* 0x00000000baba7248 */ /* 0x000fce0007fe0100 */
.L_x_1491:
[----:B------:R-:W-:-:S04]  /*a1f0*/  ISETP.GT.AND P2, PT, R20, -0x1, PT ;  /* 0xffffffff1400780c */ /* 0x000fc80003f44270 */
[C---:B------:R-:W-:Y:S02]  /*a200*/  ISETP.GT.AND P3, PT, R186.reuse, RZ, P2 ;  /* 0x000000ffba00720c */ /* 0x040fe40001764270 */
[C---:B------:R-:W-:Y:S02]  /*a210*/  ISETP.GT.AND P5, PT, R186.reuse, 0x1, P2 ;  /* 0x00000001ba00780c */ /* 0x040fe400017a4270 */
[----:B------:R-:W-:Y:S02]  /*a220*/  ISETP.LT.OR P4, PT, R185, 0x1, P3 ;  /* 0x00000001b900780c */ /* 0x000fe40001f81670 */
[----:B------:R-:W-:Y:S02]  /*a230*/  ISETP.GT.AND P3, PT, R186, 0x8, P2 ;  /* 0x00000008ba00780c */ /* 0x000fe40001764270 */
[----:B------:R-:W-:Y:S02]  /*a240*/  FSEL R152, R152, -INF , !P4 ;  /* 0xff80000098987808 */ /* 0x000fe40006000000 */
[----:B------:R-:W-:-:S02]  /*a250*/  ISETP.GT.AND P4, PT, R186, 0x9, P2 ;  /* 0x00000009ba00780c */ /* 0x000fc40001784270 */
[C---:B------:R-:W-:Y:S02]  /*a260*/  ISETP.LT.OR P5, PT, R185.reuse, 0x2, P5 ;  /* 0x00000002b900780c */ /* 0x040fe40002fa1670 */
[C---:B------:R-:W-:Y:S02]  /*a270*/  ISETP.LT.OR P3, PT, R185.reuse, 0x9, P3 ;  /* 0x00000009b900780c */ /* 0x040fe40001f61670 */
[----:B------:R-:W-:Y:S02]  /*a280*/  ISETP.LT.OR P4, PT, R185, 0xa, P4 ;  /* 0x0000000ab900780c */ /* 0x000fe40002781670 */
[----:B------:R-:W-:Y:S02]  /*a290*/  FSEL R0, R153, -INF , !P5 ;  /* 0xff80000099007808 */ /* 0x000fe40006800000 */
[----:B------:R-:W-:Y:S01]  /*a2a0*/  FSEL R156, R156, -INF , !P3 ;  /* 0xff8000009c9c7808 */ /* 0x000fe20005800000 */
[----:B------:R-:W0:Y:S01]  /*a2b0*/  SHFL.IDX PT, R153, R184, 0x1, 0x1c1f ;  /* 0x003c1f00b8997f89 */ /* 0x000e2200000e0000 */
        /* <DEDUP_REMOVED lines=9> */
[----:B------:R-:W-:Y:S02]  /*a350*/  FSEL R164, R164, -INF , !P4 ;  /* 0xff800000a4a47808 */ /* 0x000fe40006000000 */
[C---:B------:R-:W-:Y:S02]  /*a360*/  ISETP.GT.AND P5, PT, R186.reuse, 0x19, P2 ;  /* 0x00000019ba00780c */ /* 0x040fe400017a4270 */
[----:B------:R-:W-:Y:S01]  /*a370*/  ISETP.GT.AND P3, PT, R186, 0x20, P2 ;  /* 0x00000020ba00780c */ /* 0x000fe20001764270 */
[----:B0-----:R-:W-:Y:S01]  /*a380*/  IMAD.IADD R184, R188, 0x1, R153 ;  /* 0x00000001bcb87824 */ /* 0x001fe200078e0299 */
[----:B------:R-:W-:-:S02]  /*a390*/  ISETP.GT.AND P4, PT, R186, 0x21, P2 ;  /* 0x00000021ba00780c */ /* 0x000fc40001784270 */
        /* <DEDUP_REMOVED lines=16> */
[C---:B------:R-:W-:Y:S02]  /*a4a0*/  ISETP.GT.AND P3, PT, R186.reuse, 0x38, P2 ;  /* 0x00000038ba00780c */ /* 0x040fe40001764270 */
[----:B------:R-:W-:-:S02]  /*a4b0*/  ISETP.GT.AND P4, PT, R186, 0x39, P2 ;  /* 0x00000039ba00780c */ /* 0x000fc40001784270 */
[C---:B------:R-:W-:Y:S02]  /*a4c0*/  ISETP.LT.OR P5, PT, R185.reuse, 0x32, P5 ;  /* 0x00000032b900780c */ /* 0x040fe40002fa1670 */
[C---:B------:R-:W-:Y:S02]  /*a4d0*/  ISETP.LT.OR P3, PT, R185.reuse, 0x39, P3 ;  /* 0x00000039b900780c */ /* 0x040fe40001f61670 */
[----:B------:R-:W-:Y:S01]  /*a4e0*/  ISETP.LT.OR P4, PT, R185, 0x3a, P4 ;  /* 0x0000003ab900780c */ /* 0x000fe20002781670 */
[----:B------:R-:W-:Y:S01]  /*a4f0*/  IMAD.IADD R185, R189, 0x1, R153 ;  /* 0x00000001bdb97824 */ /* 0x000fe200078e0299 */
[----:B------:R-:W-:Y:S02]  /*a500*/  FSEL R177, R177, -INF , !P5 ;  /* 0xff800000b1b17808 */ /* 0x000fe40006800000 */
[----:B------:R-:W-:Y:S02]  /*a510*/  FSEL R180, R180, -INF , !P3 ;  /* 0xff800000b4b47808 */ /* 0x000fe40005800000 */
[----:B------:R-:W-:Y:S01]  /*a520*/  FSEL R181, R181, -INF , !P4 ;  /* 0xff800000b5b57808 */ /* 0x000fe20006000000 */
[----:B------:R-:W-:Y:S06]  /*a530*/  @!P6 BRA `(.L_x_1495) ;  /* 0x00000000005ce947 */ /* 0x000fec0003800000 */
        /* <DEDUP_REMOVED lines=13> */
.L_x_1497:
[----:B------:R-:W-:-:S05]  /*a610*/  IMAD.U32 R187, RZ, RZ, UR58 ;  /* 0x0000003affbb7e24 */ /* 0x000fca000f8e00ff */
[----:B------:R-:W-:-:S13]  /*a620*/  ISETP.NE.AND P3, PT, R187, 0x1, PT ;  /* 0x00000001bb00780c */ /* 0x000fda0003f65270 */
[----:B------:R-:W0:Y:S02]  /*a630*/  @P3 LDC.64 R2, c[0x0][0x9e8] ;  /* 0x00027a00ff023b82 */ /* 0x000e240000000a00 */
[----:B0-----:R-:W-:-:S05]  /*a640*/  @P3 IMAD.HI.U32 R2, R153, R2, RZ ;  /* 0x0000000299023227 */ /* 0x001fca00078e00ff */
[----:B------:R-:W-:-:S07]  /*a650*/  @P3 SHF.R.U32.HI R153, RZ, R3, R2 ;  /* 0x00000003ff993219 */ /* 0x000fce0000011602 */
.L_x_1498:
[----:B------:R-:W-:Y:S05]  /*a660*/  BSYNC B0 ;  /* 0x0000000000007941 */ /* 0x000fea0003800000 */
.L_x_1496:
[----:B------:R-:W-:-:S04]  /*a670*/  IMAD R4, R153, R187, -R4 ;  /* 0x000000bb99047224 */ /* 0x000fc800078e0a04 */
[----:B------:R-:W-:-:S05]  /*a680*/  IMAD R4, R17, -0x2, R4 ;  /* 0xfffffffe11047824 */ /* 0x000fca00078e0204 */
[----:B------:R-:W-:Y:S02]  /*a690*/  VIADDMNMX R184, R4, R187, R184, PT ;  /* 0x000000bb04b87246 */ /* 0x000fe400038001b8 */
[----:B------:R-:W-:-:S07]  /*a6a0*/  VIMNMX R185, R185, R4, !PT ;  /* 0x00000004b9b97248 */ /* 0x000fce0007fe0100 */
.L_x_1495:
        /* <DEDUP_REMOVED lines=10> */
[----:B------:R-:W-:Y:S02]  /*a750*/  ISETP.GT.AND P3, PT, R185, RZ, P2 ;  /* 0x000000ffb900720c */ /* 0x000fe40001764270 */
[----:B------:R-:W-:Y:S02]  /*a760*/  FMNMX.FTZ R2, R160, R3, !PT ;  /* 0x00000003a0027209 */ /* 0x000fe40007810000 */
[----:B------:R-:W-:Y:S02]  /*a770*/  ISETP.LT.OR P3, PT, R184, 0x1, P3 ;  /* 0x00000001b800780c */ /* 0x000fe40001f61670 */
[----:B------:R-:W-:Y:S02]  /*a780*/  FMNMX.FTZ R3, R161, R2, !PT ;  /* 0x00000002a1037209 */ /* 0x000fe40007810000 */
[----:B------:R-:W-:-:S02]  /*a790*/  ISETP.GT.AND P4, PT, R185, 0x8, P2 ;  /* 0x00000008b900780c */ /* 0x000fc40001784270 */
[----:B------:R-:W-:Y:S02]  /*a7a0*/  FMNMX.FTZ R2, R164, R3, !PT ;  /* 0x00000003a4027209 */ /* 0x000fe40007810000 */
[----:B------:R-:W-:Y:S02]  /*a7b0*/  FSEL R187, R154, -INF , !P3 ;  /* 0xff8000009abb7808 */ /* 0x000fe40005800000 */
        /* <DEDUP_REMOVED lines=18> */
[C---:B------:R-:W-:Y:S01]  /*a8e0*/  ISETP.GT.AND P3, PT, R185.reuse, 0x18, P2 ;  /* 0x00000018b900780c */ /* 0x040fe20001764270 */
[----:B------:R-:W0:Y:S01]  /*a8f0*/  SHFL.BFLY PT, R3, R2, 0x2, 0x1f ;  /* 0x0c401f0002037f89 */ /* 0x000e2200000e0000 */
[C---:B------:R-:W-:Y:S02]  /*a900*/  ISETP.LT.OR P5, PT, R184.reuse, 0x12, P5 ;  /* 0x00000012b800780c */ /* 0x040fe40002fa1670 */
[----:B------:R-:W-:Y:S02]  /*a910*/  ISETP.GT.AND P4, PT, R185, 0x19, P2 ;  /* 0x00000019b900780c */ /* 0x000fe40001784270 */
[----:B------:R-:W-:-:S02]  /*a920*/  ISETP.LT.OR P3, PT, R184, 0x19, P3 ;  /* 0x00000019b800780c */ /* 0x000fc40001f61670 */
[----:B------:R-:W-:Y:S02]  /*a930*/  FSEL R163, R163, -INF , !P5 ;  /* 0xff800000a3a37808 */ /* 0x000fe40006800000 */
[----:B------:R-:W-:Y:S02]  /*a940*/  ISETP.LT.OR P4, PT, R184, 0x1a, P4 ;  /* 0x0000001ab800780c */ /* 0x000fe40002781670 */
[C---:B------:R-:W-:Y:S02]  /*a950*/  ISETP.GT.AND P5, PT, R185.reuse, 0x20, P2 ;  /* 0x00000020b900780c */ /* 0x040fe400017a4270 */
[----:B------:R-:W-:Y:S02]  /*a960*/  FSEL R166, R166, -INF , !P3 ;  /* 0xff800000a6a67808 */ /* 0x000fe40005800000 */
[----:B------:R-:W-:Y:S02]  /*a970*/  ISETP.GT.AND P3, PT, R185, 0x21, P2 ;  /* 0x00000021b900780c */ /* 0x000fe40001764270 */
[----:B------:R-:W-:-:S02]  /*a980*/  FSEL R167, R167, -INF , !P4 ;  /* 0xff800000a7a77808 */ /* 0x000fc40006000000 */
[C---:B------:R-:W-:Y:S02]  /*a990*/  ISETP.LT.OR P5, PT, R184.reuse, 0x21, P5 ;  /* 0x00000021b800780c */ /* 0x040fe40002fa1670 */
[----:B------:R-:W-:Y:S02]  /*a9a0*/  ISETP.GT.AND P4, PT, R185, 0x28, P2 ;  /* 0x00000028b900780c */ /* 0x000fe40001784270 */
[----:B------:R-:W-:Y:S02]  /*a9b0*/  ISETP.LT.OR P3, PT, R184, 0x22, P3 ;  /* 0x00000022b800780c */ /* 0x000fe40001f61670 */
[----:B0-----:R-:W-:Y:S02]  /*a9c0*/  FMNMX.FTZ R3, R2, R3, !PT ;  /* 0x0000000302037209 */ /* 0x001fe40007810000 */
[----:B------:R-:W-:Y:S02]  /*a9d0*/  FMNMX.FTZ R2, R187, R218, !PT ;  /* 0x000000dabb027209 */ /* 0x000fe40007810000 */
[----:B------:R-:W-:Y:S01]  /*a9e0*/  FSEL R170, R170, -INF , !P5 ;  /* 0xff800000aaaa7808 */ /* 0x000fe20006800000 */
[----:B------:R-:W0:Y:S01]  /*a9f0*/  SHFL.BFLY PT, R4, R3, 0x1, 0x1f ;  /* 0x0c201f0003047f89 */ /* 0x000e2200000e0000 */
[----:B------:R-:W-:-:S02]  /*aa00*/  ISETP.LT.OR P4, PT, R184, 0x29, P4 ;  /* 0x00000029b800780c */ /* 0x000fc40002781670 */
[----:B------:R-:W-:Y:S02]  /*aa10*/  FSEL R171, R171, -INF , !P3 ;  /* 0xff800000abab7808 */ /* 0x000fe40005800000 */
[C---:B------:R-:W-:Y:S02]  /*aa20*/  ISETP.GT.AND P3, PT, R185.reuse, 0x29, P2 ;  /* 0x00000029b900780c */ /* 0x040fe40001764270 */
[----:B------:R-:W-:Y:S02]  /*aa30*/  FSEL R174, R174, -INF , !P4 ;  /* 0xff800000aeae7808 */ /* 0x000fe40006000000 */
[----:B------:R-:W-:Y:S02]  /*aa40*/  ISETP.GT.AND P4, PT, R185, 0x30, P2 ;  /* 0x00000030b900780c */ /* 0x000fe40001784270 */
[C---:B------:R-:W-:Y:S02]  /*aa50*/  ISETP.LT.OR P3, PT, R184.reuse, 0x2a, P3 ;  /* 0x0000002ab800780c */ /* 0x040fe40001f61670 */
[----:B------:R-:W-:-:S02]  /*aa60*/  ISETP.LT.OR P4, PT, R184, 0x31, P4 ;  /* 0x00000031b800780c */ /* 0x000fc40002781670 */
[----:B------:R-:W-:Y:S02]  /*aa70*/  FSEL R175, R175, -INF , !P3 ;  /* 0xff800000afaf7808 */ /* 0x000fe40005800000 */
[C---:B------:R-:W-:Y:S02]  /*aa80*/  ISETP.GT.AND P3, PT, R185.reuse, 0x31, P2 ;  /* 0x00000031b900780c */ /* 0x040fe40001764270 */
[----:B------:R-:W-:Y:S02]  /*aa90*/  FSEL R178, R178, -INF , !P4 ;  /* 0xff800000b2b27808 */ /* 0x000fe40006000000 */
[C---:B------:R-:W-:Y:S02]  /*aaa0*/  ISETP.GT.AND P4, PT, R185.reuse, 0x38, P2 ;  /* 0x00000038b900780c */ /* 0x040fe40001784270 */
[----:B------:R-:W-:Y:S02]  /*aab0*/  ISETP.GT.AND P2, PT, R185, 0x39, P2 ;  /* 0x00000039b900780c */ /* 0x000fe40001744270 */
[----:B0-----:R-:W-:-:S02]  /*aac0*/  FMNMX.FTZ R4, R3, R4, !PT ;  /* 0x0000000403047209 */ /* 0x001fc40007810000 */
[----:B------:R-:W-:Y:S02]  /*aad0*/  FMNMX.FTZ R3, R155, R2, !PT ;  /* 0x000000029b037209 */ /* 0x000fe40007810000 */
[----:B------:R-:W-:Y:S02]  /*aae0*/  FSETP.NEU.FTZ.AND P5, PT, R4, -INF , PT ;  /* 0xff8000000400780b */ /* 0x000fe40003fbd000 */
[----:B------:R-:W-:Y:S02]  /*aaf0*/  FMNMX.FTZ R2, R158, R3, !PT ;  /* 0x000000039e027209 */ /* 0x000fe40007810000 */
[C---:B------:R-:W-:Y:S02]  /*ab00*/  ISETP.LT.OR P3, PT, R184.reuse, 0x32, P3 ;  /* 0x00000032b800780c */ /* 0x040fe40001f61670 */
[----:B------:R-:W-:Y:S02]  /*ab10*/  FMNMX.FTZ R3, R159, R2, !PT ;  /* 0x000000029f037209 */ /* 0x000fe40007810000 */
[----:B------:R-:W-:-:S02]  /*ab20*/  ISETP.LT.OR P4, PT, R184, 0x39, P4 ;  /* 0x00000039b800780c */ /* 0x000fc40002781670 */
[----:B------:R-:W-:Y:S01]  /*ab30*/  FMNMX.FTZ R2, R162, R3, !PT ;  /* 0x00000003a2027209 */ /* 0x000fe20007810000 */
[----:B------:R-:W-:Y:S01]  /*ab40*/  FMUL.FTZ R3, R4, UR5 ;  /* 0x0000000504037c20 */ /* 0x000fe20008410000 */
        /* <DEDUP_REMOVED lines=28> */
[----:B------:R-:W-:Y:S01]  /*ad10*/  FFMA.FTZ R181, R181, UR5, -R3 ;  /* 0x00000005b5b57c23 */ /* 0x000fe20008010803 */
[----:B------:R-:W-:Y:S01]  /*ad20*/  FSEL R2, R4, RZ, P5 ;  /* 0x000000ff04027208 */ /* 0x000fe20002800000 */
[----:B------:R-:W-:Y:S01]  /*ad30*/  MUFU.EX2 R153, R153 ;  /* 0x0000009900997308 */ /* 0x000fe20000000800 */
[----:B------:R-:W-:-:S02]  /*ad40*/  FMNMX.FTZ R185, R179, R0, !PT ;  /* 0x00000000b3b97209 */ /* 0x000fc40007810000 */
[----:B------:R-:W-:Y:S01]  /*ad50*/  R2UR UR4, R23 ;  /* 0x00000000170472ca */ /* 0x000fe200000e0000 */
[----:B------:R-:W-:Y:S01]  /*ad60*/  FADD.FTZ R2, -R2, R21 ;  /* 0x0000001502027221 */ /* 0x000fe20000010100 */
[----:B------:R-:W-:-:S03]  /*ad70*/  FMNMX.FTZ R0, R182, R185, !PT ;  /* 0x000000b9b6007209 */ /* 0x000fc60007810000 */
[----:B------:R-:W-:Y:S01]  /*ad80*/  FMUL.FTZ R2, R2, UR5 ;  /* 0x0000000502027c20 */ /* 0x000fe20008410000 */
[----:B------:R-:W-:Y:S01]  /*ad90*/  FMNMX.FTZ R0, R183, R0, !PT ;  /* 0x00000000b7007209 */ /* 0x000fe20007810000 */
[----:B------:R-:W-:Y:S04]  /*ada0*/  MUFU.EX2 R196, R196 ;  /* 0x000000c400c47308 */ /* 0x000fe80000000800 */
[----:B------:R-:W0:Y:S04]  /*adb0*/  SHFL.BFLY PT, R185, R0, 0x2, 0x1f ;  /* 0x0c401f0000b97f89 */ /* 0x000e2800000e0000 */
        /* <DEDUP_REMOVED lines=11> */
[----:B------:R-:W-:Y:S02]  /*ae70*/  FMUL.FTZ R156, R3, UR5 ;  /* 0x00000005039c7c20 */ /* 0x000fe40008410000 */
[----:B------:R-:W0:Y:S03]  /*ae80*/  MUFU.EX2 R0, R2 ;  /* 0x0000000200007308 */ /* 0x000e260000000800 */
[----:B------:R-:W-:-:S05]  /*ae90*/  FSEL R156, R156, RZ, P2 ;  /* 0x000000ff9c9c7208 */ /* 0x000fca0001000000 */
[--C-:B------:R-:W-:Y:S01]  /*aea0*/  FFMA.FTZ R152, R155, UR5, -R156.reuse ;  /* 0x000000059b987c23 */ /* 0x100fe2000801089c */
[----:B------:R-:W-:Y:S01]  /*aeb0*/  FSEL R155, R3, RZ, P2 ;  /* 0x000000ff039b7208 */ /* 0x000fe20001000000 */
[--C-:B------:R-:W-:Y:S01]  /*aec0*/  FFMA.FTZ R197, R187, UR5, -R156.reuse ;  /* 0x00000005bbc57c23 */ /* 0x100fe2000801089c */
[--C-:B------:R-:W-:Y:S01]  /*aed0*/  FFMA.FTZ R199, R158, UR5, -R156.reuse ;  /* 0x000000059ec77c23 */ /* 0x100fe2000801089c */
[--C-:B------:R-:W-:Y:S01]  /*aee0*/  FFMA.FTZ R154, R159, UR5, -R156.reuse ;  /* 0x000000059f9a7c23 */ /* 0x100fe2000801089c */
[----:B------:R-:W-:Y:S01]  /*aef0*/  FFMA.FTZ R193, R162, UR5, -R156 ;  /* 0x00000005a2c17c23 */ /* 0x000fe2000801089c */
[----:B------:R-:W-:Y:S01]  /*af00*/  FADD.FTZ R155, -R155, R218 ;  /* 0x000000da9b9b7221 */ /* 0x000fe20000010100 */
[----:B------:R-:W-:Y:S01]  /*af10*/  MUFU.EX2 R152, R152 ;  /* 0x0000009800987308 */ /* 0x000fe20000000800 */
[--C-:B------:R-:W-:Y:S01]  /*af20*/  FFMA.FTZ R158, R163, UR5, -R156.reuse ;  /* 0x00000005a39e7c23 */ /* 0x100fe2000801089c */
[----:B0-----:R-:W-:Y:S01]  /*af30*/  FFMA.FTZ R159, R0, R16, R153 ;  /* 0x00000010009f7223 */ /* 0x001fe20000010099 */
[----:B------:R-:W-:Y:S01]  /*af40*/  FMUL.FTZ R155, R155, UR5 ;  /* 0x000000059b9b7c20 */ /* 0x000fe20008410000 */
[--C-:B------:R-:W-:Y:S01]  /*af50*/  FFMA.FTZ R195, R166, UR5, -R156.reuse ;  /* 0x00000005a6c37c23 */ /* 0x100fe2000801089c */
[--C-:B------:R-:W-:Y:S01]  /*af60*/  FFMA.FTZ R160, R167, UR5, -R156.reuse ;  /* 0x00000005a7a07c23 */ /* 0x100fe2000801089c */
[----:B------:R-:W-:Y:S01]  /*af70*/  FADD.FTZ R159, R196, R159 ;  /* 0x0000009fc49f7221 */ /* 0x000fe20000010000 */
[--C-:B------:R-:W-:Y:S01]  /*af80*/  FFMA.FTZ R189, R170, UR5, -R156.reuse ;  /* 0x00000005aabd7c23 */ /* 0x100fe2000801089c */
[----:B------:R-:W-:Y:S01]  /*af90*/  MUFU.EX2 R197, R197 ;  /* 0x000000c500c57308 */ /* 0x000fe20000000800 */
[--C-:B------:R-:W-:Y:S01]  /*afa0*/  FFMA.FTZ R162, R171, UR5, -R156.reuse ;  /* 0x00000005aba27c23 */ /* 0x100fe2000801089c */
[----:B------:R-:W-:Y:S01]  /*afb0*/  FADD.FTZ R16, R198, R159 ;  /* 0x0000009fc6107221 */ /* 0x000fe20000010000 */
[--C-:B------:R-:W-:Y:S01]  /*afc0*/  FFMA.FTZ R191, R174, UR5, -R156.reuse ;  /* 0x00000005aebf7c23 */ /* 0x100fe2000801089c */
[--C-:B------:R-:W-:Y:S01]  /*afd0*/  FFMA.FTZ R185, R178, UR5, -R156.reuse ;  /* 0x00000005b2b97c23 */ /* 0x100fe2000801089c */
[----:B------:R-:W-:Y:S01]  /*afe0*/  FFMA.FTZ R179, R179, UR5, -R156 ;  /* 0x00000005b3b37c23 */ /* 0x000fe2000801089c */
[C---:B------:R-:W-:Y:S01]  /*aff0*/  FADD.FTZ R159, R157.reuse, R16 ;  /* 0x000000109d9f7221 */ /* 0x040fe20000010000 */
[----:B------:R-:W-:Y:S01]  /*b000*/  F2FP.BF16.F32.PACK_AB R196, R196, R153 ;  /* 0x00000099c4c4723e */ /* 0x000fe200000010ff */
[----:B------:R0:W1:Y:S01]  /*b010*/  MUFU.EX2 R2, R155 ;  /* 0x0000009b00027308 */ /* 0x0000620000000800 */
[----:B------:R-:W-:Y:S01]  /*b020*/  FFMA.FTZ R182, R182, UR5, -R156 ;  /* 0x00000005b6b67c23 */ /* 0x000fe2000801089c */
[----:B------:R-:W-:Y:S01]  /*b030*/  FADD.FTZ R164, R192, R159 ;  /* 0x0000009fc0a47221 */ /* 0x000fe20000010000 */
[----:B------:R-:W-:Y:S01]  /*b040*/  IMAD.U32 R159, RZ, RZ, UR14 ;  /* 0x0000000eff9f7e24 */ /* 0x000fe2000f8e00ff */
[----:B------:R-:W-:Y:S01]  /*b050*/  ISETP.GT.AND P2, PT, R20, UR4, PT ;  /* 0x0000000414007c0c */ /* 0x000fe2000bf44270 */
[----:B------:R-:W-:Y:S01]  /*b060*/  UMOV UR4, UR36 ;  /* 0x0000002400047c82 */ /* 0x000fe20008000000 */
[----:B------:R-:W-:Y:S01]  /*b070*/  F2FP.BF16.F32.PACK_AB R198, R157, R198 ;  /* 0x000000c69dc6723e */ /* 0x000fe200000010ff */
[----:B------:R-:W-:Y:S01]  /*b080*/  @!P1 VIADD R159, R159, 0x30860 ;  /* 0x000308609f9f9836 */ /* 0x000fe20000000000 */
[----:B------:R-:W2:Y:S01]  /*b090*/  MUFU.EX2 R199, R199 ;  /* 0x000000c700c77308 */ /* 0x000ea20000000800 */
[----:B0-----:R-:W-:Y:S01]  /*b0a0*/  FADD.FTZ R155, R161, R164 ;  /* 0x000000a4a19b7221 */ /* 0x001fe20000010000 */
[--C-:B------:R-:W-:Y:S01]  /*b0b0*/  FFMA.FTZ R164, R175, UR5, -R156.reuse ;  /* 0x00000005afa47c23 */ /* 0x100fe2000801089c */
[----:B------:R-:W-:Y:S01]  /*b0c0*/  FFMA.FTZ R156, R183, UR5, -R156 ;  /* 0x00000005b79c7c23 */ /* 0x000fe2000801089c */
[----:B------:R-:W-:Y:S01]  /*b0d0*/  @!P1 PRMT R159, RZ, 0x654, R159 ;  /* 0x00000654ff9f9816 */ /* 0x000fe2000000009f */
[----:B------:R-:W-:Y:S01]  /*b0e0*/  FADD.FTZ R166, R194, R155 ;  /* 0x0000009bc2a67221 */ /* 0x000fe20000010000 */
[----:B------:R-:W-:Y:S01]  /*b0f0*/  F2FP.BF16.F32.PACK_AB R192, R161, R192 ;  /* 0x000000c0a1c0723e */ /* 0x000fe200000010ff */
[----:B------:R-:W-:Y:S01]  /*b100*/  VIADD R20, R20, 0xffffffff ;  /* 0xffffffff14147836 */ /* 0x000fe20000000000 */
[----:B------:R-:W0:Y:S01]  /*b110*/  MUFU.EX2 R154, R154 ;  /* 0x0000009a009a7308 */ /* 0x000e220000000800 */
[----:B-1----:R-:W-:Y:S01]  /*b120*/  FFMA.FTZ R5, R2, R5, R197 ;  /* 0x0000000502057223 */ /* 0x002fe200000100c5 */
[C---:B------:R-:W-:Y:S01]  /*b130*/  FADD.FTZ R155, R165.reuse, R166 ;  /* 0x000000a6a59b7221 */ /* 0x040fe20000010000 */
[----:B------:R1:W-:Y:S01]  /*b140*/  @!P1 SYNCS.ARRIVE.TRANS64.RED.A1T0 RZ, [R159+URZ], RZ ;  /* 0x000000ff9fff99a7 */ /* 0x0003e2000810043f */
[----:B------:R-:W-:Y:S01]  /*b150*/  F2FP.BF16.F32.PACK_AB R194, R165, R194 ;  /* 0x000000c2a5c2723e */ /* 0x000fe200000010ff */
[----:B------:R-:W-:Y:S01]  /*b160*/  FADD.FTZ R16, R152, R5 ;  /* 0x0000000598107221 */ /* 0x000fe20000010000 */
[----:B------:R-:W-:Y:S01]  /*b170*/  FADD.FTZ R166, R188, R155 ;  /* 0x0000009bbca67221 */ /* 0x000fe20000010000 */
[----:B------:R-:W-:Y:S01]  /*b180*/  F2FP.BF16.F32.PACK_AB R197, R152, R197 ;  /* 0x000000c598c5723e */ /* 0x000fe200000010ff */
[----:B------:R-:W3:Y:S01]  /*b190*/  MUFU.EX2 R193, R193 ;  /* 0x000000c100c17308 */ /* 0x000ee20000000800 */
[----:B--2---:R-:W-:Y:S01]  /*b1a0*/  FADD.FTZ R5, R199, R16 ;  /* 0x00000010c7057221 */ /* 0x004fe20000010000 */
[----:B------:R-:W-:-:S06]  /*b1b0*/  IMAD.MOV.U32 R218, RZ, RZ, R3 ;  /* 0x000000ffffda7224 */ /* 0x000fcc00078e0003 */
[----:B------:R-:W2:Y:S01]  /*b1c0*/  MUFU.EX2 R158, R158 ;  /* 0x0000009e009e7308 */ /* 0x000ea20000000800 */
[C---:B0-----:R-:W-:Y:S01]  /*b1d0*/  FADD.FTZ R16, R154.reuse, R5 ;  /* 0x000000059a107221 */ /* 0x041fe20000010000 */
[----:B------:R-:W-:-:S06]  /*b1e0*/  F2FP.BF16.F32.PACK_AB R199, R154, R199 ;  /* 0x000000c79ac7723e */ /* 0x000fcc00000010ff */
[----:B------:R-:W0:Y:S01]  /*b1f0*/  MUFU.EX2 R195, R195 ;  /* 0x000000c300c37308 */ /* 0x000e220000000800 */
[----:B---3--:R-:W-:-:S07]  /*b200*/  FADD.FTZ R5, R193, R16 ;  /* 0x00000010c1057221 */ /* 0x008fce0000010000 */
[----:B------:R-:W3:Y:S01]  /*b210*/  MUFU.EX2 R169, R169 ;  /* 0x000000a900a97308 */ /* 0x000ee20000000800 */
[C---:B--2---:R-:W-:Y:S01]  /*b220*/  FADD.FTZ R16, R158.reuse, R5 ;  /* 0x000000059e107221 */ /* 0x044fe20000010000 */
[----:B------:R-:W-:-:S06]  /*b230*/  F2FP.BF16.F32.PACK_AB R193, R158, R193 ;  /* 0x000000c19ec1723e */ /* 0x000fcc00000010ff */
[----:B------:R-:W2:Y:S01]  /*b240*/  MUFU.EX2 R160, R160 ;  /* 0x000000a000a07308 */ /* 0x000ea20000000800 */
[----:B0-----:R-:W-:-:S07]  /*b250*/  FADD.FTZ R5, R195, R16 ;  /* 0x00000010c3057221 */ /* 0x001fce0000010000 */
[----:B------:R-:W0:Y:S01]  /*b260*/  MUFU.EX2 R190, R190 ;  /* 0x000000be00be7308 */ /* 0x000e220000000800 */
[C---:B---3--:R-:W-:Y:S01]  /*b270*/  FADD.FTZ R155, R169.reuse, R166 ;  /* 0x000000a6a99b7221 */ /* 0x048fe20000010000 */
[----:B------:R-:W-:-:S06]  /*b280*/  F2FP.BF16.F32.PACK_AB R188, R169, R188 ;  /* 0x000000bca9bc723e */ /* 0x000fcc00000010ff */
[----:B------:R-:W3:Y:S01]  /*b290*/  MUFU.EX2 R189, R189 ;  /* 0x000000bd00bd7308 */ /* 0x000ee20000000800 */
[C---:B--2---:R-:W-:Y:S01]  /*b2a0*/  FADD.FTZ R16, R160.reuse, R5 ;  /* 0x00000005a0107221 */ /* 0x044fe20000010000 */
[----:B------:R-:W-:-:S06]  /*b2b0*/  F2FP.BF16.F32.PACK_AB R195, R160, R195 ;  /* 0x000000c3a0c3723e */ /* 0x000fcc00000010ff */
[----:B------:R-:W2:Y:S01]  /*b2c0*/  MUFU.EX2 R173, R173 ;  /* 0x000000ad00ad7308 */ /* 0x000ea20000000800 */
[----:B0-----:R-:W-:-:S07]  /*b2d0*/  FADD.FTZ R166, R190, R155 ;  /* 0x0000009bbea67221 */ /* 0x001fce0000010000 */
[----:B------:R-:W0:Y:S01]  /*b2e0*/  MUFU.EX2 R162, R162 ;  /* 0x000000a200a27308 */ /* 0x000e220000000800 */
[----:B---3--:R-:W-:-:S07]  /*b2f0*/  FADD.FTZ R5, R189, R16 ;  /* 0x00000010bd057221 */ /* 0x008fce0000010000 */
[----:B------:R-:W3:Y:S01]  /*b300*/  MUFU.EX2 R184, R184 ;  /* 0x000000b800b87308 */ /* 0x000ee20000000800 */
[C---:B--2---:R-:W-:Y:S01]  /*b310*/  FADD.FTZ R153, R173.reuse, R166 ;  /* 0x000000a6ad997221 */ /* 0x044fe20000010000 */
[----:B------:R-:W-:-:S06]  /*b320*/  F2FP.BF16.F32.PACK_AB R190, R173, R190 ;  /* 0x000000beadbe723e */ /* 0x000fcc00000010ff */
[----:B------:R-:W2:Y:S01]  /*b330*/  MUFU.EX2 R191, R191 ;  /* 0x000000bf00bf7308 */ /* 0x000ea20000000800 */
[C---:B0-----:R-:W-:Y:S01]  /*b340*/  FADD.FTZ R16, R162.reuse, R5 ;  /* 0x00000005a2107221 */ /* 0x041fe20000010000 */
[----:B------:R-:W-:-:S06]  /*b350*/  F2FP.BF16.F32.PACK_AB R189, R162, R189 ;  /* 0x000000bda2bd723e */ /* 0x000fcc00000010ff */
[----:B------:R-:W0:Y:S01]  /*b360*/  MUFU.EX2 R177, R177 ;  /* 0x000000b100b17308 */ /* 0x000e220000000800 */
[----:B---3--:R-:W-:-:S07]  /*b370*/  FADD.FTZ R166, R184, R153 ;  /* 0x00000099b8a67221 */ /* 0x008fce0000010000 */
[----:B------:R-:W3:Y:S01]  /*b380*/  MUFU.EX2 R164, R164 ;  /* 0x000000a400a47308 */ /* 0x000ee20000000800 */
[----:B--2---:R-:W-:-:S07]  /*b390*/  FADD.FTZ R5, R191, R16 ;  /* 0x00000010bf057221 */ /* 0x004fce0000010000 */
[----:B------:R-:W2:Y:S01]  /*b3a0*/  MUFU.EX2 R185, R185 ;  /* 0x000000b900b97308 */ /* 0x000ea20000000800 */
[C---:B0-----:R-:W-:Y:S01]  /*b3b0*/  FADD.FTZ R153, R177.reuse, R166 ;  /* 0x000000a6b1997221 */ /* 0x041fe20000010000 */
[----:B------:R-:W-:-:S06]  /*b3c0*/  F2FP.BF16.F32.PACK_AB R184, R177, R184 ;  /* 0x000000b8b1b8723e */ /* 0x000fcc00000010ff */
[----:B------:R-:W0:Y:S01]  /*b3d0*/  MUFU.EX2 R179, R179 ;  /* 0x000000b300b37308 */ /* 0x000e220000000800 */
[C---:B---3--:R-:W-:Y:S01]  /*b3e0*/  FADD.FTZ R166, R164.reuse, R5 ;  /* 0x00000005a4a67221 */ /* 0x048fe20000010000 */
[----:B------:R-:W-:-:S06]  /*b3f0*/  F2FP.BF16.F32.PACK_AB R191, R164, R191 ;  /* 0x000000bfa4bf723e */ /* 0x000fcc00000010ff */
[----:B------:R-:W3:Y:S01]  /*b400*/  MUFU.EX2 R186, R186 ;  /* 0x000000ba00ba7308 */ /* 0x000ee20000000800 */
[----:B--2---:R-:W-:-:S07]  /*b410*/  FADD.FTZ R166, R185, R166 ;  /* 0x000000a6b9a67221 */ /* 0x004fce0000010000 */
[----:B------:R-:W2:Y:S01]  /*b420*/  MUFU.EX2 R187, R182 ;  /* 0x000000b600bb7308 */ /* 0x000ea20000000800 */
[C---:B0-----:R-:W-:Y:S01]  /*b430*/  FADD.FTZ R166, R179.reuse, R166 ;  /* 0x000000a6b3a67221 */ /* 0x041fe20000010000 */
[----:B------:R-:W-:-:S06]  /*b440*/  F2FP.BF16.F32.PACK_AB R185, R179, R185 ;  /* 0x000000b9b3b9723e */ /* 0x000fcc00000010ff */
[----:B------:R-:W0:Y:S01]  /*b450*/  MUFU.EX2 R21, R181 ;  /* 0x000000b500157308 */ /* 0x000e220000000800 */
[----:B---3--:R-:W-:-:S07]  /*b460*/  FADD.FTZ R16, R186, R153 ;  /* 0x00000099ba107221 */ /* 0x008fce0000010000 */
[----:B------:R-:W3:Y:S01]  /*b470*/  MUFU.EX2 R156, R156 ;  /* 0x0000009c009c7308 */ /* 0x000ee20000000800 */
[----:B--2---:R-:W-:Y:S01]  /*b480*/  FADD.FTZ R166, R187, R166 ;  /* 0x000000a6bba67221 */ /* 0x004fe20000010000 */
[C---:B0-----:R-:W-:Y:S01]  /*b490*/  FADD.FTZ R16, R21.reuse, R16 ;  /* 0x0000001015107221 */ /* 0x041fe20000010000 */
[----:B------:R-:W-:Y:S01]  /*b4a0*/  F2FP.BF16.F32.PACK_AB R186, R21, R186 ;  /* 0x000000ba15ba723e */ /* 0x000fe200000010ff */
[----:B------:R-:W-:Y:S02]  /*b4b0*/  IMAD.MOV.U32 R21, RZ, RZ, R4 ;  /* 0x000000ffff157224 */ /* 0x000fe400078e0004 */
[C---:B---3--:R-:W-:Y:S01]  /*b4c0*/  FADD.FTZ R5, R156.reuse, R166 ;  /* 0x000000a69c057221 */ /* 0x048fe20000010000 */
[----:B------:R-:W-:Y:S01]  /*b4d0*/  F2FP.BF16.F32.PACK_AB R187, R156, R187 ;  /* 0x000000bb9cbb723e */ /* 0x000fe200000010ff */
[----:B-1----:R-:W-:Y:S06]  /*b4e0*/  @P2 BRA `(.L_x_1499) ;  /* 0xffffffd8002c2947 */ /* 0x002fec000383ffff */
.L_x_1482:
        /* <DEDUP_REMOVED lines=131> */
.L_x_1500:
[----:B------:R-:W-:Y:S01]  /*bd20*/  ULEA UR7, UR36, UR37, 0x3 ;  /* 0x0000002524077291 */ /* 0x000fe2000f8e183f */
[----:B------:R-:W-:-:S05]  /*bd30*/  IMAD.U32 R0, RZ, RZ, UR38 ;  /* 0x00000026ff007e24 */ /* 0x000fca000f8e00ff */
[----:B------:R-:W-:-:S04]  /*bd40*/  SHF.L.U32 R0, R0, 0x1f, RZ ;  /* 0x0000001f00007819 */ /* 0x000fc800000006ff */
[----:B------:R0:W1:Y:S01]  /*bd50*/  SYNCS.PHASECHK.TRANS64.TRYWAIT P2, [UR7+0x30850], R0 ;  /* 0x03085000ff0075a7 */ /* 0x0000620008040147 */
[----:B------:R-:W-:Y:S05]  /*bd60*/  @!P0 BRA `(.L_x_1501) ;  /* 0x0000000000048947 */ /* 0x000fea0003800000 */
[----:B------:R-:W-:Y:S01]  /*bd70*/  BPT.TRAP 0x1 ;  /* 0x000000040000795c */ /* 0x000fe20000300000 */
.L_x_1501:
[----:B-1----:R-:W-:Y:S05]  /*bd80*/  @P2 BRA `(.L_x_1502) ;  /* 0x0000000000082947 */ /* 0x002fea0003800000 */
[----:B------:R-:W1:Y:S02]  /*bd90*/  SYNCS.PHASECHK.TRANS64.TRYWAIT P0, [UR7+0x30850], R0 ;  /* 0x03085000ff0075a7 */ /* 0x000e640008000147 */
[----:B-1----:R-:W-:Y:S05]  /*bda0*/  @!P0 BRA `(.L_x_1503) ;  /* 0x000000b000f48947 */ /* 0x002fea0003800000 */
.L_x_1502:
        /* <DEDUP_REMOVED lines=197> */
.L_x_1433:
[----:B------:R-:W0:Y:S01]  /*ca00*/  S2R R4, SR_CgaCtaId ;  /* 0x0000000000047919 */ /* 0x000e220000008800 */
[----:B------:R-:W-:Y:S01]  /*ca10*/  MOV R23, 0x400 ;  /* 0x0000040000177802 */ /* 0x000fe20000000f00 */
[----:B------:R-:W-:Y:S01]  /*ca20*/  BSSY B0, `(.L_x_1504) ;  /* 0x00002ec000007945 */ /* 0x000fe20003800000 */
[----:B------:R-:W-:Y:S02]  /*ca30*/  BAR.SYNC.DEFER_BLOCKING 0x5, 0x180 ;  /* 0x0146000000007b1d */ /* 0x000fe40000010000 */
[----:B0-----:R-:W-:-:S05]  /*ca40*/  LEA R23, R4, R23, 0x18 ;  /* 0x0000001704177211 */ /* 0x001fca00078ec0ff */
[----:B------:R-:W0:Y:S02]  /*ca50*/  LDS.128 R4, [R23+0x308d0] ;  /* 0x0308d00017047984 */ /* 0x000e240000000c00 */
[----:B0-----:R-:W-:Y:S02]  /*ca60*/  R2UR UR5, R5 ;  /* 0x00000000050572ca */ /* 0x001fe400000e0000 */
[----:B------:R-:W-:Y:S02]  /*ca70*/  R2UR UR7, R6 ;  /* 0x00000000060772ca */ /* 0x000fe400000e0000 */
        /* <DEDUP_REMOVED lines=13> */
[----:B------:R-:W-:Y:S01]  /*cb50*/  F2FP.BF16.F32.PACK_AB R33, R162, R34 ;  /* 0x00000022a221723e */ /* 0x000fe200000010ff */
[----:B------:R-:W-:Y:S01]  /*cb60*/  ULDC.64 UR8, c[0x0][0xc00] ;  /* 0x0003000000087ab9 */ /* 0x000fe20000000a00 */
        /* <DEDUP_REMOVED lines=10> */
[----:B------:R-:W-:Y:S02]  /*cc10*/  MOV R4, R23 ;  /* 0x0000001700047202 */ /* 0x000fe40000000f00 */
[----:B0-----:R-:W-:Y:S02]  /*cc20*/  MOV R5, R6 ;  /* 0x0000000600057202 */ /* 0x001fe40000000f00 */
[----:B------:R-:W-:-:S02]  /*cc30*/  F2FP.BF16.F32.PACK_AB R51, R157, R51 ;  /* 0x000000339d33723e */ /* 0x000fc400000010ff */
[----:B------:R-:W-:Y:S01]  /*cc40*/  F2FP.BF16.F32.PACK_AB R57, R156, R58 ;  /* 0x0000003a9c39723e */ /* 0x000fe200000010ff */
[----:B------:R-:W-:Y:S01]  /*cc50*/  IMAD.WIDE R98, R211, 0x2, R4 ;  /* 0x00000002d3627825 */ /* 0x000fe200078e0204 */
[----:B------:R-:W-:Y:S02]  /*cc60*/  F2FP.BF16.F32.PACK_AB R64, R65, R64 ;  /* 0x000000404140723e */ /* 0x000fe400000010ff */
[----:B------:R-:W-:Y:S02]  /*cc70*/  F2FP.BF16.F32.PACK_AB R58, R61, R60 ;  /* 0x0000003c3d3a723e */ /* 0x000fe400000010ff */
[C---:B------:R-:W-:Y:S02]  /*cc80*/  IADD3 R171, P1, R98.reuse, 0x20, RZ ;  /* 0x0000002062ab7810 */ /* 0x040fe40007f3e0ff */
[C---:B------:R-:W-:Y:S02]  /*cc90*/  LOP3.LUT R7, R98.reuse, 0x380, RZ, 0xc0, !PT ;  /* 0x0000038062077812 */ /* 0x040fe400078ec0ff */
        /* <DEDUP_REMOVED lines=15> */
[----:B------:R-:W-:Y:S01]  /*cd90*/  SHF.R.U64 R7, R7, 0x3, RZ ;  /* 0x0000000307077819 */ /* 0x000fe200000012ff */
[----:B------:R-:W-:Y:S01]  /*cda0*/  IMAD.X R55, RZ, RZ, R99, P1 ;  /* 0x000000ffff377224 */ /* 0x000fe200008e0663 */
[----:B------:R-:W-:-:S02]  /*cdb0*/  LOP3.LUT R12, R173, 0x380, RZ, 0xc0, !PT ;  /* 0x00000380ad0c7812 */ /* 0x000fc400078ec0ff */
[----:B------:R-:W-:Y:S02]  /*cdc0*/  LOP3.LUT R14, R175, 0x380, RZ, 0xc0, !PT ;  /* 0x00000380af0e7812 */ /* 0x000fe400078ec0ff */
[----:B------:R-:W-:Y:S02]  /*cdd0*/  LOP3.LUT R20, R177, 0x380, RZ, 0xc0, !PT ;  /* 0x00000380b1147812 */ /* 0x000fe400078ec0ff */
        /* <DEDUP_REMOVED lines=11> */
[----:B------:R-:W-:Y:S01]  /*ce90*/  IMAD.X R95, RZ, RZ, R99, P5 ;  /* 0x000000ffff5f7224 */ /* 0x000fe200028e0663 */
[----:B------:R-:W-:-:S02]  /*cea0*/  SHF.R.U64 R10, R10, 0x3, RZ ;  /* 0x000000030a0a7819 */ /* 0x000fc400000012ff */
[----:B------:R-:W-:Y:S01]  /*ceb0*/  LOP3.LUT R30, R179, 0x380, RZ, 0xc0, !PT ;  /* 0x00000380b31e7812 */ /* 0x000fe200078ec0ff */
[--C-:B------:R-:W-:Y:S01]  /*cec0*/  IMAD.X R9, RZ, RZ, R99.reuse, P1 ;  /* 0x000000ffff097224 */ /* 0x100fe200008e0663 */
[----:B------:R-:W-:Y:S01]  /*ced0*/  LOP3.LUT R98, R7, R98, RZ, 0x3c, !PT ;  /* 0x0000006207627212 */ /* 0x000fe200078e3cff */
[----:B------:R-:W-:Y:S01]  /*cee0*/  IMAD.X R7, RZ, RZ, R99, P2 ;  /* 0x000000ffff077224 */ /* 0x000fe200010e0663 */
[----:B------:R-:W-:Y:S02]  /*cef0*/  SHF.R.U64 R12, R12, 0x3, RZ ;  /* 0x000000030c0c7819 */ /* 0x000fe400000012ff */
[----:B------:R-:W-:Y:S02]  /*cf00*/  LOP3.LUT R38, R181, 0x380, RZ, 0xc0, !PT ;  /* 0x00000380b5267812 */ /* 0x000fe400078ec0ff */
[----:B------:R-:W-:Y:S02]  /*cf10*/  SHF.R.U64 R14, R14, 0x3, RZ ;  /* 0x000000030e0e7819 */ /* 0x000fe400000012ff */
[----:B------:R-:W-:-:S02]  /*cf20*/  LOP3.LUT R46, R183, 0x380, RZ, 0xc0, !PT ;  /* 0x00000380b72e7812 */ /* 0x000fc400078ec0ff */
[----:B------:R-:W-:Y:S02]  /*cf30*/  SHF.R.U64 R20, R20, 0x3, RZ ;  /* 0x0000000314147819 */ /* 0x000fe400000012ff */
[----:B------:R-:W-:Y:S02]  /*cf40*/  LOP3.LUT R54, R185, 0x380, RZ, 0xc0, !PT ;  /* 0x00000380b9367812 */ /* 0x000fe400078ec0ff */
[----:B------:R-:W-:Y:S02]  /*cf50*/  LOP3.LUT R10, R10, R171, RZ, 0x3c, !PT ;  /* 0x000000ab0a0a7212 */ /* 0x000fe400078e3cff */
[----:B------:R-:W-:Y:S02]  /*cf60*/  SHF.R.U64 R30, R30, 0x3, RZ ;  /* 0x000000031e1e7819 */ /* 0x000fe400000012ff */
[----:B------:R-:W-:Y:S02]  /*cf70*/  LOP3.LUT R62, R187, 0x380, RZ, 0xc0, !PT ;  /* 0x00000380bb3e7812 */ /* 0x000fe400078ec0ff */
[----:B------:R-:W-:-:S02]  /*cf80*/  LOP3.LUT R12, R12, R173, RZ, 0x3c, !PT ;  /* 0x000000ad0c0c7212 */ /* 0x000fc400078e3cff */
[----:B------:R-:W-:Y:S02]  /*cf90*/  SHF.R.U64 R38, R38, 0x3, RZ ;  /* 0x0000000326267819 */ /* 0x000fe400000012ff */
[----:B------:R-:W-:Y:S02]  /*cfa0*/  LOP3.LUT R70, R189, 0x380, RZ, 0xc0, !PT ;  /* 0x00000380bd467812 */ /* 0x000fe400078ec0ff */
[----:B------:R-:W-:Y:S01]  /*cfb0*/  MOV R98, R98 ;  /* 0x0000006200627202 */ /* 0x000fe20000000f00 */
[----:B------:R-:W-:Y:S01]  /*cfc0*/  BAR.SYNC.DEFER_BLOCKING 0x1, 0x100 ;  /* 0x0044000000007b1d */ /* 0x000fe20000010000 */
[----:B------:R-:W-:Y:S02]  /*cfd0*/  LOP3.LUT R14, R14, R175, RZ, 0x3c, !PT ;  /* 0x000000af0e0e7212 */ /* 0x000fe400078e3cff */
[----:B------:R-:W-:Y:S02]  /*cfe0*/  SHF.R.U64 R46, R46, 0x3, RZ ;  /* 0x000000032e2e7819 */ /* 0x000fe400000012ff */
[----:B------:R-:W-:-:S02]  /*cff0*/  LOP3.LUT R78, R191, 0x380, RZ, 0xc0, !PT ;  /* 0x00000380bf4e7812 */ /* 0x000fc400078ec0ff */
[----:B------:R-:W-:Y:S02]  /*d000*/  LOP3.LUT R99, R169, 0x380, RZ, 0xc0, !PT ;  /* 0x00000380a9637812 */ /* 0x000fe400078ec0ff */
[----:B------:R-:W-:Y:S02]  /*d010*/  LOP3.LUT R20, R20, R177, RZ, 0x3c, !PT ;  /* 0x000000b114147212 */ /* 0x000fe400078e3cff */
[----:B------:R-:W-:Y:S02]  /*d020*/  SHF.R.U64 R54, R54, 0x3, RZ ;  /* 0x0000000336367819 */ /* 0x000fe400000012ff */
[----:B------:R-:W-:Y:S02]  /*d030*/  LOP3.LUT R86, R193, 0x380, RZ, 0xc0, !PT ;  /* 0x00000380c1567812 */ /* 0x000fe400078ec0ff */
[----:B------:R-:W-:Y:S02]  /*d040*/  LOP3.LUT R163, R168, 0x380, RZ, 0xc0, !PT ;  /* 0x00000380a8a37812 */ /* 0x000fe400078ec0ff */
[----:B------:R-:W-:-:S02]  /*d050*/  LOP3.LUT R30, R30, R179, RZ, 0x3c, !PT ;  /* 0x000000b31e1e7212 */ /* 0x000fc400078e3cff */
[----:B------:R-:W-:Y:S02]  /*d060*/  SHF.R.U64 R62, R62, 0x3, RZ ;  /* 0x000000033e3e7819 */ /* 0x000fe400000012ff */
[----:B------:R-:W-:Y:S02]  /*d070*/  LOP3.LUT R94, R6, 0x380, RZ, 0xc0, !PT ;  /* 0x00000380065e7812 */ /* 0x000fe400078ec0ff */
[----:B------:R-:W-:Y:S01]  /*d080*/  MOV R11, R10 ;  /* 0x0000000a000b7202 */ /* 0x000fe20000000f00 */
[----:B------:R0:W-:Y:S01]  /*d090*/  STSM.16.M88.4 [R98], R24 ;  /* 0x0000001862007844 */ /* 0x0001e20000000200 */
[----:B------:R-:W-:Y:S02]  /*d0a0*/  LOP3.LUT R38, R38, R181, RZ, 0x3c, !PT ;  /* 0x000000b526267212 */ /* 0x000fe400078e3cff */
[----:B------:R-:W-:Y:S01]  /*d0b0*/  SHF.R.U64 R70, R70, 0x3, RZ ;  /* 0x0000000346467819 */ /* 0x000fe200000012ff */
[----:B------:R-:W-:Y:S01]  /*d0c0*/  STSM.16.M88.4 [R11], R32 ;  /* 0x000000200b007844 */ /* 0x000fe20000000200 */
[----:B------:R-:W-:-:S02]  /*d0d0*/  MOV R12, R12 ;  /* 0x0000000c000c7202 */ /* 0x000fc40000000f00 */
[----:B------:R-:W-:Y:S02]  /*d0e0*/  LOP3.LUT R46, R46, R183, RZ, 0x3c, !PT ;  /* 0x000000b72e2e7212 */ /* 0x000fe400078e3cff */
[----:B------:R-:W-:Y:S01]  /*d0f0*/  SHF.R.U64 R78, R78, 0x3, RZ ;  /* 0x000000034e4e7819 */ /* 0x000fe200000012ff */
[----:B------:R1:W-:Y:S01]  /*d100*/  STSM.16.M88.4 [R12], R40 ;  /* 0x000000280c007844 */ /* 0x0003e20000000200 */
[----:B------:R-:W-:Y:S02]  /*d110*/  SHF.R.U64 R28, R99, 0x3, RZ ;  /* 0x00000003631c7819 */ /* 0x000fe400000012ff */
[----:B------:R-:W-:Y:S02]  /*d120*/  MOV R14, R14 ;  /* 0x0000000e000e7202 */ /* 0x000fe40000000f00 */
[----:B------:R-:W-:Y:S02]  /*d130*/  LOP3.LUT R54, R54, R185, RZ, 0x3c, !PT ;  /* 0x000000b936367212 */ /* 0x000fe400078e3cff */
[----:B------:R-:W-:Y:S01]  /*d140*/  SHF.R.U64 R86, R86, 0x3, RZ ;  /* 0x0000000356567819 */ /* 0x000fe200000012ff */
[----:B------:R-:W-:Y:S01]  /*d150*/  STSM.16.M88.4 [R14], R48 ;  /* 0x000000300e007844 */ /* 0x000fe20000000200 */
[----:B------:R-:W-:-:S02]  /*d160*/  SHF.R.U64 R99, R163, 0x3, RZ ;  /* 0x00000003a3637819 */ /* 0x000fc400000012ff */
[----:B------:R-:W-:Y:S02]  /*d170*/  MOV R20, R20 ;  /* 0x0000001400147202 */ /* 0x000fe40000000f00 */
[----:B------:R-:W-:Y:S02]  /*d180*/  F2FP.BF16.F32.PACK_AB R59, R155, R59 ;  /* 0x0000003b9b3b723e */ /* 0x000fe400000010ff */
[----:B------:R-:W-:Y:S02]  /*d190*/  F2FP.BF16.F32.PACK_AB R65, R154, R66 ;  /* 0x000000429a41723e */ /* 0x000fe400000010ff */
[----:B------:R-:W-:Y:S01]  /*d1a0*/  F2FP.BF16.F32.PACK_AB R72, R73, R72 ;  /* 0x000000484948723e */ /* 0x000fe200000010ff */
[----:B------:R-:W-:Y:S01]  /*d1b0*/  STSM.16.M88.4 [R20], R56 ;  /* 0x0000003814007844 */ /* 0x000fe20000000200 */
[----:B------:R-:W-:Y:S02]  /*d1c0*/  LOP3.LUT R62, R62, R187, RZ, 0x3c, !PT ;  /* 0x000000bb3e3e7212 */ /* 0x000fe400078e3cff */
[----:B------:R-:W-:-:S02]  /*d1d0*/  SHF.R.U64 R29, R94, 0x3, RZ ;  /* 0x000000035e1d7819 */ /* 0x000fc400000012ff */
        /* <DEDUP_REMOVED lines=13> */
[----:B------:R-:W-:Y:S01]  /*d2b0*/  LOP3.LUT R78, R78, R191, RZ, 0x3c, !PT ;  /* 0x000000bf4e4e7212 */ /* 0x000fe200078e3cff */
[----:B------:R-:W2:Y:S01]  /*d2c0*/  LDC R16, c[0x0][0xbe8] ;  /* 0x0002fa00ff107b82 */ /* 0x000ea20000000800 */
[----:B------:R-:W-:-:S02]  /*d2d0*/  MOV R46, R46 ;  /* 0x0000002e002e7202 */ /* 0x000fc40000000f00 */
[----:B------:R-:W-:Y:S02]  /*d2e0*/  F2FP.BF16.F32.PACK_AB R82, R85, R84 ;  /* 0x000000545552723e */ /* 0x000fe400000010ff */
[----:B------:R-:W-:Y:S02]  /*d2f0*/  F2FP.BF16.F32.PACK_AB R83, R3, R83 ;  /* 0x000000530353723e */ /* 0x000fe400000010ff */
[----:B------:R-:W-:Y:S02]  /*d300*/  F2FP.BF16.F32.PACK_AB R89, R91, R90 ;  /* 0x0000005a5b59723e */ /* 0x000fe400000010ff */
[----:B------:R-:W-:Y:S01]  /*d310*/  LOP3.LUT R86, R86, R193, RZ, 0x3c, !PT ;  /* 0x000000c156567212 */ /* 0x000fe200078e3cff */
[----:B------:R-:W-:Y:S01]  /*d320*/  STSM.16.M88.4 [R46], R80 ;  /* 0x000000502e007844 */ /* 0x000fe20000000200 */
[----:B------:R-:W-:Y:S02]  /*d330*/  LOP3.LUT R8, R99, R168, RZ, 0x3c, !PT ;  /* 0x000000a863087212 */ /* 0x000fe400078e3cff */
[----:B------:R-:W-:-:S02]  /*d340*/  MOV R54, R54 ;  /* 0x0000003600367202 */ /* 0x000fc40000000f00 */
[----:B------:R-:W-:Y:S02]  /*d350*/  F2FP.BF16.F32.PACK_AB R90, R93, R92 ;  /* 0x0000005c5d5a723e */ /* 0x000fe400000010ff */
[----:B------:R-:W-:Y:S02]  /*d360*/  F2FP.BF16.F32.PACK_AB R91, R165, R164 ;  /* 0x000000a4a55b723e */ /* 0x000fe400000010ff */
[----:B------:R-:W-:Y:S02]  /*d370*/  F2FP.BF16.F32.PACK_AB R96, R97, R96 ;  /* 0x000000606160723e */ /* 0x000fe400000010ff */
[----:B------:R-:W-:Y:S01]  /*d380*/  F2FP.BF16.F32.PACK_AB R104, R105, R104 ;  /* 0x000000686968723e */ /* 0x000fe200000010ff */
[----:B------:R-:W-:Y:S01]  /*d390*/  STSM.16.M88.4 [R54], R88 ;  /* 0x0000005836007844 */ /* 0x000fe20000000200 */
[----:B------:R-:W-:Y:S02]  /*d3a0*/  LOP3.LUT R94, R29, R6, RZ, 0x3c, !PT ;  /* 0x000000061d5e7212 */ /* 0x000fe400078e3cff */
[----:B------:R-:W-:-:S02]  /*d3b0*/  MOV R62, R62 ;  /* 0x0000003e003e7202 */ /* 0x000fc40000000f00 */
[----:B------:R-:W-:Y:S02]  /*d3c0*/  F2FP.BF16.F32.PACK_AB R97, R167, R166 ;  /* 0x000000a6a761723e */ /* 0x000fe400000010ff */
[----:B0-----:R-:W-:Y:S02]  /*d3d0*/  F2FP.BF16.F32.PACK_AB R98, R101, R100 ;  /* 0x000000646562723e */ /* 0x001fe400000010ff */
        /* <DEDUP_REMOVED lines=15> */
[----:B------:R-:W-:Y:S01]  /*d4d0*/  F2FP.BF16.F32.PACK_AB R128, R129, R128 ;  /* 0x000000808180723e */ /* 0x000fe200000010ff */
[----:B------:R-:W-:Y:S01]  /*d4e0*/  STSM.16.M88.4 [R78], R112 ;  /* 0x000000704e007844 */ /* 0x000fe20000000200 */
[----:B------:R-:W-:Y:S02]  /*d4f0*/  MOV R86, R86 ;  /* 0x0000005600567202 */ /* 0x000fe40000000f00 */
[----:B------:R-:W-:-:S02]  /*d500*/  F2FP.BF16.F32.PACK_AB R122, R125, R124 ;  /* 0x0000007c7d7a723e */ /* 0x000fc400000010ff */
[----:B------:R-:W-:Y:S02]  /*d510*/  F2FP.BF16.F32.PACK_AB R123, R127, R126 ;  /* 0x0000007e7f7b723e */ /* 0x000fe400000010ff */
[----:B------:R-:W-:Y:S02]  /*d520*/  F2FP.BF16.F32.PACK_AB R129, R131, R130 ;  /* 0x000000828381723e */ /* 0x000fe400000010ff */
[----:B------:R-:W-:Y:S01]  /*d530*/  F2FP.BF16.F32.PACK_AB R136, R137, R136 ;  /* 0x000000888988723e */ /* 0x000fe200000010ff */
[----:B------:R-:W-:Y:S01]  /*d540*/  STSM.16.M88.4 [R86], R120 ;  /* 0x0000007856007844 */ /* 0x000fe20000000200 */
[----:B------:R-:W-:Y:S02]  /*d550*/  MOV R94, R94 ;  /* 0x0000005e005e7202 */ /* 0x000fe40000000f00 */
[----:B------:R-:W-:Y:S02]  /*d560*/  F2FP.BF16.F32.PACK_AB R130, R133, R132 ;  /* 0x000000848582723e */ /* 0x000fe400000010ff */
[----:B------:R-:W-:-:S02]  /*d570*/  F2FP.BF16.F32.PACK_AB R131, R135, R134 ;  /* 0x000000868783723e */ /* 0x000fc400000010ff */
[----:B------:R-:W-:Y:S02]  /*d580*/  F2FP.BF16.F32.PACK_AB R137, R139, R138 ;  /* 0x0000008a8b89723e */ /* 0x000fe400000010ff */
[----:B------:R-:W-:Y:S01]  /*d590*/  F2FP.BF16.F32.PACK_AB R144, R145, R144 ;  /* 0x000000909190723e */ /* 0x000fe200000010ff */
[----:B------:R-:W-:Y:S01]  /*d5a0*/  STSM.16.M88.4 [R94], R128 ;  /* 0x000000805e007844 */ /* 0x000fe20000000200 */
[----:B------:R-:W-:Y:S02]  /*d5b0*/  MOV R10, R6 ;  /* 0x00000006000a7202 */ /* 0x000fe40000000f00 */
[----:B------:R-:W-:Y:S02]  /*d5c0*/  F2FP.BF16.F32.PACK_AB R138, R141, R140 ;  /* 0x0000008c8d8a723e */ /* 0x000fe400000010ff */
        /* <DEDUP_REMOVED lines=8> */
[----:B------:R3:W-:Y:S10]  /*d650*/  STSM.16.M88.4 [R8], R144 ;  /* 0x0000009008007844 */ /* 0x0007f40000000200 */
[----:B------:R-:W-:-:S06]  /*d660*/  UIMAD.WIDE UR8, UR4, 0x4, UR8 ;  /* 0x00000004040878a5 */ /* 0x000fcc000f8e0208 */
[----:B------:R-:W-:Y:S02]  /*d670*/  IMAD.U32 R6, RZ, RZ, UR8 ;  /* 0x00000008ff067e24 */ /* 0x000fe4000f8e00ff */
[----:B------:R-:W-:Y:S01]  /*d680*/  IMAD.U32 R7, RZ, RZ, UR9 ;  /* 0x00000009ff077e24 */ /* 0x000fe2000f8e00ff */
[----:B------:R-:W-:Y:S01]  /*d690*/  BAR.SYNC.DEFER_BLOCKING 0x1, 0x100 ;  /* 0x0044000000007b1d */ /* 0x000fe20000010000 */
[----:B--2---:R-:W-:-:S05]  /*d6a0*/  ISETP.NE.AND P1, PT, R16, 0x1, PT ;  /* 0x000000011000780c */ /* 0x004fca0003f25270 */
[----:B------:R-:W-:Y:S01]  /*d6b0*/  ULDC.64 UR8, c[0x0][0xc08] ;  /* 0x0003020000087ab9 */ /* 0x000fe20000000a00 */
[----:B------:R-:W2:Y:S01]  /*d6c0*/  @P0 LDG.E R3, desc[UR12][R6.64] ;  /* 0x0000000c06030981 */ /* 0x000ea2000c1e1900 */
[----:B------:R-:W-:-:S06]  /*d6d0*/  UISETP.NE.U32.AND UP1, UPT, UR8, URZ, UPT ;  /* 0x0000003f0800728c */ /* 0x000fcc000bf25070 */
[----:B------:R-:W4:Y:S01]  /*d6e0*/  @P1 LDC R9, c[0x0][0xbec] ;  /* 0x0002fb00ff091b82 */ /* 0x000f220000000800 */
[----:B------:R-:W-:Y:S01]  /*d6f0*/  ULDC UR10, c[0x0][0xa88] ;  /* 0x0002a200000a7ab9 */ /* 0x000fe20000000800 */
[----:B------:R-:W-:-:S06]  /*d700*/  UISETP.NE.AND.EX UP1, UPT, UR9, URZ, UPT, UP1 ;  /* 0x0000003f0900728c */ /* 0x000fcc000bf25310 */
[----:B-1----:R-:W1:Y:S01]  /*d710*/  @P1 LDC R12, c[0x0][0xbf0] ;  /* 0x0002fc00ff0c1b82 */ /* 0x002e620000000800 */
[----:B------:R-:W-:-:S04]  /*d720*/  PLOP3.LUT P2, PT, PT, PT, UP1, 0x80, 0x0 ;  /* 0x000000000000781c */ /* 0x000fc80003f4f018 */
[----:B------:R-:W-:Y:S02]  /*d730*/  @UP1 ULDC.64 UR8, c[0x0][0xc08] ;  /* 0x0003020000081ab9 */ /* 0x000fe40000000a00 */
[----:B------:R-:W-:-:S03]  /*d740*/  @UP1 UIMAD.WIDE UR8, UR4, 0x4, UR8 ;  /* 0x00000004040818a5 */ /* 0x000fc6000f8e0208 */
[----:B------:R-:W-:-:S03]  /*d750*/  UMOV UR4, URZ ;  /* 0x0000003f00047c82 */ /* 0x000fc60008000000 */
[----:B0-----:R-:W-:Y:S02]  /*d760*/  IMAD.U32 R10, RZ, RZ, UR8 ;  /* 0x00000008ff0a7e24 */ /* 0x001fe4000f8e00ff */
[----:B------:R-:W-:Y:S01]  /*d770*/  IMAD.U32 R11, RZ, RZ, UR9 ;  /* 0x00000009ff0b7e24 */ /* 0x000fe2000f8e00ff */
[----:B--2---:R-:W-:Y:S01]  /*d780*/  @P0 R2UR UR4, R3 ;  /* 0x00000000030402ca */ /* 0x004fe200000e0000 */
[----:B------:R-:W-:-:S06]  /*d790*/  IMAD.U32 R3, RZ, RZ, UR10 ;  /* 0x0000000aff037e24 */ /* 0x000fcc000f8e00ff */
[----:B------:R3:W5:Y:S01]  /*d7a0*/  @P2 LDG.E R3, desc[UR12][R10.64] ;  /* 0x0000000c0a032981 */ /* 0x000762000c1e1900 */
[----:B-1--4-:R-:W-:Y:S07]  /*d7b0*/  @P2 BRA `(.L_x_1506) ;  /* 0x0000000000142947 */ /* 0x012fee0003800000 */
[----:B------:R-:W-:Y:S05]  /*d7c0*/  @!P0 BRA `(.L_x_1506) ;  /* 0x0000000000108947 */ /* 0x000fea0003800000 */
[----:B------:R-:W-:Y:S02]  /*d7d0*/  ULDC.64 UR8, c[0x0][0x208] ;  /* 0x0000820000087ab9 */ /* 0x000fe40000000a00 */
[----:B---3--:R-:W2:Y:S04]  /*d7e0*/  LDG.E R8, desc[UR8][R6.64] ;  /* 0x0000000806087981 */ /* 0x008ea8000c1e1900 */
[----:B-----5:R-:W2:Y:S02]  /*d7f0*/  LDG.E R3, desc[UR8][R6.64+0x4] ;  /* 0x0000040806037981 */ /* 0x020ea4000c1e1900 */
[----:B--2---:R-:W-:-:S07]  /*d800*/  IMAD.IADD R3, R3, 0x1, -R8 ;  /* 0x0000000103037824 */ /* 0x004fce00078e0a08 */
.L_x_1506:
[----:B------:R-:W-:Y:S01]  /*d810*/  R2UR UR19, R204 ;  /* 0x00000000cc1372ca */ /* 0x000fe200000e0000 */
[----:B------:R-:W-:Y:S01]  /*d820*/  USHF.R.S32.HI UR9, URZ, 0x1f, UR4 ;  /* 0x0000001f3f097899 */ /* 0x000fe20008011404 */
[----:B------:R-:W-:Y:S01]  /*d830*/  R2UR UR13, R206 ;  /* 0x00000000ce0d72ca */ /* 0x000fe200000e0000 */
[----:B------:R-:W-:Y:S01]  /*d840*/  ULDC.64 UR14, c[0x0][0xb90] ;  /* 0x0002e400000e7ab9 */ /* 0x000fe20000000a00 */
[----:B------:R-:W-:Y:S01]  /*d850*/  UMOV UR8, UR4 ;  /* 0x0000000400087c82 */ /* 0x000fe20008000000 */
[----:B---3--:R-:W-:Y:S01]  /*d860*/  VIADD R8, R22, UR61 ;  /* 0x0000003d16087c36 */ /* 0x008fe20008000000 */
[----:B------:R-:W0:Y:S01]  /*d870*/  @P1 LDC R77, c[0x0][0xbf0] ;  /* 0x0002fc00ff4d1b82 */ /* 0x000e220000000800 */
[----:B-----5:R-:W-:Y:S01]  /*d880*/  IMAD R81, R3, R16, RZ ;  /* 0x0000001003517224 */ /* 0x020fe200078e02ff */
[----:B------:R-:W-:Y:S01]  /*d890*/  ULDC.64 UR20, c[0x0][0x208] ;  /* 0x0000820000147ab9 */ /* 0x000fe20000000a00 */
[----:B------:R-:W-:-:S04]  /*d8a0*/  @P1 IMAD.HI.U32 R7, R8, R9, RZ ;  /* 0x0000000908071227 */ /* 0x000fc800078e00ff */
[----:B------:R-:W-:Y:S01]  /*d8b0*/  USHF.R.S32.HI UR16, URZ, 0x1f, UR19 ;  /* 0x0000001f3f107899 */ /* 0x000fe20008011413 */
[----:B------:R-:W-:Y:S01]  /*d8c0*/  IMAD.MOV.U32 R6, RZ, RZ, R8 ;  /* 0x000000ffff067224 */ /* 0x000fe200078e0008 */
[----:B------:R-:W-:Y:S01]  /*d8d0*/  UIMAD.WIDE.U32 UR10, UR19, UR14, UR8 ;  /* 0x0000000e130a72a5 */ /* 0x000fe2000f8e0008 */
[----:B------:R-:W-:Y:S01]  /*d8e0*/  @P1 SHF.R.U32.HI R6, RZ, R12, R7 ;  /* 0x0000000cff061219 */ /* 0x000fe20000011607 */
[----:B------:R-:W-:Y:S01]  /*d8f0*/  USHF.R.S32.HI UR8, URZ, 0x1f, UR13 ;  /* 0x0000001f3f087899 */ /* 0x000fe2000801140d */
[----:B------:R-:W-:Y:S01]  /*d900*/  IMAD R7, R205, 0x40, R19 ;  /* 0x00000040cd077824 */ /* 0x000fe200078e0213 */
[----:B------:R-:W-:Y:S01]  /*d910*/  UIMAD UR12, UR16, UR14, URZ ;  /* 0x0000000e100c72a4 */ /* 0x000fe2000f8e023f */
[----:B------:R-:W-:Y:S01]  /*d920*/  VIADD R18, R210, UR61 ;  /* 0x0000003dd2127c36 */ /* 0x000fe20008000000 */
[----:B------:R-:W-:Y:S01]  /*d930*/  USEL UR18, UR8, URZ, !UP0 ;  /* 0x0000003f08127287 */ /* 0x000fe2000c000000 */
[----:B------:R-:W-:Y:S01]  /*d940*/  IMAD.MOV R9, RZ, RZ, -R6 ;  /* 0x000000ffff097224 */ /* 0x000fe200078e0a06 */
[----:B------:R-:W-:Y:S01]  /*d950*/  UIMAD UR12, UR19, UR15, UR12 ;  /* 0x0000000f130c72a4 */ /* 0x000fe2000f8e020c */
[----:B------:R-:W-:Y:S01]  /*d960*/  IMAD.WIDE R4, R7, 0x2, R4 ;  /* 0x0000000207047825 */ /* 0x000fe200078e0204 */
[----:B------:R-:W-:Y:S01]  /*d970*/  USEL UR17, UR13, URZ, !UP0 ;  /* 0x0000003f0d117287 */ /* 0x000fe2000c000000 */
[----:B------:R-:W-:Y:S01]  /*d980*/  SHF.R.S32.HI R7, RZ, 0x1f, R6 ;  /* 0x0000001fff077819 */ /* 0x000fe20000011406 */
[----:B------:R-:W-:Y:S01]  /*d990*/  ULDC.64 UR14, c[0x0][0xb98] ;  /* 0x0002e600000e7ab9 */ /* 0x000fe20000000a00 */
[----:B------:R-:W-:Y:S01]  /*d9a0*/  UIADD3 UR11, UR11, UR12, URZ ;  /* 0x0000000c0b0b7290 */ /* 0x000fe2000fffe03f */
[----:B------:R-:W-:Y:S01]  /*d9b0*/  IMAD R9, R16, R9, R8 ;  /* 0x0000000910097224 */ /* 0x000fe200078e0208 */
[----:B------:R-:W-:Y:S01]  /*d9c0*/  UIMAD UR8, UR18, UR14, URZ ;  /* 0x0000000e120872a4 */ /* 0x000fe2000f8e023f */
[C---:B------:R-:W-:Y:S01]  /*d9d0*/  IADD3 R11, P5, R4.reuse, 0x1000, RZ ;  /* 0x00001000040b7810 */ /* 0x040fe20007fbe0ff */
[----:B------:R-:W-:Y:S01]  /*d9e0*/  UIMAD.WIDE.U32 UR10, UR17, UR14, UR10 ;  /* 0x0000000e110a72a5 */ /* 0x000fe2000f8e000a */
[----:B------:R-:W-:Y:S01]  /*d9f0*/  IADD3 R53, P3, R4, 0x4000, RZ ;  /* 0x0000400004357810 */ /* 0x000fe20007f7e0ff */
[----:B------:R-:W-:Y:S01]  /*da00*/  UIMAD UR8, UR17, UR15, UR8 ;  /* 0x0000000f110872a4 */ /* 0x000fe2000f8e0208 */
[----:B------:R-:W-:Y:S01]  /*da10*/  SHF.R.S32.HI R8, RZ, 0x1f, R9 ;  /* 0x0000001fff087819 */ /* 0x000fe20000011409 */
[----:B------:R-:W-:Y:S01]  /*da20*/  ULDC.64 UR12, c[0x0][0xaa0] ;  /* 0x0002a800000c7ab9 */ /* 0x000fe20000000a00 */
[----:B------:R-:W-:-:S02]  /*da30*/  LOP3.LUT R52, R53, 0x380, RZ, 0xc0, !PT ;  /* 0x0000038035347812 */ /* 0x000fc400078ec0ff */
[----:B------:R-:W-:Y:S01]  /*da40*/  IADD3 R6, P0, R6, UR10, RZ ;  /* 0x0000000a06067c10 */ /* 0x000fe2000ff1e0ff */
[----:B------:R-:W-:Y:S01]  /*da50*/  IMAD.U32 R10, RZ, RZ, UR8 ;  /* 0x00000008ff0a7e24 */ /* 0x000fe2000f8e00ff */
[----:B------:R-:W-:Y:S02]  /*da60*/  SHF.R.U64 R52, R52, 0x3, RZ ;  /* 0x0000000334347819 */ /* 0x000fe400000012ff */
[----:B------:R-:W-:Y:S02]  /*da70*/  IADD3 R29, P2, R4, 0x5000, RZ ;  /* 0x00005000041d7810 */ /* 0x000fe40007f5e0ff */
[----:B------:R-:W-:Y:S01]  /*da80*/  IADD3.X R7, R7, UR11, R10, P0, !PT ;  /* 0x0000000b07077c10 */ /* 0x000fe200087fe40a */
[----:B------:R-:W-:Y:S01]  /*da90*/  ULDC.64 UR10, c[0x0][0xb88] ;  /* 0x0002e200000a7ab9 */ /* 0x000fe20000000a00 */
[----:B------:R-:W-:Y:S01]  /*daa0*/  LOP3.LUT R52, R52, R53, RZ, 0x3c, !PT ;  /* 0x0000003534347212 */ /* 0x000fe200078e3cff */
[----:B------:R-:W-:Y:S01]  /*dab0*/  IMAD R10, R8, UR10, RZ ;  /* 0x0000000a080a7c24 */ /* 0x000fe2000f8e02ff */
[----:B------:R-:W-:Y:S01]  /*dac0*/  LOP3.LUT R8, R11, 0x380, RZ, 0xc0, !PT ;  /* 0x000003800b087812 */ /* 0x000fe200078ec0ff */
[----:B------:R-:W-:Y:S01]  /*dad0*/  IMAD.WIDE.U32 R6, R9, UR10, R6 ;  /* 0x0000000a09067c25 */ /* 0x000fe2000f8e0006 */
[----:B------:R-:W-:-:S02]  /*dae0*/  LOP3.LUT R28, R29, 0x380, RZ, 0xc0, !PT ;  /* 0x000003801d1c7812 */ /* 0x000fc400078ec0ff */
[----:B------:R-:W-:Y:S01]  /*daf0*/  SHF.R.U64 R8, R8, 0x3, RZ ;  /* 0x0000000308087819 */ /* 0x000fe200000012ff */
[----:B------:R-:W-:Y:S01]  /*db00*/  IMAD R15, R9, UR11, R10 ;  /* 0x0000000b090f7c24 */ /* 0x000fe2000f8e020a */
[----:B------:R-:W-:Y:S01]  /*db10*/  ULDC.64 UR10, c[0x0][0xb50] ;  /* 0x0002d400000a7ab9 */ /* 0x000fe20000000a00 */
[----:B------:R-:W-:Y:S01]  /*db20*/  IMAD.X R53, RZ, RZ, R5, P3 ;  /* 0x000000ffff357224 */ /* 0x000fe200018e0605 */
[----:B------:R-:W-:Y:S01]  /*db30*/  LEA R14, P0, R6, UR10, 0x2 ;  /* 0x0000000a060e7c11 */ /* 0x000fe2000f8010ff */
[----:B------:R-:W-:Y:S01]  /*db40*/  IMAD.IADD R7, R7, 0x1, R15 ;  /* 0x0000000107077824 */ /* 0x000fe200078e020f */
[----:B------:R-:W-:Y:S01]  /*db50*/  LOP3.LUT R8, R8, R11, RZ, 0x3c, !PT ;  /* 0x0000000b08087212 */ /* 0x000fe200078e3cff */
[----:B------:R-:W-:Y:S01]  /*db60*/  IMAD.X R9, RZ, RZ, R5, P5 ;  /* 0x000000ffff097224 */ /* 0x000fe200028e0605 */
[----:B------:R-:W-:Y:S01]  /*db70*/  IADD3 R41, P3, R4, 0xa000, RZ ;  /* 0x0000a00004297810 */ /* 0x000fe20007f7e0ff */
[----:B------:R-:W-:Y:S01]  /*db80*/  SHFL.IDX PT, R20, R14, RZ, 0x1c1f ;  /* 0x001c1fff0e147589 */ /* 0x000fe200000e0000 */
[----:B------:R-:W-:-:S02]  /*db90*/  LEA.HI.X R11, R6, UR11, R7, 0x2, P0 ;  /* 0x0000000b060b7c11 */ /* 0x000fc400080f1407 */
[----:B------:R-:W-:Y:S02]  /*dba0*/  SHF.R.U64 R28, R28, 0x3, RZ ;  /* 0x000000031c1c7819 */ /* 0x000fe400000012ff */
[C---:B------:R-:W-:Y:S01]  /*dbb0*/  IADD3 R13, P4, R4.reuse, 0x2000, RZ ;  /* 0x00002000040d7810 */ /* 0x040fe20007f9e0ff */
[----:B------:R-:W1:Y:S01]  /*dbc0*/  SHFL.IDX PT, R21, R11, RZ, 0x1c1f ;  /* 0x001c1fff0b157589 */ /* 0x000e6200000e0000 */
[----:B------:R-:W-:Y:S01]  /*dbd0*/  IADD3 R25, P0, R4, 0x3000, RZ ;  /* 0x0000300004197810 */ /* 0x000fe20007f1e0ff */
[----:B------:R-:W-:Y:S01]  /*dbe0*/  UIMAD UR10, UR9, UR12, URZ ;  /* 0x0000000c090a72a4 */ /* 0x000fe2000f8e023f */
[----:B------:R-:W-:Y:S01]  /*dbf0*/  LOP3.LUT R40, R41, 0x380, RZ, 0xc0, !PT ;  /* 0x0000038029287812 */ /* 0x000fe200078ec0ff */
[----:B------:R-:W-:Y:S01]  /*dc00*/  SHFL.IDX PT, R42, R14, 0x1, 0x1c1f ;  /* 0x003c1f000e2a7f89 */ /* 0x000fe200000e0000 */
[----:B------:R-:W-:Y:S01]  /*dc10*/  LOP3.LUT R24, R25, 0x380, RZ, 0xc0, !PT ;  /* 0x0000038019187812 */ /* 0x000fe200078ec0ff */
[----:B------:R-:W-:Y:S01]  /*dc20*/  VIADD R6, R18, 0x8 ;  /* 0x0000000812067836 */ /* 0x000fe20000000000 */
[----:B------:R-:W-:Y:S01]  /*dc30*/  SHF.R.U64 R40, R40, 0x3, RZ ;  /* 0x0000000328287819 */ /* 0x000fe200000012ff */
[----:B------:R-:W2:Y:S01]  /*dc40*/  SHFL.IDX PT, R43, R11, 0x1, 0x1c1f ;  /* 0x003c1f000b2b7f89 */ /* 0x000ea200000e0000 */
[----:B------:R-:W-:-:S02]  /*dc50*/  SHF.R.U64 R24, R24, 0x3, RZ ;  /* 0x0000000318187819 */ /* 0x000fc400000012ff */
[----:B------:R-:W-:Y:S01]  /*dc60*/  LOP3.LUT R40, R40, R41, RZ, 0x3c, !PT ;  /* 0x0000002928287212 */ /* 0x000fe200078e3cff */
[--C-:B------:R-:W-:Y:S01]  /*dc70*/  IMAD.X R41, RZ, RZ, R5.reuse, P3 ;  /* 0x000000ffff297224 */ /* 0x100fe200018e0605 */
[----:B------:R-:W-:Y:S01]  /*dc80*/  LOP3.LUT R24, R24, R25, RZ, 0x3c, !PT ;  /* 0x0000001918187212 */ /* 0x000fe200078e3cff */
[--C-:B------:R-:W-:Y:S01]  /*dc90*/  IMAD.X R25, RZ, RZ, R5.reuse, P0 ;  /* 0x000000ffff197224 */ /* 0x100fe200000e0605 */
[----:B------:R-:W-:Y:S02]  /*dca0*/  IADD3 R57, P0, R4, 0x9000, RZ ;  /* 0x0000900004397810 */ /* 0x000fe40007f1e0ff */
[----:B------:R-:W-:Y:S01]  /*dcb0*/  LOP3.LUT R28, R28, R29, RZ, 0x3c, !PT ;  /* 0x0000001d1c1c7212 */ /* 0x000fe200078e3cff */
[----:B------:R-:W-:Y:S01]  /*dcc0*/  IMAD.X R29, RZ, RZ, R5, P2 ;  /* 0x000000ffff1d7224 */ /* 0x000fe200010e0605 */
[----:B------:R-:W-:Y:S02]  /*dcd0*/  IADD3 R10, P3, R4, 0xf000, RZ ;  /* 0x0000f000040a7810 */ /* 0x000fe40007f7e0ff */
[----:B------:R-:W-:-:S02]  /*dce0*/  LOP3.LUT R56, R57, 0x380, RZ, 0xc0, !PT ;  /* 0x0000038039387812 */ /* 0x000fc400078ec0ff */
[C---:B------:R-:W-:Y:S02]  /*dcf0*/  IADD3 R45, P2, R4.reuse, 0xb000, RZ ;  /* 0x0000b000042d7810 */ /* 0x040fe40007f5e0ff */
[----:B------:R-:W-:Y:S02]  /*dd00*/  LOP3.LUT R12, R13, 0x380, RZ, 0xc0, !PT ;  /* 0x000003800d0c7812 */ /* 0x000fe400078ec0ff */
[C---:B------:R-:W-:Y:S02]  /*dd10*/  IADD3 R33, P6, R4.reuse, 0x6000, RZ ;  /* 0x0000600004217810 */ /* 0x040fe40007fde0ff */
[----:B------:R-:W-:Y:S01]  /*dd20*/  IADD3 R37, P5, R4, 0x7000, RZ ;  /* 0x0000700004257810 */ /* 0x000fe20007fbe0ff */
[----:B------:R-:W-:Y:S01]  /*dd30*/  UIMAD.WIDE.U32 UR8, UR4, UR12, URZ ;  /* 0x0000000c040872a5 */ /* 0x000fe2000f8e003f */
[----:B------:R-:W-:Y:S01]  /*dd40*/  LOP3.LUT R3, R10, 0x380, RZ, 0xc0, !PT ;  /* 0x000003800a037812 */ /* 0x000fe200078ec0ff */
[----:B------:R-:W-:Y:S01]  /*dd50*/  UIMAD UR10, UR4, UR13, UR10 ;  /* 0x0000000d040a72a4 */ /* 0x000fe2000f8e020a */
[----:B------:R-:W-:Y:S01]  /*dd60*/  SHF.R.U64 R56, R56, 0x3, RZ ;  /* 0x0000000338387819 */ /* 0x000fe200000012ff */
[----:B------:R-:W-:Y:S01]  /*dd70*/  IMAD.X R49, RZ, RZ, R5, P3 ;  /* 0x000000ffff317224 */ /* 0x000fe200018e0605 */
[----:B------:R-:W-:Y:S01]  /*dd80*/  LOP3.LUT R44, R45, 0x380, RZ, 0xc0, !PT ;  /* 0x000003802d2c7812 */ /* 0x000fe200078ec0ff */
[----:B------:R-:W-:Y:S01]  /*dd90*/  ULDC.64 UR12, c[0x0][0xae8] ;  /* 0x0002ba00000c7ab9 */ /* 0x000fe20000000a00 */
[----:B------:R-:W-:-:S02]  /*dda0*/  SHF.R.U64 R3, R3, 0x3, RZ ;  /* 0x0000000303037819 */ /* 0x000fc400000012ff */
[----:B------:R-:W-:Y:S01]  /*ddb0*/  LOP3.LUT R56, R56, R57, RZ, 0x3c, !PT ;  /* 0x0000003938387212 */ /* 0x000fe200078e3cff */
[--C-:B------:R-:W-:Y:S01]  /*ddc0*/  IMAD.X R57, RZ, RZ, R5.reuse, P0 ;  /* 0x000000ffff397224 */ /* 0x100fe200000e0605 */
[----:B------:R-:W-:Y:S02]  /*ddd0*/  SHF.R.U64 R44, R44, 0x3, RZ ;  /* 0x000000032c2c7819 */ /* 0x000fe400000012ff */
[----:B------:R-:W-:Y:S02]  /*dde0*/  LOP3.LUT P0, RZ, R208, 0x3, RZ, 0xc0, !PT ;  /* 0x00000003d0ff7812 */ /* 0x000fe4000780c0ff */
[----:B------:R-:W-:Y:S02]  /*ddf0*/  LOP3.LUT R48, R3, R10, RZ, 0x3c, !PT ;  /* 0x0000000a03307212 */ /* 0x000fe400078e3cff */
[----:B------:R-:W-:Y:S01]  /*de00*/  LOP3.LUT R44, R44, R45, RZ, 0x3c, !PT ;  /* 0x0000002d2c2c7212 */ /* 0x000fe200078e3cff */
[----:B------:R-:W3:Y:S01]  /*de10*/  @P1 LDC R3, c[0x0][0xbec] ;  /* 0x0002fb00ff031b82 */ /* 0x000ee20000000800 */
[----:B------:R-:W-:Y:S01]  /*de20*/  IMAD.X R45, RZ, RZ, R5, P2 ;  /* 0x000000ffff2d7224 */ /* 0x000fe200010e0605 */
[----:B------:R-:W-:-:S02]  /*de30*/  SHF.R.U64 R12, R12, 0x3, RZ ;  /* 0x000000030c0c7819 */ /* 0x000fc400000012ff */
[----:B------:R-:W-:Y:S02]  /*de40*/  ISETP.GE.OR P2, PT, R18, R81, P0 ;  /* 0x000000511200720c */ /* 0x000fe40000746670 */
[----:B------:R-:W-:Y:S01]  /*de50*/  LOP3.LUT R12, R12, R13, RZ, 0x3c, !PT ;  /* 0x0000000d0c0c7212 */ /* 0x000fe200078e3cff */
[--C-:B------:R-:W-:Y:S01]  /*de60*/  IMAD.X R13, RZ, RZ, R5.reuse, P4 ;  /* 0x000000ffff0d7224 */ /* 0x100fe200020e0605 */
[----:B------:R-:W-:Y:S02]  /*de70*/  IADD3 R65, P4, R4, 0x8000, RZ ;  /* 0x0000800004417810 */ /* 0x000fe40007f9e0ff */
[----:B------:R-:W-:Y:S02]  /*de80*/  LOP3.LUT R32, R33, 0x380, RZ, 0xc0, !PT ;  /* 0x0000038021207812 */ /* 0x000fe400078ec0ff */
[----:B------:R-:W-:Y:S02]  /*de90*/  LOP3.LUT R36, R37, 0x380, RZ, 0xc0, !PT ;  /* 0x0000038025247812 */ /* 0x000fe400078ec0ff */
[----:B------:R-:W-:Y:S01]  /*dea0*/  LOP3.LUT R64, R65, 0x380, RZ, 0xc0, !PT ;  /* 0x0000038041407812 */ /* 0x000fe200078ec0ff */
[----:B------:R-:W-:Y:S01]  /*deb0*/  UIADD3 UR9, UR9, UR10, URZ ;  /* 0x0000000a09097290 */ /* 0x000fe2000fffe03f */
[----:B------:R-:W-:Y:S01]  /*dec0*/  SHF.R.U64 R32, R32, 0x3, RZ ;  /* 0x0000000320207819 */ /* 0x000fe200000012ff */
[----:B-1----:R1:W-:Y:S01]  /*ded0*/  @!P2 ST.E desc[UR20][R20.64], R0 ;  /* 0x000000001400a985 */ /* 0x0023e2000c101914 */
[----:B------:R-:W-:Y:S01]  /*dee0*/  SHF.R.U64 R36, R36, 0x3, RZ ;  /* 0x0000000324247819 */ /* 0x000fe200000012ff */
[----:B------:R-:W-:Y:S01]  /*def0*/  UIMAD UR4, UR16, UR12, URZ ;  /* 0x0000000c100472a4 */ /* 0x000fe2000f8e023f */
[----:B------:R-:W-:Y:S01]  /*df00*/  SHF.R.U64 R64, R64, 0x3, RZ ;  /* 0x0000000340407819 */ /* 0x000fe200000012ff */
[----:B------:R-:W-:Y:S01]  /*df10*/  UIMAD.WIDE.U32 UR8, UR19, UR12, UR8 ;  /* 0x0000000c130872a5 */ /* 0x000fe2000f8e0008 */
[----:B------:R-:W-:Y:S01]  /*df20*/  LOP3.LUT R32, R32, R33, RZ, 0x3c, !PT ;  /* 0x0000002120207212 */ /* 0x000fe200078e3cff */
[--C-:B------:R-:W-:Y:S01]  /*df30*/  IMAD.X R33, RZ, RZ, R5.reuse, P6 ;  /* 0x000000ffff217224 */ /* 0x100fe200030e0605 */
[----:B------:R-:W-:Y:S01]  /*df40*/  LOP3.LUT R36, R36, R37, RZ, 0x3c, !PT ;  /* 0x0000002524247212 */ /* 0x000fe200078e3cff */
[--C-:B------:R-:W-:Y:S01]  /*df50*/  IMAD.X R37, RZ, RZ, R5.reuse, P5 ;  /* 0x000000ffff257224 */ /* 0x100fe200028e0605 */
[----:B------:R-:W-:Y:S01]  /*df60*/  LOP3.LUT R64, R64, R65, RZ, 0x3c, !PT ;  /* 0x0000004140407212 */ /* 0x000fe200078e3cff */
[----:B------:R-:W-:Y:S01]  /*df70*/  IMAD.X R65, RZ, RZ, R5, P4 ;  /* 0x000000ffff417224 */ /* 0x000fe200020e0605 */
[----:B------:R-:W-:Y:S01]  /*df80*/  ULDC.64 UR10, c[0x0][0xaf0] ;  /* 0x0002bc00000a7ab9 */ /* 0x000fe20000000a00 */
[----:B-1----:R-:W-:Y:S01]  /*df90*/  IMAD R0, R203, 0x20, R205 ;  /* 0x00000020cb007824 */ /* 0x002fe200078e02cd */
[----:B------:R-:W-:Y:S01]  /*dfa0*/  UIMAD UR4, UR19, UR13, UR4 ;  /* 0x0000000d130472a4 */ /* 0x000fe2000f8e0204 */
[----:B------:R-:W-:-:S02]  /*dfb0*/  IADD3 R73, P6, R4, 0xc000, RZ ;  /* 0x0000c00004497810 */ /* 0x000fc40007fde0ff */
[----:B------:R-:W-:Y:S01]  /*dfc0*/  VIADD R18, R0, UR61 ;  /* 0x0000003d00127c36 */ /* 0x000fe20008000000 */
[C---:B------:R-:W-:Y:S02]  /*dfd0*/  IADD3 R69, P5, R4.reuse, 0xd000, RZ ;  /* 0x0000d00004457810 */ /* 0x040fe40007fbe0ff */
[----:B------:R-:W-:Y:S01]  /*dfe0*/  IADD3 R61, P4, R4, 0xe000, RZ ;  /* 0x0000e000043d7810 */ /* 0x000fe20007f9e0ff */
[----:B---3--:R-:W-:Y:S01]  /*dff0*/  @P1 IMAD.HI.U32 R0, R18, R3, RZ ;  /* 0x0000000312001227 */ /* 0x008fe200078e00ff */
[----:B------:R-:W-:Y:S01]  /*e000*/  UIADD3 UR9, UR9, UR4, URZ ;  /* 0x0000000409097290 */ /* 0x000fe2000fffe03f */
[----:B------:R-:W-:Y:S01]  /*e010*/  LOP3.LUT R72, R73, 0x380, RZ, 0xc0, !PT ;  /* 0x0000038049487812 */ /* 0x000fe200078ec0ff */
[----:B------:R-:W-:Y:S01]  /*e020*/  UIMAD UR4, UR18, UR10, URZ ;  /* 0x0000000a120472a4 */ /* 0x000fe2000f8e023f */
[----:B------:R-:W-:Y:S02]  /*e030*/  LOP3.LUT R68, R69, 0x380, RZ, 0xc0, !PT ;  /* 0x0000038045447812 */ /* 0x000fe400078ec0ff */
[----:B------:R-:W-:-:S02]  /*e040*/  LOP3.LUT R60, R61, 0x380, RZ, 0xc0, !PT ;  /* 0x000003803d3c7812 */ /* 0x000fc400078ec0ff */
[----:B------:R-:W-:Y:S01]  /*e050*/  ISETP.GE.OR P0, PT, R6, R81, P0 ;  /* 0x000000510600720c */ /* 0x000fe20000706670 */
[----:B------:R-:W-:Y:S01]  /*e060*/  IMAD.MOV.U32 R21, RZ, RZ, R18 ;  /* 0x000000ffff157224 */ /* 0x000fe200078e0012 */
[----:B------:R-:W-:Y:S01]  /*e070*/  LOP3.LUT R7, R4, 0x380, RZ, 0xc0, !PT ;  /* 0x0000038004077812 */ /* 0x000fe200078ec0ff */
[----:B------:R-:W-:Y:S01]  /*e080*/  UIMAD UR4, UR17, UR11, UR4 ;  /* 0x0000000b110472a4 */ /* 0x000fe2000f8e0204 */
[----:B0-----:R-:W-:Y:S01]  /*e090*/  @P1 SHF.R.U32.HI R21, RZ, R77, R0 ;  /* 0x0000004dff151219 */ /* 0x001fe20000011600 */
[----:B------:R-:W-:Y:S01]  /*e0a0*/  UIMAD.WIDE.U32 UR8, UR17, UR10, UR8 ;  /* 0x0000000a110872a5 */ /* 0x000fe2000f8e0008 */
[----:B------:R-:W-:Y:S02]  /*e0b0*/  SHF.R.U64 R72, R72, 0x3, RZ ;  /* 0x0000000348487819 */ /* 0x000fe400000012ff */
[----:B------:R-:W-:Y:S02]  /*e0c0*/  SHF.R.U64 R68, R68, 0x3, RZ ;  /* 0x0000000344447819 */ /* 0x000fe400000012ff */
[----:B------:R-:W-:-:S02]  /*e0d0*/  SHF.R.U64 R60, R60, 0x3, RZ ;  /* 0x000000033c3c7819 */ /* 0x000fc400000012ff */
[----:B------:R-:W-:Y:S01]  /*e0e0*/  SHF.R.U64 R7, R7, 0x3, RZ ;  /* 0x0000000307077819 */ /* 0x000fe200000012ff */
[----:B------:R-:W-:Y:S01]  /*e0f0*/  UIADD3 UR4, UR9, UR4, URZ ;  /* 0x0000000409047290 */ /* 0x000fe2000fffe03f */
[--C-:B------:R-:W-:Y:S01]  /*e100*/  SHF.R.S32.HI R0, RZ, 0x1f, R21.reuse ;  /* 0x0000001fff007819 */ /* 0x100fe20000011415 */
[----:B------:R-:W-:Y:S01]  /*e110*/  IMAD.MOV R77, RZ, RZ, -R21 ;  /* 0x000000ffff4d7224 */ /* 0x000fe200078e0a15 */
[----:B------:R-:W-:Y:S01]  /*e120*/  LOP3.LUT R72, R72, R73, RZ, 0x3c, !PT ;  /* 0x0000004948487212 */ /* 0x000fe200078e3cff */
[--C-:B------:R-:W-:Y:S01]  /*e130*/  IMAD.X R73, RZ, RZ, R5.reuse, P6 ;  /* 0x000000ffff497224 */ /* 0x100fe200030e0605 */
[----:B------:R-:W-:Y:S01]  /*e140*/  LOP3.LUT R68, R68, R69, RZ, 0x3c, !PT ;  /* 0x0000004544447212 */ /* 0x000fe200078e3cff */
[--C-:B------:R-:W-:Y:S01]  /*e150*/  IMAD.X R69, RZ, RZ, R5.reuse, P5 ;  /* 0x000000ffff457224 */ /* 0x100fe200028e0605 */
[----:B------:R-:W-:Y:S01]  /*e160*/  LOP3.LUT R60, R60, R61, RZ, 0x3c, !PT ;  /* 0x0000003d3c3c7212 */ /* 0x000fe200078e3cff */
[----:B------:R-:W-:Y:S01]  /*e170*/  IMAD.X R61, RZ, RZ, R5, P4 ;  /* 0x000000ffff3d7224 */ /* 0x000fe200020e0605 */
[----:B------:R-:W-:Y:S01]  /*e180*/  LOP3.LUT R4, R7, R4, RZ, 0x3c, !PT ;  /* 0x0000000407047212 */ /* 0x000fe200078e3cff */
[----:B------:R-:W-:Y:S01]  /*e190*/  ULDC.64 UR10, c[0x0][0xae0] ;  /* 0x0002b800000a7ab9 */ /* 0x000fe20000000a00 */
[----:B------:R-:W-:Y:S01]  /*e1a0*/  IMAD R77, R16, R77, R18 ;  /* 0x0000004d104d7224 */ /* 0x000fe200078e0212 */
[----:B--2---:R0:W-:Y:S01]  /*e1b0*/  @!P0 ST.E desc[UR20][R42.64], R2 ;  /* 0x000000022a008985 */ /* 0x0041e2000c101914 */
[----:B------:R-:W-:-:S02]  /*e1c0*/  IMAD R0, R0, UR10, RZ ;  /* 0x0000000a00007c24 */ /* 0x000fc4000f8e02ff */
[----:B------:R-:W-:Y:S01]  /*e1d0*/  IMAD.U32 R3, RZ, RZ, UR9 ;  /* 0x00000009ff037e24 */ /* 0x000fe2000f8e00ff */
[----:B------:R-:W5:Y:S01]  /*e1e0*/  LD.E.128 R4, desc[UR20][R4.64] ;  /* 0x0000001404047980 */ /* 0x000f62000c101d00 */
[----:B------:R-:W-:Y:S02]  /*e1f0*/  IMAD.U32 R3, RZ, RZ, UR4 ;  /* 0x00000004ff037e24 */ /* 0x000fe4000f8e00ff */
[----:B------:R-:W-:Y:S01]  /*e200*/  IMAD R79, R21, UR11, R0 ;  /* 0x0000000b154f7c24 */ /* 0x000fe2000f8e0200 */
[----:B------:R-:W5:Y:S01]  /*e210*/  LD.E.128 R8, desc[UR20][R8.64] ;  /* 0x0000001408087980 */ /* 0x000f62000c101d00 */
[----:B------:R-:W-:Y:S01]  /*e220*/  SHF.R.S32.HI R0, RZ, 0x1f, R77 ;  /* 0x0000001fff007819 */ /* 0x000fe2000001144d */
[----:B0-----:R-:W-:Y:S02]  /*e230*/  IMAD.U32 R2, RZ, RZ, UR8 ;  /* 0x00000008ff027e24 */ /* 0x001fe4000f8e00ff */
[----:B------:R-:W5:Y:S01]  /*e240*/  LD.E.128 R12, desc[UR20][R12.64] ;  /* 0x000000140c0c7980 */ /* 0x000f62000c101d00 */
[----:B------:R-:W-:-:S03]  /*e250*/  ULDC.64 UR8, c[0x0][0xad8] ;  /* 0x0002b60000087ab9 */ /* 0x000fc60000000a00 */
[----:B------:R-:W5:Y:S01]  /*e260*/  LD.E.128 R24, desc[UR20][R24.64] ;  /* 0x0000001418187980 */ /* 0x000f62000c101d00 */
[----:B------:R-:W-:-:S03]  /*e270*/  IMAD.WIDE.U32 R2, R21, UR10, R2 ;  /* 0x0000000a15027c25 */ /* 0x000fc6000f8e0002 */
[----:B------:R-:W5:Y:S04]  /*e280*/  LD.E.128 R52, desc[UR20][R52.64] ;  /* 0x0000001434347980 */ /* 0x000f68000c101d00 */
        /* <DEDUP_REMOVED lines=10> */
[----:B------:R-:W5:Y:S01]  /*e330*/  LD.E.128 R48, desc[UR20][R48.64] ;  /* 0x0000001430307980 */ /* 0x000f62000c101d00 */
[----:B------:R-:W-:Y:S01]  /*e340*/  IMAD.IADD R3, R3, 0x1, R79 ;  /* 0x0000000103037824 */ /* 0x000fe200078e024f */
[----:B------:R-:W-:Y:S01]  /*e350*/  BSSY B1, `(.L_x_1507) ;  /* 0x000002c000017945 */ /* 0x000fe20003800000 */
[----:B------:R-:W-:Y:S01]  /*e360*/  IMAD R16, R0, UR8, RZ ;  /* 0x0000000800107c24 */ /* 0x000fe2000f8e02ff */
[----:B------:R-:W-:Y:S01]  /*e370*/  @!PT LDS RZ, [RZ] ;  /* 0x00000000fffff984 */ /* 0x000fe20000000800 */
[----:B------:R-:W-:Y:S01]  /*e380*/  @!PT LDS RZ, [RZ] ;  /* 0x00000000fffff984 */ /* 0x000fe20000000800 */
[----:B------:R-:W-:Y:S01]  /*e390*/  @!PT LDS RZ, [RZ] ;  /* 0x00000000fffff984 */ /* 0x000fe20000000800 */
[----:B------:R-:W-:Y:S01]  /*e3a0*/  @!PT LDS RZ, [RZ] ;  /* 0x00000000fffff984 */ /* 0x000fe20000000800 */
[----:B------:R0:W-:Y:S06]  /*e3b0*/  MEMBAR.ALL.CTA ;  /* 0x0000000000007992 */ /* 0x0001ec0000008000 */
[----:B0-----:R-:W0:Y:S01]  /*e3c0*/  FENCE.VIEW.ASYNC.S ;  /* 0x00000000000073c6 */ /* 0x001e220000000000 */
[----:B------:R-:W-:-:S02]  /*e3d0*/  VIADD R80, R205, UR61 ;  /* 0x0000003dcd507c36 */ /* 0x000fc40008000000 */
[C---:B------:R-:W-:Y:S02]  /*e3e0*/  IMAD R21, R77.reuse, UR9, R16 ;  /* 0x000000094d157c24 */ /* 0x040fe4000f8e0210 */
[----:B------:R-:W-:Y:S01]  /*e3f0*/  IMAD.WIDE.U32 R2, R77, UR8, R2 ;  /* 0x000000084d027c25 */ /* 0x000fe2000f8e0002 */
[CC--:B------:R-:W-:Y:S01]  /*e400*/  ISETP.GE.AND P2, PT, R80.reuse, R81.reuse, PT ;  /* 0x000000515000720c */ /* 0x0c0fe20003f46270 */
[----:B------:R-:W-:Y:S02]  /*e410*/  ULDC.64 UR8, c[0x0][0xa80] ;  /* 0x0002a00000087ab9 */ /* 0x000fe40000000a00 */
[----:B------:R-:W-:Y:S01]  /*e420*/  VIADD R0, R80, 0x20 ;  /* 0x0000002050007836 */ /* 0x000fe20000000000 */
[----:B------:R-:W-:Y:S01]  /*e430*/  LEA R16, P3, R2, UR8, 0x1 ;  /* 0x0000000802107c11 */ /* 0x000fe2000f8608ff */
[----:B------:R-:W-:Y:S02]  /*e440*/  IMAD.IADD R3, R3, 0x1, R21 ;  /* 0x0000000103037824 */ /* 0x000fe400078e0215 */
[----:B------:R-:W-:Y:S01]  /*e450*/  VIADD R23, R23, 0x30820 ;  /* 0x0003082017177836 */ /* 0x000fe20000000000 */
[----:B------:R-:W-:Y:S01]  /*e460*/  ISETP.GE.AND P1, PT, R0, R81, PT ;  /* 0x000000510000720c */ /* 0x000fe20003f26270 */
[----:B------:R-:W-:Y:S01]  /*e470*/  VIADD R0, R80, 0x40 ;  /* 0x0000004050007836 */ /* 0x000fe20000000000 */
[----:B------:R-:W-:Y:S01]  /*e480*/  LEA.HI.X R18, R2, UR9, R3, 0x1, P3 ;  /* 0x0000000902127c11 */ /* 0x000fe200098f0c03 */
[----:B0-----:R0:W1:Y:S01]  /*e490*/  SHFL.IDX PT, R78, R16, RZ, 0x181f ;  /* 0x00181fff104e7589 */ /* 0x00106200000e0000 */
[----:B------:R-:W-:-:S02]  /*e4a0*/  PRMT R23, RZ, 0x654, R23 ;  /* 0x00000654ff177816 */ /* 0x000fc40000000017 */
[----:B------:R-:W-:Y:S02]  /*e4b0*/  ISETP.GE.AND P0, PT, R0, R81, PT ;  /* 0x000000510000720c */ /* 0x000fe40003f06270 */
[----:B------:R0:W2:Y:S01]  /*e4c0*/  SHFL.IDX PT, R0, R18, RZ, 0x181f ;  /* 0x00181fff12007589 */ /* 0x0000a200000e0000 */
[----:B------:R0:W-:Y:S01]  /*e4d0*/  SYNCS.ARRIVE.TRANS64.RED.A1T0 RZ, [R23+URZ], RZ ;  /* 0x000000ff17ff79a7 */ /* 0x0001e2000810043f */
[----:B------:R-:W-:Y:S09]  /*e4e0*/  @P2 BRA `(.L_x_1508) ;  /* 0x0000000000482947 */ /* 0x000ff20003800000 */
        /* <DEDUP_REMOVED lines=18> */
.L_x_1508:
[----:B------:R-:W-:Y:S05]  /*e610*/  BSYNC B1 ;  /* 0x0000000000017941 */ /* 0x000fea0003800000 */
.L_x_1507:
[----:B--2---:R2:W4:Y:S01]  /*e620*/  SHFL.IDX PT, R0, R18, 0x1, 0x181f ;  /* 0x00381f0012007f89 */ /* 0x00452200000e0000 */
[----:B------:R-:W-:Y:S03]  /*e630*/  BSSY B1, `(.L_x_1509) ;  /* 0x0000015000017945 */ /* 0x000fe60003800000 */
[----:B---3--:R2:W3:Y:S01]  /*e640*/  SHFL.IDX PT, R20, R16, 0x1, 0x181f ;  /* 0x00381f0010147f89 */ /* 0x0084e200000e0000 */
[----:B------:R-:W-:Y:S05]  /*e650*/  @P1 BRA `(.L_x_1510) ;  /* 0x0000000000481947 */ /* 0x000fea0003800000 */
[----:B------:R-:W-:Y:S01]  /*e660*/  ULDC UR4, c[0x0][0xac8] ;  /* 0x0002b20000047ab9 */ /* 0x000fe20000000800 */
[----:B------:R-:W-:Y:S01]  /*e670*/  ULDC.64 UR8, c[0x0][0x208] ;  /* 0x0000820000087ab9 */ /* 0x000fe20000000a00 */
[----:B------:R-:W-:Y:S02]  /*e680*/  ISETP.GE.AND P4, PT, R19, UR4, PT ;  /* 0x0000000413007c0c */ /* 0x000fe4000bf86270 */
[----:B------:R-:W-:Y:S02]  /*e690*/  ISETP.GE.AND P3, PT, R201, UR4, PT ;  /* 0x00000004c9007c0c */ /* 0x000fe4000bf66270 */
[----:B------:R-:W-:Y:S02]  /*e6a0*/  ISETP.GE.AND P2, PT, R200, UR4, PT ;  /* 0x00000004c8007c0c */ /* 0x000fe4000bf46270 */
[----:B------:R-:W-:-:S07]  /*e6b0*/  ISETP.GE.AND P1, PT, R202, UR4, PT ;  /* 0x00000004ca007c0c */ /* 0x000fce000bf26270 */
[-C--:B---3--:R-:W-:Y:S02]  /*e6c0*/  @!P4 LEA R2, P6, R19, R20.reuse, 0x1 ;  /* 0x000000141302c211 */ /* 0x088fe400078c08ff */
[----:B-----5:R-:W-:Y:S02]  /*e6d0*/  @!P3 LEA R4, P5, R201, R20, 0x1 ;  /* 0x00000014c904b211 */ /* 0x020fe400078a08ff */
        /* <DEDUP_REMOVED lines=10> */
.L_x_1510:
[----:B------:R-:W-:Y:S05]  /*e780*/  BSYNC B1 ;  /* 0x0000000000017941 */ /* 0x000fea0003800000 */
.L_x_1509:
[----:B----4-:R4:W0:Y:S01]  /*e790*/  SHFL.IDX PT, R0, R18, 0x2, 0x181f ;  /* 0x00581f0012007f89 */ /* 0x01082200000e0000 */
[----:B------:R-:W-:Y:S03]  /*e7a0*/  BSSY B1, `(.L_x_1511) ;  /* 0x0000015000017945 */ /* 0x000fe60003800000 */
[----:B---3-5:R4:W3:Y:S01]  /*e7b0*/  SHFL.IDX PT, R8, R16, 0x2, 0x181f ;  /* 0x00581f0010087f89 */ /* 0x0288e200000e0000 */
        /* <DEDUP_REMOVED lines=19> */
.L_x_1512:
[----:B------:R-:W-:Y:S05]  /*e8f0*/  BSYNC B1 ;  /* 0x0000000000017941 */ /* 0x000fea0003800000 */
.L_x_1511:
[----:B0-----:R-:W-:Y:S01]  /*e900*/  VIADD R0, R80, 0x60 ;  /* 0x0000006050007836 */ /* 0x001fe20000000000 */
[----:B--2-4-:R-:W0:Y:S04]  /*e910*/  SHFL.IDX PT, R18, R18, 0x3, 0x181f ;  /* 0x00781f0012127f89 */ /* 0x014e2800000e0000 */
[----:B------:R-:W-:Y:S01]  /*e920*/  ISETP.GE.AND P0, PT, R0, R81, PT ;  /* 0x000000510000720c */ /* 0x000fe20003f06270 */
[----:B------:R-:W2:-:S12]  /*e930*/  SHFL.IDX PT, R16, R16, 0x3, 0x181f ;  /* 0x00781f0010107f89 */ /* 0x000e9800000e0000 */
[----:B------:R-:W-:Y:S05]  /*e940*/  @P0 BRA `(.L_x_1513) ;  /* 0x0000000c00e40947 */ /* 0x000fea0003800000 */
[----:B------:R-:W-:Y:S01]  /*e950*/  ULDC UR4, c[0x0][0xac8] ;  /* 0x0002b20000047ab9 */ /* 0x000fe20000000800 */
[----:B------:R-:W-:Y:S01]  /*e960*/  ULDC.64 UR8, c[0x0][0x208] ;  /* 0x0000820000087ab9 */ /* 0x000fe20000000a00 */
[----:B------:R-:W-:Y:S02]  /*e970*/  ISETP.GE.AND P3, PT, R19, UR4, PT ;  /* 0x0000000413007c0c */ /* 0x000fe4000bf66270 */
[----:B------:R-:W-:Y:S02]  /*e980*/  ISETP.GE.AND P4, PT, R201, UR4, PT ;  /* 0x00000004c9007c0c */ /* 0x000fe4000bf86270 */
[----:B------:R-:W-:-:S09]  /*e990*/  ISETP.GE.AND P5, PT, R200, UR4, PT ;  /* 0x00000004c8007c0c */ /* 0x000fd2000bfa6270 */
[-C--:B--2---:R-:W-:Y:S02]  /*e9a0*/  @!P3 LEA R2, P0, R19, R16.reuse, 0x1 ;  /* 0x000000101302b211 */ /* 0x084fe400078008ff */
        /* <DEDUP_REMOVED lines=15> */
.L_x_1505:
        /* <DEDUP_REMOVED lines=14> */
[----:B0-----:R-:W-:Y:S01]  /*eb80*/  ISETP.NE.AND P0, PT, R11, 0x1, PT ;  /* 0x000000010b00780c */ /* 0x001fe20003f05270 */
[----:B------:R-:W-:-:S04]  /*eb90*/  UISETP.NE.U32.AND UP1, UPT, UR8, URZ, UPT ;  /* 0x0000003f0800728c */ /* 0x000fc8000bf25070 */
[----:B------:R-:W-:-:S06]  /*eba0*/  UISETP.NE.AND.EX UP1, UPT, UR9, URZ, UPT, UP1 ;  /* 0x0000003f0900728c */ /* 0x000fcc000bf25310 */
[----:B------:R-:W-:Y:S02]  /*ebb0*/  PLOP3.LUT P3, PT, PT, PT, UP1, 0x80, 0x0 ;  /* 0x000000000000781c */ /* 0x000fe40003f6f018 */
[----:B------:R-:W0:Y:S03]  /*ebc0*/  @P0 LDC R9, c[0x0][0xbec] ;  /* 0x0002fb00ff090b82 */ /* 0x000e260000000800 */
[----:B------:R-:W-:Y:S02]  /*ebd0*/  @UP1 ULDC.64 UR8, c[0x0][0xc08] ;  /* 0x0003020000081ab9 */ /* 0x000fe40000000a00 */
[----:B------:R-:W-:-:S03]  /*ebe0*/  @UP1 UIMAD.WIDE UR8, UR4, 0x4, UR8 ;  /* 0x00000004040818a5 */ /* 0x000fc6000f8e0208 */
[----:B------:R-:W-:Y:S02]  /*ebf0*/  ULDC UR4, c[0x0][0xa88] ;  /* 0x0002a20000047ab9 */ /* 0x000fe40000000800 */
[----:B------:R-:W-:Y:S02]  /*ec00*/  IMAD.U32 R0, RZ, RZ, UR4 ;  /* 0x00000004ff007e24 */ /* 0x000fe4000f8e00ff */
[----:B------:R-:W-:Y:S02]  /*ec10*/  IMAD.U32 R4, RZ, RZ, UR8 ;  /* 0x00000008ff047e24 */ /* 0x000fe4000f8e00ff */
[----:B------:R-:W-:Y:S01]  /*ec20*/  IMAD.U32 R5, RZ, RZ, UR9 ;  /* 0x00000009ff057e24 */ /* 0x000fe2000f8e00ff */
[----:B------:R-:W-:-:S04]  /*ec30*/  UMOV UR4, URZ ;  /* 0x0000003f00047c82 */ /* 0x000fc80008000000 */
[----:B------:R1:W5:Y:S01]  /*ec40*/  @P3 LDG.E R0, desc[UR12][R4.64] ;  /* 0x0000000c04003981 */ /* 0x000362000c1e1900 */
[----:B------:R-:W-:Y:S01]  /*ec50*/  USHF.R.S32.HI UR12, URZ, 0x1f, UR10 ;  /* 0x0000001f3f0c7899 */ /* 0x000fe2000801140a */
[----:B------:R-:W-:Y:S02]  /*ec60*/  ISETP.GE.AND P1, PT, R217, 0x80, PT ;  /* 0x00000080d900780c */ /* 0x000fe40003f26270 */
[----:B--2---:R-:W-:Y:S01]  /*ec70*/  @P2 R2UR UR4, R6 ;  /* 0x00000000060422ca */ /* 0x004fe200000e0000 */
[----:B01----:R-:W-:-:S14]  /*ec80*/  @P3 BRA `(.L_x_1514) ;  /* 0x0000000000143947 */ /* 0x003fdc0003800000 */
[----:B------:R-:W-:Y:S05]  /*ec90*/  @!P2 BRA `(.L_x_1514) ;  /* 0x000000000010a947 */ /* 0x000fea0003800000 */
[----:B------:R-:W-:Y:S02]  /*eca0*/  ULDC.64 UR8, c[0x0][0x208] ;  /* 0x0000820000087ab9 */ /* 0x000fe40000000a00 */
[----:B------:R-:W2:Y:S04]  /*ecb0*/  LDG.E R5, desc[UR8][R2.64] ;  /* 0x0000000802057981 */ /* 0x000ea8000c1e1900 */
[----:B-----5:R-:W2:Y:S02]  /*ecc0*/  LDG.E R0, desc[UR8][R2.64+0x4] ;  /* 0x0000040802007981 */ /* 0x020ea4000c1e1900 */
[----:B--2---:R-:W-:-:S07]  /*ecd0*/  IMAD.IADD R0, R0, 0x1, -R5 ;  /* 0x0000000100007824 */ /* 0x004fce00078e0a05 */
.L_x_1514:
[----:B------:R-:W-:Y:S01]  /*ece0*/  R2UR UR9, R206 ;  /* 0x00000000ce0972ca */ /* 0x000fe200000e0000 */
[----:B------:R-:W-:Y:S01]  /*ecf0*/  USHF.R.S32.HI UR11, URZ, 0x1f, UR4 ;  /* 0x0000001f3f0b7899 */ /* 0x000fe20008011404 */
[----:B------:R-:W-:Y:S11]  /*ed00*/  BSSY B1, `(.L_x_1515) ;  /* 0x0000030000017945 */ /* 0x000ff60003800000 */
[----:B------:R-:W-:-:S02]  /*ed10*/  USHF.R.S32.HI UR8, URZ, 0x1f, UR9 ;  /* 0x0000001f3f087899 */ /* 0x000fc40008011409 */
[----:B------:R-:W-:Y:S02]  /*ed20*/  USEL UR13, UR9, URZ, !UP0 ;  /* 0x0000003f090d7287 */ /* 0x000fe4000c000000 */
[----:B------:R-:W-:Y:S01]  /*ed30*/  USEL UR14, UR8, URZ, !UP0 ;  /* 0x0000003f080e7287 */ /* 0x000fe2000c000000 */
[----:B------:R-:W-:Y:S11]  /*ed40*/  @P1 BRA `(.L_x_1516) ;  /* 0x0000000000ac1947 */ /* 0x000ff60003800000 */
[----:B------:R-:W0:Y:S01]  /*ed50*/  S2R R3, SR_TID.X ;  /* 0x0000000000037919 */ /* 0x000e220000002100 */
[----:B------:R-:W1:Y:S01]  /*ed60*/  LDC R7, c[0x0][0xbe8] ;  /* 0x0002fa00ff077b82 */ /* 0x000e620000000800 */
[----:B------:R-:W-:Y:S02]  /*ed70*/  IMAD.U32 R4, RZ, RZ, UR61 ;  /* 0x0000003dff047e24 */ /* 0x000fe4000f8e00ff */
[----:B-1---5:R-:W-:-:S03]  /*ed80*/  IMAD R2, R0, R7, RZ ;  /* 0x0000000700027224 */ /* 0x022fc600078e02ff */
[----:B0-----:R-:W-:-:S04]  /*ed90*/  IADD3 R4, R4, -0x80, R3 ;  /* 0xffffff8004047810 */ /* 0x001fc80007ffe003 */
        /* <DEDUP_REMOVED lines=8> */
[----:B------:R-:W-:Y:S01]  /*ee20*/  UMOV UR9, UR11 ;  /* 0x0000000b00097c82 */ /* 0x000fe20008000000 */
[----:B------:R-:W-:-:S06]  /*ee30*/  ULDC.64 UR18, c[0x0][0x208] ;  /* 0x0000820000127ab9 */ /* 0x000fcc0000000a00 */
        /* <DEDUP_REMOVED lines=8> */
[----:B------:R-:W-:-:S03]  /*eec0*/  UIMAD UR10, UR13, UR17, UR10 ;  /* 0x000000110d0a72a4 */ /* 0x000fc6000f8e020a */
        /* <DEDUP_REMOVED lines=19> */
.L_x_1516:
[----:B------:R-:W-:Y:S05]  /*f000*/  BSYNC B1 ;  /* 0x0000000000017941 */ /* 0x000fea0003800000 */
.L_x_1515:
[----:B0-----:R-:W0:Y:S01]  /*f010*/  @P0 LDC R3, c[0x0][0xbf0] ;  /* 0x0002fc00ff030b82 */ /* 0x001e220000000800 */
[----:B------:R-:W-:Y:S01]  /*f020*/  ULDC.64 UR16, c[0x0][0xaa0] ;  /* 0x0002a80000107ab9 */ /* 0x000fe20000000a00 */
[----:B------:R-:W-:Y:S01]  /*f030*/  R2UR UR15, R204 ;  /* 0x00000000cc0f72ca */ /* 0x000fe200000e0000 */
[----:B------:R-:W-:Y:S01]  /*f040*/  UIMAD UR10, UR11, UR16, URZ ;  /* 0x000000100b0a72a4 */ /* 0x000fe2000f8e023f */
[----:B------:R-:W-:Y:S01]  /*f050*/  IMAD R2, R203, 0x20, R205 ;  /* 0x00000020cb027824 */ /* 0x000fe200078e02cd */
[----:B------:R-:W-:Y:S01]  /*f060*/  UIMAD.WIDE.U32 UR8, UR4, UR16, URZ ;  /* 0x00000010040872a5 */ /* 0x000fe2000f8e003f */
[----:B------:R-:W-:Y:S01]  /*f070*/  BSSY B1, `(.L_x_1517) ;  /* 0x0000041000017945 */ /* 0x000fe20003800000 */
[----:B------:R-:W-:Y:S01]  /*f080*/  UIMAD UR10, UR4, UR17, UR10 ;  /* 0x00000011040a72a4 */ /* 0x000fe2000f8e020a */
[----:B------:R-:W-:Y:S02]  /*f090*/  VIADD R6, R2, UR61 ;  /* 0x0000003d02067c36 */ /* 0x000fe40008000000 */
[----:B------:R-:W-:Y:S01]  /*f0a0*/  ULDC.64 UR16, c[0x0][0xae8] ;  /* 0x0002ba0000107ab9 */ /* 0x000fe20000000a00 */
[----:B------:R-:W-:Y:S01]  /*f0b0*/  UIADD3 UR9, UR9, UR10, URZ ;  /* 0x0000000a09097290 */ /* 0x000fe2000fffe03f */
[----:B------:R-:W-:Y:S01]  /*f0c0*/  @P0 IMAD.HI.U32 R2, R6, R9, RZ ;  /* 0x0000000906020227 */ /* 0x000fe200078e00ff */
[----:B------:R-:W-:-:S02]  /*f0d0*/  UIMAD UR4, UR12, UR16, URZ ;  /* 0x000000100c0472a4 */ /* 0x000fc4000f8e023f */
[----:B------:R-:W-:Y:S01]  /*f0e0*/  UIMAD.WIDE.U32 UR8, UR15, UR16, UR8 ;  /* 0x000000100f0872a5 */ /* 0x000fe2000f8e0008 */
[----:B------:R-:W-:Y:S01]  /*f0f0*/  IMAD.MOV.U32 R5, RZ, RZ, R6 ;  /* 0x000000ffff057224 */ /* 0x000fe200078e0006 */
[----:B------:R-:W-:Y:S01]  /*f100*/  UIMAD UR4, UR15, UR17, UR4 ;  /* 0x000000110f0472a4 */ /* 0x000fe2000f8e0204 */
[----:B------:R-:W-:-:S03]  /*f110*/  ULDC.64 UR10, c[0x0][0xaf0] ;  /* 0x0002bc00000a7ab9 */ /* 0x000fc60000000a00 */
[----:B------:R-:W-:Y:S02]  /*f120*/  UIADD3 UR9, UR9, UR4, URZ ;  /* 0x0000000409097290 */ /* 0x000fe4000fffe03f */
[----:B------:R-:W-:Y:S01]  /*f130*/  UIMAD UR4, UR14, UR10, URZ ;  /* 0x0000000a0e0472a4 */ /* 0x000fe2000f8e023f */
[----:B0-----:R-:W-:Y:S01]  /*f140*/  @P0 SHF.R.U32.HI R5, RZ, R3, R2 ;  /* 0x00000003ff050219 */ /* 0x001fe20000011602 */
[----:B------:R-:W-:Y:S02]  /*f150*/  UIMAD.WIDE.U32 UR8, UR13, UR10, UR8 ;  /* 0x0000000a0d0872a5 */ /* 0x000fe4000f8e0008 */
[----:B------:R-:W-:Y:S01]  /*f160*/  UIMAD UR4, UR13, UR11, UR4 ;  /* 0x0000000b0d0472a4 */ /* 0x000fe2000f8e0204 */
[--C-:B------:R-:W-:Y:S01]  /*f170*/  SHF.R.S32.HI R2, RZ, 0x1f, R5.reuse ;  /* 0x0000001fff027819 */ /* 0x100fe20000011405 */
[----:B------:R-:W-:Y:S01]  /*f180*/  IMAD.MOV R7, RZ, RZ, -R5 ;  /* 0x000000ffff077224 */ /* 0x000fe200078e0a05 */
[----:B------:R-:W-:Y:S01]  /*f190*/  ULDC.64 UR10, c[0x0][0xae0] ;  /* 0x0002b800000a7ab9 */ /* 0x000fe20000000a00 */
[----:B------:R-:W-:-:S02]  /*f1a0*/  UIADD3 UR4, UR9, UR4, URZ ;  /* 0x0000000409047290 */ /* 0x000fc4000fffe03f */
[----:B------:R-:W-:Y:S02]  /*f1b0*/  IMAD.U32 R3, RZ, RZ, UR9 ;  /* 0x00000009ff037e24 */ /* 0x000fe4000f8e00ff */
        /* <DEDUP_REMOVED lines=8> */
[----:B------:R-:W-:Y:S02]  /*f240*/  IMAD.IADD R3, R3, 0x1, R9 ;  /* 0x0000000103037824 */ /* 0x000fe400078e0209 */
[----:B------:R-:W-:Y:S02]  /*f250*/  IMAD R4, R4, UR8, RZ ;  /* 0x0000000804047c24 */ /* 0x000fe4000f8e02ff */
[----:B------:R-:W-:Y:S02]  /*f260*/  VIADD R6, R205, UR61 ;  /* 0x0000003dcd067c36 */ /* 0x000fe40008000000 */
[----:B-----5:R-:W-:Y:S02]  /*f270*/  IMAD R11, R0, R11, RZ ;  /* 0x0000000b000b7224 */ /* 0x020fe400078e02ff */
        /* <DEDUP_REMOVED lines=32> */
.L_x_1518:
[----:B------:R-:W-:Y:S05]  /*f480*/  BSYNC B1 ;  /* 0x0000000000017941 */ /* 0x000fea0003800000 */
.L_x_1517:
        /* <DEDUP_REMOVED lines=22> */
.L_x_1520:
[----:B------:R-:W-:Y:S05]  /*f5f0*/  BSYNC B1 ;  /* 0x0000000000017941 */ /* 0x000fea0003800000 */
.L_x_1519:
        /* <DEDUP_REMOVED lines=22> */
.L_x_1522:
[----:B------:R-:W-:Y:S05]  /*f760*/  BSYNC B1 ;  /* 0x0000000000017941 */ /* 0x000fea0003800000 */
.L_x_1521:
        /* <DEDUP_REMOVED lines=23> */
.L_x_1513:
[----:B------:R-:W-:Y:S05]  /*f8e0*/  BSYNC B0 ;  /* 0x0000000000007941 */ /* 0x000fea0003800000 */
.L_x_1504:
[----:B------:R-:W-:Y:S02]  /*f8f0*/  ULDC UR4, c[0x0][0xc3c] ;  /* 0x00030f0000047ab9 */ /* 0x000fe40000000800 */
[----:B------:R-:W-:-:S06]  /*f900*/  UISETP.GE.AND UP0, UPT, UR6, UR4, UPT ;  /* 0x000000040600728c */ /* 0x000fcc000bf06270 */
[----:B------:R-:W-:-:S13]  /*f910*/  PLOP3.LUT P0, PT, PT, PT, UP0, 0x80, 0x0 ;  /* 0x000000000000781c */ /* 0x000fda0003f0f008 */
[----:B------:R-:W-:Y:S05]  /*f920*/  @!P0 BRA `(.L_x_1523) ;  /* 0xffffff1400508947 */ /* 0x000fea000383ffff */
[----:B------:R-:W-:Y:S05]  /*f930*/  EXIT ;  /* 0x000000000000794d */ /* 0x000fea0003800000 */
.L_x_1422:
        /* <DEDUP_REMOVED lines=15> */
[----:B------:R-:W2:Y:S01]  /*fa30*/  LDS.128 R16, [UR4+0x308d0] ;  /* 0x0308d004ff107984 */ /* 0x000ea20008000c00 */
[----:B------:R-:W-:Y:S06]  /*fa40*/  BAR.ARV 0x4, 0x180 ;  /* 0x0106000000007b1d */ /* 0x000fec0000002000 */
[----:B------:R-:W-:Y:S05]  /*fa50*/  BRA `(.L_x_1525) ;  /* 0x0000000800947947 */ /* 0x000fea0003800000 */
.L_x_1524:
[----:B------:R-:W1:Y:S01]  /*fa60*/  S2R R0, SR_TID.X ;  /* 0x0000000000007919 */ /* 0x000e620000002100 */
[----:B------:R-:W-:Y:S01]  /*fa70*/  ULDC UR4, c[0x0][0xc3c] ;  /* 0x00030f0000047ab9 */ /* 0x000fe20000000800 */
[----:B------:R-:W-:Y:S01]  /*fa80*/  ULDC.64 UR6, c[0x0][0x208] ;  /* 0x0000820000067ab9 */ /* 0x000fe20000000a00 */
[----:B------:R-:W-:Y:S01]  /*fa90*/  ULDC UR5, c[0x0][0xc38] ;  /* 0x00030e0000057ab9 */ /* 0x000fe20000000800 */
[----:B-1----:R-:W-:-:S04]  /*faa0*/  LOP3.LUT R0, R0, 0x1f, RZ, 0xc0, !PT ;  /* 0x0000001f00007812 */ /* 0x002fc800078ec0ff */
        /* <DEDUP_REMOVED lines=38> */
.L_x_1530:
        /* <DEDUP_REMOVED lines=13> */
.L_x_1529:
[----:B------:R-:W-:Y:S05]  /*fde0*/  BSYNC B0 ;  /* 0x0000000000007941 */ /* 0x000fea0003800000 */
.L_x_1528:
        /* <DEDUP_REMOVED lines=21> */
.L_x_1526:
[----:B------:R-:W-:Y:S01]  /*ff40*/  IMAD.IADD R7, R6, 0x1, -R7 ;  /* 0x0000000106077824 */ /* 0x000fe200078e0a07 */
[----:B------:R-:W-:-:S03]  /*ff50*/  ULDC.64 UR8, c[0x0][0x208] ;  /* 0x0000820000087ab9 */ /* 0x000fc60000000a00 */
[----:B------:R-:W-:-:S05]  /*ff60*/  IMAD R2, R4, UR5, R7 ;  /* 0x0000000504027c24 */ /* 0x000fca000f8e0207 */
[----:B------:R-:W-:Y:S02]  /*ff70*/  ISETP.GT.AND P0, PT, R2, UR6, PT ;  /* 0x0000000602007c0c */ /* 0x000fe4000bf04270 */
[----:B------:R-:W0:Y:S11]  /*ff80*/  LDC.64 R2, c[0x0][0xc90] ;  /* 0x00032400ff027b82 */ /* 0x000e360000000a00 */
[----:B------:R-:W-:-:S04]  /*ff90*/  VOTE.ANY R11, PT, !P0 ;  /* 0x00000000000b7806 */ /* 0x000fc800040e0100 */
[----:B------:R-:W1:Y:S02]  /*ffa0*/  POPC R6, R11 ;  /* 0x0000000b00067309 */ /* 0x000e640000000000 */
[----:B-1----:R-:W-:-:S04]  /*ffb0*/  VIADD R19, R6, UR4 ;  /* 0x0000000406137c36 */ /* 0x002fc80008000000 */
[----:B0-----:R-:W-:-:S05]  /*ffc0*/  IMAD.WIDE R2, R19, 0x4, R2 ;  /* 0x0000000413027825 */ /* 0x001fca00078e0202 */
[----:B------:R-:W2:Y:S01]  /*ffd0*/  LDG.E R10, desc[UR8][R2.64] ;  /* 0x00000008020a7981 */ /* 0x000ea2000c1e1900 */
[----:B------:R-:W-:-:S03]  /*ffe0*/  ISETP.NE.AND P0, PT, R11, RZ, PT ;  /* 0x000000ff0b00720c */ /* 0x000fc60003f05270 */
[----:B------:R-:W2:Y:S02]  /*fff0*/  SHFL.IDX PT, R5, R5, R6, 0x1f ;  /* 0x00001f0605057589 */ /* 0x000ea400000e0000 */
[----:B--2---:R-:W-:-:S05]  /*10000*/  IMAD R8, R5, R10, RZ ;  /* 0x0000000a05087224 */ /* 0x004fca00078e02ff */
[----:B------:R-:W-:-:S04]  /*10010*/  IABS R9, R8 ;  /* 0x0000000800097213 */ /* 0x000fc80000000000 */
[----:B------:R-:W0:Y:S08]  /*10020*/  I2F.RP R12, R9 ;  /* 0x00000009000c7306 */ /* 0x000e300000209400 */
[----:B0-----:R-:W0:Y:S02]  /*10030*/  MUFU.RCP R12, R12 ;  /* 0x0000000c000c7308 */ /* 0x001e240000001000 */
[----:B0-----:R-:W-:-:S06]  /*10040*/  VIADD R13, R12, 0xffffffe ;  /* 0x0ffffffe0c0d7836 */ /* 0x001fcc0000000000 */
[----:B------:R0:W1:Y:S01]  /*10050*/  F2I.FTZ.U32.TRUNC.NTZ R3, R13 ;  /* 0x0000000d00037305 */ /* 0x000062000021f000 */
[----:B------:R-:W-:Y:S05]  /*10060*/  @!P0 BRA `(.L_x_1531) ;  /* 0x0000000000088947 */ /* 0x000fea0003800000 */
[----:B------:R-:W-:-:S05]  /*10070*/  VIADD R11, R6, 0xffffffff ;  /* 0xffffffff060b7836 */ /* 0x000fca0000000000 */
[----:B------:R2:W3:Y:S02]  /*10080*/  SHFL.IDX PT, R16, R4, R11, 0x1f ;  /* 0x00001f0b04107589 */ /* 0x0004e400000e0000 */
.L_x_1531:
[----:B-1----:R-:W-:Y:S01]  /*10090*/  IMAD.MOV R2, RZ, RZ, -R3 ;  /* 0x000000ffff027224 */ /* 0x002fe200078e0a03 */
[----:B--2---:R-:W-:Y:S01]  /*100a0*/  IABS R4, R8 ;  /* 0x0000000800047213 */ /* 0x004fe20000000000 */
[----:B---3--:R-:W-:Y:S02]  /*100b0*/  IMAD R16, R16, UR5, R7 ;  /* 0x0000000510107c24 */ /* 0x008fe4000f8e0207 */
[----:B------:R-:W-:Y:S02]  /*100c0*/  IMAD R7, R2, R9, RZ ;  /* 0x0000000902077224 */ /* 0x000fe400078e02ff */
[----:B------:R-:W-:Y:S02]  /*100d0*/  IMAD.MOV.U32 R2, RZ, RZ, RZ ;  /* 0x000000ffff027224 */ /* 0x000fe400078e00ff */
[----:B------:R-:W-:Y:S02]  /*100e0*/  IMAD.MOV R4, RZ, RZ, -R4 ;  /* 0x000000ffff047224 */ /* 0x000fe400078e0a04 */
[----:B------:R-:W-:Y:S01]  /*100f0*/  IMAD.HI.U32 R2, R3, R7, R2 ;  /* 0x0000000703027227 */ /* 0x000fe200078e0002 */
[----:B------:R-:W-:-:S04]  /*10100*/  IADD3 R7, -R16, UR6, RZ ;  /* 0x0000000610077c10 */ /* 0x000fc8000fffe1ff */
[----:B------:R-:W-:-:S05]  /*10110*/  IABS R3, R7 ;  /* 0x0000000700037213 */ /* 0x000fca0000000000 */
[----:B------:R-:W-:-:S04]  /*10120*/  IMAD.HI.U32 R2, R2, R3, RZ ;  /* 0x0000000302027227 */ /* 0x000fc800078e00ff */
[----:B------:R-:W-:Y:S01]  /*10130*/  IMAD R4, R2, R4, R3 ;  /* 0x0000000402047224 */ /* 0x000fe200078e0203 */
[----:B------:R-:W-:-:S04]  /*10140*/  LOP3.LUT R3, R7, R8, RZ, 0x3c, !PT ;  /* 0x0000000807037212 */ /* 0x000fc800078e3cff */
[----:B------:R-:W-:Y:S02]  /*10150*/  ISETP.GT.U32.AND P1, PT, R9, R4, PT ;  /* 0x000000040900720c */ /* 0x000fe40003f24070 */
[----:B------:R-:W-:-:S11]  /*10160*/  ISETP.GE.AND P2, PT, R3, RZ, PT ;  /* 0x000000ff0300720c */ /* 0x000fd60003f46270 */
[----:B------:R-:W-:Y:S02]  /*10170*/  @!P1 IMAD.IADD R4, R4, 0x1, -R9 ;  /* 0x0000000104049824 */ /* 0x000fe400078e0a09 */
[----:B------:R-:W-:Y:S01]  /*10180*/  @!P1 VIADD R2, R2, 0x1 ;  /* 0x0000000102029836 */ /* 0x000fe20000000000 */
[----:B------:R-:W-:Y:S02]  /*10190*/  ISETP.NE.AND P1, PT, R8, RZ, PT ;  /* 0x000000ff0800720c */ /* 0x000fe40003f25270 */
[----:B------:R-:W-:-:S13]  /*101a0*/  ISETP.GE.U32.AND P0, PT, R4, R9, PT ;  /* 0x000000090400720c */ /* 0x000fda0003f06070 */
[----:B------:R-:W-:-:S04]  /*101b0*/  @P0 VIADD R2, R2, 0x1 ;  /* 0x0000000102020836 */ /* 0x000fc80000000000 */
[----:B------:R-:W-:-:S04]  /*101c0*/  IMAD.MOV.U32 R9, RZ, RZ, R2 ;  /* 0x000000ffff097224 */ /* 0x000fc800078e0002 */
[----:B------:R-:W-:Y:S01]  /*101d0*/  @!P2 IMAD.MOV R9, RZ, RZ, -R9 ;  /* 0x000000ffff09a224 */ /* 0x000fe200078e0a09 */
[----:B------:R-:W-:-:S05]  /*101e0*/  @!P1 LOP3.LUT R9, RZ, R8, RZ, 0x33, !PT ;  /* 0x00000008ff099212 */ /* 0x000fca00078e33ff */
[----:B------:R-:W-:Y:S02]  /*101f0*/  IMAD R4, R10, R9, RZ ;  /* 0x000000090a047224 */ /* 0x000fe400078e02ff */
[----:B------:R-:W-:Y:S02]  /*10200*/  IMAD.MOV R9, RZ, RZ, -R9 ;  /* 0x000000ffff097224 */ /* 0x000fe400078e0a09 */
[----:B------:R-:W-:Y:S02]  /*10210*/  IMAD.MOV R3, RZ, RZ, -R4 ;  /* 0x000000ffff037224 */ /* 0x000fe400078e0a04 */
[----:B------:R-:W-:-:S03]  /*10220*/  IMAD R7, R8, R9, R7 ;  /* 0x0000000908077224 */ /* 0x000fc600078e0207 */
[----:B------:R-:W-:Y:S01]  /*10230*/  VIADDMNMX R10, R3, UR5, R10, PT ;  /* 0x00000005030a7c46 */ /* 0x000fe2000b80010a */
[----:B------:R-:W-:Y:S01]  /*10240*/  IMAD.IADD R4, R7, 0x1, R4 ;  /* 0x0000000107047824 */ /* 0x000fe200078e0204 */
[----:B------:R-:W-:Y:S02]  /*10250*/  IABS R8, R7 ;  /* 0x0000000700087213 */ /* 0x000fe40000000000 */
[----:B------:R-:W-:-:S04]  /*10260*/  IABS R6, R10 ;  /* 0x0000000a00067213 */ /* 0x000fc80000000000 */
[----:B------:R-:W1:Y:S08]  /*10270*/  I2F.RP R11, R6 ;  /* 0x00000006000b7306 */ /* 0x000e700000209400 */
[----:B-1----:R-:W1:Y:S02]  /*10280*/  MUFU.RCP R11, R11 ;  /* 0x0000000b000b7308 */ /* 0x002e640000001000 */
[----:B-1----:R-:W-:-:S06]  /*10290*/  VIADD R2, R11, 0xffffffe ;  /* 0x0ffffffe0b027836 */ /* 0x002fcc0000000000 */
[----:B------:R1:W2:Y:S02]  /*102a0*/  F2I.FTZ.U32.TRUNC.NTZ R3, R2 ;  /* 0x0000000200037305 */ /* 0x0002a4000021f000 */
[----:B-1----:R-:W-:Y:S02]  /*102b0*/  IMAD.MOV.U32 R2, RZ, RZ, RZ ;  /* 0x000000ffff027224 */ /* 0x002fe400078e00ff */
[----:B--2---:R-:W-:-:S04]  /*102c0*/  IMAD.MOV R9, RZ, RZ, -R3 ;  /* 0x000000ffff097224 */ /* 0x004fc800078e0a03 */
[----:B------:R-:W-:-:S04]  /*102d0*/  IMAD R9, R9, R6, RZ ;  /* 0x0000000609097224 */ /* 0x000fc800078e02ff */
[----:B------:R-:W-:Y:S01]  /*102e0*/  IMAD.HI.U32 R3, R3, R9, R2 ;  /* 0x0000000903037227 */ /* 0x000fe200078e0002 */
[-C--:B------:R-:W-:Y:S02]  /*102f0*/  IABS R9, R10.reuse ;  /* 0x0000000a00097213 */ /* 0x080fe40000000000 */
[----:B------:R-:W-:-:S03]  /*10300*/  LOP3.LUT R2, R7, R10, RZ, 0x3c, !PT ;  /* 0x0000000a07027212 */ /* 0x000fc600078e3cff */
[----:B------:R-:W-:Y:S01]  /*10310*/  IMAD.MOV R9, RZ, RZ, -R9 ;  /* 0x000000ffff097224 */ /* 0x000fe200078e0a09 */
[----:B------:R-:W-:Y:S01]  /*10320*/  ISETP.GE.AND P2, PT, R2, RZ, PT ;  /* 0x000000ff0200720c */ /* 0x000fe20003f46270 */
[----:B------:R-:W-:-:S04]  /*10330*/  IMAD.HI.U32 R3, R3, R8, RZ ;  /* 0x0000000803037227 */ /* 0x000fc800078e00ff */
[----:B------:R-:W-:-:S05]  /*10340*/  IMAD R9, R3, R9, R8 ;  /* 0x0000000903097224 */ /* 0x000fca00078e0208 */
[----:B------:R-:W-:-:S13]  /*10350*/  ISETP.GT.U32.AND P1, PT, R6, R9, PT ;  /* 0x000000090600720c */ /* 0x000fda0003f24070 */
[----:B------:R-:W-:Y:S02]  /*10360*/  @!P1 IMAD.IADD R9, R9, 0x1, -R6 ;  /* 0x0000000109099824 */ /* 0x000fe400078e0a06 */
[----:B------:R-:W-:Y:S01]  /*10370*/  @!P1 VIADD R3, R3, 0x1 ;  /* 0x0000000103039836 */ /* 0x000fe20000000000 */
[----:B------:R-:W-:Y:S02]  /*10380*/  ISETP.NE.AND P1, PT, R10, RZ, PT ;  /* 0x000000ff0a00720c */ /* 0x000fe40003f25270 */
[----:B------:R-:W-:-:S13]  /*10390*/  ISETP.GE.U32.AND P0, PT, R9, R6, PT ;  /* 0x000000060900720c */ /* 0x000fda0003f06070 */
[----:B------:R-:W-:-:S04]  /*103a0*/  @P0 VIADD R3, R3, 0x1 ;  /* 0x0000000103030836 */ /* 0x000fc80000000000 */
[----:B------:R-:W-:Y:S01]  /*103b0*/  @!P2 IMAD.MOV R3, RZ, RZ, -R3 ;  /* 0x000000ffff03a224 */ /* 0x000fe200078e0a03 */
[----:B------:R-:W-:Y:S01]  /*103c0*/  @!P1 LOP3.LUT R3, RZ, R10, RZ, 0x33, !PT ;  /* 0x0000000aff039212 */ /* 0x000fe200078e33ff */
[----:B------:R-:W-:-:S03]  /*103d0*/  IMAD.MOV R10, RZ, RZ, -R10 ;  /* 0x000000ffff0a7224 */ /* 0x000fc600078e0a0a */
[----:B------:R-:W-:Y:S01]  /*103e0*/  LOP3.LUT R2, RZ, R3, RZ, 0x33, !PT ;  /* 0x00000003ff027212 */ /* 0x000fe200078e33ff */
[----:B------:R-:W-:-:S04]  /*103f0*/  IMAD R18, R3, R10, R4 ;  /* 0x0000000a03127224 */ /* 0x000fc800078e0204 */
[----:B------:R-:W-:Y:S01]  /*10400*/  IMAD.IADD R17, R5, 0x1, R2 ;  /* 0x0000000105117824 */ /* 0x000fe200078e0202 */
[----:B------:R-:W-:Y:S06]  /*10410*/  BRA `(.L_x_1532) ;  /* 0x00000000000c7947 */ /* 0x000fec0003800000 */
.L_x_1527:
[----:B------:R-:W-:Y:S02]  /*10420*/  IMAD.MOV.U32 R17, RZ, RZ, RZ ;  /* 0x000000ffff117224 */ /* 0x000fe400078e00ff */
[----:B------:R-:W-:Y:S02]  /*10430*/  IMAD.U32 R16, RZ, RZ, UR6 ;  /* 0x00000006ff107e24 */ /* 0x000fe4000f8e00ff */
[----:B------:R-:W-:-:S07]  /*10440*/  IMAD.MOV.U32 R18, RZ, RZ, RZ ;  /* 0x000000ffff127224 */ /* 0x000fce00078e00ff */
.L_x_1532:
[----:B------:R-:W-:-:S13]  /*10450*/  ISETP.NE.AND P0, PT, R0, RZ, PT ;  /* 0x000000ff0000720c */ /* 0x000fda0003f05270 */
[----:B------:R-:W1:Y:S01]  /*10460*/  @!P0 S2R R3, SR_CgaCtaId ;  /* 0x0000000000038919 */ /* 0x000e620000008800 */
[----:B------:R-:W-:-:S04]  /*10470*/  @!P0 MOV R0, 0x400 ;  /* 0x0000040000008802 */ /* 0x000fc80000000f00 */
[----:B-1----:R-:W-:-:S05]  /*10480*/  @!P0 LEA R0, R3, R0, 0x18 ;  /* 0x0000000003008211 */ /* 0x002fca00078ec0ff */
[----:B------:R1:W-:Y:S01]  /*10490*/  @!P0 STS.128 [R0+0x308d0], R16 ;  /* 0x0308d01000008388 */ /* 0x0003e20000000c00 */
[----:B------:R-:W-:Y:S06]  /*104a0*/  BAR.ARV 0x5, 0x180 ;  /* 0x0146000000007b1d */ /* 0x000fec0000002000 */
.L_x_1525:
[----:B-1----:R-:W-:Y:S01]  /*104b0*/  IMAD.MOV.U32 R0, RZ, RZ, 0x1 ;  /* 0x00000001ff007424 */ /* 0x002fe200078e00ff */
[----:B------:R1:W-:Y:S01]  /*104c0*/  STL [R1+0x4], RZ ;  /* 0x000004ff01007387 */ /* 0x0003e20000100800 */
[----:B------:R-:W-:Y:S02]  /*104d0*/  ULDC UR4, c[0x0][0xc3c] ;  /* 0x00030f0000047ab9 */ /* 0x000fe40000000800 */
[----:B--2---:R-:W-:Y:S01]  /*104e0*/  ISETP.GE.AND P0, PT, R19, UR4, PT ;  /* 0x0000000413007c0c */ /* 0x004fe2000bf06270 */
[----:B------:R1:W-:Y:S04]  /*104f0*/  STL [R1+0x10], R0 ;  /* 0x0000100001007387 */ /* 0x0003e80000100800 */
[----:B------:R1:W-:Y:S08]  /*10500*/  STL [R1+0x38], RZ ;  /* 0x000038ff01007387 */ /* 0x0003f00000100800 */
[----:B-1----:R-:W-:Y:S05]  /*10510*/  @P0 BRA `(.L_x_1533) ;  /* 0x0000006400600947 */ /* 0x002fea0003800000 */
[----:B------:R-:W1:Y:S01]  /*10520*/  S2R R5, SR_TID.X ;  /* 0x0000000000057919 */ /* 0x000e620000002100 */
[----:B------:R-:W2:Y:S01]  /*10530*/  S2UR UR5, SR_CgaCtaId ;  /* 0x00000000000579c3 */ /* 0x000ea20000008800 */
[----:B------:R-:W-:Y:S01]  /*10540*/  UMOV UR4, 0x400 ;  /* 0x0000040000047882 */ /* 0x000fe20000000000 */
[----:B------:R-:W-:Y:S01]  /*10550*/  BSSY B8, `(.L_x_1533) ;  /* 0x0000654000087945 */ /* 0x000fe20003800000 */
[----:B------:R-:W-:Y:S01]  /*10560*/  ULDC UR38, c[0x0][0xc] ;  /* 0x0000030000267ab9 */ /* 0x000fe20000000800 */
[----:B------:R-:W-:Y:S01]  /*10570*/  ULDC.64 UR36, c[0x0][0x198] ;  /* 0x0000660000247ab9 */ /* 0x000fe20000000a00 */
[----:B--2---:R-:W-:Y:S01]  /*10580*/  ULEA UR4, UR5, UR4, 0x18 ;  /* 0x0000000405047291 */ /* 0x004fe2000f8ec03f */
[C---:B-1----:R-:W-:Y:S01]  /*10590*/  IMAD.SHL.U32 R0, R5.reuse, 0x8, RZ ;  /* 0x0000000805007824 */ /* 0x042fe200078e00ff */
[----:B------:R-:W-:-:S04]  /*105a0*/  LOP3.LUT R4, R5, 0x7f, RZ, 0xc0, !PT ;  /* 0x0000007f05047812 */ /* 0x000fc800078ec0ff */
[C---:B0-----:R-:W-:Y:S02]  /*105b0*/  LOP3.LUT R2, R0.reuse, 0x1f8, RZ, 0xc0, !PT ;  /* 0x000001f800027812 */ /* 0x041fe400078ec0ff */
        /* <DEDUP_REMOVED lines=9> */
[----:B------:R-:W-:Y:S01]  /*10650*/  STL [R1], R4 ;  /* 0x0000000401007387 */ /* 0x000fe20000100800 */
        /* <DEDUP_REMOVED lines=8> */
.L_x_1654:
[----:B------:R-:W-:Y:S05]  /*106e0*/  YIELD ;  /* 0x0000000000007946 */ /* 0x000fea0003800000 */
[----:B------:R-:W-:Y:S01]  /*106f0*/  ULDC.64 UR4, c[0x0][0xa28] ;  /* 0x00028a0000047ab9 */ /* 0x000fe20000000a00 */
[----:B----4-:R-:W-:Y:S01]  /*10700*/  IMAD.MOV.U32 R0, RZ, RZ, RZ ;  /* 0x000000ffff007224 */ /* 0x010fe200078e00ff */
[----:B------:R-:W-:Y:S01]  /*10710*/  ISETP.NE.U32.AND P0, PT, RZ, UR4, PT ;  /* 0x00000004ff007c0c */ /* 0x000fe2000bf05070 */
[----:B-1----:R-:W1:Y:S01]  /*10720*/  LDC.64 R4, c[0x0][0xa00] ;  /* 0x00028000ff047b82 */ /* 0x002e620000000a00 */
[----:B------:R-:W-:Y:S01]  /*10730*/  ULDC.64 UR8, c[0x0][0x208] ;  /* 0x0000820000087ab9 */ /* 0x000fe20000000a00 */
[----:B0-2---:R-:W-:-:S02]  /*10740*/  CS2R R8, SRZ ;  /* 0x0000000000087805 */ /* 0x005fc4000001ff00 */
[----:B------:R-:W-:Y:S01]  /*10750*/  ISETP.NE.AND.EX P0, PT, RZ, UR5, PT, P0 ;  /* 0x00000005ff007c0c */ /* 0x000fe2000bf05300 */
[----:B------:R-:W-:Y:S01]  /*10760*/  ULDC.64 UR4, c[0x0][0xa18] ;  /* 0x0002860000047ab9 */ /* 0x000fe20000000a00 */
[----:B------:R-:W-:-:S11]  /*10770*/  ULDC.64 UR6, c[0x0][0xa08] ;  /* 0x0002820000067ab9 */ /* 0x000fd60000000a00 */
[----:B------:R-:W2:Y:S02]  /*10780*/  @P0 LDC.64 R2, c[0x0][0xa28] ;  /* 0x00028a00ff020b82 */ /* 0x000ea40000000a00 */
[----:B--2---:R-:W-:-:S05]  /*10790*/  @P0 IMAD.WIDE R2, R19, 0x4, R2 ;  /* 0x0000000413020825 */ /* 0x004fca00078e0202 */
[----:B------:R2:W5:Y:S01]  /*107a0*/  @P0 LDG.E R0, desc[UR8][R2.64] ;  /* 0x0000000802000981 */ /* 0x000562000c1e1900 */
[----:B------:R-:W-:Y:S01]  /*107b0*/  ISETP.NE.U32.AND P0, PT, RZ, UR4, PT ;  /* 0x00000004ff007c0c */ /* 0x000fe2000bf05070 */
[----:B-1----:R-:W-:Y:S01]  /*107c0*/  IMAD.WIDE R4, R19, 0x4, R4 ;  /* 0x0000000413047825 */ /* 0x002fe200078e0204 */
[----:B------:R-:W-:Y:S02]  /*107d0*/  ISETP.NE.U32.AND P1, PT, RZ, UR6, PT ;  /* 0x00000006ff007c0c */ /* 0x000fe4000bf25070 */
[----:B------:R-:W-:Y:S01]  /*107e0*/  ISETP.NE.AND.EX P2, PT, RZ, UR5, PT, P0 ;  /* 0x00000005ff007c0c */ /* 0x000fe2000bf45300 */
[----:B------:R-:W-:Y:S01]  /*107f0*/  ULDC.64 UR4, c[0x0][0xa00] ;  /* 0x0002800000047ab9 */ /* 0x000fe20000000a00 */
[----:B------:R-:W-:Y:S02]  /*10800*/  ISETP.NE.AND.EX P1, PT, RZ, UR7, PT, P1 ;  /* 0x00000007ff007c0c */ /* 0x000fe4000bf25310 */
[----:B------:R-:W-:Y:S01]  /*10810*/  ISETP.NE.U32.AND P0, PT, RZ, UR4, PT ;  /* 0x00000004ff007c0c */ /* 0x000fe2000bf05070 */
[----:B--2---:R-:W1:Y:S03]  /*10820*/  LDC.64 R2, c[0x0][0xa08] ;  /* 0x00028200ff027b82 */ /* 0x004e660000000a00 */
[----:B------:R-:W-:-:S05]  /*10830*/  ISETP.NE.AND.EX P0, PT, RZ, UR5, PT, P0 ;  /* 0x00000005ff007c0c */ /* 0x000fca000bf05300 */
[----:B------:R-:W2:Y:S08]  /*10840*/  @P2 LDC.64 R6, c[0x0][0xa18] ;  /* 0x00028600ff062b82 */ /* 0x000eb00000000a00 */
[----:B------:R-:W3:Y:S01]  /*10850*/  @P0 LDG.E R9, desc[UR8][R4.64] ;  /* 0x0000000804090981 */ /* 0x000ee2000c1e1900 */
[----:B------:R-:W-:Y:S01]  /*10860*/  ULDC UR4, c[0x0][0x288] ;  /* 0x0000a20000047ab9 */ /* 0x000fe20000000800 */
[----:B-1----:R-:W-:-:S05]  /*10870*/  IMAD.WIDE R2, R19, 0x4, R2 ;  /* 0x0000000413027825 */ /* 0x002fca00078e0202 */
[----:B------:R-:W5:Y:S01]  /*10880*/  @P1 LDG.E R8, desc[UR8][R2.64] ;  /* 0x0000000802081981 */ /* 0x000f62000c1e1900 */
[----:B--2---:R-:W-:-:S03]  /*10890*/  @P2 IMAD.WIDE R6, R19, 0x4, R6 ;  /* 0x0000000413062825 */ /* 0x004fc600078e0206 */
[----:B---3--:R1:W-:Y:S02]  /*108a0*/  STL [R1+0x34], R9 ;  /* 0x0000340901007387 */ /* 0x0083e40000100800 */
[----:B-1----:R-:W-:Y:S01]  /*108b0*/  IMAD.U32 R9, RZ, RZ, UR4 ;  /* 0x00000004ff097e24 */ /* 0x002fe2000f8e00ff */
[----:B------:R-:W-:-:S05]  /*108c0*/  ULDC.64 UR4, c[0x0][0x418] ;  /* 0x0001060000047ab9 */ /* 0x000fca0000000a00 */
        /* <DEDUP_REMOVED lines=12> */
[----:B------:R-:W1:Y:S04]  /*10990*/  LDG.E R7, desc[UR4][R4.64] ;  /* 0x0000000404077981 */ /* 0x000e68000c1e1900 */
[----:B------:R-:W1:Y:S02]  /*109a0*/  LDG.E R4, desc[UR4][R4.64+0x4] ;  /* 0x0000040404047981 */ /* 0x000e64000c1e1900 */
[----:B-1----:R-:W-:-:S05]  /*109b0*/  IMAD.IADD R9, R4, 0x1, -R7 ;  /* 0x0000000104097824 */ /* 0x002fca00078e0a07 */
[----:B------:R2:W-:Y:S02]  /*109c0*/  STL [R1+0x30], R9 ;  /* 0x0000300901007387 */ /* 0x0005e40000100800 */
.L_x_1534:
[----:B-----5:R-:W-:Y:S01]  /*109d0*/  IMAD.IADD R4, R8, 0x1, R0 ;  /* 0x0000000108047824 */ /* 0x020fe200078e0200 */
[----:B------:R-:W-:Y:S02]  /*109e0*/  ULDC.64 UR4, c[0x0][0xa20] ;  /* 0x0002880000047ab9 */ /* 0x000fe40000000a00 */
[----:B------:R-:W-:Y:S02]  /*109f0*/  ISETP.NE.U32.AND P0, PT, RZ, UR4, PT ;  /* 0x00000004ff007c0c */ /* 0x000fe4000bf05070 */
[----:B------:R3:W-:Y:S02]  /*10a00*/  STL [R1+0x14], R4 ;  /* 0x0000140401007387 */ /* 0x0007e40000100800 */
[----:B------:R-:W-:-:S13]  /*10a10*/  ISETP.NE.AND.EX P0, PT, RZ, UR5, PT, P0 ;  /* 0x00000005ff007c0c */ /* 0x000fda000bf05300 */
[----:B---3--:R-:W-:Y:S05]  /*10a20*/  @!P0 BRA `(.L_x_1535) ;  /* 0x0000000000148947 */ /* 0x008fea0003800000 */
[----:B------:R-:W3:Y:S01]  /*10a30*/  LDC.64 R2, c[0x0][0xa20] ;  /* 0x00028800ff027b82 */ /* 0x000ee20000000a00 */
[----:B------:R-:W-:Y:S01]  /*10a40*/  ULDC.64 UR4, c[0x0][0x208] ;  /* 0x0000820000047ab9 */ /* 0x000fe20000000a00 */
[----:B---3--:R-:W-:-:S05]  /*10a50*/  IMAD.WIDE R2, R19, 0x4, R2 ;  /* 0x0000000413027825 */ /* 0x008fca00078e0202 */
[----:B------:R3:W5:Y:S01]  /*10a60*/  LDG.E R6, desc[UR4][R2.64] ;  /* 0x0000000402067981 */ /* 0x000762000c1e1900 */
[----:B------:R-:W-:Y:S05]  /*10a70*/  BRA `(.L_x_1536) ;  /* 0x0000000000147947 */ /* 0x000fea0003800000 */
.L_x_1535:
[----:B------:R-:W-:Y:S05]  /*10a80*/  @!P1 BRA `(.L_x_1536) ;  /* 0x0000000000109947 */ /* 0x000fea0003800000 */
[----:B------:R-:W-:Y:S02]  /*10a90*/  ULDC.64 UR4, c[0x0][0x208] ;  /* 0x0000820000047ab9 */ /* 0x000fe40000000a00 */
[----:B------:R-:W3:Y:S04]  /*10aa0*/  LDG.E R6, desc[UR4][R2.64] ;  /* 0x0000000402067981 */ /* 0x000ee8000c1e1900 */
[----:B------:R-:W3:Y:S02]  /*10ab0*/  LDG.E R2, desc[UR4][R2.64+0x4] ;  /* 0x0000040402027981 */ /* 0x000ee4000c1e1900 */
[----:B---3--:R-:W-:-:S07]  /*10ac0*/  IMAD.IADD R6, R2, 0x1, -R6 ;  /* 0x0000000102067824 */ /* 0x008fce00078e0a06 */
.L_x_1536:
[----:B---3--:R-:W3:Y:S01]  /*10ad0*/  LDC R2, c[0x0][0x448] ;  /* 0x00011200ff027b82 */ /* 0x008ee20000000800 */
[----:B------:R-:W-:Y:S02]  /*10ae0*/  IMAD.SHL.U32 R8, R17, 0x80, RZ ;  /* 0x0000008011087824 */ /* 0x000fe400078e00ff */
[----:B-----5:R-:W-:Y:S02]  /*10af0*/  IMAD.IADD R0, R6, 0x1, -R0 ;  /* 0x0000000106007824 */ /* 0x020fe400078e0a00 */
[----:B------:R-:W-:Y:S01]  /*10b00*/  VIADD R4, R8, 0x7f ;  /* 0x0000007f08047836 */ /* 0x000fe20000000000 */
[----:B------:R4:W-:Y:S03]  /*10b10*/  STL [R1+0x2c], R8 ;  /* 0x00002c0801007387 */ /* 0x0009e60000100800 */
[----:B------:R-:W-:Y:S01]  /*10b20*/  IMAD.MOV.U32 R6, RZ, RZ, R4 ;  /* 0x000000ffff067224 */ /* 0x000fe200078e0004 */
[----:B---3--:R-:W-:-:S13]  /*10b30*/  ISETP.NE.AND P1, PT, R2, 0x1, PT ;  /* 0x000000010200780c */ /* 0x008fda0003f25270 */
[----:B------:R-:W3:Y:S08]  /*10b40*/  @P1 LDC R3, c[0x0][0x44c] ;  /* 0x00011300ff031b82 */ /* 0x000ef00000000800 */
[----:B------:R-:W0:Y:S01]  /*10b50*/  @P1 LDC R2, c[0x0][0x450] ;  /* 0x00011400ff021b82 */ /* 0x000e220000000800 */
[----:B---3--:R-:W-:-:S05]  /*10b60*/  @P1 IMAD.HI.U32 R3, R4, R3, RZ ;  /* 0x0000000304031227 */ /* 0x008fca00078e00ff */
[----:B0-----:R-:W-:Y:S02]  /*10b70*/  @P1 SHF.R.U32.HI R6, RZ, R2, R3 ;  /* 0x00000002ff061219 */ /* 0x001fe40000011603 */
[----:B------:R-:W-:-:S05]  /*10b80*/  IADD3 R2, R0, 0x1, -R9 ;  /* 0x0000000100027810 */ /* 0x000fca0007ffe809 */
[----:B------:R-:W-:Y:S02]  /*10b90*/  IMAD.IADD R6, R2, 0x1, R6 ;  /* 0x0000000102067824 */ /* 0x000fe400078e0206 */
[----:B------:R-:W0:Y:S02]  /*10ba0*/  LDC.64 R2, c[0x0][0x9e0] ;  /* 0x00027800ff027b82 */ /* 0x000e240000000a00 */
[----:B0-----:R-:W-:Y:S01]  /*10bb0*/  ISETP.GE.AND P2, PT, R3, 0x1, PT ;  /* 0x000000010300780c */ /* 0x001fe20003f46270 */
[----:B------:R-:W-:-:S12]  /*10bc0*/  IMAD.IADD R2, R6, 0x1, R2 ;  /* 0x0000000106027824 */ /* 0x000fd800078e0202 */
[----:B----4-:R-:W-:Y:S05]  /*10bd0*/  @!P2 BRA `(.L_x_1537) ;  /* 0x000000000048a947 */ /* 0x010fea0003800000 */
[C---:B------:R-:W-:Y:S01]  /*10be0*/  ISETP.GT.AND P0, PT, R6.reuse, RZ, PT ;  /* 0x000000ff0600720c */ /* 0x040fe20003f04270 */
[----:B------:R-:W-:Y:S01]  /*10bf0*/  BSSY B0, `(.L_x_1538) ;  /* 0x000000e000007945 */ /* 0x000fe20003800000 */
[----:B------:R-:W-:-:S11]  /*10c00*/  VIADD R7, R6, 0xffffffff ;  /* 0xffffffff06077836 */ /* 0x000fd60000000000 */
[----:B------:R-:W-:Y:S05]  /*10c10*/  @P0 BRA `(.L_x_1539) ;  /* 0x00000000001c0947 */ /* 0x000fea0003800000 */
[----:B------:R-:W-:Y:S01]  /*10c20*/  ISETP.NE.AND P0, PT, R3, 0x1, PT ;  /* 0x000000010300780c */ /* 0x000fe20003f05270 */
[----:B------:R-:W-:-:S12]  /*10c30*/  IMAD.MOV R6, RZ, RZ, -R6 ;  /* 0x000000ffff067224 */ /* 0x000fd800078e0a06 */
[----:B------:R-:W0:Y:S02]  /*10c40*/  @P0 LDC.64 R4, c[0x0][0x9e8] ;  /* 0x00027a00ff040b82 */ /* 0x000e240000000a00 */
[----:B0-----:R-:W-:-:S05]  /*10c50*/  @P0 IMAD.HI.U32 R4, R6, R4, RZ ;  /* 0x0000000406040227 */ /* 0x001fca00078e00ff */
[----:B------:R-:W-:-:S04]  /*10c60*/  @P0 SHF.R.U32.HI R6, RZ, R5, R4 ;  /* 0x00000005ff060219 */ /* 0x000fc80000011604 */
[----:B------:R-:W-:Y:S01]  /*10c70*/  LOP3.LUT R7, RZ, R6, RZ, 0x33, !PT ;  /* 0x00000006ff077212 */ /* 0x000fe200078e33ff */
[----:B------:R-:W-:Y:S06]  /*10c80*/  BRA `(.L_x_1540) ;  /* 0x0000000000107947 */ /* 0x000fec0003800000 */
.L_x_1539:
[----:B------:R-:W-:-:S13]  /*10c90*/  ISETP.NE.AND P0, PT, R3, 0x1, PT ;  /* 0x000000010300780c */ /* 0x000fda0003f05270 */
[----:B------:R-:W0:Y:S02]  /*10ca0*/  @P0 LDC.64 R4, c[0x0][0x9e8] ;  /* 0x00027a00ff040b82 */ /* 0x000e240000000a00 */
[----:B0-----:R-:W-:-:S05]  /*10cb0*/  @P0 IMAD.HI.U32 R4, R7, R4, RZ ;  /* 0x0000000407040227 */ /* 0x001fca00078e00ff */
[----:B------:R-:W-:-:S07]  /*10cc0*/  @P0 SHF.R.U32.HI R7, RZ, R5, R4 ;  /* 0x00000005ff070219 */ /* 0x000fce0000011604 */
.L_x_1540:
[----:B------:R-:W-:Y:S05]  /*10cd0*/  BSYNC B0 ;  /* 0x0000000000007941 */ /* 0x000fea0003800000 */
.L_x_1538:
[----:B------:R-:W-:-:S05]  /*10ce0*/  IMAD R7, R7, R3, R3 ;  /* 0x0000000307077224 */ /* 0x000fca00078e0203 */
[----:B------:R-:W-:-:S07]  /*10cf0*/  VIMNMX R2, R2, R7, PT ;  /* 0x0000000702027248 */ /* 0x000fce0003fe0100 */
.L_x_1537:
[----:B------:R-:W0:Y:S01]  /*10d00*/  @P1 LDC R5, c[0x0][0x44c] ;  /* 0x00011300ff051b82 */ /* 0x000e220000000800 */
[----:B------:R-:W-:Y:S01]  /*10d10*/  IMAD.MOV.U32 R6, RZ, RZ, R8 ;  /* 0x000000ffff067224 */ /* 0x000fe200078e0008 */
[----:B------:R-:W-:-:S06]  /*10d20*/  ULDC UR4, c[0x0][0x9dc] ;  /* 0x0002770000047ab9 */ /* 0x000fcc0000000800 */
[----:B------:R-:W3:Y:S01]  /*10d30*/  @P1 LDC R4, c[0x0][0x450] ;  /* 0x00011400ff041b82 */ /* 0x000ee20000000800 */
[----:B0-----:R-:W-:-:S05]  /*10d40*/  @P1 IMAD.HI.U32 R5, R8, R5, RZ ;  /* 0x0000000508051227 */ /* 0x001fca00078e00ff */
[----:B---3--:R-:W-:Y:S01]  /*10d50*/  @P1 SHF.R.U32.HI R6, RZ, R4, R5 ;  /* 0x00000004ff061219 */ /* 0x008fe20000011605 */
[----:B------:R-:W-:-:S03]  /*10d60*/  VIADD R4, R2, 0x3f ;  /* 0x0000003f02047836 */ /* 0x000fc60000000000 */
[----:B------:R-:W-:Y:S01]  /*10d70*/  IADD3 R2, R6, R0, -R9 ;  /* 0x0000000006027210 */ /* 0x000fe20007ffe809 */
[----:B------:R-:W-:Y:S01]  /*10d80*/  VIADD R0, R0, 0x3f ;  /* 0x0000003f00007836 */ /* 0x000fe20000000000 */
[----:B------:R-:W-:-:S04]  /*10d90*/  SHF.R.S32.HI R5, RZ, 0x1f, R4 ;  /* 0x0000001fff057819 */ /* 0x000fc80000011404 */
[----:B------:R-:W-:Y:S02]  /*10da0*/  LEA.HI R5, R5, R4, RZ, 0x6 ;  /* 0x0000000405057211 */ /* 0x000fe400078f30ff */
[----:B------:R-:W-:Y:S02]  /*10db0*/  SHF.R.S32.HI R4, RZ, 0x1f, R0 ;  /* 0x0000001fff047819 */ /* 0x000fe40000011400 */
[----:B------:R-:W-:Y:S02]  /*10dc0*/  SHF.R.S32.HI R5, RZ, 0x6, R5 ;  /* 0x00000006ff057819 */ /* 0x000fe40000011405 */
[----:B------:R-:W-:Y:S01]  /*10dd0*/  LEA.HI R4, R4, R0, RZ, 0x6 ;  /* 0x0000000004047211 */ /* 0x000fe200078f30ff */
[----:B------:R-:W-:-:S03]  /*10de0*/  VIADD R0, R2, -UR4 ;  /* 0x8000000402007c36 */ /* 0x000fc60008000000 */
[----:B------:R-:W-:-:S04]  /*10df0*/  SHF.R.S32.HI R4, RZ, 0x6, R4 ;  /* 0x00000006ff047819 */ /* 0x000fc80000011404 */
[----:B------:R-:W-:-:S05]  /*10e00*/  VIMNMX R7, R4, R5, PT ;  /* 0x0000000504077248 */ /* 0x000fca0003fe0100 */
[----:B------:R0:W-:Y:S01]  /*10e10*/  STL [R1+0x28], R7 ;  /* 0x0000280701007387 */ /* 0x0001e20000100800 */
[----:B------:R-:W-:Y:S05]  /*10e20*/  @!P2 BRA `(.L_x_1541) ;  /* 0x000000000044a947 */ /* 0x000fea0003800000 */
[----:B------:R-:W-:Y:S01]  /*10e30*/  ISETP.GT.AND P0, PT, R2, -0x1, PT ;  /* 0xffffffff0200780c */ /* 0x000fe20003f04270 */
[----:B------:R-:W-:-:S12]  /*10e40*/  BSSY B0, `(.L_x_1542) ;  /* 0x000000d000007945 */ /* 0x000fd80003800000 */
[----:B------:R-:W-:Y:S05]  /*10e50*/  @P0 BRA `(.L_x_1543) ;  /* 0x00000000001c0947 */ /* 0x000fea0003800000 */
[----:B------:R-:W-:Y:S02]  /*10e60*/  ISETP.NE.AND P0, PT, R3, 0x1, PT ;  /* 0x000000010300780c */ /* 0x000fe40003f05270 */
[----:B------:R-:W-:-:S11]  /*10e70*/  LOP3.LUT R2, RZ, R2, RZ, 0x33, !PT ;  /* 0x00000002ff027212 */ /* 0x000fd600078e33ff */
[----:B------:R-:W3:Y:S02]  /*10e80*/  @P0 LDC.64 R4, c[0x0][0x9e8] ;  /* 0x00027a00ff040b82 */ /* 0x000ee40000000a00 */
[----:B---3--:R-:W-:-:S05]  /*10e90*/  @P0 IMAD.HI.U32 R4, R2, R4, RZ ;  /* 0x0000000402040227 */ /* 0x008fca00078e00ff */
[----:B------:R-:W-:-:S04]  /*10ea0*/  @P0 SHF.R.U32.HI R2, RZ, R5, R4 ;  /* 0x00000005ff020219 */ /* 0x000fc80000011604 */
[----:B------:R-:W-:Y:S01]  /*10eb0*/  LOP3.LUT R2, RZ, R2, RZ, 0x33, !PT ;  /* 0x00000002ff027212 */ /* 0x000fe200078e33ff */
[----:B------:R-:W-:Y:S06]  /*10ec0*/  BRA `(.L_x_1544) ;  /* 0x0000000000107947 */ /* 0x000fec0003800000 */
.L_x_1543:
[----:B------:R-:W-:-:S13]  /*10ed0*/  ISETP.NE.AND P0, PT, R3, 0x1, PT ;  /* 0x000000010300780c */ /* 0x000fda0003f05270 */
[----:B------:R-:W3:Y:S02]  /*10ee0*/  @P0 LDC.64 R4, c[0x0][0x9e8] ;  /* 0x00027a00ff040b82 */ /* 0x000ee40000000a00 */
[----:B---3--:R-:W-:-:S05]  /*10ef0*/  @P0 IMAD.HI.U32 R4, R2, R4, RZ ;  /* 0x0000000402040227 */ /* 0x008fca00078e00ff */
[----:B------:R-:W-:-:S07]  /*10f00*/  @P0 SHF.R.U32.HI R2, RZ, R5, R4 ;  /* 0x00000005ff020219 */ /* 0x000fce0000011604 */
.L_x_1544:
[----:B------:R-:W-:Y:S05]  /*10f10*/  BSYNC B0 ;  /* 0x0000000000007941 */ /* 0x000fea0003800000 */
.L_x_1542:
[----:B------:R-:W-:-:S05]  /*10f20*/  IMAD R2, R2, R3, RZ ;  /* 0x0000000302027224 */ /* 0x000fca00078e02ff */
[----:B------:R-:W-:-:S07]  /*10f30*/  VIMNMX R0, R0, R2, !PT ;  /* 0x0000000200007248 */ /* 0x000fce0007fe0100 */
.L_x_1541:
[----:B------:R-:W-:Y:S01]  /*10f40*/  SHF.R.S32.HI R2, RZ, 0x1f, R0 ;  /* 0x0000001fff027819 */ /* 0x000fe20000011400 */
[----:B------:R-:W-:Y:S03]  /*10f50*/  BSSY B7, `(.L_x_1545) ;  /* 0x00004ea000077945 */ /* 0x000fe60003800000 */
[----:B------:R-:W-:-:S04]  /*10f60*/  LEA.HI R2, R2, R0, RZ, 0x6 ;  /* 0x0000000002027211 */ /* 0x000fc800078f30ff */
[----:B------:R-:W-:-:S04]  /*10f70*/  SHF.R.S32.HI R2, RZ, 0x6, R2 ;  /* 0x00000006ff027819 */ /* 0x000fc80000011402 */
[----:B------:R-:W-:-:S04]  /*10f80*/  VIMNMX R3, RZ, R2, !PT ;  /* 0x00000002ff037248 */ /* 0x000fc80007fe0100 */
[----:B------:R-:W-:Y:S01]  /*10f90*/  ISETP.GT.AND P0, PT, R7, R3, PT ;  /* 0x000000030700720c */ /* 0x000fe20003f04270 */
[----:B------:R3:W-:-:S12]  /*10fa0*/  STL [R1+0x24], R3 ;  /* 0x0000240301007387 */ /* 0x0007d80000100800 */
[----:B---3--:R-:W-:Y:S05]  /*10fb0*/  @P0 BRA `(.L_x_1546) ;  /* 0x0000000000480947 */ /* 0x008fea0003800000 */
[----:B------:R-:W3:Y:S02]  /*10fc0*/  S2R R3, SR_TID.X ;  /* 0x0000000000037919 */ /* 0x000ee40000002100 */
[----:B---3--:R-:W-:-:S04]  /*10fd0*/  LOP3.LUT R3, R3, 0x7f, RZ, 0xc0, !PT ;  /* 0x0000007f03037812 */ /* 0x008fc800078ec0ff */
[----:B------:R-:W-:-:S13]  /*10fe0*/  ISETP.NE.AND P0, PT, R3, RZ, PT ;  /* 0x000000ff0300720c */ /* 0x000fda0003f05270 */
[----:B------:R-:W-:Y:S05]  /*10ff0*/  @P0 BRA `(.L_x_1547) ;  /* 0x0000004c007c0947 */ /* 0x000fea0003800000 */
[----:B------:R-:W3:Y:S01]  /*11000*/  S2R R3, SR_LANEID ;  /* 0x0000000000037919 */ /* 0x000ee20000000000 */
[----:B------:R-:W-:Y:S01]  /*11010*/  VOTEU.ANY UR4, UPT, PT ;  /* 0x0000000000047886 */ /* 0x000fe200038e0100 */
[----:B------:R-:W-:Y:S01]  /*11020*/  ULDC.64 UR6, c[0x0][0x208] ;  /* 0x0000820000067ab9 */ /* 0x000fe20000000a00 */
[----:B------:R-:W3:Y:S08]  /*11030*/  FLO.U32 R0, UR4 ;  /* 0x0000000400007d00 */ /* 0x000ef000080e0000 */
[----:B------:R-:W4:Y:S01]  /*11040*/  POPC R5, UR4 ;  /* 0x0000000400057d09 */ /* 0x000f220008000000 */
[----:B---3--:R-:W-:-:S02]  /*11050*/  ISETP.EQ.U32.AND P0, PT, R0, R3, PT ;  /* 0x000000030000720c */ /* 0x008fc40003f02070 */
[----:B------:R-:W4:Y:S11]  /*11060*/  LDC.64 R2, c[0x0][0xc60] ;  /* 0x00031800ff027b82 */ /* 0x000f360000000a00 */
[----:B----4-:R-:W3:Y:S01]  /*11070*/  @P0 ATOMG.E.ADD.STRONG.GPU PT, R3, desc[UR6][R2.64], R5 ;  /* 0x00000005020309a8 */ /* 0x010ee200081ee1c6 */
[----:B------:R-:W4:Y:S02]  /*11080*/  S2R R4, SR_LTMASK ;  /* 0x0000000000047919 */ /* 0x000f240000003900 */
[----:B----4-:R-:W-:-:S04]  /*11090*/  LOP3.LUT R4, R4, UR4, RZ, 0xc0, !PT ;  /* 0x0000000404047c12 */ /* 0x010fc8000f8ec0ff */
[----:B0-----:R-:W0:Y:S01]  /*110a0*/  POPC R7, R4 ;  /* 0x0000000400077309 */ /* 0x001e220000000000 */
[----:B---3--:R-:W0:Y:S02]  /*110b0*/  SHFL.IDX PT, R0, R3, R0, 0x1f ;  /* 0x00001f0003007589 */ /* 0x008e2400000e0000 */
[----:B0-----:R-:W-:Y:S01]  /*110c0*/  IADD3 R16, R0, UR38, R7 ;  /* 0x0000002600107c10 */ /* 0x001fe2000fffe007 */
[----:B------:R-:W-:Y:S06]  /*110d0*/  BRA `(.L_x_1547) ;  /* 0x0000004c00447947 */ /* 0x000fec0003800000 */
.L_x_1546:
[----:B------:R-:W3:Y:S01]  /*110e0*/  LDL R17, [R1] ;  /* 0x0000000001117983 */ /* 0x000ee20000100800 */
        /* <DEDUP_REMOVED lines=19> */
[----:B-123--:R-:W-:Y:S05]  /*11220*/  CALL.ABS.NOINC R2 ;  /* 0x0000000002007343 */ /* 0x00efea0003c00000 */
.L_x_1549:
[----:B------:R-:W-:Y:S05]  /*11230*/  BSYNC B6 ;  /* 0x0000000000067941 */ /* 0x000fea0003800000 */
.L_x_1548:
        /* <DEDUP_REMOVED lines=12> */
[----:B0-----:R-:W-:-:S02]  /*11300*/  IMAD.U32 R7, RZ, RZ, UR9 ;  /* 0x00000009ff077e24 */ /* 0x001fc4000f8e00ff */
[----:B------:R-:W-:Y:S02]  /*11310*/  IMAD.U32 R10, RZ, RZ, UR4 ;  /* 0x00000004ff0a7e24 */ /* 0x000fe4000f8e00ff */
[----:B------:R-:W-:Y:S02]  /*11320*/  IMAD.U32 R11, RZ, RZ, UR5 ;  /* 0x00000005ff0b7e24 */ /* 0x000fe4000f8e00ff */
[----:B------:R-:W-:Y:S02]  /*11330*/  IMAD.MOV.U32 R8, RZ, RZ, 0x70 ;  /* 0x00000070ff087424 */ /* 0x000fe400078e00ff */
[----:B------:R-:W-:Y:S02]  /*11340*/  IMAD.MOV.U32 R12, RZ, RZ, 0x1 ;  /* 0x00000001ff0c7424 */ /* 0x000fe400078e00ff */
[----:B---3--:R-:W-:-:S07]  /*11350*/  IMAD.MOV.U32 R13, RZ, RZ, RZ ;  /* 0x000000ffff0d7224 */ /* 0x008fce00078e00ff */
[----:B------:R-:W-:-:S07]  /*11360*/  LEPC R20, `(.L_x_1552) ;  /* 0x000000001014794e */ /* 0x000fce0000000000 */
[----:B-12-4-:R-:W-:Y:S05]  /*11370*/  CALL.ABS.NOINC R2 ;  /* 0x0000000002007343 */ /* 0x016fea0003c00000 */
.L_x_1552:
        /* <DEDUP_REMOVED lines=15> */
.L_x_1551:
[----:B------:R-:W-:Y:S05]  /*11470*/  BSYNC B6 ;  /* 0x0000000000067941 */ /* 0x000fea0003800000 */
.L_x_1550:
[----:B------:R-:W-:Y:S01]  /*11480*/  ULDC.64 UR4, c[0x0][0x9f8] ;  /* 0x00027e0000047ab9 */ /* 0x000fe20000000a00 */
[----:B------:R-:W3:Y:S01]  /*11490*/  LDL R17, [R1+0x28] ;  /* 0x0000280001117983 */ /* 0x000ee20000100800 */
[----:B------:R-:W-:Y:S01]  /*114a0*/  ISETP.NE.U32.AND P0, PT, RZ, UR4, PT ;  /* 0x00000004ff007c0c */ /* 0x000fe2000bf05070 */
[----:B0-----:R-:W-:Y:S01]  /*114b0*/  IMAD.MOV.U32 R7, RZ, RZ, R19 ;  /* 0x000000ffff077224 */ /* 0x001fe200078e0013 */
[----:B------:R-:W-:Y:S02]  /*114c0*/  ULDC.64 UR6, c[0x0][0x208] ;  /* 0x0000820000067ab9 */ /* 0x000fe40000000a00 */
[----:B------:R-:W-:Y:S01]  /*114d0*/  ISETP.NE.AND.EX P0, PT, RZ, UR5, PT, P0 ;  /* 0x00000005ff007c0c */ /* 0x000fe2000bf05300 */
[----:B------:R-:W-:-:S12]  /*114e0*/  ULDC.64 UR4, c[0x0][0xa08] ;  /* 0x0002820000047ab9 */ /* 0x000fd80000000a00 */
[----:B------:R-:W0:Y:S02]  /*114f0*/  @P0 LDC.64 R2, c[0x0][0x9f8] ;  /* 0x00027e00ff020b82 */ /* 0x000e240000000a00 */
[----:B0-----:R-:W-:-:S05]  /*11500*/  @P0 IMAD.WIDE R2, R19, 0x4, R2 ;  /* 0x0000000413020825 */ /* 0x001fca00078e0202 */
[----:B------:R0:W4:Y:S02]  /*11510*/  @P0 LDG.E R7, desc[UR6][R2.64] ;  /* 0x0000000602070981 */ /* 0x000124000c1e1900 */
[----:B0-----:R-:W0:Y:S02]  /*11520*/  LDC.64 R2, c[0x0][0x418] ;  /* 0x00010600ff027b82 */ /* 0x001e240000000a00 */
[----:B0-----:R-:W-:Y:S01]  /*11530*/  LOP3.LUT P0, RZ, R2, UR4, RZ, 0xfc, !PT ;  /* 0x0000000402ff7c12 */ /* 0x001fe2000f80fcff */
[----:B------:R-:W-:-:S03]  /*11540*/  UMOV UR4, 0xffffffff ;  /* 0xffffffff00047882 */ /* 0x000fc60000000000 */
[----:B------:R-:W-:Y:S01]  /*11550*/  LOP3.LUT P0, RZ, R3, UR5, RZ, 0xfc, P0 ;  /* 0x0000000503ff7c12 */ /* 0x000fe2000800fcff */
[----:B---3--:R-:W-:Y:S01]  /*11560*/  VIADD R0, R17, 0xffffffff ;  /* 0xffffffff11007836 */ /* 0x008fe20000000000 */
[----:B----4-:R-:W-:Y:S01]  /*11570*/  SHF.R.S32.HI R8, RZ, 0x1f, R7 ;  /* 0x0000001fff087819 */ /* 0x010fe20000011407 */
[----:B------:R0:W-:Y:S01]  /*11580*/  STL [R1+0xc], R7 ;  /* 0x00000c0701007387 */ /* 0x0001e20000100800 */
[----:B------:R-:W-:-:S03]  /*11590*/  SEL R17, R7, RZ, !P0 ;  /* 0x000000ff07117207 */ /* 0x000fc60004000000 */
[----:B------:R0:W-:Y:S01]  /*115a0*/  STL [R1+0x1c], R8 ;  /* 0x00001c0801007387 */ /* 0x0001e20000100800 */
[----:B------:R-:W-:Y:S05]  /*115b0*/  BRA.DIV UR4, `(.L_x_1553) ;  /* 0x0000005e04087947 */ /* 0x000fea000b800000 */
[----:B------:R-:W3:Y:S02]  /*115c0*/  S2R R4, SR_TID.X ;  /* 0x0000000000047919 */ /* 0x000ee40000002100 */
[----:B---3--:R-:W-:-:S04]  /*115d0*/  SHF.R.U32.HI R4, RZ, 0x5, R4 ;  /* 0x00000005ff047819 */ /* 0x008fc80000011604 */
[----:B------:R-:W-:-:S05]  /*115e0*/  LOP3.LUT R4, R4, 0x3, RZ, 0xc0, !PT ;  /* 0x0000000304047812 */ /* 0x000fca00078ec0ff */
[----:B------:R3:W4:Y:S02]  /*115f0*/  SHFL.IDX PT, R14, R4, RZ, 0x1f ;  /* 0x00001fff040e7589 */ /* 0x00072400000e0000 */
.L_x_1670:
[----:B---3--:R-:W3:Y:S01]  /*11600*/  LDL.LU R4, [R1+0x18] ;  /* 0x0000180001047983 */ /* 0x008ee20000300800 */
[----:B------:R-:W-:Y:S02]  /*11610*/  PLOP3.LUT P1, PT, PT, PT, PT, 0x8, 0x0 ;  /* 0x000000000000781c */ /* 0x000fe40003f2e170 */
[----:B----4-:R-:W-:Y:S01]  /*11620*/  ISETP.NE.AND P0, PT, R14, RZ, PT ;  /* 0x000000ff0e00720c */ /* 0x010fe20003f05270 */
[----:B------:R4:W-:Y:S01]  /*11630*/  STL [R1+0x8], R0 ;  /* 0x0000080001007387 */ /* 0x0009e20000100800 */
[----:B---3--:R-:W-:-:S09]  /*11640*/  LOP3.LUT R4, R4, 0xfffffffe, RZ, 0xc0, !PT ;  /* 0xfffffffe04047812 */ /* 0x008fd200078ec0ff */
[----:B------:R-:W-:-:S05]  /*11650*/  @P1 LOP3.LUT R4, R4, 0x1, RZ, 0xfc, !PT ;  /* 0x0000000104041812 */ /* 0x000fca00078efcff */
[----:B------:R4:W-:Y:S01]  /*11660*/  STL [R1+0x18], R4 ;  /* 0x0000180401007387 */ /* 0x0009e20000100800 */
[----:B------:R-:W-:Y:S05]  /*11670*/  @P0 BRA `(.L_x_1554) ;  /* 0x00000004005c0947 */ /* 0x000fea0003800000 */
[----:B------:R-:W-:-:S03]  /*11680*/  UMOV UR4, 0xffffffff ;  /* 0xffffffff00047882 */ /* 0x000fc60000000000 */
[----:B------:R-:W-:Y:S05]  /*11690*/  BRA.DIV UR4, `(.L_x_1555) ;  /* 0x0000005e04047947 */ /* 0x000fea000b800000 */
[----:B------:R-:W-:-:S13]  /*116a0*/  ELECT P6, URZ, PT ;  /* 0x00000000003f782f */ /* 0x000fda00038c0000 */
.L_x_1673:
[----:B------:R-:W-:Y:S05]  /*116b0*/  @!P6 BRA `(.L_x_1554) ;  /* 0x00000004004ce947 */ /* 0x000fea0003800000 */
[----:B------:R-:W-:-:S04]  /*116c0*/  ISETP.NE.U32.AND P0, PT, R2, RZ, PT ;  /* 0x000000ff0200720c */ /* 0x000fc80003f05070 */
[----:B------:R-:W-:-:S13]  /*116d0*/  ISETP.NE.AND.EX P0, PT, R3, RZ, PT, P0 ;  /* 0x000000ff0300720c */ /* 0x000fda0003f05300 */
[----:B------:R-:W-:Y:S05]  /*116e0*/  @!P0 BRA `(.L_x_1556) ;  /* 0x0000000000548947 */ /* 0x000fea0003800000 */
[----:B------:R-:W3:Y:S01]  /*116f0*/  LDC R6, c[0x0][0x43c] ;  /* 0x00010f00ff067b82 */ /* 0x000ee20000000800 */
[----:B-12---:R-:W-:Y:S01]  /*11700*/  IMAD.MOV.U32 R9, RZ, RZ, R0 ;  /* 0x000000ffff097224 */ /* 0x006fe200078e0000 */
[----:B------:R-:W-:Y:S01]  /*11710*/  ULDC.64 UR4, c[0x0][0x428] ;  /* 0x00010a0000047ab9 */ /* 0x000fe20000000a00 */
[----:B------:R-:W-:Y:S02]  /*11720*/  ULDC.64 UR6, c[0x0][0x208] ;  /* 0x0000820000067ab9 */ /* 0x000fe40000000a00 */
[----:B----4-:R-:W-:Y:S01]  /*11730*/  IMAD.MOV.U32 R0, RZ, RZ, R9 ;  /* 0x000000ffff007224 */ /* 0x010fe200078e0009 */
[----:B---3--:R-:W-:-:S13]  /*11740*/  ISETP.NE.AND P0, PT, R6, 0x1, PT ;  /* 0x000000010600780c */ /* 0x008fda0003f05270 */
[----:B------:R-:W1:Y:S02]  /*11750*/  @P0 LDC.64 R4, c[0x0][0x440] ;  /* 0x00011000ff040b82 */ /* 0x000e640000000a00 */
[----:B-1----:R-:W-:-:S05]  /*11760*/  @P0 IMAD.HI.U32 R4, R9, R4, RZ ;  /* 0x0000000409040227 */ /* 0x002fca00078e00ff */
[----:B------:R-:W-:-:S04]  /*11770*/  @P0 SHF.R.U32.HI R0, RZ, R5, R4 ;  /* 0x00000005ff000219 */ /* 0x000fc80000011604 */
[--C-:B------:R-:W-:Y:S01]  /*11780*/  SHF.R.S32.HI R5, RZ, 0x1f, R0.reuse ;  /* 0x0000001fff057819 */ /* 0x100fe20000011400 */
[----:B------:R-:W-:-:S04]  /*11790*/  IMAD.MOV R4, RZ, RZ, -R0 ;  /* 0x000000ffff047224 */ /* 0x000fc800078e0a00 */
[----:B------:R-:W-:Y:S02]  /*117a0*/  IMAD R9, R6, R4, R9 ;  /* 0x0000000406097224 */ /* 0x000fe400078e0209 */
[----:B------:R-:W-:Y:S02]  /*117b0*/  IMAD R6, R8, UR4, RZ ;  /* 0x0000000408067c24 */ /* 0x000fe4000f8e02ff */
[----:B------:R-:W-:Y:S01]  /*117c0*/  IMAD.MOV.U32 R4, RZ, RZ, R0 ;  /* 0x000000ffff047224 */ /* 0x000fe200078e0000 */
[----:B------:R3:W-:Y:S01]  /*117d0*/  STL [R1+0x8], R9 ;  /* 0x0000080901007387 */ /* 0x0007e20000100800 */
[C---:B------:R-:W-:Y:S02]  /*117e0*/  IMAD R0, R7.reuse, UR5, R6 ;  /* 0x0000000507007c24 */ /* 0x040fe4000f8e0206 */
[----:B------:R-:W-:-:S04]  /*117f0*/  IMAD.WIDE.U32 R4, R7, UR4, R4 ;  /* 0x0000000407047c25 */ /* 0x000fc8000f8e0004 */
[----:B------:R-:W-:Y:S01]  /*11800*/  IMAD.IADD R0, R5, 0x1, R0 ;  /* 0x0000000105007824 */ /* 0x000fe200078e0200 */
[----:B------:R-:W-:-:S04]  /*11810*/  LEA R2, P0, R4, R2, 0x2 ;  /* 0x0000000204027211 */ /* 0x000fc800078010ff */
[----:B------:R-:W-:-:S05]  /*11820*/  LEA.HI.X R3, R4, R3, R0, 0x2, P0 ;  /* 0x0000000304037211 */ /* 0x000fca00000f1400 */
[----:B------:R3:W5:Y:S04]  /*11830*/  LDG.E R17, desc[UR6][R2.64] ;  /* 0x0000000602117981 */ /* 0x000768000c1e1900 */
.L_x_1556:
[----:B0-----:R-:W2:Y:S04]  /*11840*/  LDL R7, [R1] ;  /* 0x0000000001077983 */ /* 0x001ea80000100800 */
[----:B----4-:R-:W2:Y:S04]  /*11850*/  LDL R0, [R1+0x4] ;  /* 0x0000040001007983 */ /* 0x010ea80000100800 */
[----:B---3--:R-:W3:Y:S01]  /*11860*/  LDL R2, [R1+0x10] ;  /* 0x0000100001027983 */ /* 0x008ee20000100800 */
[----:B--2---:R-:W-:Y:S01]  /*11870*/  IMAD R0, R0, 0x8, R7 ;  /* 0x0000000800007824 */ /* 0x004fe200078e0207 */
[----:B---3--:R-:W-:-:S04]  /*11880*/  SHF.L.U32 R2, R2, 0x1f, RZ ;  /* 0x0000001f02027819 */ /* 0x008fc800000006ff */
[----:B------:R-:W0:Y:S02]  /*11890*/  SYNCS.PHASECHK.TRANS64.TRYWAIT P0, [R0+URZ+0x30840], R2 ;  /* 0x03084002000075a7 */ /* 0x000e24000800017f */
[----:B0-----:R-:W-:Y:S05]  /*118a0*/  @!P0 BRA `(.L_x_1557) ;  /* 0x0000005800a08947 */ /* 0x001fea0003800000 */
.L_x_1674:
        /* <DEDUP_REMOVED lines=11> */
.L_x_1558:
[----:B0-----:R-:W2:Y:S04]  /*11960*/  LDL R2, [R1+0x14] ;  /* 0x0000140001027983 */ /* 0x001ea80000100800 */
[----:B------:R-:W3:Y:S04]  /*11970*/  LDL R4, [R1] ;  /* 0x0000000001047983 */ /* 0x000ee80000100800 */
[----:B------:R-:W3:Y:S04]  /*11980*/  LDL R3, [R1+0x4] ;  /* 0x0000040001037983 */ /* 0x000ee80000100800 */
[----:B------:R-:W4:Y:S01]  /*11990*/  LDL R5, [R1+0x8] ;  /* 0x0000080001057983 */ /* 0x000f220000100800 */
        /* <DEDUP_REMOVED lines=11> */
[----:B------:R-:W-:-:S04]  /*11a50*/  ULEA UR11, UR11, UR5, 0x6 ;  /* 0x000000050b0b7291 */ /* 0x000fc8000f8e303f */
        /* <DEDUP_REMOVED lines=10> */
[----:B------:R-:W-:Y:S01]  /*11b00*/  UMOV UR14, 0x80 ;  /* 0x00000080000e7882 */ /* 0x000fe20000000000 */
[----:B0-----:R-:W-:Y:S01]  /*11b10*/  UMOV UR8, UR15 ;  /* 0x0000000f00087c82 */ /* 0x001fe20008000000 */
[----:B------:R-:W-:-:S02]  /*11b20*/  UMOV UR10, UR16 ;  /* 0x00000010000a7c82 */ /* 0x000fc40008000000 */
[----:B------:R0:W-:Y:S02]  /*11b30*/  UTMALDG.4D [UR8], [UR4], desc[UR6] ;  /* 0x00000608040075b4 */ /* 0x0001e40008019000 */
[----:B0-----:R-:W-:Y:S01]  /*11b40*/  UMOV UR8, UR17 ;  /* 0x0000001100087c82 */ /* 0x001fe20008000000 */
[----:B------:R-:W-:Y:S01]  /*11b50*/  UMOV UR10, UR14 ;  /* 0x0000000e000a7c82 */ /* 0x000fe20008000000 */
[----:B------:R-:W-:Y:S01]  /*11b60*/  UMOV UR14, 0xc0 ;  /* 0x000000c0000e7882 */ /* 0x000fe20000000000 */
[----:B------:R0:W-:Y:S02]  /*11b70*/  UTMALDG.4D [UR8], [UR4], desc[UR6] ;  /* 0x00000608040075b4 */ /* 0x0001e40008019000 */
[----:B0-----:R-:W-:Y:S01]  /*11b80*/  UMOV UR8, UR18 ;  /* 0x0000001200087c82 */ /* 0x001fe20008000000 */
[----:B------:R-:W-:Y:S02]  /*11b90*/  UMOV UR10, UR14 ;  /* 0x0000000e000a7c82 */ /* 0x000fe40008000000 */
[----:B------:R3:W-:Y:S01]  /*11ba0*/  UTMALDG.4D [UR8], [UR4], desc[UR6] ;  /* 0x00000608040075b4 */ /* 0x0007e20008019000 */
[----:B--2---:R-:W-:-:S04]  /*11bb0*/  LOP3.LUT R2, R2, 0xfffffffe, RZ, 0xc0, !PT ;  /* 0xfffffffe02027812 */ /* 0x004fc800078ec0ff */
[----:B------:R-:W-:-:S05]  /*11bc0*/  @P0 LOP3.LUT R2, R2, 0x1, RZ, 0xfc, !PT ;  /* 0x0000000102020812 */ /* 0x000fca00078efcff */
[----:B------:R3:W-:Y:S01]  /*11bd0*/  STL [R1+0x18], R2 ;  /* 0x0000180201007387 */ /* 0x0007e20000100800 */
[----:B------:R-:W-:Y:S01]  /*11be0*/  NOP ;  /* 0x0000000000007918 */ /* 0x000fe20000000000 */
.L_x_1554:
[----:B---3--:R-:W3:Y:S04]  /*11bf0*/  LDL R2, [R1] ;  /* 0x0000000001027983 */ /* 0x008ee80000100800 */
[----:B------:R-:W4:Y:S01]  /*11c00*/  LDL.LU R3, [R1+0x34] ;  /* 0x0000340001037983 */ /* 0x000f220000300800 */
[----:B------:R-:W-:Y:S05]  /*11c10*/  WARPSYNC.ALL ;  /* 0x0000000000007948 */ /* 0x000fea0003800000 */
[----:B------:R-:W-:Y:S01]  /*11c20*/  ULDC.64 UR4, c[0x0][0x298] ;  /* 0x0000a60000047ab9 */ /* 0x000fe20000000a00 */
[----:B------:R-:W-:Y:S01]  /*11c30*/  BSSY B6, `(.L_x_1559) ;  /* 0x000001c000067945 */ /* 0x000fe20003800000 */
[----:B------:R-:W-:Y:S01]  /*11c40*/  BAR.SYNC.DEFER_BLOCKING 0x8, 0x180 ;  /* 0x0206000000007b1d */ /* 0x000fe20000010000 */
[----:B---3--:R-:W-:Y:S01]  /*11c50*/  VIADD R2, R2, 0x10400 ;  /* 0x0001040002027836 */ /* 0x008fe20000000000 */
[----:B----4-:R-:W-:-:S04]  /*11c60*/  SHF.R.S32.HI R0, RZ, 0x1f, R3 ;  /* 0x0000001fff007819 */ /* 0x010fc80000011403 */
[----:B------:R-:W-:Y:S01]  /*11c70*/  LOP3.LUT P0, RZ, R2, 0x3ff, RZ, 0xc0, !PT ;  /* 0x000003ff02ff7812 */ /* 0x000fe2000780c0ff */
[----:B------:R-:W-:-:S04]  /*11c80*/  IMAD R0, R0, UR4, RZ ;  /* 0x0000000400007c24 */ /* 0x000fc8000f8e02ff */
[C---:B------:R-:W-:Y:S02]  /*11c90*/  IMAD R0, R3.reuse, UR5, R0 ;  /* 0x0000000503007c24 */ /* 0x040fe4000f8e0200 */
[----:B------:R-:W-:-:S04]  /*11ca0*/  IMAD.WIDE.U32 R2, R3, UR4, RZ ;  /* 0x0000000403027c25 */ /* 0x000fc8000f8e00ff */
[----:B------:R-:W-:Y:S01]  /*11cb0*/  IMAD.IADD R0, R3, 0x1, R0 ;  /* 0x0000000103007824 */ /* 0x000fe200078e0200 */
[----:B------:R3:W-:Y:S04]  /*11cc0*/  STL.64 [R1+0x40], R2 ;  /* 0x0000400201007387 */ /* 0x0007e80000100a00 */
[----:B------:R3:W-:Y:S01]  /*11cd0*/  STL [R1+0x34], R0 ;  /* 0x0000340001007387 */ /* 0x0007e20000100800 */
[----:B------:R-:W-:Y:S05]  /*11ce0*/  @!P0 BRA `(.L_x_1560) ;  /* 0x0000000000408947 */ /* 0x000fea0003800000 */
[----:B---3--:R-:W-:Y:S01]  /*11cf0*/  MOV R2, 0x0 ;  /* 0x0000000000027802 */ /* 0x008fe20000000f00 */
        /* <DEDUP_REMOVED lines=15> */
.L_x_1560:
[----:B------:R-:W-:Y:S05]  /*11df0*/  BSYNC B6 ;  /* 0x0000000000067941 */ /* 0x000fea0003800000 */
.L_x_1559:
[----:B---3--:R-:W3:Y:S01]  /*11e00*/  LDL.LU R0, [R1+0x34] ;  /* 0x0000340001007983 */ /* 0x008ee20000300800 */
[----:B0-----:R-:W0:Y:S01]  /*11e10*/  LDC R7, c[0x0][0x448] ;  /* 0x00011200ff077b82 */ /* 0x001e220000000800 */
[----:B------:R-:W-:Y:S02]  /*11e20*/  ULDC.64 UR4, c[0x0][0x2d8] ;  /* 0x0000b60000047ab9 */ /* 0x000fe40000000a00 */
[----:B------:R-:W3:Y:S04]  /*11e30*/  LDL.LU.64 R2, [R1+0x40] ;  /* 0x0000400001027983 */ /* 0x000ee80000300a00 */
[----:B-12---:R-:W2:Y:S01]  /*11e40*/  LDL R9, [R1+0x2c] ;  /* 0x00002c0001097983 */ /* 0x006ea20000100800 */
[----:B------:R-:W1:Y:S01]  /*11e50*/  S2R R5, SR_TID.X ;  /* 0x0000000000057919 */ /* 0x000e620000002100 */
[----:B------:R-:W4:Y:S01]  /*11e60*/  S2R R6, SR_TID.X ;  /* 0x0000000000067919 */ /* 0x000f220000002100 */
[----:B------:R-:W-:-:S02]  /*11e70*/  SHF.R.S32.HI R4, RZ, 0x1f, R19 ;  /* 0x0000001fff047819 */ /* 0x000fc40000011413 */
[----:B-1----:R-:W-:-:S04]  /*11e80*/  LOP3.LUT R5, R5, 0x7f, RZ, 0xc0, !PT ;  /* 0x0000007f05057812 */ /* 0x002fc800078ec0ff */
[----:B------:R-:W-:Y:S01]  /*11e90*/  SHF.R.U32.HI R5, RZ, 0x3, R5 ;  /* 0x00000003ff057819 */ /* 0x000fe20000011605 */
[----:B----4-:R-:W-:-:S05]  /*11ea0*/  IMAD.SHL.U32 R8, R6, 0x10, RZ ;  /* 0x0000001006087824 */ /* 0x010fca00078e00ff */
[----:B------:R-:W-:Y:S01]  /*11eb0*/  LOP3.LUT R8, R5, 0x70, R8, 0xf8, !PT ;  /* 0x0000007005087812 */ /* 0x000fe200078ef808 */
[----:B---3--:R-:W-:Y:S01]  /*11ec0*/  IMAD.MOV.U32 R3, RZ, RZ, R0 ;  /* 0x000000ffff037224 */ /* 0x008fe200078e0000 */
[----:B------:R-:W-:-:S05]  /*11ed0*/  SHF.R.S32.HI R0, RZ, 0x1f, R18 ;  /* 0x0000001fff007819 */ /* 0x000fca0000011412 */
[----:B------:R-:W-:Y:S02]  /*11ee0*/  IMAD R0, R0, UR4, RZ ;  /* 0x0000000400007c24 */ /* 0x000fe4000f8e02ff */
[----:B------:R-:W-:-:S04]  /*11ef0*/  IMAD.WIDE.U32 R2, R18, UR4, R2 ;  /* 0x0000000412027c25 */ /* 0x000fc8000f8e0002 */
[----:B------:R-:W-:Y:S01]  /*11f00*/  IMAD R0, R18, UR5, R0 ;  /* 0x0000000512007c24 */ /* 0x000fe2000f8e0200 */
[----:B------:R-:W-:Y:S02]  /*11f10*/  ULDC.64 UR4, c[0x0][0xa00] ;  /* 0x0002800000047ab9 */ /* 0x000fe40000000a00 */
[----:B------:R-:W-:Y:S01]  /*11f20*/  ISETP.NE.U32.AND P0, PT, RZ, UR4, PT ;  /* 0x00000004ff007c0c */ /* 0x000fe2000bf05070 */
[----:B------:R-:W-:-:S03]  /*11f30*/  IMAD.IADD R3, R3, 0x1, R0 ;  /* 0x0000000103037824 */ /* 0x000fc600078e0200 */
[----:B------:R-:W-:Y:S01]  /*11f40*/  ISETP.NE.AND.EX P0, PT, RZ, UR5, PT, P0 ;  /* 0x00000005ff007c0c */ /* 0x000fe2000bf05300 */
[----:B------:R-:W-:-:S03]  /*11f50*/  ULDC.64 UR4, c[0x0][0x2e0] ;  /* 0x0000b80000047ab9 */ /* 0x000fc60000000a00 */
[----:B------:R-:W-:Y:S02]  /*11f60*/  SEL R4, R4, RZ, !P0 ;  /* 0x000000ff04047207 */ /* 0x000fe40004000000 */
[----:B------:R-:W-:Y:S02]  /*11f70*/  SEL R0, R19, RZ, !P0 ;  /* 0x000000ff13007207 */ /* 0x000fe40004000000 */
[----:B0-----:R-:W-:-:S13]  /*11f80*/  ISETP.NE.AND P0, PT, R7, 0x1, PT ;  /* 0x000000010700780c */ /* 0x001fda0003f05270 */
[----:B------:R-:W0:Y:S08]  /*11f90*/  @P0 LDC R5, c[0x0][0x44c] ;  /* 0x00011300ff050b82 */ /* 0x000e300000000800 */
[----:B------:R-:W1:Y:S01]  /*11fa0*/  @P0 LDC R6, c[0x0][0x450] ;  /* 0x00011400ff060b82 */ /* 0x000e620000000800 */
[----:B------:R-:W-:Y:S02]  /*11fb0*/  IMAD R4, R4, UR4, RZ ;  /* 0x0000000404047c24 */ /* 0x000fe4000f8e02ff */
[----:B------:R-:W-:-:S04]  /*11fc0*/  IMAD.WIDE.U32 R2, R0, UR4, R2 ;  /* 0x0000000400027c25 */ /* 0x000fc8000f8e0002 */
[----:B------:R-:W-:Y:S01]  /*11fd0*/  IMAD R4, R0, UR5, R4 ;  /* 0x0000000500047c24 */ /* 0x000fe2000f8e0204 */
[----:B------:R-:W-:Y:S01]  /*11fe0*/  ULDC.64 UR4, c[0x0][0x2d0] ;  /* 0x0000b40000047ab9 */ /* 0x000fe20000000a00 */
[----:B--2---:R-:W-:Y:S02]  /*11ff0*/  IMAD.IADD R0, R8, 0x1, R9 ;  /* 0x0000000108007824 */ /* 0x004fe400078e0209 */
[----:B------:R-:W2:Y:S01]  /*12000*/  S2R R8, SR_TID.X ;  /* 0x0000000000087919 */ /* 0x000ea20000002100 */
[----:B------:R-:W-:Y:S02]  /*12010*/  IMAD.IADD R3, R3, 0x1, R4 ;  /* 0x0000000103037824 */ /* 0x000fe400078e0204 */
[----:B0-----:R-:W-:-:S04]  /*12020*/  @P0 IMAD.HI.U32 R5, R0, R5, RZ ;  /* 0x0000000500050227 */ /* 0x001fc800078e00ff */
[----:B------:R-:W-:Y:S01]  /*12030*/  IMAD.MOV.U32 R4, RZ, RZ, R0 ;  /* 0x000000ffff047224 */ /* 0x000fe200078e0000 */
[----:B-1----:R-:W-:-:S05]  /*12040*/  @P0 SHF.R.U32.HI R4, RZ, R6, R5 ;  /* 0x00000006ff040219 */ /* 0x002fca0000011605 */
[----:B------:R-:W-:-:S04]  /*12050*/  IMAD.MOV R5, RZ, RZ, -R4 ;  /* 0x000000ffff057224 */ /* 0x000fc800078e0a04 */
[----:B------:R-:W-:Y:S01]  /*12060*/  IMAD R0, R7, R5, R0 ;  /* 0x0000000507007224 */ /* 0x000fe200078e0200 */
[----:B------:R-:W-:Y:S01]  /*12070*/  SHF.R.S32.HI R5, RZ, 0x1f, R4 ;  /* 0x0000001fff057819 */ /* 0x000fe20000011404 */
[----:B------:R-:W-:-:S04]  /*12080*/  IMAD.WIDE.U32 R2, R4, UR4, R2 ;  /* 0x0000000404027c25 */ /* 0x000fc8000f8e0002 */
[----:B------:R-:W-:-:S04]  /*12090*/  IMAD R5, R5, UR4, RZ ;  /* 0x0000000405057c24 */ /* 0x000fc8000f8e02ff */
[----:B------:R-:W-:Y:S01]  /*120a0*/  IMAD R4, R4, UR5, R5 ;  /* 0x0000000504047c24 */ /* 0x000fe2000f8e0205 */
[----:B------:R-:W-:-:S03]  /*120b0*/  ULDC.64 UR4, c[0x0][0x2c8] ;  /* 0x0000b20000047ab9 */ /* 0x000fc60000000a00 */
[----:B------:R-:W-:Y:S01]  /*120c0*/  IMAD.IADD R3, R3, 0x1, R4 ;  /* 0x0000000103037824 */ /* 0x000fe200078e0204 */
[----:B------:R-:W-:Y:S01]  /*120d0*/  SHF.R.S32.HI R4, RZ, 0x1f, R0 ;  /* 0x0000001fff047819 */ /* 0x000fe20000011400 */
[----:B--2---:R-:W-:-:S04]  /*120e0*/  IMAD.SHL.U32 R8, R8, 0x8, RZ ;  /* 0x0000000808087824 */ /* 0x004fc800078e00ff */
[----:B------:R-:W-:Y:S01]  /*120f0*/  IMAD R4, R4, UR4, RZ ;  /* 0x0000000404047c24 */ /* 0x000fe2000f8e02ff */
[----:B------:R-:W-:Y:S01]  /*12100*/  LOP3.LUT R8, R8, 0x38, RZ, 0xc0, !PT ;  /* 0x0000003808087812 */ /* 0x000fe200078ec0ff */
[----:B------:R-:W-:-:S04]  /*12110*/  IMAD.WIDE.U32 R2, R0, UR4, R2 ;  /* 0x0000000400027c25 */ /* 0x000fc8000f8e0002 */
[----:B------:R-:W-:Y:S01]  /*12120*/  IMAD R4, R0, UR5, R4 ;  /* 0x0000000500047c24 */ /* 0x000fe2000f8e0204 */
[C---:B------:R-:W-:Y:S01]  /*12130*/  LOP3.LUT R12, R8.reuse, 0x40, RZ, 0xfc, !PT ;  /* 0x00000040080c7812 */ /* 0x040fe200078efcff */
[----:B------:R-:W-:Y:S01]  /*12140*/  ULDC.64 UR4, c[0x0][0x280] ;  /* 0x0000a00000047ab9 */ /* 0x000fe20000000a00 */
[C---:B------:R-:W-:Y:S01]  /*12150*/  LOP3.LUT R11, R8.reuse, 0x80, RZ, 0xfc, !PT ;  /* 0x00000080080b7812 */ /* 0x040fe200078efcff */
[----:B------:R-:W-:Y:S01]  /*12160*/  IMAD.IADD R3, R3, 0x1, R4 ;  /* 0x0000000103037824 */ /* 0x000fe200078e0204 */
[----:B------:R-:W-:Y:S02]  /*12170*/  LOP3.LUT R8, R8, 0xc0, RZ, 0xfc, !PT ;  /* 0x000000c008087812 */ /* 0x000fe400078efcff */
[----:B------:R-:W-:Y:S01]  /*12180*/  LEA R4, P0, R2, UR4, 0x1 ;  /* 0x0000000402047c11 */ /* 0x000fe2000f8008ff */
[----:B------:R-:W-:Y:S02]  /*12190*/  ULDC UR4, c[0x0][0x2b8] ;  /* 0x0000ae0000047ab9 */ /* 0x000fe40000000800 */
[----:B------:R-:W-:-:S02]  /*121a0*/  ISETP.GE.AND P3, PT, R8, UR4, PT ;  /* 0x0000000408007c0c */ /* 0x000fc4000bf66270 */
[----:B------:R0:W5:Y:S01]  /*121b0*/  LDL R8, [R1+0x20] ;  /* 0x0000200001087983 */ /* 0x0001620000100800 */
[----:B------:R-:W1:Y:S01]  /*121c0*/  S2R R5, SR_TID.X ;  /* 0x0000000000057919 */ /* 0x000e620000002100 */
[----:B------:R-:W-:Y:S02]  /*121d0*/  LEA.HI.X R3, R2, UR5, R3, 0x1, P0 ;  /* 0x0000000502037c11 */ /* 0x000fe400080f0c03 */
[----:B------:R-:W-:Y:S02]  /*121e0*/  ISETP.GE.AND P1, PT, R12, UR4, PT ;  /* 0x000000040c007c0c */ /* 0x000fe4000bf26270 */
[----:B------:R-:W-:Y:S01]  /*121f0*/  ISETP.GE.AND P2, PT, R11, UR4, PT ;  /* 0x000000040b007c0c */ /* 0x000fe2000bf46270 */
[----:B-1----:R-:W-:-:S05]  /*12200*/  IMAD.SHL.U32 R10, R5, 0x8, RZ ;  /* 0x00000008050a7824 */ /* 0x002fca00078e00ff */
[----:B------:R-:W-:-:S04]  /*12210*/  LOP3.LUT R10, R10, 0x38, RZ, 0xc0, !PT ;  /* 0x000000380a0a7812 */ /* 0x000fc800078ec0ff */
[----:B------:R-:W-:Y:S01]  /*12220*/  ISETP.GE.AND P0, PT, R10, UR4, PT ;  /* 0x000000040a007c0c */ /* 0x000fe2000bf06270 */
[----:B------:R-:W-:-:S03]  /*12230*/  UMOV UR4, 0xffffffff ;  /* 0xffffffff00047882 */ /* 0x000fc60000000000 */
[----:B0-----:R-:W-:Y:S09]  /*12240*/  BRA.DIV UR4, `(.L_x_1561) ;  /* 0x00000052044c7947 */ /* 0x001ff2000b800000 */
[----:B------:R-:W0:Y:S02]  /*12250*/  S2R R6, SR_TID.X ;  /* 0x0000000000067919 */ /* 0x000e240000002100 */
[----:B0-----:R-:W-:Y:S02]  /*12260*/  LOP3.LUT R9, R6, 0x7f, RZ, 0xc0, !PT ;  /* 0x0000007f06097812 */ /* 0x001fe400078ec0ff */
[----:B------:R-:W2:Y:S04]  /*12270*/  LDL.LU R6, [R1+0x30] ;  /* 0x0000300001067983 */ /* 0x000ea80000300800 */
[----:B------:R-:W3:Y:S01]  /*12280*/  LDL.LU R11, [R1+0x2c] ;  /* 0x00002c00010b7983 */ /* 0x000ee20000300800 */
[----:B------:R-:W-:Y:S01]  /*12290*/  SHF.R.U32.HI R9, RZ, 0x3, R9 ;  /* 0x00000003ff097819 */ /* 0x000fe20000011609 */
[----:B------:R-:W-:Y:S01]  /*122a0*/  ULDC.64 UR4, c[0x0][0x208] ;  /* 0x0000820000047ab9 */ /* 0x000fe20000000a00 */
[----:B--2---:R-:W-:-:S02]  /*122b0*/  IMAD R2, R6, R7, RZ ;  /* 0x0000000706027224 */ /* 0x004fc400078e02ff */
[----:B------:R-:W0:Y:S01]  /*122c0*/  SHFL.IDX PT, R7, R4, RZ, 0x181f ;  /* 0x00181fff04077589 */ /* 0x000e2200000e0000 */
[----:B---3--:R-:W-:-:S03]  /*122d0*/  IMAD.IADD R0, R9, 0x1, R11 ;  /* 0x0000000109007824 */ /* 0x008fc600078e020b */
[----:B------:R-:W1:Y:S01]  /*122e0*/  SHFL.IDX PT, R6, R3, RZ, 0x181f ;  /* 0x00181fff03067589 */ /* 0x000e6200000e0000 */
[C---:B------:R-:W-:Y:S01]  /*122f0*/  VIADD R5, R0.reuse, 0x10 ;  /* 0x0000001000057836 */ /* 0x040fe20000000000 */
        /* <DEDUP_REMOVED lines=11> */
[----:B------:R-:W-:Y:S01]  /*123b0*/  ISETP.GE.AND P5, PT, R5, R2, PT ;  /* 0x000000020500720c */ /* 0x000fe20003fa6270 */
[----:B------:R-:W-:-:S02]  /*123c0*/  VIADD R5, R0, 0x20 ;  /* 0x0000002000057836 */ /* 0x000fc40000000000 */
        /* <DEDUP_REMOVED lines=67> */
[----:B------:R-:W-:Y:S02]  /*12800*/  @!P5 IMAD.X R6, RZ, RZ, R5, P4 ;  /* 0x000000ffff06d224 */ /* 0x000fe400020e0605 */
[----:B------:R0:W1:Y:S03]  /*12810*/  SHFL.IDX PT, R5, R3, 0x7, 0x181f ;  /* 0x00f81f0003057f89 */ /* 0x00006600000e0000 */
[-C--:B------:R-:W-:Y:S01]  /*12820*/  @!P5 LOP3.LUT R7, R7, R6.reuse, RZ, 0x3c, !PT ;  /* 0x000000060707d212 */ /* 0x080fe200078e3cff */
[----:B------:R0:W2:Y:S03]  /*12830*/  SHFL.IDX PT, R3, R4, 0x7, 0x181f ;  /* 0x00f81f0004037f89 */ /* 0x0000a600000e0000 */
[----:B------:R-:W-:-:S04]  /*12840*/  @!P5 LOP3.LUT R6, R7, R6, RZ, 0x3c, !PT ;  /* 0x000000060706d212 */ /* 0x000fc800078e3cff */
[----:B------:R-:W-:-:S05]  /*12850*/  @!P5 LOP3.LUT R7, R7, R6, RZ, 0x3c, !PT ;  /* 0x000000060707d212 */ /* 0x000fca00078e3cff */
[----:B------:R0:W-:Y:S04]  /*12860*/  @!P5 LDGSTS.E.BYPASS.LTC128B.128 [R8+0x13400], desc[UR4][R6.64], !P0 ;  /* 0x134000000608dfae */ /* 0x0001e8000c101d44 */
[----:B------:R0:W-:Y:S04]  /*12870*/  @!P5 LDGSTS.E.BYPASS.LTC128B.128 [R8+0x17400], desc[UR4][R6.64+0x80], !P1 ;  /* 0x174000800608dfae */ /* 0x0001e8000c901d44 */
[----:B------:R0:W-:Y:S04]  /*12880*/  @!P5 LDGSTS.E.BYPASS.LTC128B.128 [R8+0x1b400], desc[UR4][R6.64+0x100], !P2 ;  /* 0x1b4001000608dfae */ /* 0x0001e8000d101d44 */
[----:B-12---:R0:W-:Y:S02]  /*12890*/  @!P5 LDGSTS.E.BYPASS.LTC128B.128 [R8+0x1f400], desc[UR4][R6.64+0x180], !P3 ;  /* 0x1f4001800608dfae */ /* 0x0061e4000d901d44 */
.L_x_1691:
[----:B------:R-:W-:Y:S01]  /*128a0*/  VIADD R0, R0, 0x70 ;  /* 0x0000007000007836 */ /* 0x000fe20000000000 */
[----:B------:R-:W-:Y:S04]  /*128b0*/  BSSY B0, `(.L_x_1562) ;  /* 0x000000d000007945 */ /* 0x000fe80003800000 */
[----:B------:R-:W-:-:S13]  /*128c0*/  ISETP.GE.AND P4, PT, R0, R2, PT ;  /* 0x000000020000720c */ /* 0x000fda0003f86270 */
[----:B------:R-:W-:Y:S05]  /*128d0*/  @P4 BRA `(.L_x_1563) ;  /* 0x0000000000284947 */ /* 0x000fea0003800000 */
[----:B------:R-:W-:Y:S01]  /*128e0*/  LEA R2, P4, R10, R3, 0x1 ;  /* 0x000000030a027211 */ /* 0x000fe200078808ff */
[----:B------:R-:W-:-:S04]  /*128f0*/  ULDC.64 UR4, c[0x0][0x208] ;  /* 0x0000820000047ab9 */ /* 0x000fc80000000a00 */
[----:B0-----:R-:W-:-:S05]  /*12900*/  IMAD.X R3, RZ, RZ, R5, P4 ;  /* 0x000000ffff037224 */ /* 0x001fca00020e0605 */
[----:B------:R-:W-:Y:S01]  /*12910*/  @!PT LDS RZ, [RZ] ;  /* 0x00000000fffff984 */ /* 0x000fe20000000800 */
[----:B------:R-:W-:Y:S01]  /*12920*/  @!PT LDS RZ, [RZ] ;  /* 0x00000000fffff984 */ /* 0x000fe20000000800 */
[----:B------:R-:W-:Y:S01]  /*12930*/  @!PT LDS RZ, [RZ] ;  /* 0x00000000fffff984 */ /* 0x000fe20000000800 */
[----:B------:R1:W-:Y:S04]  /*12940*/  LDGSTS.E.BYPASS.LTC128B.128 [R8+0x13c00], desc[UR4][R2.64], !P0 ;  /* 0x13c0000002087fae */ /* 0x0003e8000c101d44 */
[----:B------:R1:W-:Y:S04]  /*12950*/  LDGSTS.E.BYPASS.LTC128B.128 [R8+0x17c00], desc[UR4][R2.64+0x80], !P1 ;  /* 0x17c0008002087fae */ /* 0x0003e8000c901d44 */
[----:B------:R1:W-:Y:S04]  /*12960*/  LDGSTS.E.BYPASS.LTC128B.128 [R8+0x1bc00], desc[UR4][R2.64+0x100], !P2 ;  /* 0x1bc0010002087fae */ /* 0x0003e8000d101d44 */
[----:B------:R1:W-:Y:S02]  /*12970*/  LDGSTS.E.BYPASS.LTC128B.128 [R8+0x1fc00], desc[UR4][R2.64+0x180], !P3 ;  /* 0x1fc0018002087fae */ /* 0x0003e4000d901d44 */
.L_x_1563:
[----:B------:R-:W-:Y:S05]  /*12980*/  BSYNC B0 ;  /* 0x0000000000007941 */ /* 0x000fea0003800000 */
.L_x_1562:
[----:B01----:R-:W2:Y:S01]  /*12990*/  LDL R8, [R1] ;  /* 0x0000000001087983 */ /* 0x003ea20000100800 */
[----:B------:R-:W-:Y:S01]  /*129a0*/  PLOP3.LUT P0, PT, PT, PT, PT, 0x80, 0x0 ;  /* 0x000000000000781c */ /* 0x000fe20003f0f070 */
[----:B------:R-:W-:Y:S01]  /*129b0*/  NOP ;  /* 0x0000000000007918 */ /* 0x000fe20000000000 */
[----:B--2---:R-:W-:-:S11]  /*129c0*/  VIADD R10, R8, 0x30800 ;  /* 0x00030800080a7836 */ /* 0x004fd60000000000 */
.L_x_1564:
[----:B------:R-:W2:Y:S01]  /*129d0*/  LDL R2, [R1] ;  /* 0x0000000001027983 */ /* 0x000ea20000100800 */
        /* <DEDUP_REMOVED lines=18> */
.L_x_1692:
[----:B------:R-:W-:Y:S05]  /*12b00*/  BSYNC B0 ;  /* 0x0000000000007941 */ /* 0x000fea0003800000 */
.L_x_1565:
[----:B------:R-:W2:Y:S04]  /*12b10*/  LDL R3, [R1+0x28] ;  /* 0x0000280001037983 */ /* 0x000ea80000100800 */
[----:B0-----:R-:W3:Y:S01]  /*12b20*/  LDL R2, [R1+0x24] ;  /* 0x0000240001027983 */ /* 0x001ee20000100800 */
[----:B------:R-:W-:Y:S01]  /*12b30*/  BSSY B0, `(.L_x_1567) ;  /* 0x00002b1000007945 */ /* 0x000fe20003800000 */
[----:B--2---:R-:W-:-:S05]  /*12b40*/  VIADD R0, R3, 0xfffffffe ;  /* 0xfffffffe03007836 */ /* 0x004fca0000000000 */
[----:B---3--:R-:W-:-:S13]  /*12b50*/  ISETP.GE.AND P0, PT, R0, R2, PT ;  /* 0x000000020000720c */ /* 0x008fda0003f06270 */
[----:B------:R-:W-:Y:S05]  /*12b60*/  @!P0 BRA `(.L_x_1568) ;  /* 0x0000002800b48947 */ /* 0x000fea0003800000 */
[----:B------:R-:W-:Y:S01]  /*12b70*/  LOP3.LUT R8, RZ, R2, RZ, 0x33, !PT ;  /* 0x00000002ff087212 */ /* 0x000fe200078e33ff */
[----:B------:R-:W-:Y:S01]  /*12b80*/  IMAD.MOV R2, RZ, RZ, -R3 ;  /* 0x000000ffff027224 */ /* 0x000fe200078e0a03 */
[----:B------:R-:W-:Y:S04]  /*12b90*/  BSSY B2, `(.L_x_1569) ;  /* 0x00000e9000027945 */ /* 0x000fe80003800000 */
[----:B------:R-:W-:-:S05]  /*12ba0*/  VIADDMNMX R8, R2, 0x1, R8, !PT ;  /* 0x0000000102087846 */ /* 0x000fca0007800108 */
[----:B------:R-:W-:-:S05]  /*12bb0*/  IMAD.IADD R2, R3, 0x1, R8 ;  /* 0x0000000103027824 */ /* 0x000fca00078e0208 */
[----:B------:R-:W-:-:S04]  /*12bc0*/  LOP3.LUT R2, R2, 0x1, RZ, 0xc0, !PT ;  /* 0x0000000102027812 */ /* 0x000fc800078ec0ff */
[----:B------:R-:W-:-:S13]  /*12bd0*/  ISETP.NE.U32.AND P0, PT, R2, 0x1, PT ;  /* 0x000000010200780c */ /* 0x000fda0003f05070 */
        /* <DEDUP_REMOVED lines=37> */
.L_x_1573:
[----:B------:R-:W2:Y:S01]  /*12e30*/  LDL R2, [R1] ;  /* 0x0000000001027983 */ /* 0x000ea20000100800 */
[----:B------:R-:W-:Y:S01]  /*12e40*/  BSSY B3, `(.L_x_1574) ;  /* 0x0000005000037945 */ /* 0x000fe20003800000 */
[----:B--2---:R-:W-:Y:S01]  /*12e50*/  IMAD R3, R7, 0x8, R2 ;  /* 0x0000000807037824 */ /* 0x004fe200078e0202 */
[----:B------:R-:W-:-:S04]  /*12e60*/  SHF.L.U32 R2, R9, 0x1f, RZ ;  /* 0x0000001f09027819 */ /* 0x000fc800000006ff */
[----:B------:R-:W1:Y:S02]  /*12e70*/  SYNCS.PHASECHK.TRANS64.TRYWAIT P0, [R3+URZ+0x30840], R2 ;  /* 0x03084002030075a7 */ /* 0x000e64000800017f */
[----:B-1----:R-:W-:Y:S05]  /*12e80*/  @!P0 BRA `(.L_x_1575) ;  /* 0x0000005000748947 */ /* 0x002fea0003800000 */
.L_x_1693:
[----:B------:R-:W-:Y:S05]  /*12e90*/  BSYNC B3 ;  /* 0x0000000000037941 */ /* 0x000fea0003800000 */
.L_x_1574:
        /* <DEDUP_REMOVED lines=12> */
.L_x_1577:
[----:B------:R-:W-:Y:S05]  /*12f60*/  BSYNC B3 ;  /* 0x0000000000037941 */ /* 0x000fea0003800000 */
.L_x_1576:
[----:B------:R-:W2:Y:S04]  /*12f70*/  LDL R5, [R1] ;  /* 0x0000000001057983 */ /* 0x000ea80000100800 */
        /* <DEDUP_REMOVED lines=12> */
.L_x_1578:
        /* <DEDUP_REMOVED lines=16> */
.L_x_1579:
        /* <DEDUP_REMOVED lines=16> */
.L_x_1580:
        /* <DEDUP_REMOVED lines=16> */
.L_x_1581:
        /* <DEDUP_REMOVED lines=17> */
.L_x_1694:
[----:B------:R-:W-:Y:S05]  /*13450*/  BSYNC B3 ;  /* 0x0000000000037941 */ /* 0x000fea0003800000 */
.L_x_1582:
[----:B------:R-:W-:Y:S01]  /*13460*/  BSSY B3, `(.L_x_1584) ;  /* 0x000000e000037945 */ /* 0x000fe20003800000 */
[----:B------:R-:W-:Y:S02]  /*13470*/  IMAD.MOV.U32 R12, RZ, RZ, 0x0 ;  /* 0x00000000ff0c7424 */ /* 0x000fe400078e00ff */
[----:B------:R-:W-:Y:S01]  /*13480*/  IMAD.MOV.U32 R13, RZ, RZ, 0x14f00000 ;  /* 0x14f00000ff0d7424 */ /* 0x000fe200078e00ff */
[----:B------:R-:W-:Y:S06]  /*13490*/  @P1 BRA `(.L_x_1585) ;  /* 0x0000000000281947 */ /* 0x000fec0003800000 */
[----:B0-----:R-:W2:Y:S04]  /*134a0*/  LDL R3, [R1] ;  /* 0x0000000001037983 */ /* 0x001ea80000100800 */
        /* <DEDUP_REMOVED lines=9> */
.L_x_1585:
[----:B------:R-:W-:Y:S05]  /*13540*/  BSYNC B3 ;  /* 0x0000000000037941 */ /* 0x000fea0003800000 */
.L_x_1584:
[----:B01----:R-:W2:Y:S01]  /*13550*/  LDL.LU R2, [R1+0x4] ;  /* 0x0000040001027983 */ /* 0x003ea20000300800 */
[----:B------:R-:W-:-:S03]  /*13560*/  R2UR UR10, R11 ;  /* 0x000000000b0a72ca */ /* 0x000fc600000e0000 */
[----:B------:R-:W3:Y:S04]  /*13570*/  LDL R6, [R1+0x14] ;  /* 0x0000140001067983 */ /* 0x000ee80000100800 */
[----:B------:R-:W3:Y:S04]  /*13580*/  LDL.LU R5, [R1+0x8] ;  /* 0x0000080001057983 */ /* 0x000ee80000300800 */
[----:B------:R-:W2:Y:S01]  /*13590*/  LDL R11, [R1] ;  /* 0x00000000010b7983 */ /* 0x000ea20000100800 */
        /* <DEDUP_REMOVED lines=10> */
.L_x_1586:
        /* <DEDUP_REMOVED lines=15> */
.L_x_1587:
        /* <DEDUP_REMOVED lines=15> */
.L_x_1588:
        /* <DEDUP_REMOVED lines=15> */
.L_x_1589:
        /* <DEDUP_REMOVED lines=12> */
.L_x_1572:
[----:B------:R-:W-:Y:S05]  /*139d0*/  BSYNC B1 ;  /* 0x0000000000017941 */ /* 0x000fea0003800000 */
.L_x_1571:
[----:B0-----:R-:W2:Y:S04]  /*139e0*/  LDL R0, [R1+0x28] ;  /* 0x0000280001007983 */ /* 0x001ea80000100800 */
[----:B------:R0:W-:Y:S04]  /*139f0*/  STL [R1+0x4], R7 ;  /* 0x0000040701007387 */ /* 0x0001e80000100800 */
[----:B------:R0:W-:Y:S02]  /*13a00*/  STL [R1+0x10], R9 ;  /* 0x0000100901007387 */ /* 0x0001e40000100800 */
[----:B0-2---:R-:W-:-:S07]  /*13a10*/  VIADD R0, R0, 0xfffffffd ;  /* 0xfffffffd00007836 */ /* 0x005fce0000000000 */
.L_x_1570:
[----:B------:R-:W-:Y:S05]  /*13a20*/  BSYNC B2 ;  /* 0x0000000000027941 */ /* 0x000fea0003800000 */
.L_x_1569:
[----:B------:R-:W2:Y:S01]  /*13a30*/  LDL.LU R2, [R1+0x28] ;  /* 0x0000280001027983 */ /* 0x000ea20000300800 */
[----:B------:R-:W-:Y:S01]  /*13a40*/  VIADD R8, R8, 0xfffffffe ;  /* 0xfffffffe08087836 */ /* 0x000fe20000000000 */
[----:B--2---:R-:W-:-:S04]  /*13a50*/  LOP3.LUT R2, RZ, R2, RZ, 0x33, !PT ;  /* 0x00000002ff027212 */ /* 0x004fc800078e33ff */
[----:B------:R-:W-:-:S13]  /*13a60*/  ISETP.NE.AND P0, PT, R8, R2, PT ;  /* 0x000000020800720c */ /* 0x000fda0003f05270 */
[----:B------:R-:W-:Y:S05]  /*13a70*/  @!P0 BRA `(.L_x_1568) ;  /* 0x0000001800f08947 */ /* 0x000fea0003800000 */
[----:B------:R-:W-:-:S07]  /*13a80*/  IMAD.MOV.U32 R9, RZ, RZ, R17 ;  /* 0x000000ffff097224 */ /* 0x000fce00078e0011 */
.L_x_1628:
[----:B--2---:R-:W2:Y:S04]  /*13a90*/  LDL R4, [R1+0x18] ;  /* 0x0000180001047983 */ /* 0x004ea80000100800 */
[----:B------:R-:W3:Y:S04]  /*13aa0*/  LDL R3, [R1+0x4] ;  /* 0x0000040001037983 */ /* 0x000ee80000100800 */
[----:B------:R-:W4:Y:S01]  /*13ab0*/  LDL R2, [R1+0x10] ;  /* 0x0000100001027983 */ /* 0x000f220000100800 */
[----:B------:R-:W-:Y:S05]  /*13ac0*/  YIELD ;  /* 0x0000000000007946 */ /* 0x000fea0003800000 */
[----:B------:R-:W-:Y:S01]  /*13ad0*/  BSSY B1, `(.L_x_1590) ;  /* 0x00000d7000017945 */ /* 0x000fe20003800000 */
[----:B--2---:R-:W-:Y:S01]  /*13ae0*/  LOP3.LUT P1, RZ, R4, 0x1, RZ, 0xc0, !PT ;  /* 0x0000000104ff7812 */ /* 0x004fe2000782c0ff */
[----:B---3--:R-:W-:-:S05]  /*13af0*/  VIADD R4, R3, 0x1 ;  /* 0x0000000103047836 */ /* 0x008fca0000000000 */
[----:B------:R-:W-:-:S04]  /*13b00*/  ISETP.NE.AND P0, PT, R4, 0x2, PT ;  /* 0x000000020400780c */ /* 0x000fc80003f05270 */
[----:B------:R-:W-:Y:S02]  /*13b10*/  SEL R5, RZ, 0x1, P0 ;  /* 0x00000001ff057807 */ /* 0x000fe40000000000 */
[----:B------:R-:W-:Y:S02]  /*13b20*/  SEL R4, R4, RZ, P0 ;  /* 0x000000ff04047207 */ /* 0x000fe40000000000 */
[----:B----4-:R-:W-:Y:S01]  /*13b30*/  LOP3.LUT R5, R2, R5, RZ, 0x3c, !PT ;  /* 0x0000000502057212 */ /* 0x010fe200078e3cff */
[----:B01----:R-:W-:Y:S06]  /*13b40*/  @!P1 BRA `(.L_x_1591) ;  /* 0x0000000c003c9947 */ /* 0x003fec0003800000 */
        /* <DEDUP_REMOVED lines=25> */
.L_x_1592:
[----:B------:R-:W2:Y:S01]  /*13ce0*/  LDL R2, [R1] ;  /* 0x0000000001027983 */ /* 0x000ea20000100800 */
[----:B------:R-:W-:Y:S01]  /*13cf0*/  BSSY B2, `(.L_x_1593) ;  /* 0x0000005000027945 */ /* 0x000fe20003800000 */
[----:B--2---:R-:W-:Y:S01]  /*13d00*/  IMAD R3, R4, 0x8, R2 ;  /* 0x0000000804037824 */ /* 0x004fe200078e0202 */
[----:B------:R-:W-:-:S04]  /*13d10*/  SHF.L.U32 R2, R5, 0x1f, RZ ;  /* 0x0000001f05027819 */ /* 0x000fc800000006ff */
[----:B------:R-:W1:Y:S02]  /*13d20*/  SYNCS.PHASECHK.TRANS64.TRYWAIT P0, [R3+URZ+0x30840], R2 ;  /* 0x03084002030075a7 */ /* 0x000e64000800017f */
[----:B-1----:R-:W-:Y:S05]  /*13d30*/  @!P0 BRA `(.L_x_1594) ;  /* 0x0000004000f08947 */ /* 0x002fea0003800000 */
.L_x_1695:
[----:B------:R-:W-:Y:S05]  /*13d40*/  BSYNC B2 ;  /* 0x0000000000027941 */ /* 0x000fea0003800000 */
.L_x_1593:
        /* <DEDUP_REMOVED lines=12> */
.L_x_1596:
[----:B------:R-:W-:Y:S05]  /*13e10*/  BSYNC B2 ;  /* 0x0000000000027941 */ /* 0x000fea0003800000 */
.L_x_1595:
        /* <DEDUP_REMOVED lines=13> */
.L_x_1597:
        /* <DEDUP_REMOVED lines=16> */
.L_x_1598:
        /* <DEDUP_REMOVED lines=16> */
.L_x_1599:
        /* <DEDUP_REMOVED lines=16> */
.L_x_1600:
        /* <DEDUP_REMOVED lines=17> */
.L_x_1696:
[----:B------:R-:W-:Y:S05]  /*14300*/  BSYNC B2 ;  /* 0x0000000000027941 */ /* 0x000fea0003800000 */
.L_x_1601:
        /* <DEDUP_REMOVED lines=11> */
.L_x_1604:
[----:B------:R-:W-:Y:S05]  /*143c0*/  BSYNC B2 ;  /* 0x0000000000027941 */ /* 0x000fea0003800000 */
.L_x_1603:
[----:B0-----:R-:W2:Y:S01]  /*143d0*/  LDL.LU R3, [R1+0x4] ;  /* 0x0000040001037983 */ /* 0x001ea20000300800 */
[----:B------:R-:W-:-:S03]  /*143e0*/  R2UR UR10, R11 ;  /* 0x000000000b0a72ca */ /* 0x000fc600000e0000 */
[----:B------:R-:W3:Y:S04]  /*143f0*/  LDL R7, [R1+0x14] ;  /* 0x0000140001077983 */ /* 0x000ee80000100800 */
[----:B------:R-:W3:Y:S04]  /*14400*/  LDL.LU R6, [R1+0x8] ;  /* 0x0000080001067983 */ /* 0x000ee80000300800 */
[----:B------:R-:W2:Y:S01]  /*14410*/  LDL R11, [R1] ;  /* 0x00000000010b7983 */ /* 0x000ea20000100800 */
        /* <DEDUP_REMOVED lines=9> */
.L_x_1605:
        /* <DEDUP_REMOVED lines=15> */
.L_x_1606:
        /* <DEDUP_REMOVED lines=15> */
.L_x_1607:
        /* <DEDUP_REMOVED lines=15> */
.L_x_1608:
        /* <DEDUP_REMOVED lines=12> */
.L_x_1591:
[----:B------:R-:W-:Y:S05]  /*14840*/  BSYNC B1 ;  /* 0x0000000000017941 */ /* 0x000fea0003800000 */
.L_x_1590:
[----:B------:R-:W2:Y:S01]  /*14850*/  LDL R2, [R1+0x18] ;  /* 0x0000180001027983 */ /* 0x000ea20000100800 */
[----:B------:R-:W-:Y:S01]  /*14860*/  VIADD R3, R4, 0x1 ;  /* 0x0000000104037836 */ /* 0x000fe20000000000 */
[----:B------:R-:W-:Y:S01]  /*14870*/  BSSY B1, `(.L_x_1609) ;  /* 0x00000d8000017945 */ /* 0x000fe20003800000 */
[----:B------:R-:W-:-:S03]  /*14880*/  VIADD R6, R0, 0xffffffff ;  /* 0xffffffff00067836 */ /* 0x000fc60000000000 */
        /* <DEDUP_REMOVED lines=9> */
[----:B------:R-:W-:Y:S01]  /*14920*/  IMAD.MOV.U32 R7, RZ, RZ, R6 ;  /* 0x000000ffff077224 */ /* 0x000fe200078e0006 */
[----:B------:R-:W-:-:S04]  /*14930*/  ISETP.NE.U32.AND P0, PT, RZ, UR4, PT ;  /* 0x00000004ff007c0c */ /* 0x000fc8000bf05070 */
[----:B------:R-:W-:-:S13]  /*14940*/  ISETP.NE.AND.EX P0, PT, RZ, UR5, PT, P0 ;  /* 0x00000005ff007c0c */ /* 0x000fda000bf05300 */
[----:B------:R-:W-:Y:S05]  /*14950*/  @!P0 BRA `(.L_x_1611) ;  /* 0x0000000000508947 */ /* 0x000fea0003800000 */
[----:B------:R-:W2:Y:S01]  /*14960*/  LDL R14, [R1+0x1c] ;  /* 0x00001c00010e7983 */ /* 0x000ea20000100800 */
[----:B0-----:R-:W0:Y:S01]  /*14970*/  LDC R8, c[0x0][0x43c] ;  /* 0x00010f00ff087b82 */ /* 0x001e220000000800 */
        /* <DEDUP_REMOVED lines=18> */
.L_x_1611:
[----:B------:R-:W3:Y:S01]  /*14aa0*/  LDL R2, [R1] ;  /* 0x0000000001027983 */ /* 0x000ee20000100800 */
[----:B------:R-:W-:Y:S01]  /*14ab0*/  SHF.L.U32 R3, R11, 0x1f, RZ ;  /* 0x0000001f0b037819 */ /* 0x000fe200000006ff */
[----:B------:R-:W-:Y:S01]  /*14ac0*/  BSSY B2, `(.L_x_1612) ;  /* 0x0000004000027945 */ /* 0x000fe20003800000 */
[----:B---3--:R-:W-:-:S04]  /*14ad0*/  IMAD R2, R12, 0x8, R2 ;  /* 0x000000080c027824 */ /* 0x008fc800078e0202 */
[----:B------:R-:W3:Y:S02]  /*14ae0*/  SYNCS.PHASECHK.TRANS64.TRYWAIT P0, [R2+URZ+0x30840], R3 ;  /* 0x03084003020075a7 */ /* 0x000ee4000800017f */
[----:B---3--:R-:W-:Y:S05]  /*14af0*/  @!P0 BRA `(.L_x_1613) ;  /* 0x0000003400a88947 */ /* 0x008fea0003800000 */
.L_x_1697:
[----:B------:R-:W-:Y:S05]  /*14b00*/  BSYNC B2 ;  /* 0x0000000000027941 */ /* 0x000fea0003800000 */
.L_x_1612:
[----:B0-2---:R-:W0:Y:S01]  /*14b10*/  S2R R8, SR_TID.X ;  /* 0x0000000000087919 */ /* 0x005e220000002100 */
        /* <DEDUP_REMOVED lines=9> */
[----:B--2---:R-:W-:Y:S05]  /*14bb0*/  @!P0 BRA `(.L_x_1615) ;  /* 0x0000000000048947 */ /* 0x004fea0003800000 */
[----:B------:R-:W-:Y:S01]  /*14bc0*/  BPT.TRAP 0x1 ;  /* 0x000000040000795c */ /* 0x000fe20000300000 */
.L_x_1615:
[----:B------:R-:W-:Y:S05]  /*14bd0*/  BSYNC B2 ;  /* 0x0000000000027941 */ /* 0x000fea0003800000 */
.L_x_1614:
[----:B------:R-:W2:Y:S04]  /*14be0*/  LDL R8, [R1+0x4] ;  /* 0x0000040001087983 */ /* 0x000ea80000100800 */
[----:B-1----:R-:W4:Y:S04]  /*14bf0*/  LDL R11, [R1] ;  /* 0x00000000010b7983 */ /* 0x002f280000100800 */
        /* <DEDUP_REMOVED lines=8> */
[C---:B--2---:R-:W-:Y:S02]  /*14c80*/  IMAD R3, R8.reuse, 0x8, R10 ;  /* 0x0000000808037824 */ /* 0x044fe400078e020a */
[----:B----4-:R-:W-:Y:S02]  /*14c90*/  IMAD R8, R8, 0x8000, R11 ;  /* 0x0000800008087824 */ /* 0x010fe400078e020b */
[----:B------:R-:W-:-:S02]  /*14ca0*/  VIADD R3, R3, 0x30 ;  /* 0x0000003003037836 */ /* 0x000fc40000000000 */
[----:B---3--:R-:W-:Y:S02]  /*14cb0*/  IMAD R2, R7, 0x40, R2 ;  /* 0x0000004007027824 */ /* 0x008fe400078e0202 */
[----:B------:R-:W-:-:S07]  /*14cc0*/  VIADD R11, R8, 0x20400 ;  /* 0x00020400080b7836 */ /* 0x000fce0000000000 */
.L_x_1616:
        /* <DEDUP_REMOVED lines=16> */
.L_x_1617:
        /* <DEDUP_REMOVED lines=16> */
.L_x_1618:
        /* <DEDUP_REMOVED lines=16> */
.L_x_1619:
        /* <DEDUP_REMOVED lines=15> */
.L_x_1698:
[----:B------:R-:W-:Y:S05]  /*150c0*/  BSYNC B2 ;  /* 0x0000000000027941 */ /* 0x000fea0003800000 */
.L_x_1620:
        /* <DEDUP_REMOVED lines=11> */
.L_x_1623:
[----:B------:R-:W-:Y:S05]  /*15180*/  BSYNC B2 ;  /* 0x0000000000027941 */ /* 0x000fea0003800000 */
.L_x_1622:
[----:B------:R-:W2:Y:S04]  /*15190*/  LDL R8, [R1] ;  /* 0x0000000001087983 */ /* 0x000ea80000100800 */
[----:B0-----:R-:W3:Y:S04]  /*151a0*/  LDL R5, [R1+0x14] ;  /* 0x0000140001057983 */ /* 0x001ee80000100800 */
        /* <DEDUP_REMOVED lines=11> */
.L_x_1624:
        /* <DEDUP_REMOVED lines=15> */
.L_x_1625:
        /* <DEDUP_REMOVED lines=15> */
.L_x_1626:
        /* <DEDUP_REMOVED lines=15> */
.L_x_1627:
        /* <DEDUP_REMOVED lines=12> */
.L_x_1610:
[----:B------:R-:W-:Y:S05]  /*155f0*/  BSYNC B1 ;  /* 0x0000000000017941 */ /* 0x000fea0003800000 */
.L_x_1609:
[----:B------:R-:W3:Y:S01]  /*15600*/  LDL R2, [R1+0x24] ;  /* 0x0000240001027983 */ /* 0x000ee20000100800 */
[----:B------:R-:W-:Y:S01]  /*15610*/  VIADD R0, R0, 0xfffffffe ;  /* 0xfffffffe00007836 */ /* 0x000fe20000000000 */
[----:B---3--:R-:W-:-:S13]  /*15620*/  ISETP.GT.AND P0, PT, R6, R2, PT ;  /* 0x000000020600720c */ /* 0x008fda0003f04270 */
[----:B------:R-:W-:Y:S05]  /*15630*/  @P0 BRA `(.L_x_1628) ;  /* 0xffffffe400140947 */ /* 0x000fea000383ffff */
.L_x_1568:
[----:B------:R-:W-:Y:S05]  /*15640*/  BSYNC B0 ;  /* 0x0000000000007941 */ /* 0x000fea0003800000 */
.L_x_1567:
[----:B------:R-:W3:Y:S01]  /*15650*/  S2R R2, SR_TID.X ;  /* 0x0000000000027919 */ /* 0x000ee20000002100 */
[----:B------:R-:W-:Y:S01]  /*15660*/  BSSY B0, `(.L_x_1629) ;  /* 0x0000011000007945 */ /* 0x000fe20003800000 */
[----:B---3--:R-:W-:-:S04]  /*15670*/  LOP3.LUT R3, R2, 0x7f, RZ, 0xc0, !PT ;  /* 0x0000007f02037812 */ /* 0x008fc800078ec0ff */
[----:B------:R-:W-:-:S13]  /*15680*/  ISETP.NE.AND P0, PT, R3, RZ, PT ;  /* 0x000000ff0300720c */ /* 0x000fda0003f05270 */
[----:B------:R-:W-:Y:S05]  /*15690*/  @P0 BRA `(.L_x_1630) ;  /* 0x0000000000340947 */ /* 0x000fea0003800000 */
[----:B------:R-:W3:Y:S01]  /*156a0*/  S2R R2, SR_LANEID ;  /* 0x0000000000027919 */ /* 0x000ee20000000000 */
[----:B------:R-:W-:Y:S01]  /*156b0*/  VOTEU.ANY UR4, UPT, PT ;  /* 0x0000000000047886 */ /* 0x000fe200038e0100 */
[----:B------:R-:W4:Y:S01]  /*156c0*/  LDC.64 R4, c[0x0][0xc60] ;  /* 0x00031800ff047b82 */ /* 0x000f220000000a00 */
[----:B------:R-:W3:Y:S01]  /*156d0*/  FLO.U32 R0, UR4 ;  /* 0x0000000400007d00 */ /* 0x000ee200080e0000 */
[----:B------:R-:W-:Y:S01]  /*156e0*/  ULDC.64 UR6, c[0x0][0x208] ;  /* 0x0000820000067ab9 */ /* 0x000fe20000000a00 */
[----:B---3--:R-:W-:-:S06]  /*156f0*/  ISETP.EQ.U32.AND P0, PT, R0, R2, PT ;  /* 0x000000020000720c */ /* 0x008fcc0003f02070 */
[----:B------:R-:W4:Y:S07]  /*15700*/  POPC R2, UR4 ;  /* 0x0000000400027d09 */ /* 0x000f2e0008000000 */
[----:B----4-:R-:W3:Y:S04]  /*15710*/  @P0 ATOMG.E.ADD.STRONG.GPU PT, R2, desc[UR6][R4.64], R2 ;  /* 0x00000002040209a8 */ /* 0x010ee800081ee1c6 */
[----:B---3--:R3:W4:Y:S02]  /*15720*/  SHFL.IDX PT, R2, R2, R0, 0x1f ;  /* 0x00001f0002027589 */ /* 0x00872400000e0000 */
[----:B---3--:R-:W3:Y:S02]  /*15730*/  S2R R0, SR_LTMASK ;  /* 0x0000000000007919 */ /* 0x008ee40000003900 */
[----:B---3--:R-:W-:-:S06]  /*15740*/  LOP3.LUT R0, R0, UR4, RZ, 0xc0, !PT ;  /* 0x0000000400007c12 */ /* 0x008fcc000f8ec0ff */
[----:B------:R-:W4:Y:S02]  /*15750*/  POPC R0, R0 ;  /* 0x0000000000007309 */ /* 0x000f240000000000 */
[----:B----4-:R-:W-:-:S07]  /*15760*/  IADD3 R16, R2, UR38, R0 ;  /* 0x0000002602107c10 */ /* 0x010fce000fffe000 */
.L_x_1630:
[----:B------:R-:W-:Y:S05]  /*15770*/  BSYNC B0 ;  /* 0x0000000000007941 */ /* 0x000fea0003800000 */
.L_x_1629:
[----:B------:R-:W3:Y:S01]  /*15780*/  LDL R0, [R1+0x18] ;  /* 0x0000180001007983 */ /* 0x000ee20000100800 */
[----:B------:R-:W-:Y:S01]  /*15790*/  BSSY B0, `(.L_x_1631) ;  /* 0x000005c000007945 */ /* 0x000fe20003800000 */
[----:B---3--:R-:W-:-:S13]  /*157a0*/  LOP3.LUT P0, RZ, R0, 0x1, RZ, 0xc0, !PT ;  /* 0x0000000100ff7812 */ /* 0x008fda000780c0ff */
[----:B------:R-:W-:Y:S05]  /*157b0*/  @!P0 BRA `(.L_x_1632) ;  /* 0x0000000400648947 */ /* 0x000fea0003800000 */
[----:B------:R-:W3:Y:S04]  /*157c0*/  LDL R4, [R1] ;  /* 0x0000000001047983 */ /* 0x000ee80000100800 */
[----:B------:R-:W3:Y:S04]  /*157d0*/  LDL R0, [R1+0x4] ;  /* 0x0000040001007983 */ /* 0x000ee80000100800 */
[----:B------:R-:W4:Y:S01]  /*157e0*/  LDL R2, [R1+0x10] ;  /* 0x0000100001027983 */ /* 0x000f220000100800 */
[----:B------:R-:W-:Y:S01]  /*157f0*/  BSSY B1, `(.L_x_1633) ;  /* 0x0000006000017945 */ /* 0x000fe20003800000 */
[----:B------:R-:W-:Y:S01]  /*15800*/  ISETP.NE.AND P1, PT, R3, RZ, PT ;  /* 0x000000ff0300720c */ /* 0x000fe20003f25270 */
[----:B---3--:R-:W-:Y:S01]  /*15810*/  IMAD R0, R0, 0x8, R4 ;  /* 0x0000000800007824 */ /* 0x008fe200078e0204 */
[----:B----4-:R-:W-:-:S04]  /*15820*/  SHF.L.U32 R2, R2, 0x1f, RZ ;  /* 0x0000001f02027819 */ /* 0x010fc800000006ff */
[----:B------:R-:W3:Y:S02]  /*15830*/  SYNCS.PHASECHK.TRANS64.TRYWAIT P0, [R0+URZ+0x30860], R2 ;  /* 0x03086002000075a7 */ /* 0x000ee4000800017f */
[----:B---3--:R-:W-:Y:S05]  /*15840*/  @!P0 BRA `(.L_x_1634) ;  /* 0x00000028007c8947 */ /* 0x008fea0003800000 */
.L_x_1699:
[----:B------:R-:W-:Y:S05]  /*15850*/  BSYNC B1 ;  /* 0x0000000000017941 */ /* 0x000fea0003800000 */
.L_x_1633:
[----:B------:R-:W-:Y:S04]  /*15860*/  BSSY B1, `(.L_x_1635) ;  /* 0x0000009000017945 */ /* 0x000fe80003800000 */
        /* <DEDUP_REMOVED lines=8> */
.L_x_1636:
[----:B------:R-:W-:Y:S05]  /*158f0*/  BSYNC B1 ;  /* 0x0000000000017941 */ /* 0x000fea0003800000 */
.L_x_1635:
[----:B------:R-:W4:Y:S04]  /*15900*/  LDL.LU R5, [R1+0x14] ;  /* 0x0000140001057983 */ /* 0x000f280000300800 */
[----:B------:R-:W4:Y:S04]  /*15910*/  LDL.LU R3, [R1+0x8] ;  /* 0x0000080001037983 */ /* 0x000f280000300800 */
[----:B------:R-:W5:Y:S04]  /*15920*/  LDL R4, [R1] ;  /* 0x0000000001047983 */ /* 0x000f680000100800 */
[----:B---3--:R-:W5:Y:S01]  /*15930*/  LDL R2, [R1+0x4] ;  /* 0x0000040001027983 */ /* 0x008f620000100800 */
        /* <DEDUP_REMOVED lines=8> */
[----:B-----5:R-:W-:-:S04]  /*159c0*/  IMAD R2, R2, 0x8000, R4 ;  /* 0x0000800002027824 */ /* 0x020fc800078e0204 */
[----:B------:R-:W-:-:S07]  /*159d0*/  VIADD R4, R2, 0x400 ;  /* 0x0000040002047836 */ /* 0x000fce0000000000 */
.L_x_1637:
        /* <DEDUP_REMOVED lines=10> */
[----:B------:R-:W-:Y:S01]  /*15a80*/  PLOP3.LUT P0, PT, PT, PT, PT, 0x80, 0x0 ;  /* 0x000000000000781c */ /* 0x000fe20003f0f070 */
[----:B------:R-:W-:Y:S01]  /*15a90*/  VIADD R4, R2, 0x2400 ;  /* 0x0000240002047836 */ /* 0x000fe20000000000 */
[----:B------:R-:W-:Y:S01]  /*15aa0*/  UMOV UR6, 0x0 ;  /* 0x0000000000067882 */ /* 0x000fe20000000000 */
[----:B------:R-:W-:Y:S01]  /*15ab0*/  UMOV UR7, 0x14f00000 ;  /* 0x14f0000000077882 */ /* 0x000fe20000000000 */
[----:B------:R-:W-:-:S09]  /*15ac0*/  UMOV UR10, 0x40 ;  /* 0x00000040000a7882 */ /* 0x000fd20000000000 */
.L_x_1638:
        /* <DEDUP_REMOVED lines=15> */
.L_x_1639:
        /* <DEDUP_REMOVED lines=15> */
.L_x_1640:
        /* <DEDUP_REMOVED lines=10> */
.L_x_1632:
[----:B------:R-:W-:Y:S05]  /*15d50*/  BSYNC B0 ;  /* 0x0000000000007941 */ /* 0x000fea0003800000 */
.L_x_1631:
[----:B------:R-:W3:Y:S04]  /*15d60*/  LDL.LU R5, [R1+0x4] ;  /* 0x0000040001057983 */ /* 0x000ee80000300800 */
[----:B------:R-:W4:Y:S01]  /*15d70*/  LDL.LU R4, [R1+0x10] ;  /* 0x0000100001047983 */ /* 0x000f220000300800 */
[----:B---3--:R-:W-:-:S05]  /*15d80*/  VIADD R0, R5, 0x1 ;  /* 0x0000000105007836 */ /* 0x008fca0000000000 */
[----:B------:R-:W-:-:S04]  /*15d90*/  ISETP.NE.AND P0, PT, R0, 0x2, PT ;  /* 0x000000020000780c */ /* 0x000fc80003f05270 */
[----:B------:R-:W-:Y:S02]  /*15da0*/  SEL R2, RZ, 0x1, P0 ;  /* 0x00000001ff027807 */ /* 0x000fe40000000000 */
[----:B------:R-:W-:Y:S02]  /*15db0*/  SEL R0, R0, RZ, P0 ;  /* 0x000000ff00007207 */ /* 0x000fe40000000000 */
[----:B----4-:R-:W-:-:S03]  /*15dc0*/  LOP3.LUT R4, R4, R2, RZ, 0x3c, !PT ;  /* 0x0000000204047212 */ /* 0x010fc600078e3cff */
[----:B------:R3:W-:Y:S04]  /*15dd0*/  STL [R1+0x4], R0 ;  /* 0x0000040001007387 */ /* 0x0007e80000100800 */
[----:B------:R3:W-:Y:S02]  /*15de0*/  STL [R1+0x10], R4 ;  /* 0x0000100401007387 */ /* 0x0007e40000100800 */
.L_x_1547:
[----:B------:R-:W-:Y:S05]  /*15df0*/  BSYNC B7 ;  /* 0x0000000000077941 */ /* 0x000fea0003800000 */
.L_x_1545:
[----:B---3--:R-:W3:Y:S02]  /*15e00*/  LDL R0, [R1+0x18] ;  /* 0x0000180001007983 */ /* 0x008ee40000100800 */
[----:B---3--:R-:W-:-:S13]  /*15e10*/  LOP3.LUT P0, RZ, R0, 0x2, RZ, 0xc0, !PT ;  /* 0x0000000200ff7812 */ /* 0x008fda000780c0ff */
[----:B------:R-:W-:Y:S05]  /*15e20*/  @!P0 BRA `(.L_x_1641) ;  /* 0x0000000000288947 */ /* 0x000fea0003800000 */
[----:B------:R-:W-:Y:S05]  /*15e30*/  WARPSYNC.ALL ;  /* 0x0000000000007948 */ /* 0x000fea0003800000 */
[----:B------:R-:W3:Y:S08]  /*15e40*/  S2UR UR5, SR_CgaCtaId ;  /* 0x00000000000579c3 */ /* 0x000ef00000008800 */
[----:B------:R-:W-:Y:S06]  /*15e50*/  BAR.SYNC.DEFER_BLOCKING 0x5, 0x180 ;  /* 0x0146000000007b1d */ /* 0x000fec0000010000 */
[----:B------:R-:W-:-:S02]  /*15e60*/  UMOV UR4, 0x400 ;  /* 0x0000040000047882 */ /* 0x000fc40000000000 */
[----:B---3--:R-:W-:-:S06]  /*15e70*/  ULEA UR4, UR5, UR4, 0x18 ;  /* 0x0000000405047291 */ /* 0x008fcc000f8ec03f */
[----:B------:R-:W-:-:S05]  /*15e80*/  IMAD.U32 R0, RZ, RZ, UR4 ;  /* 0x00000004ff007e24 */ /* 0x000fca000f8e00ff */
[----:B------:R4:W3:Y:S04]  /*15e90*/  LDS.128 R16, [R0+0x308d0] ;  /* 0x0308d00000107984 */ /* 0x0008e80000000c00 */
[----:B------:R4:W-:Y:S01]  /*15ea0*/  STL [R1], R0 ;  /* 0x0000000001007387 */ /* 0x0009e20000100800 */
[----:B------:R-:W-:Y:S06]  /*15eb0*/  BAR.ARV 0x4, 0x180 ;  /* 0x0106000000007b1d */ /* 0x000fec0000002000 */
[----:B------:R-:W-:Y:S05]  /*15ec0*/  BRA `(.L_x_1642) ;  /* 0x0000000800e47947 */ /* 0x000fea0003800000 */
.L_x_1641:
[----:B------:R-:W3:Y:S01]  /*15ed0*/  S2R R0, SR_TID.X ;  /* 0x0000000000007919 */ /* 0x000ee20000002100 */
[----:B------:R-:W-:Y:S01]  /*15ee0*/  UMOV UR4, 0xffffffff ;  /* 0xffffffff00047882 */ /* 0x000fe20000000000 */
[----:B---3--:R-:W-:-:S04]  /*15ef0*/  LOP3.LUT R6, R0, 0x1f, RZ, 0xc0, !PT ;  /* 0x0000001f00067812 */ /* 0x008fc800078ec0ff */
[----:B------:R-:W-:Y:S01]  /*15f00*/  ISETP.NE.AND P0, PT, R6, 0x1f, PT ;  /* 0x0000001f0600780c */ /* 0x000fe20003f05270 */
[----:B------:R-:W-:-:S12]  /*15f10*/  BRA.DIV UR4, `(.L_x_1643) ;  /* 0x0000002204dc7947 */ /* 0x000fd8000b800000 */
[----:B------:R-:W-:Y:S01]  /*15f20*/  IMAD.IADD R5, R19, 0x1, R6 ;  /* 0x0000000113057824 */ /* 0x000fe200078e0206 */
[----:B------:R-:W-:Y:S01]  /*15f30*/  ULDC UR4, c[0x0][0xc3c] ;  /* 0x00030f0000047ab9 */ /* 0x000fe20000000800 */
[----:B------:R-:W-:-:S03]  /*15f40*/  ULDC.64 UR6, c[0x0][0x208] ;  /* 0x0000820000067ab9 */ /* 0x000fc60000000a00 */
[----:B------:R-:W-:-:S13]  /*15f50*/  ISETP.GE.OR P1, PT, R5, UR4, !P0 ;  /* 0x0000000405007c0c */ /* 0x000fda000c726670 */
[----:B------:R-:W3:Y:S02]  /*15f60*/  @!P1 LDC.64 R2, c[0x0][0xc80] ;  /* 0x00032000ff029b82 */ /* 0x000ee40000000a00 */
[----:B---3--:R-:W-:-:S06]  /*15f70*/  @!P1 IMAD.WIDE R2, R5, 0x4, R2 ;  /* 0x0000000405029825 */ /* 0x008fcc00078e0202 */
[----:B------:R3:W4:Y:S01]  /*15f80*/  @!P1 LDG.E R3, desc[UR6][R2.64] ;  /* 0x0000000602039981 */ /* 0x000722000c1e1900 */
[C---:B------:R-:W-:Y:S02]  /*15f90*/  ISETP.GE.U32.AND P2, PT, R6.reuse, 0x2, PT ;  /* 0x000000020600780c */ /* 0x040fe40003f46070 */
[C---:B------:R-:W-:Y:S01]  /*15fa0*/  ISETP.GE.U32.AND P3, PT, R6.reuse, 0x4, PT ;  /* 0x000000040600780c */ /* 0x040fe20003f66070 */
[----:B------:R-:W-:Y:S01]  /*15fb0*/  SHFL.IDX PT, R0, R16, RZ, 0x1f ;  /* 0x00001fff10007589 */ /* 0x000fe200000e0000 */
[C---:B------:R-:W-:Y:S02]  /*15fc0*/  ISETP.GE.U32.AND P4, PT, R6.reuse, 0x8, PT ;  /* 0x000000080600780c */ /* 0x040fe40003f86070 */
[C---:B------:R-:W-:Y:S01]  /*15fd0*/  ISETP.GE.U32.AND P5, PT, R6.reuse, 0x10, PT ;  /* 0x000000100600780c */ /* 0x040fe20003fa6070 */
[----:B---3--:R-:W-:Y:S02]  /*15fe0*/  IMAD.MOV.U32 R2, RZ, RZ, RZ ;  /* 0x000000ffff027224 */ /* 0x008fe400078e00ff */
[----:B----4-:R-:W-:Y:S01]  /*15ff0*/  @!P1 IMAD.MOV.U32 R2, RZ, RZ, R3 ;  /* 0x000000ffff029224 */ /* 0x010fe200078e0003 */
[----:B------:R-:W-:-:S04]  /*16000*/  ISETP.NE.AND P1, PT, R6, RZ, PT ;  /* 0x000000ff0600720c */ /* 0x000fc80003f25270 */
[----:B------:R-:W3:Y:S02]  /*16010*/  SHFL.UP PT, R3, R2, 0x1, RZ ;  /* 0x0420000002037989 */ /* 0x000ee400000e00ff */
[----:B---3--:R-:W-:-:S05]  /*16020*/  SEL R5, R3, RZ, P1 ;  /* 0x000000ff03057207 */ /* 0x008fca0000800000 */
[----:B------:R-:W-:Y:S02]  /*16030*/  IMAD.IADD R3, R2, 0x1, R5 ;  /* 0x0000000102037824 */ /* 0x000fe400078e0205 */
[----:B------:R-:W-:Y:S04]  /*16040*/  SHFL.IDX PT, R5, R16, 0x1, 0x1f ;  /* 0x00201f0010057f89 */ /* 0x000fe800000e0000 */
[----:B------:R-:W3:Y:S02]  /*16050*/  SHFL.UP PT, R4, R3, 0x2, RZ ;  /* 0x0440000003047989 */ /* 0x000ee400000e00ff */
[----:B---3--:R-:W-:-:S05]  /*16060*/  SEL R4, R4, RZ, P2 ;  /* 0x000000ff04047207 */ /* 0x008fca0001000000 */
[----:B------:R-:W-:-:S05]  /*16070*/  IMAD.IADD R3, R3, 0x1, R4 ;  /* 0x0000000103037824 */ /* 0x000fca00078e0204 */
        /* <DEDUP_REMOVED lines=9> */
[----:B------:R3:W4:Y:S02]  /*16110*/  SHFL.IDX PT, R16, R3, 0x1f, 0x1f ;  /* 0x03e01f0003107f89 */ /* 0x00072400000e0000 */
.L_x_1709:
[----:B------:R-:W-:Y:S02]  /*16120*/  ULDC UR4, c[0x0][0xc38] ;  /* 0x00030e0000047ab9 */ /* 0x000fe40000000800 */
[----:B------:R-:W-:-:S04]  /*16130*/  IMAD.U32 R4, RZ, RZ, UR4 ;  /* 0x00000004ff047e24 */ /* 0x000fc8000f8e00ff */
[----:B----4-:R-:W-:-:S04]  /*16140*/  IMAD R16, R16, R4, RZ ;  /* 0x0000000410107224 */ /* 0x010fc800078e02ff */
[----:B------:R-:W-:-:S05]  /*16150*/  IMAD.IADD R5, R5, 0x1, R16 ;  /* 0x0000000105057824 */ /* 0x000fca00078e0210 */
[----:B------:R-:W-:-:S13]  /*16160*/  ISETP.GT.AND P6, PT, R5, R0, PT ;  /* 0x000000000500720c */ /* 0x000fda0003fc4270 */
[----:B------:R-:W-:Y:S05]  /*16170*/  @P6 BRA `(.L_x_1644) ;  /* 0x0000000000a06947 */ /* 0x000fea0003800000 */
.L_x_1649:
[----:B---3--:R-:W3:Y:S01]  /*16180*/  LDC R3, c[0x0][0xc3c] ;  /* 0x00030f00ff037b82 */ /* 0x008ee20000000800 */
[----:B------:R-:W-:-:S05]  /*16190*/  VIADD R19, R19, 0x1f ;  /* 0x0000001f13137836 */ /* 0x000fca0000000000 */
[----:B---3--:R-:W-:-:S13]  /*161a0*/  ISETP.GE.AND P6, PT, R19, R3, PT ;  /* 0x000000031300720c */ /* 0x008fda0003fc6270 */
[----:B------:R-:W-:Y:S05]  /*161b0*/  @P6 BRA `(.L_x_1645) ;  /* 0x0000000400dc6947 */ /* 0x000fea0003800000 */
[----:B------:R-:W3:Y:S01]  /*161c0*/  S2R R2, SR_TID.X ;  /* 0x0000000000027919 */ /* 0x000ee20000002100 */
[----:B------:R-:W-:Y:S01]  /*161d0*/  BSSY B0, `(.L_x_1646) ;  /* 0x000000a000007945 */ /* 0x000fe20003800000 */
[----:B---3--:R-:W-:-:S05]  /*161e0*/  LOP3.LUT R2, R2, 0x1f, RZ, 0xc0, !PT ;  /* 0x0000001f02027812 */ /* 0x008fca00078ec0ff */
[----:B------:R-:W-:Y:S02]  /*161f0*/  IMAD.IADD R4, R19, 0x1, R2 ;  /* 0x0000000113047824 */ /* 0x000fe400078e0202 */
[----:B------:R-:W-:-:S03]  /*16200*/  IMAD.MOV.U32 R2, RZ, RZ, RZ ;  /* 0x000000ffff027224 */ /* 0x000fc600078e00ff */
[----:B------:R-:W-:-:S13]  /*16210*/  ISETP.GE.OR P6, PT, R4, R3, !P0 ;  /* 0x000000030400720c */ /* 0x000fda00047c6670 */
[----:B------:R-:W-:Y:S05]  /*16220*/  @P6 BRA `(.L_x_1647) ;  /* 0x0000000000106947 */ /* 0x000fea0003800000 */
[----:B------:R-:W3:Y:S01]  /*16230*/  LDC.64 R2, c[0x0][0xc80] ;  /* 0x00032000ff027b82 */ /* 0x000ee20000000a00 */
[----:B------:R-:W-:Y:S01]  /*16240*/  ULDC.64 UR4, c[0x0][0x208] ;  /* 0x0000820000047ab9 */ /* 0x000fe20000000a00 */
[----:B---3--:R-:W-:-:S06]  /*16250*/  IMAD.WIDE R2, R4, 0x4, R2 ;  /* 0x0000000404027825 */ /* 0x008fcc00078e0202 */
[----:B------:R3:W5:Y:S02]  /*16260*/  LDG.E R2, desc[UR4][R2.64] ;  /* 0x0000000402027981 */ /* 0x000764000c1e1900 */
.L_x_1647:
[----:B------:R-:W-:Y:S05]  /*16270*/  BSYNC B0 ;  /* 0x0000000000007941 */ /* 0x000fea0003800000 */
.L_x_1646:
[----:B------:R-:W-:-:S03]  /*16280*/  UMOV UR4, 0xffffffff ;  /* 0xffffffff00047882 */ /* 0x000fc60000000000 */
[----:B------:R-:W-:Y:S05]  /*16290*/  BRA.DIV UR4, `(.L_x_1648) ;  /* 0x00000026043c7947 */ /* 0x000fea000b800000 */
[----:B-----5:R-:W3:Y:S02]  /*162a0*/  SHFL.UP PT, R14, R2, 0x1, RZ ;  /* 0x04200000020e7989 */ /* 0x020ee400000e00ff */
        /* <DEDUP_REMOVED lines=15> */
.L_x_1717:
[----:B------:R-:W-:Y:S02]  /*163a0*/  ULDC UR4, c[0x0][0xc38] ;  /* 0x00030e0000047ab9 */ /* 0x000fe40000000800 */
[----:B------:R-:W-:-:S04]  /*163b0*/  IMAD.U32 R4, RZ, RZ, UR4 ;  /* 0x00000004ff047e24 */ /* 0x000fc8000f8e00ff */
[----:B----4-:R-:W-:-:S04]  /*163c0*/  IMAD R16, R16, R4, RZ ;  /* 0x0000000410107224 */ /* 0x010fc800078e02ff */
[----:B------:R-:W-:-:S05]  /*163d0*/  IMAD.IADD R5, R16, 0x1, R5 ;  /* 0x0000000110057824 */ /* 0x000fca00078e0205 */
[----:B------:R-:W-:-:S13]  /*163e0*/  ISETP.GT.AND P6, PT, R5, R0, PT ;  /* 0x000000000500720c */ /* 0x000fda0003fc4270 */
[----:B------:R-:W-:Y:S05]  /*163f0*/  @!P6 BRA `(.L_x_1649) ;  /* 0xfffffffc0060e947 */ /* 0x000fea000383ffff */
.L_x_1644:
[----:B------:R-:W-:Y:S01]  /*16400*/  IMAD.IADD R16, R5, 0x1, -R16 ;  /* 0x0000000105107824 */ /* 0x000fe200078e0a10 */
[----:B------:R-:W-:-:S03]  /*16410*/  UMOV UR4, 0xffffffff ;  /* 0xffffffff00047882 */ /* 0x000fc60000000000 */
[----:B------:R-:W-:-:S05]  /*16420*/  IMAD R5, R3, R4, R16 ;  /* 0x0000000403057224 */ /* 0x000fca00078e0210 */
[----:B------:R-:W-:Y:S01]  /*16430*/  ISETP.GT.AND P6, PT, R5, R0, PT ;  /* 0x000000000500720c */ /* 0x000fe20003fc4270 */
[----:B------:R-:W-:-:S12]  /*16440*/  BRA.DIV UR4, `(.L_x_1650) ;  /* 0x0000002604a47947 */ /* 0x000fd8000b800000 */
[----:B------:R-:W-:-:S04]  /*16450*/  VOTE.ANY R5, PT, !P6 ;  /* 0x0000000000057806 */ /* 0x000fc800070e0100 */
[----:B------:R-:W4:Y:S02]  /*16460*/  POPC R6, R5 ;  /* 0x0000000500067309 */ /* 0x000f240000000000 */
[----:B----4-:R4:W0:Y:S02]  /*16470*/  SHFL.IDX PT, R17, R2, R6, 0x1f ;  /* 0x00001f0602117589 */ /* 0x01082400000e0000 */
.L_x_1721:
[----:B------:R-:W-:Y:S01]  /*16480*/  ISETP.NE.AND P0, PT, R5, RZ, PT ;  /* 0x000000ff0500720c */ /* 0x000fe20003f05270 */
[----:B------:R-:W-:-:S12]  /*16490*/  IMAD.MOV.U32 R5, RZ, RZ, RZ ;  /* 0x000000ffff057224 */ /* 0x000fd800078e00ff */
[----:B------:R-:W-:Y:S05]  /*164a0*/  @!P0 BRA `(.L_x_1651) ;  /* 0x0000000000148947 */ /* 0x000fea0003800000 */
[----:B------:R-:W-:Y:S01]  /*164b0*/  UMOV UR4, 0xffffffff ;  /* 0xffffffff00047882 */ /* 0x000fe20000000000 */
[----:B-1----:R-:W-:Y:S02]  /*164c0*/  VIADD R12, R6, 0xffffffff ;  /* 0xffffffff060c7836 */ /* 0x002fe40000000000 */
[----:B------:R-:W-:Y:S05]  /*164d0*/  BRA.DIV UR4, `(.L_x_1652) ;  /* 0x0000002604c87947 */ /* 0x000fea000b800000 */
[----:B---3--:R1:W3:Y:S02]  /*164e0*/  SHFL.IDX PT, R3, R3, R12, 0x1f ;  /* 0x00001f0c03037589 */ /* 0x0082e400000e0000 */
.L_x_1724:
[----:B---3--:R-:W-:-:S07]  /*164f0*/  IMAD.MOV.U32 R5, RZ, RZ, R3 ;  /* 0x000000ffff057224 */ /* 0x008fce00078e0003 */
.L_x_1651:
[----:B---34-:R-:W3:Y:S01]  /*16500*/  LDC.64 R2, c[0x0][0xc90] ;  /* 0x00032400ff027b82 */ /* 0x018ee20000000a00 */
[----:B------:R-:W-:Y:S01]  /*16510*/  IMAD.IADD R19, R6, 0x1, R19 ;  /* 0x0000000106137824 */ /* 0x000fe200078e0213 */
[----:B------:R-:W-:-:S03]  /*16520*/  ULDC.64 UR4, c[0x0][0x208] ;  /* 0x0000820000047ab9 */ /* 0x000fc60000000a00 */
[----:B---3--:R-:W-:-:S05]  /*16530*/  IMAD.WIDE R2, R19, 0x4, R2 ;  /* 0x0000000413027825 */ /* 0x008fca00078e0202 */
[----:B0-2---:R-:W2:Y:S01]  /*16540*/  LDG.E R7, desc[UR4][R2.64] ;  /* 0x0000000402077981 */ /* 0x005ea2000c1e1900 */
[----:B------:R-:W-:-:S04]  /*16550*/  IMAD R16, R5, R4, R16 ;  /* 0x0000000405107224 */ /* 0x000fc800078e0210 */
[----:B------:R-:W-:Y:S02]  /*16560*/  IMAD.IADD R0, R0, 0x1, -R16 ;  /* 0x0000000100007824 */ /* 0x000fe400078e0a10 */
[----:B--2---:R-:W-:-:S05]  /*16570*/  IMAD R6, R17, R7, RZ ;  /* 0x0000000711067224 */ /* 0x004fca00078e02ff */
[----:B------:R-:W-:-:S04]  /*16580*/  IABS R8, R6 ;  /* 0x0000000600087213 */ /* 0x000fc80000000000 */
[----:B------:R-:W0:Y:S08]  /*16590*/  I2F.RP R2, R8 ;  /* 0x0000000800027306 */ /* 0x000e300000209400 */
        /* <DEDUP_REMOVED lines=9> */
[----:B------:R-:W-:-:S04]  /*16630*/  IMAD.HI.U32 R2, R2, R3, RZ ;  /* 0x0000000302027227 */ /* 0x000fc800078e00ff */
[----:B------:R-:W-:-:S04]  /*16640*/  IMAD.MOV R5, RZ, RZ, -R5 ;  /* 0x000000ffff057224 */ /* 0x000fc800078e0a05 */
        /* <DEDUP_REMOVED lines=11> */
[----:B------:R-:W-:Y:S02]  /*16700*/  IMAD R5, R7, R2, RZ ;  /* 0x0000000207057224 */ /* 0x000fe400078e02ff */
[----:B------:R-:W-:Y:S02]  /*16710*/  IMAD.MOV R2, RZ, RZ, -R2 ;  /* 0x000000ffff027224 */ /* 0x000fe400078e0a02 */
[----:B------:R-:W-:Y:S02]  /*16720*/  IMAD.MOV R3, RZ, RZ, -R5 ;  /* 0x000000ffff037224 */ /* 0x000fe400078e0a05 */
[----:B------:R-:W-:-:S03]  /*16730*/  IMAD R0, R6, R2, R0 ;  /* 0x0000000206007224 */ /* 0x000fc600078e0200 */
[----:B------:R-:W-:-:S04]  /*16740*/  VIADDMNMX R4, R3, R4, R7, PT ;  /* 0x0000000403047246 */ /* 0x000fc80003800107 */
        /* <DEDUP_REMOVED lines=19> */
[C---:B------:R-:W-:Y:S01]  /*16880*/  LOP3.LUT R3, R0.reuse, R4, RZ, 0x3c, !PT ;  /* 0x0000000400037212 */ /* 0x040fe200078e3cff */
[----:B------:R-:W-:-:S03]  /*16890*/  IMAD.IADD R0, R0, 0x1, R5 ;  /* 0x0000000100007824 */ /* 0x000fc600078e0205 */
[----:B------:R-:W-:-:S07]  /*168a0*/  ISETP.GE.AND P2, PT, R3, RZ, PT ;  /* 0x000000ff0300720c */ /* 0x000fce0003f46270 */
[----:B------:R-:W-:-:S06]  /*168b0*/  @P0 VIADD R2, R2, 0x1 ;  /* 0x0000000102020836 */ /* 0x000fcc0000000000 */
[----:B------:R-:W-:Y:S01]  /*168c0*/  @!P2 IMAD.MOV R2, RZ, RZ, -R2 ;  /* 0x000000ffff02a224 */ /* 0x000fe200078e0a02 */
[----:B------:R-:W-:Y:S01]  /*168d0*/  @!P1 LOP3.LUT R2, RZ, R4, RZ, 0x33, !PT ;  /* 0x00000004ff029212 */ /* 0x000fe200078e33ff */
[----:B------:R-:W-:-:S04]  /*168e0*/  IMAD.MOV R4, RZ, RZ, -R4 ;  /* 0x000000ffff047224 */ /* 0x000fc800078e0a04 */
[----:B------:R-:W-:Y:S01]  /*168f0*/  IMAD R18, R2, R4, R0 ;  /* 0x0000000402127224 */ /* 0x000fe200078e0200 */
[----:B------:R-:W-:-:S05]  /*16900*/  LOP3.LUT R2, RZ, R2, RZ, 0x33, !PT ;  /* 0x00000002ff027212 */ /* 0x000fca00078e33ff */
[----:B------:R-:W-:Y:S01]  /*16910*/  IMAD.IADD R17, R17, 0x1, R2 ;  /* 0x0000000111117824 */ /* 0x000fe200078e0202 */
[----:B------:R-:W-:Y:S06]  /*16920*/  BRA `(.L_x_1653) ;  /* 0x00000000001c7947 */ /* 0x000fec0003800000 */
.L_x_1645:
[----:B------:R-:W-:Y:S01]  /*16930*/  UMOV UR4, URZ ;  /* 0x0000003f00047c82 */ /* 0x000fe20008000000 */
[----:B------:R-:W-:Y:S01]  /*16940*/  UMOV UR5, URZ ;  /* 0x0000003f00057c82 */ /* 0x000fe20008000000 */
[----:B------:R-:W-:Y:S01]  /*16950*/  ULDC UR6, c[0x0][0xc3c] ;  /* 0x00030f0000067ab9 */ /* 0x000fe20000000800 */
[----:B------:R-:W-:Y:S02]  /*16960*/  IMAD.MOV.U32 R16, RZ, RZ, R0 ;  /* 0x000000ffff107224 */ /* 0x000fe400078e0000 */
[----:B------:R-:W-:Y:S02]  /*16970*/  IMAD.U32 R17, RZ, RZ, UR4 ;  /* 0x00000004ff117e24 */ /* 0x000fe4000f8e00ff */
[----:B------:R-:W-:Y:S02]  /*16980*/  IMAD.U32 R18, RZ, RZ, UR5 ;  /* 0x00000005ff127e24 */ /* 0x000fe4000f8e00ff */
[----:B------:R-:W-:-:S07]  /*16990*/  IMAD.U32 R19, RZ, RZ, UR6 ;  /* 0x00000006ff137e24 */ /* 0x000fce000f8e00ff */
.L_x_1653:
[----:B------:R3:W4:Y:S01]  /*169a0*/  LDL R3, [R1] ;  /* 0x0000000001037983 */ /* 0x0007220000100800 */
        /* <DEDUP_REMOVED lines=9> */
[----:B------:R3:W-:Y:S01]  /*16a40*/  @!P0 STL [R1], R3 ;  /* 0x0000000301008387 */ /* 0x0007e20000100800 */
[----:B------:R-:W-:Y:S06]  /*16a50*/  BAR.ARV 0x5, 0x180 ;  /* 0x0146000000007b1d */ /* 0x000fec0000002000 */
.L_x_1642:
[----:B------:R-:W-:Y:S02]  /*16a60*/  ULDC UR4, c[0x0][0xc3c] ;  /* 0x00030f0000047ab9 */ /* 0x000fe40000000800 */
[----:B---3--:R-:W-:-:S13]  /*16a70*/  ISETP.GE.AND P0, PT, R19, UR4, PT ;  /* 0x0000000413007c0c */ /* 0x008fda000bf06270 */
[----:B------:R-:W-:Y:S05]  /*16a80*/  @!P0 BRA `(.L_x_1654) ;  /* 0xffffff9c00148947 */ /* 0x000fea000383ffff */
[----:B------:R-:W-:Y:S05]  /*16a90*/  BSYNC B8 ;  /* 0x0000000000087941 */ /* 0x000fea0003800000 */
.L_x_1533:
[----:B----4-:R-:W3:Y:S01]  /*16aa0*/  LDL.LU R0, [R1+0x38] ;  /* 0x0000380001007983 */ /* 0x010ee20000300800 */
[----:B------:R-:W-:Y:S01]  /*16ab0*/  BSSY B0, `(.L_x_1655) ;  /* 0x000000b000007945 */ /* 0x000fe20003800000 */
[----:B------:R-:W4:Y:S01]  /*16ac0*/  S2R R5, SR_CgaCtaId ;  /* 0x0000000000057919 */ /* 0x000f220000008800 */
[----:B---3--:R-:W-:-:S05]  /*16ad0*/  VIADD R0, R0, 0x1 ;  /* 0x0000000100007836 */ /* 0x008fca0000000000 */
[----:B0-----:R-:W-:-:S04]  /*16ae0*/  LEA.HI R2, R0, R0, RZ, 0x1 ;  /* 0x0000000000027211 */ /* 0x001fc800078f08ff */
[----:B------:R-:W-:-:S05]  /*16af0*/  LOP3.LUT R3, R2, 0xfffffffe, RZ, 0xc0, !PT ;  /* 0xfffffffe02037812 */ /* 0x000fca00078ec0ff */
[----:B------:R-:W-:Y:S01]  /*16b00*/  IMAD.IADD R3, R0, 0x1, -R3 ;  /* 0x0000000100037824 */ /* 0x000fe200078e0a03 */
[----:B------:R-:W-:-:S04]  /*16b10*/  MOV R0, 0x400 ;  /* 0x0000040000007802 */ /* 0x000fc80000000f00 */
[----:B----4-:R-:W-:Y:S02]  /*16b20*/  LEA R0, R5, R0, 0x18 ;  /* 0x0000000005007211 */ /* 0x010fe400078ec0ff */
[----:B------:R-:W-:-:S04]  /*16b30*/  SHF.L.U32 R3, R3, 0x1f, RZ ;  /* 0x0000001f03037819 */ /* 0x000fc800000006ff */
[----:B------:R-:W0:Y:S02]  /*16b40*/  SYNCS.PHASECHK.TRANS64.TRYWAIT P0, [R0+URZ+0x30820], R3 ;  /* 0x03082003000075a7 */ /* 0x000e24000800017f */
[----:B0-----:R-:W-:Y:S05]  /*16b50*/  @!P0 BRA `(.L_x_1656) ;  /* 0x0000002000508947 */ /* 0x001fea0003800000 */
.L_x_1725:
[----:B------:R-:W-:Y:S05]  /*16b60*/  BSYNC B0 ;  /* 0x0000000000007941 */ /* 0x000fea0003800000 */
.L_x_1655:
[----:B------:R-:W-:-:S03]  /*16b70*/  UMOV UR4, 0xffffffff ;  /* 0xffffffff00047882 */ /* 0x000fc60000000000 */
[----:B------:R-:W-:Y:S05]  /*16b80*/  BRA.DIV UR4, `(.L_x_1657) ;  /* 0x0000002204587947 */ /* 0x000fea000b800000 */
[----:B------:R-:W3:Y:S02]  /*16b90*/  S2R R2, SR_TID.X ;  /* 0x0000000000027919 */ /* 0x000ee40000002100 */
[----:B---3--:R-:W-:-:S04]  /*16ba0*/  SHF.R.U32.HI R2, RZ, 0x5, R2 ;  /* 0x00000005ff027819 */ /* 0x008fc80000011602 */
[----:B------:R-:W-:-:S05]  /*16bb0*/  LOP3.LUT R2, R2, 0x3, RZ, 0xc0, !PT ;  /* 0x0000000302027812 */ /* 0x000fca00078ec0ff */
[----:B------:R3:W4:Y:S02]  /*16bc0*/  SHFL.IDX PT, R14, R2, RZ, 0x1f ;  /* 0x00001fff020e7589 */ /* 0x00072400000e0000 */
.L_x_1728:
[----:B----4-:R-:W-:Y:S01]  /*16bd0*/  ISETP.NE.AND P0, PT, R14, RZ, PT ;  /* 0x000000ff0e00720c */ /* 0x010fe20003f05270 */
[----:B------:R-:W-:-:S12]  /*16be0*/  BSSY B0, `(.L_x_1658) ;  /* 0x0000029000007945 */ /* 0x000fd80003800000 */
[----:B------:R-:W-:Y:S05]  /*16bf0*/  @P0 BRA `(.L_x_1659) ;  /* 0x00000000009c0947 */ /* 0x000fea0003800000 */
[----:B------:R-:W-:-:S03]  /*16c00*/  UMOV UR4, 0xffffffff ;  /* 0xffffffff00047882 */ /* 0x000fc60000000000 */
[----:B------:R-:W-:Y:S05]  /*16c10*/  BRA.DIV UR4, `(.L_x_1660) ;  /* 0x0000002204687947 */ /* 0x000fea000b800000 */
[----:B------:R-:W-:-:S13]  /*16c20*/  ELECT P6, URZ, PT ;  /* 0x00000000003f782f */ /* 0x000fda00038c0000 */
.L_x_1731:
        /* <DEDUP_REMOVED lines=8> */
.L_x_1661:
[----:B0-----:R-:W3:Y:S04]  /*16cb0*/  LDL R3, [R1+0x4] ;  /* 0x0000040001037983 */ /* 0x001ee80000100800 */
[----:B--2---:R-:W2:Y:S01]  /*16cc0*/  LDL.LU R7, [R1+0x10] ;  /* 0x0000100001077983 */ /* 0x004ea20000300800 */
[----:B------:R-:W-:-:S04]  /*16cd0*/  VIADD R2, R0, 0x30840 ;  /* 0x0003084000027836 */ /* 0x000fc80000000000 */
[C---:B---3--:R-:W-:Y:S02]  /*16ce0*/  IMAD R6, R3.reuse, 0x8, R2 ;  /* 0x0000000803067824 */ /* 0x048fe400078e0202 */
[----:B------:R-:W-:Y:S01]  /*16cf0*/  VIADD R3, R3, 0x1 ;  /* 0x0000000103037836 */ /* 0x000fe20000000000 */
[----:B--2---:R-:W-:-:S04]  /*16d00*/  SHF.L.U32 R5, R7, 0x1f, RZ ;  /* 0x0000001f07057819 */ /* 0x004fc800000006ff */
        /* <DEDUP_REMOVED lines=8> */
.L_x_1732:
[----:B------:R-:W2:Y:S02]  /*16d90*/  SYNCS.PHASECHK.TRANS64.TRYWAIT P0, [R7+URZ], R2 ;  /* 0x00000002070075a7 */ /* 0x000ea4000800017f */
[----:B--2---:R-:W-:Y:S05]  /*16da0*/  @!P0 BRA `(.L_x_1663) ;  /* 0x0000002000388947 */ /* 0x004fea0003800000 */
.L_x_1733:
[----:B------:R-:W-:Y:S05]  /*16db0*/  @!P2 BRA `(.L_x_1664) ;  /* 0x000000000004a947 */ /* 0x000fea0003800000 */
[----:B------:R-:W-:Y:S01]  /*16dc0*/  BPT.TRAP 0x1 ;  /* 0x000000040000795c */ /* 0x000fe20000300000 */
.L_x_1664:
[----:B------:R-:W3:Y:S01]  /*16dd0*/  LDL.LU R4, [R1+0x4] ;  /* 0x0000040001047983 */ /* 0x000ee20000300800 */
[----:B------:R-:W-:-:S04]  /*16de0*/  VIADD R0, R0, 0x30860 ;  /* 0x0003086000007836 */ /* 0x000fc80000000000 */
[----:B---3--:R-:W-:-:S04]  /*16df0*/  IMAD R4, R4, 0x8, R0 ;  /* 0x0000000804047824 */ /* 0x008fc800078e0200 */
[----:B------:R-:W3:Y:S02]  /*16e00*/  SYNCS.PHASECHK.TRANS64.TRYWAIT P0, [R4+URZ], R5 ;  /* 0x00000005040075a7 */ /* 0x000ee4000800017f */
[----:B---3--:R-:W-:Y:S05]  /*16e10*/  @!P0 BRA `(.L_x_1665) ;  /* 0x0000002000308947 */ /* 0x008fea0003800000 */
.L_x_1734:
[----:B------:R-:W-:-:S07]  /*16e20*/  IMAD R3, R3, 0x8, R0 ;  /* 0x0000000803037824 */ /* 0x000fce00078e0200 */
.L_x_1666:
[----:B----4-:R4:W0:Y:S02]  /*16e30*/  SYNCS.PHASECHK.TRANS64.TRYWAIT P0, [R3+URZ], R2 ;  /* 0x00000002030075a7 */ /* 0x010824000800017f */
[----:B0-----:R-:W-:Y:S05]  /*16e40*/  @!P0 NANOSLEEP.SYNCS 0x989680 ;  /* 0x009896800000895d */ /* 0x001fea0003900000 */
[----:B------:R-:W0:Y:S02]  /*16e50*/  @!P0 SYNCS.PHASECHK.TRANS64 P0, [R3+URZ], R2 ;  /* 0x00000002030085a7 */ /* 0x000e24000800007f */
[----:B0-----:R-:W-:Y:S05]  /*16e60*/  @!P0 BRA `(.L_x_1666) ;  /* 0xfffffffc00f08947 */ /* 0x001fea000383ffff */
.L_x_1659:
[----:B------:R-:W-:Y:S05]  /*16e70*/  BSYNC B0 ;  /* 0x0000000000007941 */ /* 0x000fea0003800000 */
.L_x_1658:
[----:B------:R-:W-:Y:S05]  /*16e80*/  EXIT ;  /* 0x000000000000794d */ /* 0x000fea0003800000 */
.L_x_1435:
[----:B0-----:R-:W-:-:S04]  /*16e90*/  IMAD.U32 R3, RZ, RZ, UR37 ;  /* 0x00000025ff037e24 */ /* 0x001fc8000f8e00ff */
[----:B------:R0:W1:Y:S03]  /*16ea0*/  SYNCS.PHASECHK.TRANS64.TRYWAIT P1, [R3+URZ+0x30800], R0 ;  /* 0x03080000030075a7 */ /* 0x000066000802017f */
[----:B-1----:R-:W-:Y:S05]  /*16eb0*/  @!P1 NANOSLEEP.SYNCS 0x989680 ;  /* 0x009896800000995d */ /* 0x002fea0003900000 */
[----:B------:R-:W1:Y:S02]  /*16ec0*/  @!P1 SYNCS.PHASECHK.TRANS64 P1, [R3+URZ+0x30800], R0 ;  /* 0x03080000030095a7 */ /* 0x000e64000802007f */
[----:B-1----:R-:W-:Y:S05]  /*16ed0*/  @!P1 BRA `(.L_x_1435) ;  /* 0xfffffffc00ec9947 */ /* 0x002fea000383ffff */
[----:B------:R-:W-:Y:S05]  /*16ee0*/  BRA `(.L_x_1667) ;  /* 0xfffffeac00f07947 */ /* 0x000fea000383ffff */
.L_x_1439:
[----:B-1----:R1:W2:Y:S02]  /*16ef0*/  SYNCS.PHASECHK.TRANS64.TRYWAIT P2, [R5+URZ+0x30830], R0 ;  /* 0x03083000050075a7 */ /* 0x0022a4000804017f */
[----:B--2---:R-:W-:Y:S05]  /*16f00*/  @!P2 NANOSLEEP.SYNCS 0x989680 ;  /* 0x009896800000a95d */ /* 0x004fea0003900000 */
[----:B------:R-:W2:Y:S02]  /*16f10*/  @!P2 SYNCS.PHASECHK.TRANS64 P2, [R5+URZ+0x30830], R0 ;  /* 0x030830000500a5a7 */ /* 0x000ea4000804007f */
[----:B--2---:R-:W-:Y:S05]  /*16f20*/  @!P2 BRA `(.L_x_1439) ;  /* 0xfffffffc00f0a947 */ /* 0x004fea000383ffff */
[----:B------:R-:W-:Y:S05]  /*16f30*/  BRA `(.L_x_1438) ;  /* 0xfffffeb000147947 */ /* 0x000fea000383ffff */
.L_x_1455:
[----:B-1----:R-:W-:-:S04]  /*16f40*/  IMAD.U32 R152, RZ, RZ, UR6 ;  /* 0x00000006ff987e24 */ /* 0x002fc8000f8e00ff */
[----:B------:R1:W2:Y:S03]  /*16f50*/  SYNCS.PHASECHK.TRANS64.TRYWAIT P2, [R152+URZ+0x30830], R21 ;  /* 0x03083015980075a7 */ /* 0x0002a6000804017f */
[----:B--2---:R-:W-:Y:S05]  /*16f60*/  @!P2 NANOSLEEP.SYNCS 0x989680 ;  /* 0x009896800000a95d */ /* 0x004fea0003900000 */
[----:B------:R-:W2:Y:S02]  /*16f70*/  @!P2 SYNCS.PHASECHK.TRANS64 P2, [R152+URZ+0x30830], R21 ;  /* 0x030830159800a5a7 */ /* 0x000ea4000804007f */
[----:B--2---:R-:W-:Y:S05]  /*16f80*/  @!P2 BRA `(.L_x_1455) ;  /* 0xfffffffc00eca947 */ /* 0x004fea000383ffff */
[----:B------:R-:W-:Y:S05]  /*16f90*/  BRA `(.L_x_1454) ;  /* 0xfffffed400e87947 */ /* 0x000fea000383ffff */
.L_x_1459:
[----:B0-----:R-:W-:-:S04]  /*16fa0*/  IMAD.U32 R21, RZ, RZ, UR10 ;  /* 0x0000000aff157e24 */ /* 0x001fc8000f8e00ff */
[----:B------:R0:W2:Y:S03]  /*16fb0*/  SYNCS.PHASECHK.TRANS64.TRYWAIT P2, [R21+URZ+0x30850], R0 ;  /* 0x03085000150075a7 */ /* 0x0000a6000804017f */
[----:B--2---:R-:W-:Y:S05]  /*16fc0*/  @!P2 NANOSLEEP.SYNCS 0x989680 ;  /* 0x009896800000a95d */ /* 0x004fea0003900000 */
[----:B------:R-:W2:Y:S02]  /*16fd0*/  @!P2 SYNCS.PHASECHK.TRANS64 P2, [R21+URZ+0x30850], R0 ;  /* 0x030850001500a5a7 */ /* 0x000ea4000804007f */
[----:B--2---:R-:W-:Y:S05]  /*16fe0*/  @!P2 BRA `(.L_x_1459) ;  /* 0xfffffffc00eca947 */ /* 0x004fea000383ffff */
[----:B------:R-:W-:Y:S05]  /*16ff0*/  BRA `(.L_x_1458) ;  /* 0xfffffee400747947 */ /* 0x000fea000383ffff */
.L_x_1476:
[----:B-1----:R-:W-:-:S04]  /*17000*/  IMAD.U32 R4, RZ, RZ, UR5 ;  /* 0x00000005ff047e24 */ /* 0x002fc8000f8e00ff */
[----:B------:R1:W2:Y:S03]  /*17010*/  SYNCS.PHASECHK.TRANS64.TRYWAIT P2, [R4+URZ+0x30830], R3 ;  /* 0x03083003040075a7 */ /* 0x0002a6000804017f */
[----:B--2---:R-:W-:Y:S05]  /*17020*/  @!P2 NANOSLEEP.SYNCS 0x989680 ;  /* 0x009896800000a95d */ /* 0x004fea0003900000 */
[----:B------:R-:W2:Y:S02]  /*17030*/  @!P2 SYNCS.PHASECHK.TRANS64 P2, [R4+URZ+0x30830], R3 ;  /* 0x030830030400a5a7 */ /* 0x000ea4000804007f */
[----:B--2---:R-:W-:Y:S05]  /*17040*/  @!P2 BRA `(.L_x_1476) ;  /* 0xfffffffc00eca947 */ /* 0x004fea000383ffff */
[----:B------:R-:W-:Y:S05]  /*17050*/  BRA `(.L_x_1475) ;  /* 0xffffff0000587947 */ /* 0x000fea000383ffff */
.L_x_1480:
[----:B01----:R-:W-:-:S04]  /*17060*/  IMAD.U32 R3, RZ, RZ, UR14 ;  /* 0x0000000eff037e24 */ /* 0x003fc8000f8e00ff */
[----:B------:R0:W1:Y:S03]  /*17070*/  SYNCS.PHASECHK.TRANS64.TRYWAIT P2, [R3+URZ+0x30850], R0 ;  /* 0x03085000030075a7 */ /* 0x000066000804017f */
[----:B-1----:R-:W-:Y:S05]  /*17080*/  @!P2 NANOSLEEP.SYNCS 0x989680 ;  /* 0x009896800000a95d */ /* 0x002fea0003900000 */
[----:B------:R-:W1:Y:S02]  /*17090*/  @!P2 SYNCS.PHASECHK.TRANS64 P2, [R3+URZ+0x30850], R0 ;  /* 0x030850000300a5a7 */ /* 0x000e64000804007f */
[----:B-1----:R-:W-:Y:S05]  /*170a0*/  @!P2 BRA `(.L_x_1480) ;  /* 0xfffffffc00eca947 */ /* 0x002fea000383ffff */
[----:B------:R-:W-:Y:S05]  /*170b0*/  BRA `(.L_x_1479) ;  /* 0xffffff0c00e47947 */ /* 0x000fea000383ffff */
.L_x_1486:
[----:B-1----:R-:W-:-:S04]  /*170c0*/  IMAD.U32 R4, RZ, RZ, UR5 ;  /* 0x00000005ff047e24 */ /* 0x002fc8000f8e00ff */
[----:B------:R1:W2:Y:S03]  /*170d0*/  SYNCS.PHASECHK.TRANS64.TRYWAIT P2, [R4+URZ+0x30830], R3 ;  /* 0x03083003040075a7 */ /* 0x0002a6000804017f */
[----:B--2---:R-:W-:Y:S05]  /*170e0*/  @!P2 NANOSLEEP.SYNCS 0x989680 ;  /* 0x009896800000a95d */ /* 0x004fea0003900000 */
[----:B------:R-:W2:Y:S02]  /*170f0*/  @!P2 SYNCS.PHASECHK.TRANS64 P2, [R4+URZ+0x30830], R3 ;  /* 0x030830030400a5a7 */ /* 0x000ea4000804007f */
[----:B--2---:R-:W-:Y:S05]  /*17100*/  @!P2 BRA `(.L_x_1486) ;  /* 0xfffffffc00eca947 */ /* 0x004fea000383ffff */
[----:B------:R-:W-:Y:S05]  /*17110*/  BRA `(.L_x_1485) ;  /* 0xffffff1c00647947 */ /* 0x000fea000383ffff */
.L_x_1490:
[----:B01----:R-:W-:-:S04]  /*17120*/  IMAD.U32 R3, RZ, RZ, UR14 ;  /* 0x0000000eff037e24 */ /* 0x003fc8000f8e00ff */
[----:B------:R0:W1:Y:S03]  /*17130*/  SYNCS.PHASECHK.TRANS64.TRYWAIT P2, [R3+URZ+0x30850], R0 ;  /* 0x03085000030075a7 */ /* 0x000066000804017f */
[----:B-1----:R-:W-:Y:S05]  /*17140*/  @!P2 NANOSLEEP.SYNCS 0x989680 ;  /* 0x009896800000a95d */ /* 0x002fea0003900000 */
[----:B------:R-:W1:Y:S02]  /*17150*/  @!P2 SYNCS.PHASECHK.TRANS64 P2, [R3+URZ+0x30850], R0 ;  /* 0x030850000300a5a7 */ /* 0x000e64000804007f */
[----:B-1----:R-:W-:Y:S05]  /*17160*/  @!P2 BRA `(.L_x_1490) ;  /* 0xfffffffc00eca947 */ /* 0x002fea000383ffff */
[----:B------:R-:W-:Y:S05]  /*17170*/  BRA `(.L_x_1489) ;  /* 0xffffff2800f07947 */ /* 0x000fea000383ffff */
.L_x_1503:
[----:B-1----:R-:W-:-:S04]  /*17180*/  IMAD.U32 R7, RZ, RZ, UR7 ;  /* 0x00000007ff077e24 */ /* 0x002fc8000f8e00ff */
[----:B------:R1:W2:Y:S03]  /*17190*/  SYNCS.PHASECHK.TRANS64.TRYWAIT P0, [R7+URZ+0x30850], R0 ;  /* 0x03085000070075a7 */ /* 0x0002a6000800017f */
[----:B--2---:R-:W-:Y:S05]  /*171a0*/  @!P0 NANOSLEEP.SYNCS 0x989680 ;  /* 0x009896800000895d */ /* 0x004fea0003900000 */
[----:B------:R-:W2:Y:S02]  /*171b0*/  @!P0 SYNCS.PHASECHK.TRANS64 P0, [R7+URZ+0x30850], R0 ;  /* 0x03085000070085a7 */ /* 0x000ea4000800007f */
[----:B--2---:R-:W-:Y:S05]  /*171c0*/  @!P0 BRA `(.L_x_1503) ;  /* 0xfffffffc00ec8947 */ /* 0x004fea000383ffff */
[----:B------:R-:W-:Y:S05]  /*171d0*/  BRA `(.L_x_1502) ;  /* 0xffffff4800f47947 */ /* 0x000fea000383ffff */
.L_x_1553:
        /* <DEDUP_REMOVED lines=11> */
.L_x_1669:
[----:B------:R-:W-:Y:S05]  /*17290*/  BSYNC B0 ;  /* 0x0000000000007941 */ /* 0x000fea0003800000 */
.L_x_1668:
[----:B------:R-:W-:Y:S05]  /*172a0*/  BRA `(.L_x_1670) ;  /* 0xffffffa000d47947 */ /* 0x000fea000383ffff */
.L_x_1555:
[----:B------:R-:W-:Y:S01]  /*172b0*/  BSSY B0, `(.L_x_1671) ;  /* 0x0000006000007945 */ /* 0x000fe20003800000 */
[----:B------:R-:W-:-:S07]  /*172c0*/  IMAD.MOV.U32 R15, RZ, RZ, -0x1 ;  /* 0xffffffffff0f7424 */ /* 0x000fce00078e00ff */
[----:B012-4-:R-:W-:Y:S05]  /*172d0*/  WARPSYNC.COLLECTIVE R15, `(.L_x_1672) ;  /* 0x000000000f0c7348 */ /* 0x017fea0003c00000 */
[----:B------:R-:W-:Y:S02]  /*172e0*/  ELECT P6, UR62, PT ;  /* 0x00000000003e782f */ /* 0x000fe400038c0000 */
[----:B------:R-:W-:Y:S01]  /*172f0*/  MOV R14, UR62 ;  /* 0x0000003e000e7c02 */ /* 0x000fe20008000f00 */
[----:B012-4-:R-:W-:Y:S10]  /*17300*/  ENDCOLLECTIVE ;  /* 0x000000000000791b */ /* 0x017ff40003800000 */
.L_x_1672:
[----:B------:R-:W-:Y:S05]  /*17310*/  BSYNC B0 ;  /* 0x0000000000007941 */ /* 0x000fea0003800000 */
.L_x_1671:
[----:B------:R-:W-:Y:S05]  /*17320*/  BRA `(.L_x_1673) ;  /* 0xffffffa000e07947 */ /* 0x000fea000383ffff */
.L_x_1557:
[----:B0-----:R0:W2:Y:S02]  /*17330*/  SYNCS.PHASECHK.TRANS64.TRYWAIT P0, [R0+URZ+0x30840], R2 ;  /* 0x03084002000075a7 */ /* 0x0010a4000800017f */
[----:B--2---:R-:W-:Y:S05]  /*17340*/  @!P0 NANOSLEEP.SYNCS 0x989680 ;  /* 0x009896800000895d */ /* 0x004fea0003900000 */
[----:B------:R-:W2:Y:S02]  /*17350*/  @!P0 SYNCS.PHASECHK.TRANS64 P0, [R0+URZ+0x30840], R2 ;  /* 0x03084002000085a7 */ /* 0x000ea4000800007f */
[----:B--2---:R-:W-:Y:S05]  /*17360*/  @!P0 BRA `(.L_x_1557) ;  /* 0xfffffffc00f08947 */ /* 0x004fea000383ffff */
[----:B------:R-:W-:Y:S05]  /*17370*/  BRA `(.L_x_1674) ;  /* 0xffffffa4004c7947 */ /* 0x000fea000383ffff */
.L_x_1561:
[----:B------:R-:W2:Y:S01]  /*17380*/  LDL.LU R11, [R1+0x30] ;  /* 0x00003000010b7983 */ /* 0x000ea20000300800 */
[----:B------:R-:W-:Y:S01]  /*17390*/  IMAD.MOV.U32 R13, RZ, RZ, R3 ;  /* 0x000000ffff0d7224 */ /* 0x000fe200078e0003 */
[----:B------:R-:W-:Y:S01]  /*173a0*/  LOP3.LUT R5, R5, 0x7f, RZ, 0xc0, !PT ;  /* 0x0000007f05057812 */ /* 0x000fe200078ec0ff */
[----:B------:R-:W-:Y:S02]  /*173b0*/  IMAD.MOV.U32 R12, RZ, RZ, RZ ;  /* 0x000000ffff0c7224 */ /* 0x000fe400078e00ff */
[----:B------:R-:W-:Y:S01]  /*173c0*/  IMAD.MOV.U32 R15, RZ, RZ, -0x1 ;  /* 0xffffffffff0f7424 */ /* 0x000fe200078e00ff */
[----:B------:R-:W-:-:S05]  /*173d0*/  SHF.R.U32.HI R0, RZ, 0x3, R5 ;  /* 0x00000003ff007819 */ /* 0x000fca0000011605 */
[----:B------:R-:W-:-:S04]  /*173e0*/  IMAD.IADD R0, R0, 0x1, R9 ;  /* 0x0000000100007824 */ /* 0x000fc800078e0209 */
[C---:B------:R-:W-:Y:S02]  /*173f0*/  VIADD R5, R0.reuse, 0x10 ;  /* 0x0000001000057836 */ /* 0x040fe40000000000 */
[----:B------:R-:W-:Y:S02]  /*17400*/  VIADD R9, R0, 0x60 ;  /* 0x0000006000097836 */ /* 0x000fe40000000000 */
[----:B--2---:R-:W-:Y:S02]  /*17410*/  IMAD R2, R11, R7, RZ ;  /* 0x000000070b027224 */ /* 0x004fe400078e02ff */
[----:B------:R-:W-:-:S03]  /*17420*/  IMAD.MOV.U32 R11, RZ, RZ, 0x181f ;  /* 0x0000181fff0b7424 */ /* 0x000fc600078e00ff */
[----:B------:R-:W-:-:S13]  /*17430*/  ISETP.GE.AND P5, PT, R0, R2, PT ;  /* 0x000000020000720c */ /* 0x000fda0003fa6270 */
[----:B-----5:R-:W-:Y:S05]  /*17440*/  WARPSYNC.COLLECTIVE R15, `(.L_x_1675) ;  /* 0x000000000f087348 */ /* 0x020fea0003c00000 */
[----:B------:R0:W1:Y:S02]  /*17450*/  SHFL.IDX P6, R14, R13, R12, R11 ;  /* 0x0000000c0d0e7389 */ /* 0x00006400000c000b */
[----:B01---5:R-:W-:Y:S01]  /*17460*/  ENDCOLLECTIVE ;  /* 0x000000000000791b */ /* 0x023fe20003800000 */
.L_x_1675:
[----:B------:R-:W-:Y:S02]  /*17470*/  IMAD.MOV.U32 R13, RZ, RZ, R4 ;  /* 0x000000ffff0d7224 */ /* 0x000fe400078e0004 */
[----:B------:R-:W-:-:S07]  /*17480*/  IMAD.MOV.U32 R6, RZ, RZ, R14 ;  /* 0x000000ffff067224 */ /* 0x000fce00078e000e */
[----:B------:R-:W-:Y:S05]  /*17490*/  WARPSYNC.COLLECTIVE R15, `(.L_x_1676) ;  /* 0x000000000f087348 */ /* 0x000fea0003c00000 */
[----:B------:R0:W1:Y:S02]  /*174a0*/  SHFL.IDX P6, R14, R13, R12, R11 ;  /* 0x0000000c0d0e7389 */ /* 0x00006400000c000b */
[----:B01----:R-:W-:Y:S01]  /*174b0*/  ENDCOLLECTIVE ;  /* 0x000000000000791b */ /* 0x003fe20003800000 */
.L_x_1676:
        /* <DEDUP_REMOVED lines=21> */
.L_x_1677:
[----:B------:R-:W-:Y:S02]  /*17610*/  IMAD.MOV.U32 R13, RZ, RZ, R4 ;  /* 0x000000ffff0d7224 */ /* 0x000fe400078e0004 */
[----:B------:R-:W-:-:S07]  /*17620*/  IMAD.MOV.U32 R6, RZ, RZ, R14 ;  /* 0x000000ffff067224 */ /* 0x000fce00078e000e */
[----:B------:R-:W-:Y:S05]  /*17630*/  WARPSYNC.COLLECTIVE R15, `(.L_x_1678) ;  /* 0x000000000f087348 */ /* 0x000fea0003c00000 */
[----:B------:R0:W1:Y:S02]  /*17640*/  SHFL.IDX P6, R14, R13, R12, R11 ;  /* 0x0000000c0d0e7389 */ /* 0x00006400000c000b */
[----:B01----:R-:W-:Y:S01]  /*17650*/  ENDCOLLECTIVE ;  /* 0x000000000000791b */ /* 0x003fe20003800000 */
.L_x_1678:
        /* <DEDUP_REMOVED lines=21> */
.L_x_1679:
[----:B------:R-:W-:Y:S02]  /*177b0*/  IMAD.MOV.U32 R13, RZ, RZ, R4 ;  /* 0x000000ffff0d7224 */ /* 0x000fe400078e0004 */
[----:B------:R-:W-:-:S07]  /*177c0*/  IMAD.MOV.U32 R6, RZ, RZ, R14 ;  /* 0x000000ffff067224 */ /* 0x000fce00078e000e */
[----:B------:R-:W-:Y:S05]  /*177d0*/  WARPSYNC.COLLECTIVE R15, `(.L_x_1680) ;  /* 0x000000000f087348 */ /* 0x000fea0003c00000 */
[----:B------:R0:W1:Y:S02]  /*177e0*/  SHFL.IDX P6, R14, R13, R12, R11 ;  /* 0x0000000c0d0e7389 */ /* 0x00006400000c000b */
[----:B01----:R-:W-:Y:S01]  /*177f0*/  ENDCOLLECTIVE ;  /* 0x000000000000791b */ /* 0x003fe20003800000 */
.L_x_1680:
        /* <DEDUP_REMOVED lines=21> */
.L_x_1681:
[----:B------:R-:W-:Y:S02]  /*17950*/  IMAD.MOV.U32 R13, RZ, RZ, R4 ;  /* 0x000000ffff0d7224 */ /* 0x000fe400078e0004 */
[----:B------:R-:W-:-:S07]  /*17960*/  IMAD.MOV.U32 R6, RZ, RZ, R14 ;  /* 0x000000ffff067224 */ /* 0x000fce00078e000e */
[----:B------:R-:W-:Y:S05]  /*17970*/  WARPSYNC.COLLECTIVE R15, `(.L_x_1682) ;  /* 0x000000000f087348 */ /* 0x000fea0003c00000 */
[----:B------:R0:W1:Y:S02]  /*17980*/  SHFL.IDX P6, R14, R13, R12, R11 ;  /* 0x0000000c0d0e7389 */ /* 0x00006400000c000b */
[----:B01----:R-:W-:Y:S01]  /*17990*/  ENDCOLLECTIVE ;  /* 0x000000000000791b */ /* 0x003fe20003800000 */
.L_x_1682:
        /* <DEDUP_REMOVED lines=21> */
.L_x_1683:
[----:B------:R-:W-:Y:S02]  /*17af0*/  IMAD.MOV.U32 R13, RZ, RZ, R4 ;  /* 0x000000ffff0d7224 */ /* 0x000fe400078e0004 */
[----:B------:R-:W-:-:S07]  /*17b00*/  IMAD.MOV.U32 R6, RZ, RZ, R14 ;  /* 0x000000ffff067224 */ /* 0x000fce00078e000e */
[----:B------:R-:W-:Y:S05]  /*17b10*/  WARPSYNC.COLLECTIVE R15, `(.L_x_1684) ;  /* 0x000000000f087348 */ /* 0x000fea0003c00000 */
[----:B------:R0:W1:Y:S02]  /*17b20*/  SHFL.IDX P6, R14, R13, R12, R11 ;  /* 0x0000000c0d0e7389 */ /* 0x00006400000c000b */
[----:B01----:R-:W-:Y:S01]  /*17b30*/  ENDCOLLECTIVE ;  /* 0x000000000000791b */ /* 0x003fe20003800000 */
.L_x_1684:
        /* <DEDUP_REMOVED lines=20> */
.L_x_1685:
[----:B------:R-:W-:Y:S02]  /*17c80*/  IMAD.MOV.U32 R13, RZ, RZ, R4 ;  /* 0x000000ffff0d7224 */ /* 0x000fe400078e0004 */
[----:B------:R-:W-:-:S07]  /*17c90*/  IMAD.MOV.U32 R6, RZ, RZ, R14 ;  /* 0x000000ffff067224 */ /* 0x000fce00078e000e */
[----:B------:R-:W-:Y:S05]  /*17ca0*/  WARPSYNC.COLLECTIVE R15, `(.L_x_1686) ;  /* 0x000000000f087348 */ /* 0x000fea0003c00000 */
[----:B------:R0:W1:Y:S02]  /*17cb0*/  SHFL.IDX P6, R14, R13, R12, R11 ;  /* 0x0000000c0d0e7389 */ /* 0x00006400000c000b */
[----:B01----:R-:W-:Y:S01]  /*17cc0*/  ENDCOLLECTIVE ;  /* 0x000000000000791b */ /* 0x003fe20003800000 */
.L_x_1686:
        /* <DEDUP_REMOVED lines=20> */
.L_x_1687:
[----:B------:R-:W-:Y:S02]  /*17e10*/  IMAD.MOV.U32 R13, RZ, RZ, R4 ;  /* 0x000000ffff0d7224 */ /* 0x000fe400078e0004 */
[----:B------:R-:W-:-:S07]  /*17e20*/  IMAD.MOV.U32 R5, RZ, RZ, R14 ;  /* 0x000000ffff057224 */ /* 0x000fce00078e000e */
[----:B------:R-:W-:Y:S05]  /*17e30*/  WARPSYNC.COLLECTIVE R15, `(.L_x_1688) ;  /* 0x000000000f087348 */ /* 0x000fea0003c00000 */
[----:B------:R0:W1:Y:S02]  /*17e40*/  SHFL.IDX P6, R14, R13, R12, R11 ;  /* 0x0000000c0d0e7389 */ /* 0x00006400000c000b */
[----:B01----:R-:W-:Y:S01]  /*17e50*/  ENDCOLLECTIVE ;  /* 0x000000000000791b */ /* 0x003fe20003800000 */
.L_x_1688:
        /* <DEDUP_REMOVED lines=19> */
.L_x_1689:
[----:B------:R-:W-:Y:S02]  /*17f90*/  IMAD.MOV.U32 R13, RZ, RZ, R4 ;  /* 0x000000ffff0d7224 */ /* 0x000fe400078e0004 */
[----:B------:R-:W-:-:S07]  /*17fa0*/  IMAD.MOV.U32 R5, RZ, RZ, R14 ;  /* 0x000000ffff057224 */ /* 0x000fce00078e000e */
[----:B------:R-:W-:Y:S05]  /*17fb0*/  WARPSYNC.COLLECTIVE R15, `(.L_x_1690) ;  /* 0x000000000f087348 */ /* 0x000fea0003c00000 */
[----:B------:R0:W1:Y:S02]  /*17fc0*/  SHFL.IDX P6, R14, R13, R12, R11 ;  /* 0x0000000c0d0e7389 */ /* 0x00006400000c000b */
[----:B01----:R-:W-:Y:S01]  /*17fd0*/  ENDCOLLECTIVE ;  /* 0x000000000000791b */ /* 0x003fe20003800000 */
.L_x_1690:
[----:B------:R-:W-:Y:S01]  /*17fe0*/  IMAD.MOV.U32 R3, RZ, RZ, R14 ;  /* 0x000000ffff037224 */ /* 0x000fe200078e000e */
[----:B------:R-:W-:Y:S06]  /*17ff0*/  BRA `(.L_x_1691) ;  /* 0xffffffa800287947 */ /* 0x000fec000383ffff */
.L_x_1566:
[----:B0-----:R-:W2:Y:S02]  /*18000*/  LDL R2, [R1] ;  /* 0x0000000001027983 */ /* 0x001ea40000100800 */
[----:B--2---:R0:W1:Y:S02]  /*18010*/  SYNCS.PHASECHK.TRANS64.TRYWAIT P0, [R2+URZ+0x30820], R0 ;  /* 0x03082000020075a7 */ /* 0x004064000800017f */
[----:B-1----:R-:W-:Y:S05]  /*18020*/  @!P0 NANOSLEEP.SYNCS 0x989680 ;  /* 0x009896800000895d */ /* 0x002fea0003900000 */
[----:B------:R-:W1:Y:S02]  /*18030*/  @!P0 SYNCS.PHASECHK.TRANS64 P0, [R2+URZ+0x30820], R0 ;  /* 0x03082000020085a7 */ /* 0x000e64000800007f */
[----:B-1----:R-:W-:Y:S05]  /*18040*/  @!P0 BRA `(.L_x_1566) ;  /* 0xfffffffc00ec8947 */ /* 0x002fea000383ffff */
[----:B------:R-:W-:Y:S05]  /*18050*/  BRA `(.L_x_1692) ;  /* 0xffffffa800a87947 */ /* 0x000fea000383ffff */
.L_x_1575:
[----:B-1----:R1:W2:Y:S02]  /*18060*/  SYNCS.PHASECHK.TRANS64.TRYWAIT P0, [R3+URZ+0x30840], R2 ;  /* 0x03084002030075a7 */ /* 0x0022a4000800017f */
[----:B--2---:R-:W-:Y:S05]  /*18070*/  @!P0 NANOSLEEP.SYNCS 0x989680 ;  /* 0x009896800000895d */ /* 0x004fea0003900000 */
[----:B------:R-:W2:Y:S02]  /*18080*/  @!P0 SYNCS.PHASECHK.TRANS64 P0, [R3+URZ+0x30840], R2 ;  /* 0x03084002030085a7 */ /* 0x000ea4000800007f */
[----:B--2---:R-:W-:Y:S05]  /*18090*/  @!P0 BRA `(.L_x_1575) ;  /* 0xfffffffc00f08947 */ /* 0x004fea000383ffff */
[----:B------:R-:W-:Y:S05]  /*180a0*/  BRA `(.L_x_1693) ;  /* 0xffffffac00787947 */ /* 0x000fea000383ffff */
.L_x_1583:
[----:B0-----:R0:W1:Y:S02]  /*180b0*/  SYNCS.PHASECHK.TRANS64.TRYWAIT P0, [R3+URZ+0x60], R2 ;  /* 0x00006002030075a7 */ /* 0x001064000800017f */
[----:B-1----:R-:W-:Y:S05]  /*180c0*/  @!P0 NANOSLEEP.SYNCS 0x989680 ;  /* 0x009896800000895d */ /* 0x002fea0003900000 */
[----:B------:R-:W1:Y:S02]  /*180d0*/  @!P0 SYNCS.PHASECHK.TRANS64 P0, [R3+URZ+0x60], R2 ;  /* 0x00006002030085a7 */ /* 0x000e64000800007f */
[----:B-1----:R-:W-:Y:S05]  /*180e0*/  @!P0 BRA `(.L_x_1583) ;  /* 0xfffffffc00f08947 */ /* 0x002fea000383ffff */
[----:B------:R-:W-:Y:S05]  /*180f0*/  BRA `(.L_x_1694) ;  /* 0xffffffb000d47947 */ /* 0x000fea000383ffff */
.L_x_1594:
[----:B-1----:R1:W2:Y:S02]  /*18100*/  SYNCS.PHASECHK.TRANS64.TRYWAIT P0, [R3+URZ+0x30840], R2 ;  /* 0x03084002030075a7 */ /* 0x0022a4000800017f */
[----:B--2---:R-:W-:Y:S05]  /*18110*/  @!P0 NANOSLEEP.SYNCS 0x989680 ;  /* 0x009896800000895d */ /* 0x004fea0003900000 */
[----:B------:R-:W2:Y:S02]  /*18120*/  @!P0 SYNCS.PHASECHK.TRANS64 P0, [R3+URZ+0x30840], R2 ;  /* 0x03084002030085a7 */ /* 0x000ea4000800007f */
[----:B--2---:R-:W-:Y:S05]  /*18130*/  @!P0 BRA `(.L_x_1594) ;  /* 0xfffffffc00f08947 */ /* 0x004fea000383ffff */
[----:B------:R-:W-:Y:S05]  /*18140*/  BRA `(.L_x_1695) ;  /* 0xffffffb800fc7947 */ /* 0x000fea000383ffff */
.L_x_1602:
[----:B0-----:R0:W1:Y:S02]  /*18150*/  SYNCS.PHASECHK.TRANS64.TRYWAIT P0, [R2+URZ+0x60], R3 ;  /* 0x00006003020075a7 */ /* 0x001064000800017f */
[----:B-1----:R-:W-:Y:S05]  /*18160*/  @!P0 NANOSLEEP.SYNCS 0x989680 ;  /* 0x009896800000895d */ /* 0x002fea0003900000 */
[----:B------:R-:W1:Y:S02]  /*18170*/  @!P0 SYNCS.PHASECHK.TRANS64 P0, [R2+URZ+0x60], R3 ;  /* 0x00006003020085a7 */ /* 0x000e64000800007f */
[----:B-1----:R-:W-:Y:S05]  /*18180*/  @!P0 BRA `(.L_x_1602) ;  /* 0xfffffffc00f08947 */ /* 0x002fea000383ffff */
[----:B------:R-:W-:Y:S05]  /*18190*/  BRA `(.L_x_1696) ;  /* 0xffffffc000587947 */ /* 0x000fea000383ffff */
.L_x_1613:
[----:B---3--:R3:W4:Y:S02]  /*181a0*/  SYNCS.PHASECHK.TRANS64.TRYWAIT P0, [R2+URZ+0x30840], R3 ;  /* 0x03084003020075a7 */ /* 0x008724000800017f */
[----:B----4-:R-:W-:Y:S05]  /*181b0*/  @!P0 NANOSLEEP.SYNCS 0x989680 ;  /* 0x009896800000895d */ /* 0x010fea0003900000 */
[----:B------:R-:W4:Y:S02]  /*181c0*/  @!P0 SYNCS.PHASECHK.TRANS64 P0, [R2+URZ+0x30840], R3 ;  /* 0x03084003020085a7 */ /* 0x000f24000800007f */
[----:B----4-:R-:W-:Y:S05]  /*181d0*/  @!P0 BRA `(.L_x_1613) ;  /* 0xfffffffc00f08947 */ /* 0x010fea000383ffff */
[----:B------:R-:W-:Y:S05]  /*181e0*/  BRA `(.L_x_1697) ;  /* 0xffffffc800447947 */ /* 0x000fea000383ffff */
.L_x_1621:
[----:B0-----:R0:W1:Y:S02]  /*181f0*/  SYNCS.PHASECHK.TRANS64.TRYWAIT P0, [R2+URZ+0x60], R5 ;  /* 0x00006005020075a7 */ /* 0x001064000800017f */
[----:B-1----:R-:W-:Y:S05]  /*18200*/  @!P0 NANOSLEEP.SYNCS 0x989680 ;  /* 0x009896800000895d */ /* 0x002fea0003900000 */
[----:B------:R-:W1:Y:S02]  /*18210*/  @!P0 SYNCS.PHASECHK.TRANS64 P0, [R2+URZ+0x60], R5 ;  /* 0x00006005020085a7 */ /* 0x000e64000800007f */
[----:B-1----:R-:W-:Y:S05]  /*18220*/  @!P0 BRA `(.L_x_1621) ;  /* 0xfffffffc00f08947 */ /* 0x002fea000383ffff */
[----:B------:R-:W-:Y:S05]  /*18230*/  BRA `(.L_x_1698) ;  /* 0xffffffcc00a07947 */ /* 0x000fea000383ffff */
.L_x_1634:
[----:B---3--:R3:W4:Y:S02]  /*18240*/  SYNCS.PHASECHK.TRANS64.TRYWAIT P0, [R0+URZ+0x30860], R2 ;  /* 0x03086002000075a7 */ /* 0x008724000800017f */
[----:B----4-:R-:W-:Y:S05]  /*18250*/  @!P0 NANOSLEEP.SYNCS 0x989680 ;  /* 0x009896800000895d */ /* 0x010fea0003900000 */
[----:B------:R-:W4:Y:S02]  /*18260*/  @!P0 SYNCS.PHASECHK.TRANS64 P0, [R0+URZ+0x30860], R2 ;  /* 0x03086002000085a7 */ /* 0x000f24000800007f */
[----:B----4-:R-:W-:Y:S05]  /*18270*/  @!P0 BRA `(.L_x_1634) ;  /* 0xfffffffc00f08947 */ /* 0x010fea000383ffff */
[----:B------:R-:W-:Y:S05]  /*18280*/  BRA `(.L_x_1699) ;  /* 0xffffffd400707947 */ /* 0x000fea000383ffff */
.L_x_1643:
[----:B------:R-:W-:Y:S01]  /*18290*/  BSSY B0, `(.L_x_1700) ;  /* 0x0000008000007945 */ /* 0x000fe20003800000 */
[----:B------:R-:W-:Y:S02]  /*182a0*/  IMAD.MOV.U32 R13, RZ, RZ, R16 ;  /* 0x000000ffff0d7224 */ /* 0x000fe400078e0010 */
[----:B-1----:R-:W-:Y:S02]  /*182b0*/  IMAD.MOV.U32 R12, RZ, RZ, RZ ;  /* 0x000000ffff0c7224 */ /* 0x002fe400078e00ff */
[----:B------:R-:W-:Y:S02]  /*182c0*/  IMAD.MOV.U32 R11, RZ, RZ, 0x1f ;  /* 0x0000001fff0b7424 */ /* 0x000fe400078e00ff */
[----:B------:R-:W-:-:S07]  /*182d0*/  IMAD.MOV.U32 R15, RZ, RZ, -0x1 ;  /* 0xffffffffff0f7424 */ /* 0x000fce00078e00ff */
[----:B0-2---:R-:W-:Y:S05]  /*182e0*/  WARPSYNC.COLLECTIVE R15, `(.L_x_1701) ;  /* 0x000000000f087348 */ /* 0x005fea0003c00000 */
[----:B------:R1:W3:Y:S02]  /*182f0*/  SHFL.IDX P6, R14, R13, R12, R11 ;  /* 0x0000000c0d0e7389 */ /* 0x0002e400000c000b */
[----:B0123--:R-:W-:Y:S01]  /*18300*/  ENDCOLLECTIVE ;  /* 0x000000000000791b */ /* 0x00ffe20003800000 */
.L_x_1701:
[----:B------:R-:W-:Y:S05]  /*18310*/  BSYNC B0 ;  /* 0x0000000000007941 */ /* 0x000fea0003800000 */
.L_x_1700:
        /* <DEDUP_REMOVED lines=9> */
.L_x_1702:
        /* <DEDUP_REMOVED lines=19> */
.L_x_1703:
        /* <DEDUP_REMOVED lines=8> */
.L_x_1704:
        /* <DEDUP_REMOVED lines=8> */
.L_x_1705:
        /* <DEDUP_REMOVED lines=8> */
.L_x_1706:
        /* <DEDUP_REMOVED lines=8> */
.L_x_1707:
        /* <DEDUP_REMOVED lines=9> */
.L_x_1708:
[----:B------:R-:W-:Y:S01]  /*18770*/  IMAD.MOV.U32 R16, RZ, RZ, R14 ;  /* 0x000000ffff107224 */ /* 0x000fe200078e000e */
[----:B------:R-:W-:Y:S06]  /*18780*/  BRA `(.L_x_1709) ;  /* 0xffffffd800647947 */ /* 0x000fec000383ffff */
.L_x_1648:
[----:B------:R-:W-:Y:S01]  /*18790*/  BSSY B0, `(.L_x_1710) ;  /* 0x0000008000007945 */ /* 0x000fe20003800000 */
[----:B-----5:R-:W-:Y:S02]  /*187a0*/  IMAD.MOV.U32 R13, RZ, RZ, R2 ;  /* 0x000000ffff0d7224 */ /* 0x020fe400078e0002 */
[----:B-1----:R-:W-:Y:S02]  /*187b0*/  IMAD.MOV.U32 R12, RZ, RZ, 0x1 ;  /* 0x00000001ff0c7424 */ /* 0x002fe400078e00ff */
[----:B------:R-:W-:Y:S02]  /*187c0*/  IMAD.MOV.U32 R11, RZ, RZ, RZ ;  /* 0x000000ffff0b7224 */ /* 0x000fe400078e00ff */
[----:B------:R-:W-:-:S07]  /*187d0*/  IMAD.MOV.U32 R15, RZ, RZ, -0x1 ;  /* 0xffffffffff0f7424 */ /* 0x000fce00078e00ff */
[----:B0-23--:R-:W-:Y:S05]  /*187e0*/  WARPSYNC.COLLECTIVE R15, `(.L_x_1711) ;  /* 0x000000000f087348 */ /* 0x00dfea0003c00000 */
[----:B------:R1:W4:Y:S02]  /*187f0*/  SHFL.UP P6, R14, R13, R12, R11 ;  /* 0x0400000c0d0e7389 */ /* 0x00032400000c000b */
[----:B01234-:R-:W-:Y:S01]  /*18800*/  ENDCOLLECTIVE ;  /* 0x000000000000791b */ /* 0x01ffe20003800000 */
.L_x_1711:
[----:B------:R-:W-:Y:S05]  /*18810*/  BSYNC B0 ;  /* 0x0000000000007941 */ /* 0x000fea0003800000 */
.L_x_1710:
[----:B------:R-:W-:Y:S01]  /*18820*/  SEL R3, R14, RZ, P1 ;  /* 0x000000ff0e037207 */ /* 0x000fe20000800000 */
[----:B------:R-:W-:Y:S02]  /*18830*/  IMAD.MOV.U32 R12, RZ, RZ, 0x2 ;  /* 0x00000002ff0c7424 */ /* 0x000fe400078e00ff */
[----:B------:R-:W-:Y:S02]  /*18840*/  IMAD.MOV.U32 R11, RZ, RZ, RZ ;  /* 0x000000ffff0b7224 */ /* 0x000fe400078e00ff */
[----:B------:R-:W-:Y:S02]  /*18850*/  IMAD.IADD R3, R2, 0x1, R3 ;  /* 0x0000000102037824 */ /* 0x000fe400078e0203 */
[----:B------:R-:W-:Y:S02]  /*18860*/  IMAD.MOV.U32 R15, RZ, RZ, -0x1 ;  /* 0xffffffffff0f7424 */ /* 0x000fe400078e00ff */
[----:B------:R-:W-:-:S07]  /*18870*/  IMAD.MOV.U32 R13, RZ, RZ, R3 ;  /* 0x000000ffff0d7224 */ /* 0x000fce00078e0003 */
[----:B------:R-:W-:Y:S05]  /*18880*/  WARPSYNC.COLLECTIVE R15, `(.L_x_1712) ;  /* 0x000000000f087348 */ /* 0x000fea0003c00000 */
[----:B------:R0:W1:Y:S02]  /*18890*/  SHFL.UP P6, R14, R13, R12, R11 ;  /* 0x0400000c0d0e7389 */ /* 0x00006400000c000b */
[----:B01----:R-:W-:Y:S01]  /*188a0*/  ENDCOLLECTIVE ;  /* 0x000000000000791b */ /* 0x003fe20003800000 */
.L_x_1712:
        /* <DEDUP_REMOVED lines=8> */
.L_x_1713:
        /* <DEDUP_REMOVED lines=8> */
.L_x_1714:
        /* <DEDUP_REMOVED lines=8> */
.L_x_1715:
        /* <DEDUP_REMOVED lines=9> */
.L_x_1716:
[----:B------:R-:W-:Y:S01]  /*18ac0*/  IMAD.MOV.U32 R16, RZ, RZ, R14 ;  /* 0x000000ffff107224 */ /* 0x000fe200078e000e */
[----:B------:R-:W-:Y:S06]  /*18ad0*/  BRA `(.L_x_1717) ;  /* 0xffffffd800307947 */ /* 0x000fec000383ffff */
.L_x_1650:
[----:B------:R-:W-:Y:S01]  /*18ae0*/  BSSY B0, `(.L_x_1718) ;  /* 0x0000006000007945 */ /* 0x000fe20003800000 */
[----:B------:R-:W-:Y:S01]  /*18af0*/  PLOP3.LUT P6, PT, P6, PT, PT, 0x8, 0x0 ;  /* 0x000000000000781c */ /* 0x000fe200037ce170 */
[----:B------:R-:W-:-:S12]  /*18b00*/  IMAD.MOV.U32 R15, RZ, RZ, -0x1 ;  /* 0xffffffffff0f7424 */ /* 0x000fd800078e00ff */
[----:B0123--:R-:W-:Y:S05]  /*18b10*/  WARPSYNC.COLLECTIVE R15, `(.L_x_1719) ;  /* 0x000000000f087348 */ /* 0x00ffea0003c00000 */
[----:B------:R-:W-:Y:S01]  /*18b20*/  VOTE.ANY R14, PT, P6 ;  /* 0x00000000000e7806 */ /* 0x000fe200030e0100 */
[----:B0123--:R-:W-:Y:S06]  /*18b30*/  ENDCOLLECTIVE ;  /* 0x000000000000791b */ /* 0x00ffec0003800000 */
.L_x_1719:
[----:B------:R-:W-:Y:S05]  /*18b40*/  BSYNC B0 ;  /* 0x0000000000007941 */ /* 0x000fea0003800000 */
.L_x_1718:
        /* <DEDUP_REMOVED lines=9> */
.L_x_1720:
[----:B------:R-:W-:Y:S01]  /*18be0*/  IMAD.MOV.U32 R17, RZ, RZ, R14 ;  /* 0x000000ffff117224 */ /* 0x000fe200078e000e */
[----:B------:R-:W-:Y:S06]  /*18bf0*/  BRA `(.L_x_1721) ;  /* 0xffffffd800207947 */ /* 0x000fec000383ffff */
.L_x_1652:
[----:B------:R-:W-:Y:S01]  /*18c00*/  BSSY B0, `(.L_x_1722) ;  /* 0x0000007000007945 */ /* 0x000fe20003800000 */
[----:B------:R-:W-:Y:S02]  /*18c10*/  IMAD.MOV.U32 R13, RZ, RZ, R3 ;  /* 0x000000ffff0d7224 */ /* 0x000fe400078e0003 */
[----:B------:R-:W-:Y:S02]  /*18c20*/  IMAD.MOV.U32 R11, RZ, RZ, 0x1f ;  /* 0x0000001fff0b7424 */ /* 0x000fe400078e00ff */
[----:B------:R-:W-:-:S07]  /*18c30*/  IMAD.MOV.U32 R15, RZ, RZ, -0x1 ;  /* 0xffffffffff0f7424 */ /* 0x000fce00078e00ff */
[----:B0-234-:R-:W-:Y:S05]  /*18c40*/  WARPSYNC.COLLECTIVE R15, `(.L_x_1723) ;  /* 0x000000000f087348 */ /* 0x01dfea0003c00000 */
[----:B------:R1:W0:Y:S02]  /*18c50*/  SHFL.IDX P6, R14, R13, R12, R11 ;  /* 0x0000000c0d0e7389 */ /* 0x00022400000c000b */
[----:B01234-:R-:W-:Y:S01]  /*18c60*/  ENDCOLLECTIVE ;  /* 0x000000000000791b */ /* 0x01ffe20003800000 */
.L_x_1723:
[----:B------:R-:W-:Y:S05]  /*18c70*/  BSYNC B0 ;  /* 0x0000000000007941 */ /* 0x000fea0003800000 */
.L_x_1722:
[----:B------:R-:W-:Y:S01]  /*18c80*/  IMAD.MOV.U32 R3, RZ, RZ, R14 ;  /* 0x000000ffff037224 */ /* 0x000fe200078e000e */
[----:B------:R-:W-:Y:S06]  /*18c90*/  BRA `(.L_x_1724) ;  /* 0xffffffd800147947 */ /* 0x000fec000383ffff */
.L_x_1656:
[----:B0-----:R0:W3:Y:S02]  /*18ca0*/  SYNCS.PHASECHK.TRANS64.TRYWAIT P0, [R0+URZ+0x30820], R3 ;  /* 0x03082003000075a7 */ /* 0x0010e4000800017f */
[----:B---3--:R-:W-:Y:S05]  /*18cb0*/  @!P0 NANOSLEEP.SYNCS 0x989680 ;  /* 0x009896800000895d */ /* 0x008fea0003900000 */
[----:B------:R-:W3:Y:S02]  /*18cc0*/  @!P0 SYNCS.PHASECHK.TRANS64 P0, [R0+URZ+0x30820], R3 ;  /* 0x03082003000085a7 */ /* 0x000ee4000800007f */
[----:B---3--:R-:W-:Y:S05]  /*18cd0*/  @!P0 BRA `(.L_x_1656) ;  /* 0xfffffffc00f08947 */ /* 0x008fea000383ffff */
[----:B------:R-:W-:Y:S05]  /*18ce0*/  BRA `(.L_x_1725) ;  /* 0xffffffdc009c7947 */ /* 0x000fea000383ffff */
.L_x_1657:
[----:B------:R-:W3:Y:S01]  /*18cf0*/  S2R R2, SR_TID.X ;  /* 0x0000000000027919 */ /* 0x000ee20000002100 */
[----:B------:R-:W-:Y:S01]  /*18d00*/  BSSY B0, `(.L_x_1726) ;  /* 0x000000a000007945 */ /* 0x000fe20003800000 */
[----:B-1----:R-:W-:Y:S02]  /*18d10*/  IMAD.MOV.U32 R12, RZ, RZ, RZ ;  /* 0x000000ffff0c7224 */ /* 0x002fe400078e00ff */
[----:B------:R-:W-:Y:S02]  /*18d20*/  IMAD.MOV.U32 R11, RZ, RZ, 0x1f ;  /* 0x0000001fff0b7424 */ /* 0x000fe400078e00ff */
[----:B------:R-:W-:Y:S01]  /*18d30*/  IMAD.MOV.U32 R15, RZ, RZ, -0x1 ;  /* 0xffffffffff0f7424 */ /* 0x000fe200078e00ff */
[----:B---3--:R-:W-:-:S04]  /*18d40*/  SHF.R.U32.HI R2, RZ, 0x5, R2 ;  /* 0x00000005ff027819 */ /* 0x008fc80000011602 */
[----:B------:R-:W-:-:S05]  /*18d50*/  LOP3.LUT R2, R2, 0x3, RZ, 0xc0, !PT ;  /* 0x0000000302027812 */ /* 0x000fca00078ec0ff */
[----:B------:R-:W-:-:S07]  /*18d60*/  IMAD.MOV.U32 R13, RZ, RZ, R2 ;  /* 0x000000ffff0d7224 */ /* 0x000fce00078e0002 */
[----:B0-2---:R-:W-:Y:S05]  /*18d70*/  WARPSYNC.COLLECTIVE R15, `(.L_x_1727) ;  /* 0x000000000f087348 */ /* 0x005fea0003c00000 */
[----:B------:R1:W3:Y:S02]  /*18d80*/  SHFL.IDX P6, R14, R13, R12, R11 ;  /* 0x0000000c0d0e7389 */ /* 0x0002e400000c000b */
[----:B0123--:R-:W-:Y:S01]  /*18d90*/  ENDCOLLECTIVE ;  /* 0x000000000000791b */ /* 0x00ffe20003800000 */
.L_x_1727:
[----:B------:R-:W-:Y:S05]  /*18da0*/  BSYNC B0 ;  /* 0x0000000000007941 */ /* 0x000fea0003800000 */
.L_x_1726:
[----:B------:R-:W-:Y:S05]  /*18db0*/  BRA `(.L_x_1728) ;  /* 0xffffffdc00847947 */ /* 0x000fea000383ffff */
.L_x_1660:
[----:B------:R-:W-:Y:S01]  /*18dc0*/  BSSY B1, `(.L_x_1729) ;  /* 0x0000006000017945 */ /* 0x000fe20003800000 */
[----:B------:R-:W-:-:S07]  /*18dd0*/  IMAD.MOV.U32 R15, RZ, RZ, -0x1 ;  /* 0xffffffffff0f7424 */ /* 0x000fce00078e00ff */
[----:B0123--:R-:W-:Y:S05]  /*18de0*/  WARPSYNC.COLLECTIVE R15, `(.L_x_1730) ;  /* 0x000000000f0c7348 */ /* 0x00ffea0003c00000 */
[----:B------:R-:W-:Y:S02]  /*18df0*/  ELECT P6, UR62, PT ;  /* 0x00000000003e782f */ /* 0x000fe400038c0000 */
[----:B------:R-:W-:Y:S01]  /*18e00*/  MOV R14, UR62 ;  /* 0x0000003e000e7c02 */ /* 0x000fe20008000f00 */
[----:B0123--:R-:W-:Y:S10]  /*18e10*/  ENDCOLLECTIVE ;  /* 0x000000000000791b */ /* 0x00fff40003800000 */
.L_x_1730:
[----:B------:R-:W-:Y:S05]  /*18e20*/  BSYNC B1 ;  /* 0x0000000000017941 */ /* 0x000fea0003800000 */
.L_x_1729:
[----:B------:R-:W-:Y:S05]  /*18e30*/  BRA `(.L_x_1731) ;  /* 0xffffffdc007c7947 */ /* 0x000fea000383ffff */
.L_x_1662:
[----:B0-----:R0:W2:Y:S02]  /*18e40*/  SYNCS.PHASECHK.TRANS64.TRYWAIT P0, [R6+URZ], R5 ;  /* 0x00000005060075a7 */ /* 0x0010a4000800017f */
[----:B--2---:R-:W-:Y:S05]  /*18e50*/  @!P0 NANOSLEEP.SYNCS 0x989680 ;  /* 0x009896800000895d */ /* 0x004fea0003900000 */
[----:B------:R-:W2:Y:S02]  /*18e60*/  @!P0 SYNCS.PHASECHK.TRANS64 P0, [R6+URZ], R5 ;  /* 0x00000005060085a7 */ /* 0x000ea4000800007f */
[----:B--2---:R-:W-:Y:S05]  /*18e70*/  @!P0 BRA `(.L_x_1662) ;  /* 0xfffffffc00f08947 */ /* 0x004fea000383ffff */
[----:B------:R-:W-:Y:S05]  /*18e80*/  BRA `(.L_x_1732) ;  /* 0xffffffdc00c07947 */ /* 0x000fea000383ffff */
.L_x_1663:
[----:B--2---:R2:W3:Y:S02]  /*18e90*/  SYNCS.PHASECHK.TRANS64.TRYWAIT P0, [R7+URZ], R2 ;  /* 0x00000002070075a7 */ /* 0x0044e4000800017f */
[----:B---3--:R-:W-:Y:S05]  /*18ea0*/  @!P0 NANOSLEEP.SYNCS 0x989680 ;  /* 0x009896800000895d */ /* 0x008fea0003900000 */
[----:B------:R-:W3:Y:S02]  /*18eb0*/  @!P0 SYNCS.PHASECHK.TRANS64 P0, [R7+URZ], R2 ;  /* 0x00000002070085a7 */ /* 0x000ee4000800007f */
[----:B---3--:R-:W-:Y:S05]  /*18ec0*/  @!P0 BRA `(.L_x_1663) ;  /* 0xfffffffc00f08947 */ /* 0x008fea000383ffff */
[----:B------:R-:W-:Y:S05]  /*18ed0*/  BRA `(.L_x_1733) ;  /* 0xffffffdc00b47947 */ /* 0x000fea000383ffff */
.L_x_1665:
[----:B---3--:R3:W4:Y:S02]  /*18ee0*/  SYNCS.PHASECHK.TRANS64.TRYWAIT P0, [R4+URZ], R5 ;  /* 0x00000005040075a7 */ /* 0x008724000800017f */
[----:B----4-:R-:W-:Y:S05]  /*18ef0*/  @!P0 NANOSLEEP.SYNCS 0x989680 ;  /* 0x009896800000895d */ /* 0x010fea0003900000 */
[----:B------:R-:W4:Y:S02]  /*18f00*/  @!P0 SYNCS.PHASECHK.TRANS64 P0, [R4+URZ], R5 ;  /* 0x00000005040085a7 */ /* 0x000f24000800007f */
[----:B----4-:R-:W-:Y:S05]  /*18f10*/  @!P0 BRA `(.L_x_1665) ;  /* 0xfffffffc00f08947 */ /* 0x010fea000383ffff */
[----:B------:R-:W-:Y:S05]  /*18f20*/  BRA `(.L_x_1734) ;  /* 0xffffffdc00bc7947 */ /* 0x000fea000383ffff */
.L_x_1735:
        /* <DEDUP_REMOVED lines=13> */
.L_x_3429:


//--------------------- .text._ZN7cutlass13device_kernelIN5flash11enable_sm90INS1_16FlashAttnFwdSm90INS1_25CollectiveMainloopFwdSm90ILi2EN4cute5tupleIJNS5_1CILi1EEES8_S8_EEENS6_IJNS7_ILi128EEENS7_ILi64EEENS7_ILi256EEEEEELi256ENS_10bfloat16_tEfNS_4arch4Sm90ELb0ELb1ELb0ELb1ELb0ELb1ELb0ELb1ELb1ELb1ELb0ELb0EEENS1_21CollectiveEpilogueFwdINS6_IJSA_SC_SB_EEES9_SE_SG_Li256ELb1ELb1ELb0ELb0EEENS1_36VarlenDynamicPersistentTileSchedulerILi128ELi64ELi256ELi128ELb0ELb1ELb1ELb1ELb0ELb1EEEEEEEEEvNT_6ParamsE --------------------------
	.section	.text._ZN7cutlass13device_kernelIN5flash11enable_sm90INS1_16FlashAttnFwdSm90INS1_25CollectiveMainloopFwdSm90ILi2EN4cute5tupleIJNS5_1CILi1EEES8_S8_EEENS6_IJNS7_ILi128EEENS7_ILi64EEENS7_ILi256EEEEEELi256ENS_10bfloat16_tEfNS_4arch4Sm90ELb0ELb1ELb0ELb1ELb0ELb1ELb0ELb1ELb1ELb1ELb0ELb0EEENS1_21CollectiveEpilogueFwdINS6_IJSA_SC_SB_EEES9_SE_SG_Li256ELb1ELb1ELb0ELb0EEENS1_36VarlenDynamicPersistentTileSchedulerILi128ELi64ELi256ELi128ELb0ELb1ELb1ELb1ELb0ELb1EEEEEEEEEvNT_6ParamsE,"ax",@progbits
	.align	128
.text._ZN7cutlass13device_kernelIN5flash11enable_sm90INS1_16FlashAttnFwdSm90INS1_25CollectiveMainloopFwdSm90ILi2EN4cute5tupleIJNS5_1CILi1EEES8_S8_EEENS6_IJNS7_ILi128EEENS7_ILi64EEENS7_ILi256EEEEEELi256ENS_10bfloat16_tEfNS_4arch4Sm90ELb0ELb1ELb0ELb1ELb0ELb1ELb0ELb1ELb1ELb1ELb0ELb0EEENS1_21CollectiveEpilogueFwdINS6_IJSA_SC_SB_EEES9_SE_SG_Li256ELb1ELb1ELb0ELb0EEENS1_36VarlenDynamicPersistentTileSchedulerILi128ELi64ELi256ELi128ELb0ELb1ELb1ELb1ELb0ELb1EEEEEEEEEvNT_6ParamsE:
        .type           _ZN7cutlass13device_kernelIN5flash11enable_sm90INS1_16FlashAttnFwdSm90INS1_25CollectiveMainloopFwdSm90ILi2EN4cute5tupleIJNS5_1CILi1EEES8_S8_EEENS6_IJNS7_ILi128EEENS7_ILi64EEENS7_ILi256EEEEEELi256ENS_10bfloat16_tEfNS_4arch4Sm90ELb0ELb1ELb0ELb1ELb0ELb1ELb0ELb1ELb1ELb1ELb0ELb0EEENS1_21CollectiveEpilogueFwdINS6_IJSA_SC_SB_EEES9_SE_SG_Li256ELb1ELb1ELb0ELb0EEENS1_36VarlenDynamicPersistentTileSchedulerILi128ELi64ELi256ELi128ELb0ELb1ELb1ELb1ELb0ELb1EEEEEEEEEvNT_6ParamsE,@function
        .size           _ZN7cutlass13device_kernelIN5flash11enable_sm90INS1_16FlashAttnFwdSm90INS1_25CollectiveMainloopFwdSm90ILi2EN4cute5tupleIJNS5_1CILi1EEES8_S8_EEENS6_IJNS7_ILi128EEENS7_ILi64EEENS7_ILi256EEEEEELi256ENS_10bfloat16_tEfNS_4arch4Sm90ELb0ELb1ELb0ELb1ELb0ELb1ELb0ELb1ELb1ELb1ELb0ELb0EEENS1_21CollectiveEpilogueFwdINS6_IJSA_SC_SB_EEES9_SE_SG_Li256ELb1ELb1ELb0ELb0EEENS1_36VarlenDynamicPersistentTileSchedulerILi128ELi64ELi256ELi128ELb0ELb1ELb1ELb1ELb0ELb1EEEEEEEEEvNT_6ParamsE,(.L_x_3430 - _ZN7cutlass13device_kernelIN5flash11enable_sm90INS1_16FlashAttnFwdSm90INS1_25CollectiveMainloopFwdSm90ILi2EN4cute5tupleIJNS5_1CILi1EEES8_S8_EEENS6_IJNS7_ILi128EEENS7_ILi64EEENS7_ILi256EEEEEELi256ENS_10bfloat16_tEfNS_4arch4Sm90ELb0ELb1ELb0ELb1ELb0ELb1ELb0ELb1ELb1ELb1ELb0ELb0EEENS1_21CollectiveEpilogueFwdINS6_IJSA_SC_SB_EEES9_SE_SG_Li256ELb1ELb1ELb0ELb0EEENS1_36VarlenDynamicPersistentTileSchedulerILi128ELi64ELi256ELi128ELb0ELb1ELb1ELb1ELb0ELb1EEEEEEEEEvNT_6ParamsE)
        .other          _ZN7cutlass13device_kernelIN5flash11enable_sm90INS1_16FlashAttnFwdSm90INS1_25CollectiveMainloopFwdSm90ILi2EN4cute5tupleIJNS5_1CILi1EEES8_S8_EEENS6_IJNS7_ILi128EEENS7_ILi64EEENS7_ILi256EEEEEELi256ENS_10bfloat16_tEfNS_4arch4Sm90ELb0ELb1ELb0ELb1ELb0ELb1ELb0ELb1ELb1ELb1ELb0ELb0EEENS1_21CollectiveEpilogueFwdINS6_IJSA_SC_SB_EEES9_SE_SG_Li256ELb1ELb1ELb0ELb0EEENS1_36VarlenDynamicPersistentTileSchedulerILi128ELi64ELi256ELi128ELb0ELb1ELb1ELb1ELb0ELb1EEEEEEEEEvNT_6ParamsE,@"STO_CUDA_ENTRY STV_DEFAULT"
_ZN7cutlass13device_kernelIN5flash11enable_sm90INS1_16FlashAttnFwdSm90INS1_25CollectiveMainloopFwdSm90ILi2EN4cute5tupleIJNS5_1CILi1EEES8_S8_EEENS6_IJNS7_ILi128EEENS7_ILi64EEENS7_ILi256EEEEEELi256ENS_10bfloat16_tEfNS_4arch4Sm90ELb0ELb1ELb0ELb1ELb0ELb1ELb0ELb1ELb1ELb1ELb0ELb0EEENS1_21CollectiveEpilogueFwdINS6_IJSA_SC_SB_EEES9_SE_SG_Li256ELb1ELb1ELb0ELb0EEENS1_36VarlenDynamicPersistentTileSchedulerILi128ELi64ELi256ELi128ELb0ELb1ELb1ELb1ELb0ELb1EEEEEEEEEvNT_6ParamsE:
        /* <DEDUP_REMOVED lines=24> */
.L_x_1737:
[----:B------:R-:W-:Y:S05]  /*0180*/  BSYNC B0 ;  /* 0x0000000000007941 */ /* 0x000fea0003800000 */
.L_x_1736:
        /* <DEDUP_REMOVED lines=41> */
.L_x_1738:
        /* <DEDUP_REMOVED lines=22> */
.L_x_1739:
        /* <DEDUP_REMOVED lines=18> */
.L_x_1740:
        /* <DEDUP_REMOVED lines=22> */
.L_x_1741:
        /* <DEDUP_REMOVED lines=22> */
.L_x_1742:
[----:B0-----:R-:W-:Y:S01]  /*0960*/  UMOV UR4, 0x1 ;  /* 0x0000000100047882 */ /* 0x001fe20000000000 */
[----:B------:R-:W-:Y:S01]  /*0970*/  PLOP3.LUT P0, PT, PT, PT, UP0, 0x80, 0x0 ;  /* 0x000000000000781c */ /* 0x000fe20003f0f008 */
[----:B------:R-:W-:Y:S01]  /*0980*/  USEL UR4, UR4, 0x2, !UP0 ;  /* 0x0000000204047887 */ /* 0x000fe2000c000000 */
[----:B------:R-:W-:Y:S01]  /*0990*/  NOP ;  /* 0x0000000000007918 */ /* 0x000fe20000000000 */
[----:B------:R-:W-:Y:S04]  /*09a0*/  BSSY B9, `(.L_x_1743) ;  /* 0x0002a93000097945 */ /* 0x000fe80003800000 */
[----:B------:R-:W-:-:S05]  /*09b0*/  IMAD.U32 R2, RZ, RZ, UR4 ;  /* 0x00000004ff027e24 */ /* 0x000fca000f8e00ff */
[----:B------:R0:W-:Y:S01]  /*09c0*/  STL [R1+0x94], R2 ;  /* 0x0000940201007387 */ /* 0x0001e20000100800 */
[----:B-12-4-:R-:W-:Y:S06]  /*09d0*/  BAR.SYNC.DEFER_BLOCKING 0x0 ;  /* 0x0000000000007b1d */ /* 0x016fec0000010000 */
[----:B------:R-:W-:Y:S05]  /*09e0*/  @!P0 BRA `(.L_x_1744) ;  /* 0x0000021400288947 */ /* 0x000fea0003800000 */
.L_x_1745:
        /* <DEDUP_REMOVED lines=15> */
[----:B------:R-:W2:Y:S01]  /*0ae0*/  LDL R0, [R1+0x94] ;  /* 0x0000940001007983 */ /* 0x000ea20000100800 */
[----:B------:R-:W-:Y:S02]  /*0af0*/  VIADD R4, R4, 0xffffff80 ;  /* 0xffffff8004047836 */ /* 0x000fe40000000000 */
[----:B------:R-:W-:Y:S02]  /*0b00*/  IMAD.MOV.U32 R237, RZ, RZ, RZ ;  /* 0x000000ffffed7224 */ /* 0x000fe400078e00ff */
[----:B------:R-:W-:Y:S01]  /*0b10*/  IMAD.MOV.U32 R219, RZ, RZ, RZ ;  /* 0x000000ffffdb7224 */ /* 0x000fe200078e00ff */
[----:B------:R-:W-:-:S04]  /*0b20*/  SHF.R.S32.HI R3, RZ, 0x1f, R4 ;  /* 0x0000001fff037819 */ /* 0x000fc80000011404 */
[CC--:B------:R-:W-:Y:S02]  /*0b30*/  LEA.HI R5, R3.reuse, R4.reuse, RZ, 0x5 ;  /* 0x0000000403057211 */ /* 0x0c0fe400078f28ff */
[CC--:B0-----:R-:W-:Y:S02]  /*0b40*/  LEA.HI R2, R3.reuse, R4.reuse, RZ, 0x4 ;  /* 0x0000000403027211 */ /* 0x0c1fe400078f20ff */
[----:B------:R-:W-:Y:S01]  /*0b50*/  LEA.HI R8, R3, R4, RZ, 0x2 ;  /* 0x0000000403087211 */ /* 0x000fe200078f10ff */
[----:B------:R-:W-:Y:S01]  /*0b60*/  IMAD.SHL.U32 R6, R5, 0x20, RZ ;  /* 0x0000002005067824 */ /* 0x000fe200078e00ff */
[----:B------:R-:W-:Y:S02]  /*0b70*/  SHF.R.S32.HI R7, RZ, 0x4, R2 ;  /* 0x00000004ff077819 */ /* 0x000fe40000011402 */
[C---:B------:R-:W-:Y:S02]  /*0b80*/  LOP3.LUT R5, R2.reuse, 0x3fffff0, RZ, 0xc0, !PT ;  /* 0x03fffff002057812 */ /* 0x040fe400078ec0ff */
[----:B------:R-:W-:-:S02]  /*0b90*/  LEA.HI R2, R2, R7, RZ, 0x1 ;  /* 0x0000000702027211 */ /* 0x000fc400078f08ff */
[----:B------:R-:W-:Y:S01]  /*0ba0*/  LOP3.LUT R6, R6, 0xfffffc00, RZ, 0xc0, !PT ;  /* 0xfffffc0006067812 */ /* 0x000fe200078ec0ff */
[----:B------:R-:W-:Y:S01]  /*0bb0*/  IMAD.IADD R5, R4, 0x1, -R5 ;  /* 0x0000000104057824 */ /* 0x000fe200078e0a05 */
[-C--:B------:R-:W-:Y:S02]  /*0bc0*/  LEA.HI R218, R3, R4.reuse, RZ, 0x3 ;  /* 0x0000000403da7211 */ /* 0x080fe400078f18ff */
[----:B------:R-:W-:Y:S01]  /*0bd0*/  LOP3.LUT R2, R2, 0x1ffffffe, RZ, 0xc0, !PT ;  /* 0x1ffffffe02027812 */ /* 0x000fe200078ec0ff */
[----:B------:R-:W-:Y:S01]  /*0be0*/  IMAD R5, R5, 0x40, R6 ;  /* 0x0000004005057824 */ /* 0x000fe200078e0206 */
[----:B------:R-:W-:-:S03]  /*0bf0*/  LEA.HI R6, R3, R4, RZ, 0x6 ;  /* 0x0000000403067211 */ /* 0x000fc600078f30ff */
[----:B------:R-:W-:Y:S02]  /*0c00*/  IMAD.IADD R2, R7, 0x1, -R2 ;  /* 0x0000000107027824 */ /* 0x000fe400078e0a02 */
[----:B------:R-:W-:Y:S02]  /*0c10*/  IMAD.SHL.U32 R6, R6, 0x8, RZ ;  /* 0x0000000806067824 */ /* 0x000fe400078e00ff */
[----:B------:R-:W-:-:S03]  /*0c20*/  IMAD R2, R2, 0x8, R5 ;  /* 0x0000000802027824 */ /* 0x000fc600078e0205 */
[----:B------:R-:W-:Y:S02]  /*0c30*/  LOP3.LUT R29, R6, 0xfffffe00, RZ, 0xc0, !PT ;  /* 0xfffffe00061d7812 */ /* 0x000fe400078ec0ff */
[----:B--2---:R-:W-:Y:S02]  /*0c40*/  R2UR UR4, R0 ;  /* 0x00000000000472ca */ /* 0x004fe400000e0000 */
[----:B------:R-:W-:Y:S02]  /*0c50*/  LEA.HI R0, R3, R4, RZ, 0x7 ;  /* 0x0000000403007211 */ /* 0x000fe400078f38ff */
[----:B------:R-:W-:Y:S02]  /*0c60*/  LOP3.LUT R3, R218, 0xfffffff8, RZ, 0xc0, !PT ;  /* 0xfffffff8da037812 */ /* 0x000fe400078ec0ff */
[----:B------:R-:W-:Y:S02]  /*0c70*/  LOP3.LUT R9, R0, 0xffffff80, RZ, 0xc0, !PT ;  /* 0xffffff8000097812 */ /* 0x000fe400078ec0ff */
[----:B------:R-:W-:Y:S01]  /*0c80*/  SHF.R.S32.HI R218, RZ, 0x3, R218 ;  /* 0x00000003ffda7819 */ /* 0x000fe200000114da */
[C---:B------:R-:W-:Y:S01]  /*0c90*/  IMAD.IADD R14, R4.reuse, 0x1, -R3 ;  /* 0x00000001040e7824 */ /* 0x040fe200078e0a03 */
[----:B------:R-:W-:Y:S01]  /*0ca0*/  SHF.R.S32.HI R13, RZ, 0x7, R0 ;  /* 0x00000007ff0d7819 */ /* 0x000fe20000011400 */
[----:B------:R-:W-:Y:S01]  /*0cb0*/  IMAD.IADD R20, R4, 0x1, -R9 ;  /* 0x0000000104147824 */ /* 0x000fe200078e0a09 */
[----:B------:R-:W-:Y:S01]  /*0cc0*/  LOP3.LUT R9, R8, 0xfffffffc, RZ, 0xc0, !PT ;  /* 0xfffffffc08097812 */ /* 0x000fe200078ec0ff */
[----:B------:R-:W-:Y:S01]  /*0cd0*/  IMAD.SHL.U32 R18, R14, 0x8, RZ ;  /* 0x000000080e127824 */ /* 0x000fe200078e00ff */
[----:B------:R-:W-:Y:S01]  /*0ce0*/  LEA.HI R0, R0, R13, RZ, 0x1 ;  /* 0x0000000d00007211 */ /* 0x000fe200078f08ff */
[----:B------:R-:W-:Y:S01]  /*0cf0*/  IMAD.SHL.U32 R200, R14, 0x4, RZ ;  /* 0x000000040ec87824 */ /* 0x000fe200078e00ff */
[----:B------:R-:W-:Y:S01]  /*0d00*/  SHF.R.S32.HI R8, RZ, 0x1f, R20 ;  /* 0x0000001fff087819 */ /* 0x000fe20000011414 */
[----:B------:R-:W-:Y:S01]  /*0d10*/  IMAD.IADD R11, R4, 0x1, -R9 ;  /* 0x00000001040b7824 */ /* 0x000fe200078e0a09 */
[----:B------:R-:W-:Y:S01]  /*0d20*/  STL [R1+0x68], R20 ;  /* 0x0000681401007387 */ /* 0x000fe20000100800 */
[----:B------:R-:W-:Y:S01]  /*0d30*/  VIADD R4, R218, 0x40 ;  /* 0x00000040da047836 */ /* 0x000fe20000000000 */
[----:B------:R-:W-:Y:S01]  /*0d40*/  LEA.HI R7, R8, R20, RZ, 0x2 ;  /* 0x0000001408077211 */ /* 0x000fe200078f10ff */
[----:B------:R-:W-:Y:S01]  /*0d50*/  VIADD R233, R200, 0x40 ;  /* 0x00000040c8e97836 */ /* 0x000fe20000000000 */
[----:B------:R-:W-:Y:S01]  /*0d60*/  STL [R1+0x40], R14 ;  /* 0x0000400e01007387 */ /* 0x000fe20000100800 */
[----:B------:R-:W-:Y:S01]  /*0d70*/  LEA.HI R12, R11, R11, RZ, 0x1 ;  /* 0x0000000b0b0c7211 */ /* 0x000fe200078f08ff */
[----:B------:R-:W-:Y:S01]  /*0d80*/  VIADD R22, R218, 0x20 ;  /* 0x00000020da167836 */ /* 0x000fe20000000000 */
[--C-:B------:R-:W-:Y:S01]  /*0d90*/  SHF.R.S32.HI R9, RZ, 0x2, R7.reuse ;  /* 0x00000002ff097819 */ /* 0x100fe20000011407 */
[----:B------:R0:W-:Y:S01]  /*0da0*/  STL [R1+0x90], R2 ;  /* 0x0000900201007387 */ /* 0x0001e20000100800 */
[----:B------:R-:W-:Y:S01]  /*0db0*/  SHF.R.S32.HI R10, RZ, 0x1f, R7 ;  /* 0x0000001fff0a7819 */ /* 0x000fe20000011407 */
[----:B------:R-:W-:Y:S01]  /*0dc0*/  IMAD.IADD R226, R200, 0x1, R233 ;  /* 0x00000001c8e27824 */ /* 0x000fe200078e02e9 */
[----:B------:R-:W-:Y:S01]  /*0dd0*/  SHF.R.S32.HI R3, RZ, 0x1f, R4 ;  /* 0x0000001fff037819 */ /* 0x000fe20000011404 */
[----:B------:R1:W-:Y:S01]  /*0de0*/  STL [R1+0x88], R13 ;  /* 0x0000880d01007387 */ /* 0x0003e20000100800 */
[----:B------:R-:W-:Y:S01]  /*0df0*/  LEA.HI R10, R10, R9, RZ, 0x3 ;  /* 0x000000090a0a7211 */ /* 0x000fe200078f18ff */
[C---:B------:R-:W-:Y:S01]  /*0e00*/  VIADD R21, R218.reuse, 0x60 ;  /* 0x00000060da157836 */ /* 0x040fe20000000000 */
[----:B------:R-:W-:Y:S01]  /*0e10*/  LEA.HI R3, R3, R4, RZ, 0x3 ;  /* 0x0000000403037211 */ /* 0x000fe200078f18ff */
[----:B------:R-:W-:Y:S01]  /*0e20*/  IMAD.SHL.U32 R17, R218, 0x40, RZ ;  /* 0x00000040da117824 */ /* 0x000fe200078e00ff */
[----:B------:R-:W-:Y:S01]  /*0e30*/  LOP3.LUT R10, R10, 0xfffffff8, RZ, 0xc0, !PT ;  /* 0xfffffff80a0a7812 */ /* 0x000fe200078ec0ff */
[----:B0-----:R-:W-:Y:S01]  /*0e40*/  IMAD.SHL.U32 R2, R4, 0x40, RZ ;  /* 0x0000004004027824 */ /* 0x001fe200078e00ff */
[----:B------:R-:W-:Y:S01]  /*0e50*/  LOP3.LUT R12, R12, 0x1ffffffe, RZ, 0xc0, !PT ;  /* 0x1ffffffe0c0c7812 */ /* 0x000fe200078ec0ff */
[----:B------:R-:W-:Y:S01]  /*0e60*/  IMAD.SHL.U32 R3, R3, 0x40, RZ ;  /* 0x0000004003037824 */ /* 0x000fe200078e00ff */
[----:B------:R-:W-:Y:S01]  /*0e70*/  LEA.HI R8, R8, R20, RZ, 0x5 ;  /* 0x0000001408087211 */ /* 0x000fe200078f28ff */
[----:B------:R-:W-:Y:S01]  /*0e80*/  IMAD.IADD R9, R9, 0x1, -R10 ;  /* 0x0000000109097824 */ /* 0x000fe200078e0a0a */
[----:B------:R-:W-:Y:S01]  /*0e90*/  LOP3.LUT R10, R2, 0x1c0, RZ, 0xc0, !PT ;  /* 0x000001c0020a7812 */ /* 0x000fe200078ec0ff */
[----:B------:R-:W-:Y:S01]  /*0ea0*/  IMAD.IADD R12, R11, 0x1, -R12 ;  /* 0x000000010b0c7824 */ /* 0x000fe200078e0a0c */
[----:B------:R-:W-:Y:S01]  /*0eb0*/  LOP3.LUT R0, R0, 0x3fffffe, RZ, 0xc0, !PT ;  /* 0x03fffffe00007812 */ /* 0x000fe200078ec0ff */
[----:B------:R-:W-:Y:S01]  /*0ec0*/  IMAD.SHL.U32 R6, R21, 0x40, RZ ;  /* 0x0000004015067824 */ /* 0x000fe200078e00ff */
[----:B------:R-:W-:Y:S01]  /*0ed0*/  LOP3.LUT R2, R10, 0x38, R18, 0xf8, !PT ;  /* 0x000000380a027812 */ /* 0x000fe200078ef812 */
[----:B------:R-:W-:Y:S01]  /*0ee0*/  ULOP3.LUT UR4, UR4, 0x1, URZ, 0xfc, !UPT ;  /* 0x0000000104047892 */ /* 0x000fe2000f8efc3f */
[----:B------:R-:W-:Y:S01]  /*0ef0*/  SHF.R.U32.HI R11, RZ, 0x3, R10 ;  /* 0x00000003ff0b7819 */ /* 0x000fe2000001160a */
[----:B------:R-:W-:Y:S01]  /*0f00*/  IMAD.IADD R0, R13, 0x1, -R0 ;  /* 0x000000010d007824 */ /* 0x000fe200078e0a00 */
[----:B------:R-:W-:Y:S01]  /*0f10*/  LOP3.LUT R15, R3, 0xfffffe00, RZ, 0xc0, !PT ;  /* 0xfffffe00030f7812 */ /* 0x000fe200078ec0ff */
[----:B------:R-:W-:Y:S01]  /*0f20*/  VIADD R26, R18, 0x80 ;  /* 0x00000080121a7836 */ /* 0x000fe20000000000 */
[----:B------:R-:W-:Y:S01]  /*0f30*/  SHF.R.S32.HI R8, RZ, 0x5, R8 ;  /* 0x00000005ff087819 */ /* 0x000fe20000011408 */
[----:B------:R-:W-:Y:S01]  /*0f40*/  VIADD R234, R200, 0x20 ;  /* 0x00000020c8ea7836 */ /* 0x000fe20000000000 */
[----:B-1----:R-:W-:Y:S01]  /*0f50*/  LOP3.LUT R13, R15, R2, R11, 0xf6, !PT ;  /* 0x000000020f0d7212 */ /* 0x002fe200078ef60b */
[----:B------:R0:W-:Y:S01]  /*0f60*/  STL [R1+0x64], R15 ;  /* 0x0000640f01007387 */ /* 0x0001e20000100800 */
[----:B------:R-:W-:Y:S01]  /*0f70*/  SHF.R.S32.HI R2, RZ, 0x1f, R22 ;  /* 0x0000001fff027819 */ /* 0x000fe20000011416 */
[----:B------:R-:W-:Y:S01]  /*0f80*/  IMAD R9, R8, 0x10, R9 ;  /* 0x0000001008097824 */ /* 0x000fe200078e0209 */
[----:B------:R-:W-:Y:S01]  /*0f90*/  SHF.R.S32.HI R5, RZ, 0x1f, R226 ;  /* 0x0000001fff057819 */ /* 0x000fe200000114e2 */
[----:B------:R-:W-:Y:S01]  /*0fa0*/  VIADD R235, R200, 0x60 ;  /* 0x00000060c8eb7836 */ /* 0x000fe20000000000 */
[----:B------:R-:W-:Y:S01]  /*0fb0*/  LEA.HI R2, R2, R22, RZ, 0x3 ;  /* 0x0000001602027211 */ /* 0x000fe200078f18ff */
[----:B------:R-:W-:Y:S01]  /*0fc0*/  IMAD R14, R0, 0x40, R9 ;  /* 0x00000040000e7824 */ /* 0x000fe200078e0209 */
[CC--:B------:R-:W-:Y:S01]  /*0fd0*/  LEA.HI R4, R5.reuse, R226.reuse, RZ, 0x3 ;  /* 0x000000e205047211 */ /* 0x0c0fe200078f18ff */
[----:B------:R-:W-:Y:S01]  /*0fe0*/  IMAD.SHL.U32 R0, R22, 0x40, RZ ;  /* 0x0000004016007824 */ /* 0x000fe200078e00ff */
[----:B------:R-:W-:Y:S01]  /*0ff0*/  SHF.R.S32.HI R8, RZ, 0x1f, R21 ;  /* 0x0000001fff087819 */ /* 0x000fe20000011415 */
[----:B------:R-:W-:Y:S01]  /*1000*/  IMAD.SHL.U32 R2, R2, 0x40, RZ ;  /* 0x0000004002027824 */ /* 0x000fe200078e00ff */
[----:B------:R-:W-:Y:S01]  /*1010*/  LEA.HI R5, R5, R226, RZ, 0x6 ;  /* 0x000000e205057211 */ /* 0x000fe200078f30ff */
[----:B------:R-:W-:Y:S01]  /*1020*/  STL [R1+0x8c], R14 ;  /* 0x00008c0e01007387 */ /* 0x000fe20000100800 */
[----:B------:R-:W-:Y:S01]  /*1030*/  LOP3.LUT R28, R0, 0x1c0, RZ, 0xc0, !PT ;  /* 0x000001c0001c7812 */ /* 0x000fe200078ec0ff */
[----:B------:R-:W-:Y:S01]  /*1040*/  IMAD.MOV.U32 R22, RZ, RZ, RZ ;  /* 0x000000ffff167224 */ /* 0x000fe200078e00ff */
[----:B------:R-:W-:Y:S01]  /*1050*/  LEA.HI R8, R8, R21, RZ, 0x3 ;  /* 0x0000001508087211 */ /* 0x000fe200078f18ff */
[----:B------:R-:W-:Y:S01]  /*1060*/  IMAD.SHL.U32 R5, R5, 0x80, RZ ;  /* 0x0000008005057824 */ /* 0x000fe200078e00ff */
[----:B------:R-:W-:Y:S01]  /*1070*/  LOP3.LUT R24, R2, 0xfffffe00, RZ, 0xc0, !PT ;  /* 0xfffffe0002187812 */ /* 0x000fe200078ec0ff */
[----:B------:R-:W-:Y:S01]  /*1080*/  STL [R1+0x28], R29 ;  /* 0x0000281d01007387 */ /* 0x000fe20000100800 */
[----:B------:R-:W-:Y:S01]  /*1090*/  SHF.R.U32.HI R25, RZ, 0x3, R28 ;  /* 0x00000003ff197819 */ /* 0x000fe2000001161c */
[----:B------:R-:W-:Y:S01]  /*10a0*/  IMAD.SHL.U32 R8, R8, 0x40, RZ ;  /* 0x0000004008087824 */ /* 0x000fe200078e00ff */
[--C-:B------:R-:W-:Y:S01]  /*10b0*/  LOP3.LUT R2, R28, 0x38, R4.reuse, 0xf8, !PT ;  /* 0x000000381c027812 */ /* 0x100fe200078ef804 */
[----:B------:R-:W-:Y:S01]  /*10c0*/  STL [R1+0x24], R24 ;  /* 0x0000241801007387 */ /* 0x000fe20000100800 */
[----:B------:R-:W-:-:S02]  /*10d0*/  LOP3.LUT R10, R10, 0x38, R4, 0xf8, !PT ;  /* 0x000000380a0a7812 */ /* 0x000fc400078ef804 */
[----:B------:R-:W-:Y:S02]  /*10e0*/  LOP3.LUT R27, R6, 0x1c0, RZ, 0xc0, !PT ;  /* 0x000001c0061b7812 */ /* 0x000fe400078ec0ff */
[----:B------:R-:W-:Y:S02]  /*10f0*/  LOP3.LUT R3, R17, 0x1c0, RZ, 0xc0, !PT ;  /* 0x000001c011037812 */ /* 0x000fe400078ec0ff */
[----:B------:R-:W-:Y:S02]  /*1100*/  LOP3.LUT R0, R4, 0x38, RZ, 0xc0, !PT ;  /* 0x0000003804007812 */ /* 0x000fe400078ec0ff */
[----:B------:R-:W-:Y:S02]  /*1110*/  LOP3.LUT R5, R5, 0xffffe000, RZ, 0xc0, !PT ;  /* 0xffffe00005057812 */ /* 0x000fe400078ec0ff */
[----:B------:R-:W-:Y:S02]  /*1120*/  LOP3.LUT R2, R2, R25, RZ, 0x3c, !PT ;  /* 0x0000001902027212 */ /* 0x000fe400078e3cff */
[----:B------:R-:W-:-:S02]  /*1130*/  LOP3.LUT R10, R10, R11, RZ, 0x3c, !PT ;  /* 0x0000000b0a0a7212 */ /* 0x000fc400078e3cff */
[----:B------:R-:W-:Y:S02]  /*1140*/  SHF.R.U32.HI R23, RZ, 0x3, R27 ;  /* 0x00000003ff177819 */ /* 0x000fe4000001161b */
[----:B------:R-:W-:Y:S02]  /*1150*/  LOP3.LUT R21, R8, 0xfffffe00, RZ, 0xc0, !PT ;  /* 0xfffffe0008157812 */ /* 0x000fe400078ec0ff */
[----:B------:R-:W-:Y:S02]  /*1160*/  LOP3.LUT R6, R27, 0x38, R4, 0xf8, !PT ;  /* 0x000000381b067812 */ /* 0x000fe400078ef804 */
[----:B------:R-:W-:Y:S01]  /*1170*/  SHF.R.U32.HI R30, RZ, 0x3, R3 ;  /* 0x00000003ff1e7819 */ /* 0x000fe20000011603 */
[----:B------:R-:W-:Y:S01]  /*1180*/  STL [R1+0x60], R21 ;  /* 0x0000601501007387 */ /* 0x000fe20000100800 */
[----:B------:R-:W-:Y:S01]  /*1190*/  LOP3.LUT R0, R0, 0x1c0, R17, 0xf8, !PT ;  /* 0x000001c000007812 */ /* 0x000fe200078ef811 */
[----:B------:R-:W-:Y:S01]  /*11a0*/  IMAD.MOV.U32 R17, RZ, RZ, RZ ;  /* 0x000000ffff117224 */ /* 0x000fe200078e00ff */
[----:B------:R-:W-:Y:S01]  /*11b0*/  IADD3 R9, R2, R5, R24 ;  /* 0x0000000502097210 */ /* 0x000fe20007ffe018 */
[----:B------:R-:W-:Y:S01]  /*11c0*/  IMAD.U32 R2, RZ, RZ, UR4 ;  /* 0x00000004ff027e24 */ /* 0x000fe2000f8e00ff */
[----:B------:R-:W-:Y:S01]  /*11d0*/  LOP3.LUT R3, R3, 0x38, R18, 0xf8, !PT ;  /* 0x0000003803037812 */ /* 0x000fe200078ef812 */
[----:B------:R-:W-:Y:S01]  /*11e0*/  STL [R1+0x54], RZ ;  /* 0x000054ff01007387 */ /* 0x000fe20000100800 */
[----:B------:R-:W-:-:S02]  /*11f0*/  LOP3.LUT R6, R6, R23, RZ, 0x3c, !PT ;  /* 0x0000001706067212 */ /* 0x000fc400078e3cff */
[----:B------:R-:W-:Y:S01]  /*1200*/  IADD3 R11, R10, R5, R15 ;  /* 0x000000050a0b7210 */ /* 0x000fe20007ffe00f */
[----:B------:R-:W-:Y:S01]  /*1210*/  VIADD R10, R18, 0xc0 ;  /* 0x000000c0120a7836 */ /* 0x000fe20000000000 */
[----:B------:R-:W-:Y:S01]  /*1220*/  LOP3.LUT R0, R0, R30, RZ, 0x3c, !PT ;  /* 0x0000001e00007212 */ /* 0x000fe200078e3cff */
[----:B------:R1:W-:Y:S01]  /*1230*/  STL [R1+0x20], R2 ;  /* 0x0000200201007387 */ /* 0x0003e20000100800 */
[----:B------:R-:W-:Y:S02]  /*1240*/  LOP3.LUT R8, R29, R3, R30, 0xf6, !PT ;  /* 0x000000031d087212 */ /* 0x000fe400078ef61e */
[----:B------:R-:W-:Y:S01]  /*1250*/  SHF.R.S32.HI R3, RZ, 0x1f, R26 ;  /* 0x0000001fff037819 */ /* 0x000fe2000001141a */
[----:B------:R-:W-:Y:S01]  /*1260*/  STL [R1+0xc], R26 ;  /* 0x00000c1a01007387 */ /* 0x000fe20000100800 */
[-C--:B0-----:R-:W-:Y:S02]  /*1270*/  IADD3 R15, R6, R5.reuse, R21 ;  /* 0x00000005060f7210 */ /* 0x081fe40007ffe015 */
[----:B------:R-:W-:Y:S01]  /*1280*/  IADD3 R5, R0, R5, R29 ;  /* 0x0000000500057210 */ /* 0x000fe20007ffe01d */
[----:B------:R-:W-:Y:S01]  /*1290*/  VIADD R0, R16, 0x10400 ;  /* 0x0001040010007836 */ /* 0x000fe20000000000 */
[----:B------:R0:W-:Y:S01]  /*12a0*/  STL [R1+0x10], R10 ;  /* 0x0000100a01007387 */ /* 0x0001e20000100800 */
[----:B-1----:R-:W-:-:S02]  /*12b0*/  SHF.R.S32.HI R2, RZ, 0x1f, R218 ;  /* 0x0000001fff027819 */ /* 0x002fc400000114da */
[--C-:B------:R-:W-:Y:S01]  /*12c0*/  LOP3.LUT R2, R28, 0x38, R18.reuse, 0xf8, !PT ;  /* 0x000000381c027812 */ /* 0x100fe200078ef812 */
[----:B------:R-:W-:Y:S01]  /*12d0*/  STL [R1+0x3c], R8 ;  /* 0x00003c0801007387 */ /* 0x000fe20000100800 */
[----:B------:R-:W-:Y:S02]  /*12e0*/  LOP3.LUT R6, R27, 0x38, R18, 0xf8, !PT ;  /* 0x000000381b067812 */ /* 0x000fe400078ef812 */
[----:B------:R-:W-:Y:S01]  /*12f0*/  LOP3.LUT R229, R7, 0x7ffffffc, RZ, 0xc0, !PT ;  /* 0x7ffffffc07e57812 */ /* 0x000fe200078ec0ff */
[----:B------:R1:W-:Y:S01]  /*1300*/  STL [R1+0x5c], R3 ;  /* 0x00005c0301007387 */ /* 0x0003e20000100800 */
[----:B------:R-:W-:Y:S02]  /*1310*/  LOP3.LUT R7, R21, R6, R23, 0xf6, !PT ;  /* 0x0000000615077212 */ /* 0x000fe400078ef617 */
[----:B0-----:R-:W-:Y:S01]  /*1320*/  SHF.R.S32.HI R10, RZ, 0x1f, R10 ;  /* 0x0000001fff0a7819 */ /* 0x001fe2000001140a */
[----:B------:R-:W-:Y:S01]  /*1330*/  IMAD.IADD R229, R20, 0x1, -R229 ;  /* 0x0000000114e57824 */ /* 0x000fe200078e0ae5 */
[----:B------:R-:W-:-:S03]  /*1340*/  SHF.R.S32.HI R19, RZ, 0x1f, R18 ;  /* 0x0000001fff137819 */ /* 0x000fc60000011412 */
[----:B------:R-:W-:Y:S01]  /*1350*/  STL [R1+0x58], R10 ;  /* 0x0000580a01007387 */ /* 0x000fe20000100800 */
[----:B-1----:R-:W-:Y:S01]  /*1360*/  LOP3.LUT R3, R24, R2, R25, 0xf6, !PT ;  /* 0x0000000218037212 */ /* 0x002fe200078ef619 */
[----:B------:R-:W-:-:S04]  /*1370*/  IMAD R2, R13, 0x2, R0 ;  /* 0x000000020d027824 */ /* 0x000fc800078e0200 */
[--C-:B------:R-:W-:Y:S01]  /*1380*/  IMAD R6, R3, 0x2, R0.reuse ;  /* 0x0000000203067824 */ /* 0x100fe200078e0200 */
[----:B------:R0:W-:Y:S01]  /*1390*/  STL [R1+0x78], R2 ;  /* 0x0000780201007387 */ /* 0x0001e20000100800 */
[----:B------:R-:W-:-:S03]  /*13a0*/  IMAD R3, R7, 0x2, R0 ;  /* 0x0000000207037824 */ /* 0x000fc600078e0200 */
[----:B------:R1:W-:Y:S04]  /*13b0*/  STL [R1+0x80], R6 ;  /* 0x0000800601007387 */ /* 0x0003e80000100800 */
[----:B------:R2:W-:Y:S01]  /*13c0*/  STL [R1+0x70], R3 ;  /* 0x0000700301007387 */ /* 0x0005e20000100800 */
[--C-:B0-----:R-:W-:Y:S02]  /*13d0*/  IMAD R2, R9, 0x2, R0.reuse ;  /* 0x0000000209027824 */ /* 0x101fe400078e0200 */
[----:B-1----:R-:W-:-:S03]  /*13e0*/  IMAD R6, R11, 0x2, R0 ;  /* 0x000000020b067824 */ /* 0x002fc600078e0200 */
[----:B------:R0:W-:Y:S01]  /*13f0*/  STL [R1+0x7c], R2 ;  /* 0x00007c0201007387 */ /* 0x0001e20000100800 */
[----:B--2---:R-:W-:-:S03]  /*1400*/  IMAD R3, R15, 0x2, R0 ;  /* 0x000000020f037824 */ /* 0x004fc600078e0200 */
[----:B------:R-:W-:Y:S04]  /*1410*/  STL [R1+0x74], R6 ;  /* 0x0000740601007387 */ /* 0x000fe80000100800 */
[----:B------:R1:W-:Y:S01]  /*1420*/  STL [R1+0x6c], R3 ;  /* 0x00006c0301007387 */ /* 0x0003e20000100800 */
[--C-:B0-----:R-:W-:Y:S02]  /*1430*/  IMAD R2, R5, 0x2, R0.reuse ;  /* 0x0000000205027824 */ /* 0x101fe400078e0200 */
[----:B------:R-:W-:-:S03]  /*1440*/  IMAD R0, R8, 0x2, R0 ;  /* 0x0000000208007824 */ /* 0x000fc600078e0200 */
[----:B------:R0:W-:Y:S01]  /*1450*/  STL [R1+0x84], R2 ;  /* 0x0000840201007387 */ /* 0x0001e20000100800 */
[----:B-1----:R-:W-:-:S03]  /*1460*/  SHF.R.S32.HI R3, RZ, 0x3, R4 ;  /* 0x00000003ff037819 */ /* 0x002fc60000011404 */
[----:B------:R1:W-:Y:S04]  /*1470*/  STL [R1+0x30], R0 ;  /* 0x0000300001007387 */ /* 0x0003e80000100800 */
[----:B------:R2:W-:Y:S01]  /*1480*/  STL [R1+0x44], R3 ;  /* 0x0000440301007387 */ /* 0x0005e20000100800 */
[----:B0-----:R-:W-:Y:S01]  /*1490*/  LOP3.LUT R2, R4, 0xfffffff8, RZ, 0xc0, !PT ;  /* 0xfffffff804027812 */ /* 0x001fe200078ec0ff */
[----:B-1----:R-:W-:-:S05]  /*14a0*/  IMAD R0, R12, 0x8, R14 ;  /* 0x000000080c007824 */ /* 0x002fca00078e020e */
[----:B------:R2:W-:Y:S04]  /*14b0*/  STL [R1+0x34], R0 ;  /* 0x0000340001007387 */ /* 0x0005e80000100800 */
[----:B------:R2:W-:Y:S02]  /*14c0*/  STL [R1+0x50], R2 ;  /* 0x0000500201007387 */ /* 0x0005e40000100800 */
.L_x_2035:
[----:B------:R-:W-:Y:S01]  /*14d0*/  ULDC.64 UR4, c[0x0][0xa28] ;  /* 0x00028a0000047ab9 */ /* 0x000fe20000000a00 */
[----:B0-23--:R-:W0:Y:S01]  /*14e0*/  LDC.64 R4, c[0x0][0xa08] ;  /* 0x00028200ff047b82 */ /* 0x00de220000000a00 */
[----:B------:R-:W-:Y:S01]  /*14f0*/  ISETP.NE.U32.AND P0, PT, RZ, UR4, PT ;  /* 0x00000004ff007c0c */ /* 0x000fe2000bf05070 */
[----:B--2---:R-:W-:Y:S01]  /*1500*/  IMAD.MOV.U32 R0, RZ, RZ, RZ ;  /* 0x000000ffff007224 */ /* 0x004fe200078e00ff */
[----:B------:R-:W-:Y:S01]  /*1510*/  ULDC.64 UR6, c[0x0][0x208] ;  /* 0x0000820000067ab9 */ /* 0x000fe20000000a00 */
[----:B------:R-:W-:Y:S01]  /*1520*/  IMAD.MOV.U32 R26, RZ, RZ, RZ ;  /* 0x000000ffff1a7224 */ /* 0x000fe200078e00ff */
[----:B------:R-:W-:Y:S01]  /*1530*/  ISETP.NE.AND.EX P0, PT, RZ, UR5, PT, P0 ;  /* 0x00000005ff007c0c */ /* 0x000fe2000bf05300 */
[----:B------:R-:W-:Y:S02]  /*1540*/  ULDC.64 UR4, c[0x0][0xa18] ;  /* 0x0002860000047ab9 */ /* 0x000fe40000000a00 */
[----:B------:R-:W-:-:S04]  /*1550*/  ISETP.NE.U32.AND P1, PT, RZ, UR4, PT ;  /* 0x00000004ff007c0c */ /* 0x000fc8000bf25070 */
[----:B------:R-:W-:Y:S01]  /*1560*/  ISETP.NE.AND.EX P1, PT, RZ, UR5, PT, P1 ;  /* 0x00000005ff007c0c */ /* 0x000fe2000bf25310 */
[----:B------:R-:W-:Y:S02]  /*1570*/  ULDC.64 UR4, c[0x0][0xa08] ;  /* 0x0002820000047ab9 */ /* 0x000fe40000000a00 */
[----:B------:R-:W-:-:S03]  /*1580*/  ISETP.NE.U32.AND P3, PT, RZ, UR4, PT ;  /* 0x00000004ff007c0c */ /* 0x000fc6000bf65070 */
[----:B----4-:R-:W1:Y:S01]  /*1590*/  @P0 LDC.64 R2, c[0x0][0xa28] ;  /* 0x00028a00ff020b82 */ /* 0x010e620000000a00 */
[----:B------:R-:W-:Y:S01]  /*15a0*/  ISETP.NE.AND.EX P3, PT, RZ, UR5, PT, P3 ;  /* 0x00000005ff007c0c */ /* 0x000fe2000bf65330 */
[----:B------:R2:W-:Y:S01]  /*15b0*/  STL [R1+0x48], R66 ;  /* 0x0000484201007387 */ /* 0x0005e20000100800 */
[----:B0-----:R-:W-:-:S05]  /*15c0*/  IMAD.WIDE R8, R67, 0x4, R4 ;  /* 0x0000000443087825 */ /* 0x001fca00078e0204 */
[----:B------:R-:W0:Y:S01]  /*15d0*/  @P1 LDC.64 R6, c[0x0][0xa18] ;  /* 0x00028600ff061b82 */ /* 0x000e220000000a00 */
[----:B------:R-:W-:Y:S01]  /*15e0*/  ULDC UR4, c[0x0][0x288] ;  /* 0x0000a20000047ab9 */ /* 0x000fe20000000800 */
[----:B------:R2:W-:Y:S01]  /*15f0*/  STL [R1+0x4c], R67 ;  /* 0x00004c4301007387 */ /* 0x0005e20000100800 */
[----:B------:R-:W-:Y:S01]  /*1600*/  IMAD.U32 R220, RZ, RZ, UR4 ;  /* 0x00000004ffdc7e24 */ /* 0x000fe2000f8e00ff */
[----:B------:R-:W-:Y:S02]  /*1610*/  ULDC.64 UR4, c[0x0][0x418] ;  /* 0x0001060000047ab9 */ /* 0x000fe40000000a00 */
[----:B------:R-:W-:Y:S01]  /*1620*/  UISETP.NE.U32.AND UP0, UPT, UR4, URZ, UPT ;  /* 0x0000003f0400728c */ /* 0x000fe2000bf05070 */
[----:B-----5:R2:W5:Y:S02]  /*1630*/  @P3 LDG.E R26, desc[UR6][R8.64] ;  /* 0x00000006081a3981 */ /* 0x020564000c1e1900 */
[----:B------:R-:W-:Y:S01]  /*1640*/  ULDC UR4, c[0x0][0x424] ;  /* 0x0001090000047ab9 */ /* 0x000fe20000000800 */
[----:B------:R-:W-:-:S03]  /*1650*/  UISETP.NE.AND.EX UP0, UPT, UR5, URZ, UPT, UP0 ;  /* 0x0000003f0500728c */ /* 0x000fc6000bf05300 */
[----:B------:R-:W-:Y:S01]  /*1660*/  ULDC UR5, c[0x0][0x2f0] ;  /* 0x0000bc0000057ab9 */ /* 0x000fe20000000800 */
[----:B-1----:R-:W-:Y:S01]  /*1670*/  @P0 IMAD.WIDE R2, R67, 0x4, R2 ;  /* 0x0000000443020825 */ /* 0x002fe200078e0202 */
[----:B------:R-:W-:-:S04]  /*1680*/  USEL UR4, UR4, 0x1, UP0 ;  /* 0x0000000104047887 */ /* 0x000fc80008000000 */
[----:B------:R2:W5:Y:S01]  /*1690*/  @P0 LDG.E R0, desc[UR6][R2.64] ;  /* 0x0000000602000981 */ /* 0x000562000c1e1900 */
[----:B0-----:R-:W-:-:S05]  /*16a0*/  @P1 IMAD.WIDE R4, R67, 0x4, R6 ;  /* 0x0000000443041825 */ /* 0x001fca00078e0206 */
[----:B------:R2:W5:Y:S01]  /*16b0*/  @P1 LDG.E R220, desc[UR6][R4.64] ;  /* 0x0000000604dc1981 */ /* 0x000562000c1e1900 */
[----:B------:R-:W-:Y:S02]  /*16c0*/  ULDC.64 UR6, c[0x0][0xa20] ;  /* 0x0002880000067ab9 */ /* 0x000fe40000000a00 */
[----:B------:R-:W-:Y:S01]  /*16d0*/  ISETP.NE.U32.AND P2, PT, RZ, UR6, PT ;  /* 0x00000006ff007c0c */ /* 0x000fe2000bf45070 */
[----:B------:R-:W-:-:S03]  /*16e0*/  UIMAD UR4, UR4, UR5, URZ ;  /* 0x00000005040472a4 */ /* 0x000fc6000f8e023f */
[----:B------:R-:W-:Y:S01]  /*16f0*/  ISETP.NE.AND.EX P2, PT, RZ, UR7, PT, P2 ;  /* 0x00000007ff007c0c */ /* 0x000fe2000bf45320 */
[----:B------:R-:W-:Y:S01]  /*1700*/  ULDC UR5, c[0x0][0x348] ;  /* 0x0000d20000057ab9 */ /* 0x000fe20000000800 */
[----:B------:R-:W-:Y:S11]  /*1710*/  @P1 BRA `(.L_x_1747) ;  /* 0x0000000000281947 */ /* 0x000ff60003800000 */
[----:B------:R-:W-:Y:S02]  /*1720*/  ULDC.64 UR6, c[0x0][0xa00] ;  /* 0x0002800000067ab9 */ /* 0x000fe40000000a00 */
[----:B------:R-:W-:-:S04]  /*1730*/  ISETP.NE.U32.AND P0, PT, RZ, UR6, PT ;  /* 0x00000006ff007c0c */ /* 0x000fc8000bf05070 */
[----:B------:R-:W-:-:S13]  /*1740*/  ISETP.NE.AND.EX P0, PT, RZ, UR7, PT, P0 ;  /* 0x00000007ff007c0c */ /* 0x000fda000bf05300 */
[----:B------:R-:W-:Y:S05]  /*1750*/  @!P0 BRA `(.L_x_1747) ;  /* 0x0000000000188947 */ /* 0x000fea0003800000 */
[----:B--2---:R-:W0:Y:S01]  /*1760*/  LDC.64 R2, c[0x0][0xa00] ;  /* 0x00028000ff027b82 */ /* 0x004e220000000a00 */
[----:B------:R-:W-:Y:S01]  /*1770*/  ULDC.64 UR6, c[0x0][0x208] ;  /* 0x0000820000067ab9 */ /* 0x000fe20000000a00 */
[----:B0-----:R-:W-:-:S05]  /*1780*/  IMAD.WIDE R2, R67, 0x4, R2 ;  /* 0x0000000443027825 */ /* 0x001fca00078e0202 */
[----:B-----5:R-:W2:Y:S04]  /*1790*/  LDG.E R220, desc[UR6][R2.64] ;  /* 0x0000000602dc7981 */ /* 0x020ea8000c1e1900 */
[----:B------:R-:W2:Y:S02]  /*17a0*/  LDG.E R5, desc[UR6][R2.64+0x4] ;  /* 0x0000040602057981 */ /* 0x000ea4000c1e1900 */
[----:B--2---:R-:W-:-:S07]  /*17b0*/  IMAD.IADD R220, R5, 0x1, -R220 ;  /* 0x0000000105dc7824 */ /* 0x004fce00078e0adc */
.L_x_1747:
[----:B--2---:R-:W-:Y:S02]  /*17c0*/  IMAD.U32 R2, RZ, RZ, UR5 ;  /* 0x00000005ff027e24 */ /* 0x004fe4000f8e00ff */
[----:B------:R-:W-:Y:S01]  /*17d0*/  IMAD.U32 R25, RZ, RZ, UR4 ;  /* 0x00000004ff197e24 */ /* 0x000fe2000f8e00ff */
[----:B------:R-:W-:Y:S06]  /*17e0*/  @!P2 BRA `(.L_x_1748) ;  /* 0x000000000014a947 */ /* 0x000fec0003800000 */
[----:B------:R-:W0:Y:S01]  /*17f0*/  LDC.64 R4, c[0x0][0xa20] ;  /* 0x00028800ff047b82 */ /* 0x000e220000000a00 */
[----:B------:R-:W-:Y:S01]  /*1800*/  ULDC.64 UR4, c[0x0][0x208] ;  /* 0x0000820000047ab9 */ /* 0x000fe20000000a00 */
[----:B0-----:R-:W-:-:S05]  /*1810*/  IMAD.WIDE R4, R67, 0x4, R4 ;  /* 0x0000000443047825 */ /* 0x001fca00078e0204 */
[----:B------:R0:W5:Y:S01]  /*1820*/  LDG.E R25, desc[UR4][R4.64] ;  /* 0x0000000404197981 */ /* 0x000162000c1e1900 */
[----:B------:R-:W-:Y:S05]  /*1830*/  BRA `(.L_x_1749) ;  /* 0x0000000000147947 */ /* 0x000fea0003800000 */
.L_x_1748:
[----:B------:R-:W-:Y:S05]  /*1840*/  @!P3 BRA `(.L_x_1749) ;  /* 0x000000000010b947 */ /* 0x000fea0003800000 */
[----:B------:R-:W-:Y:S02]  /*1850*/  ULDC.64 UR4, c[0x0][0x208] ;  /* 0x0000820000047ab9 */ /* 0x000fe40000000a00 */
[----:B------:R-:W2:Y:S04]  /*1860*/  LDG.E R4, desc[UR4][R8.64] ;  /* 0x0000000408047981 */ /* 0x000ea8000c1e1900 */
[----:B------:R-:W2:Y:S02]  /*1870*/  LDG.E R25, desc[UR4][R8.64+0x4] ;  /* 0x0000040408197981 */ /* 0x000ea4000c1e1900 */
[----:B--2---:R-:W-:-:S07]  /*1880*/  IMAD.IADD R25, R25, 0x1, -R4 ;  /* 0x0000000119197824 */ /* 0x004fce00078e0a04 */
.L_x_1749:
[----:B------:R-:W-:Y:S01]  /*1890*/  ULDC.64 UR4, c[0x0][0xa10] ;  /* 0x0002840000047ab9 */ /* 0x000fe20000000a00 */
[----:B------:R-:W-:Y:S01]  /*18a0*/  ULDC.64 UR6, c[0x0][0x208] ;  /* 0x0000820000067ab9 */ /* 0x000fe20000000a00 */
[----:B------:R-:W-:Y:S01]  /*18b0*/  ISETP.NE.U32.AND P0, PT, RZ, UR4, PT ;  /* 0x00000004ff007c0c */ /* 0x000fe2000bf05070 */
[----:B------:R-:W1:Y:S03]  /*18c0*/  LDC R9, c[0x0][0x448] ;  /* 0x00011200ff097b82 */ /* 0x000e660000000800 */
[----:B------:R-:W-:Y:S01]  /*18d0*/  ISETP.NE.AND.EX P0, PT, RZ, UR5, PT, P0 ;  /* 0x00000005ff007c0c */ /* 0x000fe2000bf05300 */
[----:B------:R-:W-:Y:S02]  /*18e0*/  ULDC.64 UR4, c[0x0][0xa30] ;  /* 0x00028c0000047ab9 */ /* 0x000fe40000000a00 */
[----:B------:R-:W-:Y:S01]  /*18f0*/  ISETP.NE.U32.AND P1, PT, RZ, UR4, PT ;  /* 0x00000004ff007c0c */ /* 0x000fe2000bf25070 */
[----:B-----5:R-:W-:Y:S01]  /*1900*/  IMAD.MOV.U32 R100, RZ, RZ, R25 ;  /* 0x000000ffff647224 */ /* 0x020fe200078e0019 */
[----:B------:R-:W2:Y:S02]  /*1910*/  LDC.64 R12, c[0x0][0x9e0] ;  /* 0x00027800ff0c7b82 */ /* 0x000ea40000000a00 */
[----:B------:R-:W-:-:S06]  /*1920*/  ISETP.NE.AND.EX P1, PT, RZ, UR5, PT, P1 ;  /* 0x00000005ff007c0c */ /* 0x000fcc000bf25310 */
[----:B0-----:R-:W0:Y:S08]  /*1930*/  @P0 LDC.64 R4, c[0x0][0xa10] ;  /* 0x00028400ff040b82 */ /* 0x001e300000000a00 */
[----:B------:R-:W3:Y:S01]  /*1940*/  @P1 LDC.64 R6, c[0x0][0xa30] ;  /* 0x00028c00ff061b82 */ /* 0x000ee20000000a00 */
[----:B0-----:R-:W-:-:S05]  /*1950*/  @P0 IMAD.WIDE R4, R67, 0x4, R4 ;  /* 0x0000000443040825 */ /* 0x001fca00078e0204 */
[----:B------:R-:W4:Y:S04]  /*1960*/  @P0 LDG.E R3, desc[UR6][R4.64] ;  /* 0x0000000604030981 */ /* 0x000f28000c1e1900 */
[----:B------:R0:W4:Y:S01]  /*1970*/  @P0 LDG.E R8, desc[UR6][R4.64+0x4] ;  /* 0x0000040604080981 */ /* 0x000122000c1e1900 */
[----:B---3--:R-:W-:-:S05]  /*1980*/  @P1 IMAD.WIDE R6, R67, 0x4, R6 ;  /* 0x0000000443061825 */ /* 0x008fca00078e0206 */
[----:B------:R3:W5:Y:S01]  /*1990*/  @P1 LDG.E R100, desc[UR6][R6.64] ;  /* 0x0000000606641981 */ /* 0x000762000c1e1900 */
[----:B-1----:R-:W-:Y:S01]  /*19a0*/  ISETP.NE.AND P1, PT, R9, 0x1, PT ;  /* 0x000000010900780c */ /* 0x002fe20003f25270 */
[----:B------:R-:W-:Y:S01]  /*19b0*/  IMAD.SHL.U32 R14, R65, 0x80, RZ ;  /* 0x00000080410e7824 */ /* 0x000fe200078e00ff */
[----:B--2---:R-:W-:Y:S01]  /*19c0*/  ISETP.GE.AND P2, PT, R13, 0x1, PT ;  /* 0x000000010d00780c */ /* 0x004fe20003f46270 */
[----:B------:R-:W-:Y:S02]  /*19d0*/  IMAD.IADD R11, R25, 0x1, -R0 ;  /* 0x00000001190b7824 */ /* 0x000fe400078e0a00 */
[----:B------:R-:W-:Y:S01]  /*19e0*/  VIADD R0, R14, 0x7f ;  /* 0x0000007f0e007836 */ /* 0x000fe20000000000 */
[----:B------:R1:W-:Y:S03]  /*19f0*/  STL [R1+0x14], R14 ;  /* 0x0000140e01007387 */ /* 0x0003e60000100800 */
[----:B0-----:R-:W-:-:S04]  /*1a00*/  IMAD.MOV.U32 R4, RZ, RZ, R0 ;  /* 0x000000ffff047224 */ /* 0x001fc800078e0000 */
[----:B------:R-:W0:Y:S08]  /*1a10*/  @P1 LDC R9, c[0x0][0x44c] ;  /* 0x00011300ff091b82 */ /* 0x000e300000000800 */
[----:B------:R-:W2:Y:S01]  /*1a20*/  @P1 LDC R10, c[0x0][0x450] ;  /* 0x00011400ff0a1b82 */ /* 0x000ea20000000800 */
[----:B----4-:R-:W-:Y:S02]  /*1a30*/  @P0 IMAD.IADD R2, R8, 0x1, -R3 ;  /* 0x0000000108020824 */ /* 0x010fe400078e0a03 */
[----:B0-----:R-:W-:-:S04]  /*1a40*/  @P1 IMAD.HI.U32 R3, R0, R9, RZ ;  /* 0x0000000900031227 */ /* 0x001fc800078e00ff */
[----:B------:R-:W-:Y:S01]  /*1a50*/  IMAD.IADD R221, R11, 0x1, R2 ;  /* 0x000000010bdd7824 */ /* 0x000fe200078e0202 */
[----:B--2---:R-:W-:-:S03]  /*1a60*/  @P1 SHF.R.U32.HI R4, RZ, R10, R3 ;  /* 0x0000000aff041219 */ /* 0x004fc60000011603 */
[C---:B------:R-:W-:Y:S01]  /*1a70*/  VIADD R0, R221.reuse, 0x3f ;  /* 0x0000003fdd007836 */ /* 0x040fe20000000000 */
[----:B------:R-:W-:-:S04]  /*1a80*/  IADD3 R5, R221, 0x1, -R220 ;  /* 0x00000001dd057810 */ /* 0x000fc80007ffe8dc */
[----:B------:R-:W-:Y:S01]  /*1a90*/  SHF.R.S32.HI R3, RZ, 0x1f, R0 ;  /* 0x0000001fff037819 */ /* 0x000fe20000011400 */
[----:B---3--:R-:W-:-:S03]  /*1aa0*/  IMAD.IADD R7, R5, 0x1, R4 ;  /* 0x0000000105077824 */ /* 0x008fc600078e0204 */
[----:B------:R-:W-:Y:S01]  /*1ab0*/  LEA.HI R3, R3, R0, RZ, 0x6 ;  /* 0x0000000003037211 */ /* 0x000fe200078f30ff */
[----:B------:R-:W-:-:S03]  /*1ac0*/  IMAD.IADD R0, R7, 0x1, R12 ;  /* 0x0000000107007824 */ /* 0x000fc600078e020c */
[----:B------:R-:W-:Y:S01]  /*1ad0*/  SHF.R.S32.HI R103, RZ, 0x6, R3 ;  /* 0x00000006ff677819 */ /* 0x000fe20000011403 */
[----:B-1----:R-:W-:Y:S06]  /*1ae0*/  @!P2 BRA `(.L_x_1750) ;  /* 0x000000000048a947 */ /* 0x002fec0003800000 */
        /* <DEDUP_REMOVED lines=11> */
.L_x_1752:
[----:B------:R-:W-:-:S13]  /*1ba0*/  ISETP.NE.AND P0, PT, R13, 0x1, PT ;  /* 0x000000010d00780c */ /* 0x000fda0003f05270 */
[----:B------:R-:W0:Y:S02]  /*1bb0*/  @P0 LDC.64 R4, c[0x0][0x9e8] ;  /* 0x00027a00ff040b82 */ /* 0x000e240000000a00 */
[----:B0-----:R-:W-:-:S05]  /*1bc0*/  @P0 IMAD.HI.U32 R4, R3, R4, RZ ;  /* 0x0000000403040227 */ /* 0x001fca00078e00ff */
[----:B------:R-:W-:-:S07]  /*1bd0*/  @P0 SHF.R.U32.HI R3, RZ, R5, R4 ;  /* 0x00000005ff030219 */ /* 0x000fce0000011604 */
.L_x_1753:
[----:B------:R-:W-:Y:S05]  /*1be0*/  BSYNC B0 ;  /* 0x0000000000007941 */ /* 0x000fea0003800000 */
.L_x_1751:
[----:B------:R-:W-:-:S05]  /*1bf0*/  IMAD R3, R3, R13, R13 ;  /* 0x0000000d03037224 */ /* 0x000fca00078e020d */
[----:B------:R-:W-:-:S07]  /*1c00*/  VIMNMX R0, R0, R3, PT ;  /* 0x0000000300007248 */ /* 0x000fce0003fe0100 */
.L_x_1750:
[----:B------:R-:W0:Y:S01]  /*1c10*/  @P1 LDC R4, c[0x0][0x44c] ;  /* 0x00011300ff041b82 */ /* 0x000e220000000800 */
[----:B------:R-:W-:Y:S01]  /*1c20*/  IMAD.MOV.U32 R3, RZ, RZ, R14 ;  /* 0x000000ffff037224 */ /* 0x000fe200078e000e */
[----:B------:R-:W-:Y:S01]  /*1c30*/  ULDC UR4, c[0x0][0x9dc] ;  /* 0x0002770000047ab9 */ /* 0x000fe20000000800 */
[----:B------:R-:W-:-:S05]  /*1c40*/  IMAD.IADD R106, R221, 0x1, -R220 ;  /* 0x00000001dd6a7824 */ /* 0x000fca00078e0adc */
[----:B------:R-:W1:Y:S01]  /*1c50*/  @P1 LDC R5, c[0x0][0x450] ;  /* 0x00011400ff051b82 */ /* 0x000e620000000800 */
[----:B0-----:R-:W-:-:S05]  /*1c60*/  @P1 IMAD.HI.U32 R4, R14, R4, RZ ;  /* 0x000000040e041227 */ /* 0x001fca00078e00ff */
[----:B-1----:R-:W-:-:S05]  /*1c70*/  @P1 SHF.R.U32.HI R3, RZ, R5, R4 ;  /* 0x00000005ff031219 */ /* 0x002fca0000011604 */
[----:B------:R-:W-:-:S04]  /*1c80*/  IMAD.IADD R3, R106, 0x1, R3 ;  /* 0x000000016a037824 */ /* 0x000fc800078e0203 */
[----:B------:R-:W-:Y:S01]  /*1c90*/  VIADD R4, R3, -UR4 ;  /* 0x8000000403047c36 */ /* 0x000fe20008000000 */
[----:B------:R-:W-:Y:S06]  /*1ca0*/  @!P2 BRA `(.L_x_1754) ;  /* 0x000000000044a947 */ /* 0x000fec0003800000 */
[----:B------:R-:W-:Y:S01]  /*1cb0*/  ISETP.GT.AND P0, PT, R3, -0x1, PT ;  /* 0xffffffff0300780c */ /* 0x000fe20003f04270 */
[----:B------:R-:W-:-:S12]  /*1cc0*/  BSSY B0, `(.L_x_1755) ;  /* 0x000000d000007945 */ /* 0x000fd80003800000 */
        /* <DEDUP_REMOVED lines=8> */
.L_x_1756:
[----:B------:R-:W-:-:S13]  /*1d50*/  ISETP.NE.AND P0, PT, R13, 0x1, PT ;  /* 0x000000010d00780c */ /* 0x000fda0003f05270 */
[----:B------:R-:W0:Y:S02]  /*1d60*/  @P0 LDC.64 R6, c[0x0][0x9e8] ;  /* 0x00027a00ff060b82 */ /* 0x000e240000000a00 */
[----:B0-----:R-:W-:-:S05]  /*1d70*/  @P0 IMAD.HI.U32 R6, R3, R6, RZ ;  /* 0x0000000603060227 */ /* 0x001fca00078e00ff */
[----:B------:R-:W-:-:S07]  /*1d80*/  @P0 SHF.R.U32.HI R3, RZ, R7, R6 ;  /* 0x00000007ff030219 */ /* 0x000fce0000011606 */
.L_x_1757:
[----:B------:R-:W-:Y:S05]  /*1d90*/  BSYNC B0 ;  /* 0x0000000000007941 */ /* 0x000fea0003800000 */
.L_x_1755:
[----:B------:R-:W-:-:S05]  /*1da0*/  IMAD R3, R3, R13, RZ ;  /* 0x0000000d03037224 */ /* 0x000fca00078e02ff */
[----:B------:R-:W-:-:S07]  /*1db0*/  VIMNMX R4, R4, R3, !PT ;  /* 0x0000000304047248 */ /* 0x000fce0007fe0100 */
.L_x_1754:
[----:B------:R-:W-:Y:S01]  /*1dc0*/  VIADD R0, R0, 0x3f ;  /* 0x0000003f00007836 */ /* 0x000fe20000000000 */
[----:B------:R-:W-:-:S04]  /*1dd0*/  SHF.R.S32.HI R5, RZ, 0x1f, R4 ;  /* 0x0000001fff057819 */ /* 0x000fc80000011404 */
[----:B------:R-:W-:Y:S02]  /*1de0*/  SHF.R.S32.HI R3, RZ, 0x1f, R0 ;  /* 0x0000001fff037819 */ /* 0x000fe40000011400 */
[----:B------:R-:W-:Y:S02]  /*1df0*/  LEA.HI R5, R5, R4, RZ, 0x6 ;  /* 0x0000000405057211 */ /* 0x000fe400078f30ff */
[----:B------:R-:W-:Y:S02]  /*1e00*/  LEA.HI R3, R3, R0, RZ, 0x6 ;  /* 0x0000000003037211 */ /* 0x000fe400078f30ff */
[----:B------:R-:W-:Y:S02]  /*1e10*/  SHF.R.S32.HI R5, RZ, 0x6, R5 ;  /* 0x00000006ff057819 */ /* 0x000fe40000011405 */
[----:B------:R-:W-:Y:S02]  /*1e20*/  SHF.R.S32.HI R0, RZ, 0x6, R3 ;  /* 0x00000006ff007819 */ /* 0x000fe40000011403 */
[----:B------:R-:W-:-:S02]  /*1e30*/  VIMNMX R5, RZ, R5, !PT ;  /* 0x00000005ff057248 */ /* 0x000fc40007fe0100 */
[----:B------:R-:W-:-:S03]  /*1e40*/  VIMNMX R0, R103, R0, PT ;  /* 0x0000000067007248 */ /* 0x000fc60003fe0100 */
[--C-:B------:R-:W-:Y:S02]  /*1e50*/  IMAD R5, R5, 0x40, -R11.reuse ;  /* 0x0000004005057824 */ /* 0x100fe400078e0a0b */
[----:B------:R-:W-:-:S03]  /*1e60*/  IMAD R3, R0, 0x40, -R11 ;  /* 0x0000004000037824 */ /* 0x000fc600078e0a0b */
[----:B------:R-:W-:Y:S02]  /*1e70*/  VIMNMX R5, RZ, R5, !PT ;  /* 0x00000005ff057248 */ /* 0x000fe40007fe0100 */
[----:B------:R-:W-:Y:S02]  /*1e80*/  VIMNMX R0, R3, R2, PT ;  /* 0x0000000203007248 */ /* 0x000fe40003fe0100 */
[----:B------:R-:W-:Y:S02]  /*1e90*/  SHF.R.U32.HI R23, RZ, 0x6, R5 ;  /* 0x00000006ff177819 */ /* 0x000fe40000011605 */
[----:B------:R-:W-:-:S03]  /*1ea0*/  ISETP.GT.AND P0, PT, R0, R5, PT ;  /* 0x000000050000720c */ /* 0x000fc60003f04270 */
[----:B------:R-:W-:-:S10]  /*1eb0*/  IMAD.MOV.U32 R24, RZ, RZ, R23 ;  /* 0x000000ffff187224 */ /* 0x000fd400078e0017 */
[----:B------:R-:W-:-:S05]  /*1ec0*/  @P0 VIADD R0, R0, 0x3f ;  /* 0x0000003f00000836 */ /* 0x000fca0000000000 */
[----:B------:R-:W-:-:S04]  /*1ed0*/  @P0 SHF.R.S32.HI R3, RZ, 0x1f, R0 ;  /* 0x0000001fff030819 */ /* 0x000fc80000011400 */
[----:B------:R-:W-:-:S04]  /*1ee0*/  @P0 LEA.HI R3, R3, R0, RZ, 0x6 ;  /* 0x0000000003030211 */ /* 0x000fc800078f30ff */
[----:B------:R-:W-:Y:S02]  /*1ef0*/  @P0 SHF.R.S32.HI R24, RZ, 0x6, R3 ;  /* 0x00000006ff180819 */ /* 0x000fe40000011403 */
[----:B------:R-:W-:Y:S02]  /*1f00*/  PLOP3.LUT P0, PT, PT, PT, PT, 0x80, 0x0 ;  /* 0x000000000000781c */ /* 0x000fe40003f0f070 */
[----:B------:R-:W-:-:S13]  /*1f10*/  ISETP.GT.AND P1, PT, R24, R23, PT ;  /* 0x000000171800720c */ /* 0x000fda0003f24270 */
[----:B------:R-:W-:Y:S05]  /*1f20*/  @!P1 BRA `(.L_x_1758) ;  /* 0x0000006c003c9947 */ /* 0x000fea0003800000 */
        /* <DEDUP_REMOVED lines=20> */
.L_x_1760:
[----:B------:R-:W-:Y:S05]  /*2070*/  BSYNC B6 ;  /* 0x0000000000067941 */ /* 0x000fea0003800000 */
.L_x_1759:
        /* <DEDUP_REMOVED lines=20> */
.L_x_1762:
[----:B------:R-:W-:Y:S05]  /*21c0*/  BSYNC B6 ;  /* 0x0000000000067941 */ /* 0x000fea0003800000 */
.L_x_1761:
[----:B------:R-:W-:Y:S01]  /*21d0*/  ULDC.64 UR4, c[0x0][0x9f8] ;  /* 0x00027e0000047ab9 */ /* 0x000fe20000000a00 */
[----:B------:R-:W-:Y:S01]  /*21e0*/  ULDC.64 UR6, c[0x0][0x208] ;  /* 0x0000820000067ab9 */ /* 0x000fe20000000a00 */
[----:B------:R-:W-:Y:S01]  /*21f0*/  ISETP.NE.U32.AND P0, PT, RZ, UR4, PT ;  /* 0x00000004ff007c0c */ /* 0x000fe2000bf05070 */
[----:B------:R-:W2:Y:S01]  /*2200*/  LDL R27, [R1+0xc] ;  /* 0x00000c00011b7983 */ /* 0x000ea20000100800 */
[----:B------:R-:W0:Y:S01]  /*2210*/  LDC.64 R12, c[0x0][0x300] ;  /* 0x0000c000ff0c7b82 */ /* 0x000e220000000a00 */
[----:B------:R-:W-:Y:S01]  /*2220*/  IMAD.IADD R77, R26, 0x1, R25 ;  /* 0x000000011a4d7824 */ /* 0x000fe200078e0219 */
[----:B------:R-:W-:Y:S01]  /*2230*/  ISETP.NE.AND.EX P0, PT, RZ, UR5, PT, P0 ;  /* 0x00000005ff007c0c */ /* 0x000fe2000bf05300 */
[----:B------:R-:W-:Y:S01]  /*2240*/  ULDC.64 UR4, c[0x0][0x330] ;  /* 0x0000cc0000047ab9 */ /* 0x000fe20000000a00 */
[----:B------:R-:W-:Y:S01]  /*2250*/  ULDC.64 UR8, c[0x0][0xa08] ;  /* 0x0002820000087ab9 */ /* 0x000fe20000000a00 */
[----:B------:R-:W3:Y:S03]  /*2260*/  LDL R14, [R1+0x28] ;  /* 0x00002800010e7983 */ /* 0x000ee60000100800 */
[----:B------:R-:W1:Y:S01]  /*2270*/  LDC.64 R20, c[0x0][0x408] ;  /* 0x00010200ff147b82 */ /* 0x000e620000000a00 */
[----:B------:R-:W4:Y:S07]  /*2280*/  LDL R26, [R1+0x10] ;  /* 0x00001000011a7983 */ /* 0x000f2e0000100800 */
[----:B------:R-:W0:Y:S08]  /*2290*/  @P0 LDC.64 R4, c[0x0][0x9f8] ;  /* 0x00027e00ff040b82 */ /* 0x000e300000000a00 */
[----:B------:R-:W1:Y:S01]  /*22a0*/  LDC.64 R28, c[0x0][0x3f8] ;  /* 0x0000fe00ff1c7b82 */ /* 0x000e620000000a00 */
[----:B------:R-:W-:-:S07]  /*22b0*/  SHF.R.S32.HI R32, RZ, 0x1f, R218 ;  /* 0x0000001fff207819 */ /* 0x000fce00000114da */
[----:B------:R-:W1:Y:S01]  /*22c0*/  LDC R39, c[0x0][0x3f4] ;  /* 0x0000fd00ff277b82 */ /* 0x000e620000000800 */
[----:B0-----:R-:W-:-:S05]  /*22d0*/  @P0 IMAD.WIDE R4, R67, 0x4, R4 ;  /* 0x0000000443040825 */ /* 0x001fca00078e0204 */
[----:B------:R0:W2:Y:S01]  /*22e0*/  @P0 LDG.E R67, desc[UR6][R4.64] ;  /* 0x0000000604430981 */ /* 0x0000a2000c1e1900 */
[----:B------:R-:W-:Y:S01]  /*22f0*/  SHF.R.S32.HI R31, RZ, 0x1f, R77 ;  /* 0x0000001fff1f7819 */ /* 0x000fe2000001144d */
[-C--:B------:R-:W-:Y:S01]  /*2300*/  IMAD.WIDE.U32 R6, R77, R12.reuse, RZ ;  /* 0x0000000c4d067225 */ /* 0x080fe200078e00ff */
[----:B------:R-:W-:Y:S01]  /*2310*/  ULDC UR6, c[0x0][0x2f4] ;  /* 0x0000bd0000067ab9 */ /* 0x000fe20000000800 */
[----:B------:R-:W-:Y:S02]  /*2320*/  ISETP.NE.U32.AND P0, PT, RZ, UR8, PT ;  /* 0x00000008ff007c0c */ /* 0x000fe4000bf05070 */
[----:B------:R-:W-:Y:S01]  /*2330*/  IMAD R0, R31, R12, RZ ;  /* 0x0000000c1f007224 */ /* 0x000fe200078e02ff */
[----:B------:R-:W-:Y:S01]  /*2340*/  ISETP.GE.AND P2, PT, R226, UR6, PT ;  /* 0x00000006e2007c0c */ /* 0x000fe2000bf46270 */
[----:B------:R-:W-:Y:S01]  /*2350*/  IMAD.WIDE.U32 R8, R66, UR4, R18 ;  /* 0x0000000442087c25 */ /* 0x000fe2000f8e0012 */
[----:B------:R-:W-:Y:S02]  /*2360*/  ISETP.NE.AND.EX P0, PT, RZ, UR9, PT, P0 ;  /* 0x00000009ff007c0c */ /* 0x000fe4000bf05300 */
[----:B------:R-:W-:Y:S01]  /*2370*/  ISETP.GE.AND P1, PT, R18, UR6, PT ;  /* 0x0000000612007c0c */ /* 0x000fe2000bf26270 */
[----:B------:R-:W-:Y:S01]  /*2380*/  IMAD R3, R77, R13, R0 ;  /* 0x0000000d4d037224 */ /* 0x000fe200078e0200 */
[----:B------:R-:W-:-:S02]  /*2390*/  SHF.R.S32.HI R0, RZ, 0x1f, R66 ;  /* 0x0000001fff007819 */ /* 0x000fc40000011442 */
[----:B------:R-:W-:Y:S01]  /*23a0*/  SHF.R.S32.HI R201, RZ, 0x1f, R200 ;  /* 0x0000001fffc97819 */ /* 0x000fe200000114c8 */
[----:B------:R-:W-:Y:S02]  /*23b0*/  IMAD.IADD R7, R7, 0x1, R3 ;  /* 0x0000000107077824 */ /* 0x000fe400078e0203 */
[----:B------:R-:W-:-:S04]  /*23c0*/  IMAD R3, R0, UR4, RZ ;  /* 0x0000000400037c24 */ /* 0x000fc8000f8e02ff */
[----:B------:R-:W-:Y:S01]  /*23d0*/  IMAD R15, R66, UR5, R3 ;  /* 0x00000005420f7c24 */ /* 0x000fe2000f8e0203 */
[----:B------:R-:W-:Y:S02]  /*23e0*/  ULDC.64 UR4, c[0x0][0x308] ;  /* 0x0000c20000047ab9 */ /* 0x000fe40000000a00 */
[----:B------:R-:W-:Y:S01]  /*23f0*/  IMAD R3, R0, UR4, RZ ;  /* 0x0000000400037c24 */ /* 0x000fe2000f8e02ff */
[----:B------:R-:W-:Y:S01]  /*2400*/  SEL R0, RZ, 0x1, P1 ;  /* 0x00000001ff007807 */ /* 0x000fe20000800000 */
[----:B0-----:R-:W-:-:S04]  /*2410*/  IMAD.WIDE.U32 R4, R66, UR4, R6 ;  /* 0x0000000442047c25 */ /* 0x001fc8000f8e0006 */
[----:B------:R-:W-:Y:S01]  /*2420*/  IMAD R11, R66, UR5, R3 ;  /* 0x00000005420b7c24 */ /* 0x000fe2000f8e0203 */
[----:B------:R-:W-:Y:S01]  /*2430*/  SEL R3, RZ, 0xffffffff, P2 ;  /* 0xffffffffff037807 */ /* 0x000fe20001000000 */
[----:B------:R-:W-:Y:S01]  /*2440*/  ULDC.64 UR4, c[0x0][0x310] ;  /* 0x0000c40000047ab9 */ /* 0x000fe20000000a00 */
[----:B------:R-:W-:Y:S02]  /*2450*/  IMAD.IADD R9, R9, 0x1, R15 ;  /* 0x0000000109097824 */ /* 0x000fe400078e020f */
[----:B------:R-:W-:Y:S02]  /*2460*/  IMAD.IADD R5, R5, 0x1, R11 ;  /* 0x0000000105057824 */ /* 0x000fe400078e020b */
[----:B------:R-:W-:-:S05]  /*2470*/  IMAD.SHL.U32 R7, R3, 0x2, RZ ;  /* 0x0000000203077824 */ /* 0x000fca00078e00ff */
[----:B------:R-:W-:Y:S01]  /*2480*/  LOP3.LUT R6, R7, 0x2, R0, 0xe2, !PT ;  /* 0x0000000207067812 */ /* 0x000fe200078ee200 */
[----:B------:R-:W-:Y:S01]  /*2490*/  IMAD R10, R32, R12, RZ ;  /* 0x0000000c200a7224 */ /* 0x000fe200078e02ff */
[----:B--2---:R-:W-:Y:S02]  /*24a0*/  SHF.R.S32.HI R3, RZ, 0x1f, R67 ;  /* 0x0000001fff037819 */ /* 0x004fe40000011443 */
[----:B------:R-:W-:Y:S02]  /*24b0*/  SEL R67, R67, RZ, !P0 ;  /* 0x000000ff43437207 */ /* 0x000fe40004000000 */
[----:B------:R-:W-:Y:S02]  /*24c0*/  SEL R3, R3, RZ, !P0 ;  /* 0x000000ff03037207 */ /* 0x000fe40004000000 */
[----:B------:R-:W-:Y:S01]  /*24d0*/  ISETP.GE.AND P0, PT, R27, UR6, PT ;  /* 0x000000061b007c0c */ /* 0x000fe2000bf06270 */
[----:B------:R-:W-:Y:S01]  /*24e0*/  IMAD.WIDE.U32 R88, R67, UR4, R4 ;  /* 0x0000000443587c25 */ /* 0x000fe2000f8e0004 */
[----:B------:R-:W2:Y:S03]  /*24f0*/  LDL R27, [R1+0x24] ;  /* 0x00002400011b7983 */ /* 0x000ea60000100800 */
[----:B------:R-:W-:-:S02]  /*2500*/  IMAD R0, R3, UR4, RZ ;  /* 0x0000000403007c24 */ /* 0x000fc4000f8e02ff */
[----:B------:R-:W-:-:S04]  /*2510*/  IMAD.WIDE.U32 R4, R218, R12, R18 ;  /* 0x0000000cda047225 */ /* 0x000fc800078e0012 */
[----:B------:R-:W-:Y:S01]  /*2520*/  IMAD R15, R67, UR5, R0 ;  /* 0x00000005430f7c24 */ /* 0x000fe2000f8e0200 */
[----:B------:R-:W-:Y:S01]  /*2530*/  ULDC.64 UR4, c[0x0][0x338] ;  /* 0x0000ce0000047ab9 */ /* 0x000fe20000000a00 */
[----:B-1----:R-:W-:Y:S01]  /*2540*/  IMAD R0, R32, R20, RZ ;  /* 0x0000001420007224 */ /* 0x002fe200078e02ff */
[----:B------:R-:W-:Y:S01]  /*2550*/  SEL R7, RZ, 0x4, P0 ;  /* 0x00000004ff077807 */ /* 0x000fe20000000000 */
[C---:B------:R-:W-:Y:S02]  /*2560*/  IMAD R25, R218.reuse, R13, R10 ;  /* 0x0000000dda197224 */ /* 0x040fe400078e020a */
[----:B------:R-:W-:Y:S02]  /*2570*/  IMAD R11, R218, R21, R0 ;  /* 0x00000015da0b7224 */ /* 0x000fe400078e0200 */
[----:B------:R-:W-:Y:S01]  /*2580*/  IMAD R10, R3, UR4, RZ ;  /* 0x00000004030a7c24 */ /* 0x000fe2000f8e02ff */
[----:B------:R-:W-:Y:S01]  /*2590*/  IADD3 R3, P0, R88, R4, RZ ;  /* 0x0000000458037210 */ /* 0x000fe20007f1e0ff */
[----:B------:R-:W-:Y:S01]  /*25a0*/  IMAD.IADD R0, R89, 0x1, R15 ;  /* 0x0000000159007824 */ /* 0x000fe200078e020f */
[----:B------:R-:W-:-:S02]  /*25b0*/  ISETP.GE.AND P3, PT, R18, R39, PT ;  /* 0x000000271200720c */ /* 0x000fc40003f66270 */
[----:B------:R-:W-:Y:S02]  /*25c0*/  ISETP.GE.AND P2, PT, R226, R39, PT ;  /* 0x00000027e200720c */ /* 0x000fe40003f46270 */
[----:B------:R-:W-:Y:S01]  /*25d0*/  IADD3.X R4, R0, R5, R25, P0, !PT ;  /* 0x0000000500047210 */ /* 0x000fe200007fe419 */
[----:B------:R-:W-:Y:S01]  /*25e0*/  IMAD R5, R32, R28, RZ ;  /* 0x0000001c20057224 */ /* 0x000fe200078e02ff */
[----:B------:R-:W-:Y:S01]  /*25f0*/  LOP3.LUT R30, R6, R7, RZ, 0xfc, !PT ;  /* 0x00000007061e7212 */ /* 0x000fe200078efcff */
[----:B------:R-:W-:Y:S01]  /*2600*/  IMAD.WIDE.U32 R86, R67, UR4, R8 ;  /* 0x0000000443567c25 */ /* 0x000fe2000f8e0008 */
[----:B------:R-:W-:-:S03]  /*2610*/  SEL R7, R39, RZ, P2 ;  /* 0x000000ff27077207 */ /* 0x000fc60001000000 */
[----:B------:R-:W-:Y:S01]  /*2620*/  IMAD R9, R218, R29, R5 ;  /* 0x0000001dda097224 */ /* 0x000fe200078e0205 */
[----:B------:R-:W-:Y:S01]  /*2630*/  SEL R5, R39, RZ, P3 ;  /* 0x000000ff27057207 */ /* 0x000fe20001800000 */
[----:B------:R-:W-:Y:S02]  /*2640*/  IMAD.IADD R7, R226, 0x1, R7 ;  /* 0x00000001e2077824 */ /* 0x000fe400078e0207 */
[----:B------:R-:W-:Y:S02]  /*2650*/  VIADD R33, R218, 0x20 ;  /* 0x00000020da217836 */ /* 0x000fe40000000000 */
[----:B------:R-:W-:Y:S01]  /*2660*/  IMAD.IADD R5, R18, 0x1, R5 ;  /* 0x0000000112057824 */ /* 0x000fe200078e0205 */
[----:B------:R-:W-:Y:S01]  /*2670*/  SHF.R.S32.HI R8, RZ, 0x1f, R7 ;  /* 0x0000001fff087819 */ /* 0x000fe20000011407 */
[----:B------:R-:W-:Y:S02]  /*2680*/  IMAD.SHL.U32 R33, R33, 0x40, RZ ;  /* 0x0000004021217824 */ /* 0x000fe400078e00ff */
[C---:B------:R-:W-:Y:S01]  /*2690*/  VIADD R34, R218.reuse, 0x20 ;  /* 0x00000020da227836 */ /* 0x040fe20000000000 */
[----:B------:R-:W-:Y:S01]  /*26a0*/  SHF.R.S32.HI R6, RZ, 0x1f, R5 ;  /* 0x0000001fff067819 */ /* 0x000fe20000011405 */
[----:B------:R-:W-:Y:S01]  /*26b0*/  IMAD.WIDE.U32 R80, R218, R28, R200 ;  /* 0x0000001cda507225 */ /* 0x000fe200078e00c8 */
[----:B------:R-:W-:-:S03]  /*26c0*/  LEA.HI R91, R8, R7, RZ, 0x3 ;  /* 0x00000007085b7211 */ /* 0x000fc600078f18ff */
[----:B------:R-:W-:Y:S01]  /*26d0*/  IMAD.WIDE.U32 R78, R218, R28, R18 ;  /* 0x0000001cda4e7225 */ /* 0x000fe200078e0012 */
[----:B------:R-:W-:Y:S02]  /*26e0*/  LEA.HI R35, R6, R5, RZ, 0x3 ;  /* 0x0000000506237211 */ /* 0x000fe400078f18ff */
[----:B------:R-:W-:Y:S01]  /*26f0*/  LOP3.LUT R33, R33, 0x1c0, RZ, 0xc0, !PT ;  /* 0x000001c021217812 */ /* 0x000fe200078ec0ff */
[----:B------:R-:W-:Y:S02]  /*2700*/  IMAD.SHL.U32 R34, R34, 0x40, RZ ;  /* 0x0000004022227824 */ /* 0x000fe400078e00ff */
[----:B------:R-:W-:Y:S02]  /*2710*/  IMAD.IADD R81, R81, 0x1, R9 ;  /* 0x0000000151517824 */ /* 0x000fe400078e0209 */
[----:B------:R-:W-:Y:S01]  /*2720*/  IMAD.IADD R79, R9, 0x1, R79 ;  /* 0x00000001094f7824 */ /* 0x000fe200078e024f */
[----:B------:R-:W-:Y:S01]  /*2730*/  LEA.HI R9, R8, R7, RZ, 0x6 ;  /* 0x0000000708097211 */ /* 0x000fe200078f30ff */
[----:B------:R-:W-:Y:S01]  /*2740*/  IMAD R97, R67, UR5, R10 ;  /* 0x0000000543617c24 */ /* 0x000fe2000f8e020a */
[----:B------:R-:W-:-:S02]  /*2750*/  LEA.HI R5, R6, R5, RZ, 0x6 ;  /* 0x0000000506057211 */ /* 0x000fc400078f30ff */
[C---:B------:R-:W-:Y:S02]  /*2760*/  LOP3.LUT R8, R33.reuse, 0x38, R35, 0xf8, !PT ;  /* 0x0000003821087812 */ /* 0x040fe400078ef823 */
[----:B------:R-:W-:Y:S01]  /*2770*/  LOP3.LUT R10, R33, 0x38, R91, 0xf8, !PT ;  /* 0x00000038210a7812 */ /* 0x000fe200078ef85b */
[----:B------:R-:W-:Y:S01]  /*2780*/  IMAD.SHL.U32 R33, R218, 0x40, RZ ;  /* 0x00000040da217824 */ /* 0x000fe200078e00ff */
[----:B------:R-:W-:Y:S01]  /*2790*/  LOP3.LUT R34, R34, 0x1c0, RZ, 0xc0, !PT ;  /* 0x000001c022227812 */ /* 0x000fe200078ec0ff */
[----:B------:R-:W0:Y:S01]  /*27a0*/  S2R R104, SR_TID.X ;  /* 0x0000000000687919 */ /* 0x000e220000002100 */
[CC--:B------:R-:W-:Y:S01]  /*27b0*/  IMAD.WIDE.U32 R84, R218.reuse, R20.reuse, R200 ;  /* 0x00000014da547225 */ /* 0x0c0fe200078e00c8 */
[----:B------:R-:W-:Y:S02]  /*27c0*/  LOP3.LUT R7, R91, 0x38, RZ, 0xc0, !PT ;  /* 0x000000385b077812 */ /* 0x000fe400078ec0ff */
[----:B------:R-:W-:Y:S01]  /*27d0*/  SHF.R.U32.HI R34, RZ, 0x3, R34 ;  /* 0x00000003ff227819 */ /* 0x000fe20000011622 */
[----:B------:R-:W-:Y:S01]  /*27e0*/  IMAD.WIDE.U32 R82, R218, R20, R18 ;  /* 0x00000014da527225 */ /* 0x000fe200078e0012 */
[----:B------:R-:W-:-:S03]  /*27f0*/  LOP3.LUT R33, R33, 0x1c0, RZ, 0xc0, !PT ;  /* 0x000001c021217812 */ /* 0x000fc600078ec0ff */
[----:B------:R-:W-:Y:S01]  /*2800*/  IMAD.SHL.U32 R6, R5, 0x40, RZ ;  /* 0x0000004005067824 */ /* 0x000fe200078e00ff */
[----:B------:R-:W-:Y:S01]  /*2810*/  LOP3.LUT R5, R35, 0x38, RZ, 0xc0, !PT ;  /* 0x0000003823057812 */ /* 0x000fe200078ec0ff */
[----:B------:R-:W-:Y:S02]  /*2820*/  IMAD.SHL.U32 R36, R218, 0x40, RZ ;  /* 0x00000040da247824 */ /* 0x000fe400078e00ff */
[----:B------:R-:W-:Y:S02]  /*2830*/  IMAD.IADD R85, R85, 0x1, R11 ;  /* 0x0000000155557824 */ /* 0x000fe400078e020b */
[----:B------:R-:W-:Y:S01]  /*2840*/  IMAD.IADD R83, R11, 0x1, R83 ;  /* 0x000000010b537824 */ /* 0x000fe200078e0253 */
[----:B------:R-:W-:Y:S01]  /*2850*/  LOP3.LUT R11, R8, R34, RZ, 0x3c, !PT ;  /* 0x00000022080b7212 */ /* 0x000fe200078e3cff */
[----:B------:R-:W-:Y:S01]  /*2860*/  IMAD.SHL.U32 R9, R9, 0x40, RZ ;  /* 0x0000004009097824 */ /* 0x000fe200078e00ff */
[----:B------:R-:W-:Y:S02]  /*2870*/  LOP3.LUT R5, R5, 0x1c0, R36, 0xf8, !PT ;  /* 0x000001c005057812 */ /* 0x000fe400078ef824 */
[----:B------:R-:W-:-:S02]  /*2880*/  SHF.R.U32.HI R33, RZ, 0x3, R33 ;  /* 0x00000003ff217819 */ /* 0x000fc40000011621 */
[----:B------:R-:W-:Y:S02]  /*2890*/  LOP3.LUT R8, R7, 0x1c0, R36, 0xf8, !PT ;  /* 0x000001c007087812 */ /* 0x000fe400078ef824 */
[----:B------:R-:W-:Y:S02]  /*28a0*/  LOP3.LUT R6, R6, 0xfffff000, RZ, 0xc0, !PT ;  /* 0xfffff00006067812 */ /* 0x000fe400078ec0ff */
[----:B------:R-:W-:Y:S02]  /*28b0*/  LOP3.LUT R9, R9, 0xfffff000, RZ, 0xc0, !PT ;  /* 0xfffff00009097812 */ /* 0x000fe400078ec0ff */
[-C--:B------:R-:W-:Y:S02]  /*28c0*/  LOP3.LUT R7, R5, R33.reuse, RZ, 0x3c, !PT ;  /* 0x0000002105077212 */ /* 0x080fe400078e3cff */
[----:B------:R-:W-:Y:S02]  /*28d0*/  LOP3.LUT R8, R8, R33, RZ, 0x3c, !PT ;  /* 0x0000002108087212 */ /* 0x000fe400078e3cff */
[----:B-----5:R-:W-:-:S02]  /*28e0*/  SHF.R.S32.HI R25, RZ, 0x1f, R100 ;  /* 0x0000001fff197819 */ /* 0x020fc40000011464 */
[----:B------:R-:W-:Y:S02]  /*28f0*/  LOP3.LUT R10, R10, R34, RZ, 0x3c, !PT ;  /* 0x000000220a0a7212 */ /* 0x000fe400078e3cff */
[----:B---3--:R-:W-:Y:S02]  /*2900*/  IADD3 R8, R8, R9, R14 ;  /* 0x0000000908087210 */ /* 0x008fe40007ffe00e */
[----:B----4-:R-:W-:Y:S01]  /*2910*/  ISETP.GE.AND P0, PT, R26, UR6, PT ;  /* 0x000000061a007c0c */ /* 0x010fe2000bf06270 */
[C---:B------:R-:W-:Y:S01]  /*2920*/  VIADD R34, R218.reuse, 0x20 ;  /* 0x00000020da227836 */ /* 0x040fe20000000000 */
[----:B------:R-:W-:Y:S01]  /*2930*/  IADD3 R76, P1, R218, R77, RZ ;  /* 0x0000004dda4c7210 */ /* 0x000fe20007f3e0ff */
[C---:B------:R-:W-:Y:S01]  /*2940*/  IMAD.WIDE.U32 R80, R100.reuse, R28, R80 ;  /* 0x0000001c64507225 */ /* 0x040fe200078e0050 */
[----:B------:R-:W-:Y:S02]  /*2950*/  SHF.R.S32.HI R90, RZ, 0x3, R91 ;  /* 0x00000003ff5a7819 */ /* 0x000fe4000001145b */
[----:B------:R-:W-:Y:S01]  /*2960*/  SHF.R.S32.HI R102, RZ, 0x1f, R34 ;  /* 0x0000001fff667819 */ /* 0x000fe20000011422 */
[----:B------:R-:W-:Y:S01]  /*2970*/  IMAD.WIDE.U32 R84, R100, R20, R84 ;  /* 0x0000001464547225 */ /* 0x000fe200078e0054 */
[----:B------:R-:W-:-:S02]  /*2980*/  SHF.R.S32.HI R34, RZ, 0x3, R35 ;  /* 0x00000003ff227819 */ /* 0x000fc40000011423 */
[----:B------:R-:W-:Y:S01]  /*2990*/  LOP3.LUT R35, R35, 0xfffffff8, RZ, 0xc0, !PT ;  /* 0xfffffff823237812 */ /* 0x000fe200078ec0ff */
[----:B------:R-:W-:Y:S01]  /*29a0*/  IMAD.WIDE.U32 R82, R100, R20, R82 ;  /* 0x0000001464527225 */ /* 0x000fe200078e0052 */
[----:B------:R-:W-:-:S03]  /*29b0*/  LOP3.LUT R91, R91, 0xfffffff8, RZ, 0xc0, !PT ;  /* 0xfffffff85b5b7812 */ /* 0x000fc600078ec0ff */
[----:B------:R-:W-:Y:S01]  /*29c0*/  IMAD.WIDE.U32 R78, R100, R28, R78 ;  /* 0x0000001c644e7225 */ /* 0x000fe200078e004e */
[----:B0-----:R-:W-:-:S03]  /*29d0*/  LEA.HI R104, R104, 0x8, RZ, 0x19 ;  /* 0x0000000868687811 */ /* 0x001fc600078fc8ff */
[----:B------:R-:W-:Y:S01]  /*29e0*/  IMAD.X R77, R32, 0x1, R31, P1 ;  /* 0x00000001204d7824 */ /* 0x000fe200008e061f */
[----:B------:R-:W-:Y:S01]  /*29f0*/  SHF.R.S32.HI R95, RZ, 0x1f, R35 ;  /* 0x0000001fff5f7819 */ /* 0x000fe20000011423 */
[----:B------:R-:W-:Y:S01]  /*2a00*/  IMAD.SHL.U32 R15, R20, 0x40, RZ ;  /* 0x00000040140f7824 */ /* 0x000fe200078e00ff */
[----:B------:R-:W-:Y:S01]  /*2a10*/  SHF.R.S32.HI R96, RZ, 0x1f, R91 ;  /* 0x0000001fff607819 */ /* 0x000fe2000001145b */
[----:B------:R-:W-:Y:S02]  /*2a20*/  IMAD.SHL.U32 R26, R28, 0x40, RZ ;  /* 0x000000401c1a7824 */ /* 0x000fe400078e00ff */
[----:B------:R-:W-:Y:S01]  /*2a30*/  IMAD.IADD R97, R87, 0x1, R97 ;  /* 0x0000000157617824 */ /* 0x000fe200078e0261 */
[-C--:B--2---:R-:W-:Y:S02]  /*2a40*/  IADD3 R5, R11, R6.reuse, R27 ;  /* 0x000000060b057210 */ /* 0x084fe40007ffe01b */
[----:B------:R-:W-:Y:S01]  /*2a50*/  IADD3 R6, R7, R6, R14 ;  /* 0x0000000607067210 */ /* 0x000fe20007ffe00e */
[----:B------:R-:W-:-:S02]  /*2a60*/  IMAD R14, R25, R20, RZ ;  /* 0x00000014190e7224 */ /* 0x000fc400078e02ff */
[----:B------:R-:W-:Y:S01]  /*2a70*/  IMAD R25, R25, R28, RZ ;  /* 0x0000001c19197224 */ /* 0x000fe200078e02ff */
[----:B------:R-:W-:Y:S01]  /*2a80*/  IADD3 R7, R10, R9, R27 ;  /* 0x000000090a077210 */ /* 0x000fe20007ffe01b */
[----:B------:R-:W-:Y:S01]  /*2a90*/  IMAD R37, R100, R21, R14 ;  /* 0x0000001564257224 */ /* 0x000fe200078e020e */
[----:B------:R-:W-:Y:S01]  /*2aa0*/  SHF.L.U64.HI R9, R12, 0x6, R13 ;  /* 0x000000060c097819 */ /* 0x000fe2000001020d */
[----:B------:R-:W-:Y:S01]  /*2ab0*/  IMAD R33, R100, R29, R25 ;  /* 0x0000001d64217224 */ /* 0x000fe200078e0219 */
[----:B------:R-:W-:Y:S02]  /*2ac0*/  SHF.L.U64.HI R10, R12, 0x5, R13 ;  /* 0x000000050c0a7819 */ /* 0x000fe4000001020d */
[C-C-:B------:R-:W-:Y:S02]  /*2ad0*/  SHF.L.U64.HI R13, R20.reuse, 0x6, R21.reuse ;  /* 0x00000006140d7819 */ /* 0x140fe40000010215 */
[----:B------:R-:W-:Y:S02]  /*2ae0*/  SHF.L.U64.HI R14, R20, 0x5, R21 ;  /* 0x00000005140e7819 */ /* 0x000fe40000010215 */
[----:B------:R-:W-:-:S02]  /*2af0*/  SHF.L.U64.HI R21, R28, 0x6, R29 ;  /* 0x000000061c157819 */ /* 0x000fc4000001021d */
[----:B------:R-:W-:Y:S02]  /*2b00*/  SHF.L.U64.HI R25, R28, 0x5, R29 ;  /* 0x000000051c197819 */ /* 0x000fe4000001021d */
[----:B------:R-:W-:-:S04]  /*2b10*/  SEL R29, RZ, 0x8, P0 ;  /* 0x00000008ff1d7807 */ /* 0x000fc80000000000 */
[----:B------:R-:W-:Y:S01]  /*2b20*/  LOP3.LUT R94, R30, R29, RZ, 0xfc, !PT ;  /* 0x0000001d1e5e7212 */ /* 0x000fe200078efcff */
[----:B------:R-:W-:Y:S01]  /*2b30*/  IMAD.SHL.U32 R11, R12, 0x40, RZ ;  /* 0x000000400c0b7824 */ /* 0x000fe200078e00ff */
[----:B------:R-:W-:Y:S01]  /*2b40*/  LOP3.LUT R29, R30, 0x1, RZ, 0xc0, !PT ;  /* 0x000000011e1d7812 */ /* 0x000fe200078ec0ff */
[----:B------:R-:W-:Y:S01]  /*2b50*/  IMAD.SHL.U32 R27, R28, 0x20, RZ ;  /* 0x000000201c1b7824 */ /* 0x000fe200078e00ff */
[C---:B------:R-:W-:Y:S01]  /*2b60*/  LOP3.LUT R92, R94.reuse, 0x2, RZ, 0xc0, !PT ;  /* 0x000000025e5c7812 */ /* 0x040fe200078ec0ff */
[----:B------:R-:W-:Y:S01]  /*2b70*/  IMAD.IADD R32, R81, 0x1, R33 ;  /* 0x0000000151207824 */ /* 0x000fe200078e0221 */
[----:B------:R-:W-:Y:S01]  /*2b80*/  LOP3.LUT R93, R94, 0x4, RZ, 0xc0, !PT ;  /* 0x000000045e5d7812 */ /* 0x000fe200078ec0ff */
[----:B------:R-:W-:Y:S01]  /*2b90*/  IMAD.SHL.U32 R12, R12, 0x20, RZ ;  /* 0x000000200c0c7824 */ /* 0x000fe200078e00ff */
[----:B------:R-:W-:Y:S01]  /*2ba0*/  LOP3.LUT R94, R94, 0x8, RZ, 0xc0, !PT ;  /* 0x000000085e5e7812 */ /* 0x000fe200078ec0ff */
[----:B------:R-:W-:Y:S02]  /*2bb0*/  IMAD.SHL.U32 R20, R20, 0x20, RZ ;  /* 0x0000002014147824 */ /* 0x000fe400078e00ff */
[----:B------:R-:W-:-:S02]  /*2bc0*/  IMAD.SHL.U32 R28, R39, 0x2, RZ ;  /* 0x00000002271c7824 */ /* 0x000fc400078e00ff */
[----:B------:R-:W-:Y:S02]  /*2bd0*/  IMAD.IADD R30, R85, 0x1, R37 ;  /* 0x00000001551e7824 */ /* 0x000fe400078e0225 */
[----:B------:R-:W-:Y:S02]  /*2be0*/  IMAD.IADD R31, R37, 0x1, R83 ;  /* 0x00000001251f7824 */ /* 0x000fe400078e0253 */
[----:B------:R-:W-:-:S07]  /*2bf0*/  IMAD.IADD R33, R33, 0x1, R79 ;  /* 0x0000000121217824 */ /* 0x000fce00078e024f */
.L_x_1838:
[----:B------:R-:W2:Y:S01]  /*2c00*/  LDL R41, [R1+0x3c] ;  /* 0x00003c0001297983 */ /* 0x000ea20000100800 */
[----:B------:R-:W0:Y:S01]  /*2c10*/  LDC R120, c[0x0][0x3f4] ;  /* 0x0000fd00ff787b82 */ /* 0x000e220000000800 */
[----:B------:R-:W-:Y:S01]  /*2c20*/  VIADD R40, R24, 0xffffffff ;  /* 0xffffffff18287836 */ /* 0x000fe20000000000 */
[----:B------:R-:W-:Y:S05]  /*2c30*/  YIELD ;  /* 0x0000000000007946 */ /* 0x000fea0003800000 */
[----:B------:R-:W-:Y:S01]  /*2c40*/  SHF.R.S32.HI R39, RZ, 0x1f, R40 ;  /* 0x0000001fff277819 */ /* 0x000fe20000011428 */
[----:B------:R-:W1:Y:S01]  /*2c50*/  LDC.64 R108, c[0x0][0x2e8] ;  /* 0x0000ba00ff6c7b82 */ /* 0x000e620000000a00 */
[-C--:B------:R-:W-:Y:S01]  /*2c60*/  IMAD R24, R9, R40.reuse, RZ ;  /* 0x0000002809187224 */ /* 0x080fe200078e02ff */
[----:B------:R-:W-:Y:S01]  /*2c70*/  BSSY B0, `(.L_x_1763) ;  /* 0x0000586000007945 */ /* 0x000fe20003800000 */
[----:B------:R-:W-:-:S04]  /*2c80*/  IMAD.WIDE.U32 R112, R11, R40, RZ ;  /* 0x000000280b707225 */ /* 0x000fc800078e00ff */
[----:B------:R-:W-:Y:S01]  /*2c90*/  IMAD R73, R39, R11, R24 ;  /* 0x0000000b27497224 */ /* 0x000fe200078e0218 */
[CC--:B------:R-:W-:Y:S02]  /*2ca0*/  IADD3 R37, P0, R3.reuse, R112.reuse, RZ ;  /* 0x0000007003257210 */ /* 0x0c0fe40007f1e0ff */
[----:B------:R-:W-:Y:S01]  /*2cb0*/  IADD3 R24, P4, P5, R3, R112, R12 ;  /* 0x0000007003187210 */ /* 0x000fe20007d9e00c */
[----:B------:R-:W-:-:S04]  /*2cc0*/  IMAD.IADD R73, R113, 0x1, R73 ;  /* 0x0000000171497824 */ /* 0x000fc800078e0249 */
[----:B------:R-:W-:Y:S01]  /*2cd0*/  IMAD.X R38, R73, 0x1, R4, P0 ;  /* 0x0000000149267824 */ /* 0x000fe200000e0604 */
[----:B0-----:R-:W-:Y:S02]  /*2ce0*/  ISETP.GE.AND P0, PT, R120, 0x1, PT ;  /* 0x000000017800780c */ /* 0x001fe40003f06270 */
[----:B------:R-:W-:Y:S02]  /*2cf0*/  IADD3.X R36, R4, R73, R10, P4, P5 ;  /* 0x0000004904247210 */ /* 0x000fe400027ea40a */
[CC--:B-1----:R-:W-:Y:S02]  /*2d00*/  LEA R50, P1, R37.reuse, R108.reuse, 0x1 ;  /* 0x0000006c25327211 */ /* 0x0c2fe400078208ff */
[----:B------:R-:W-:Y:S02]  /*2d10*/  LEA R48, P6, R24, R108, 0x1 ;  /* 0x0000006c18307211 */ /* 0x000fe400078c08ff */
[----:B------:R-:W-:Y:S02]  /*2d20*/  LEA.HI.X R51, R37, R109, R38, 0x1, P1 ;  /* 0x0000006d25337211 */ /* 0x000fe400008f0c26 */
[----:B------:R-:W-:-:S02]  /*2d30*/  ISETP.GT.AND P1, PT, R40, R23, PT ;  /* 0x000000172800720c */ /* 0x000fc40003f24270 */
[----:B------:R-:W-:Y:S01]  /*2d40*/  LEA.HI.X R49, R24, R109, R36, 0x1, P6 ;  /* 0x0000006d18317211 */ /* 0x000fe200030f0c24 */
[----:B------:R-:W-:Y:S01]  /*2d50*/  IMAD.MOV.U32 R24, RZ, RZ, R40 ;  /* 0x000000ffff187224 */ /* 0x000fe200078e0028 */
[----:B------:R-:W-:Y:S01]  /*2d60*/  P2R R99, PR, RZ, 0x2 ;  /* 0x00000002ff637803 */ /* 0x000fe20000000000 */
[----:B--2---:R-:W-:-:S04]  /*2d70*/  IMAD R101, R17, 0x4000, R41 ;  /* 0x0000400011657824 */ /* 0x004fc800078e0229 */
[----:B------:R-:W-:Y:S01]  /*2d80*/  IMAD R101, R101, 0x2, R16 ;  /* 0x0000000265657824 */ /* 0x000fe200078e0210 */
[----:B---3--:R-:W-:Y:S06]  /*2d90*/  @!P0 BRA `(.L_x_1764) ;  /* 0x0000005400108947 */ /* 0x008fec0003800000 */
[----:B------:R-:W-:Y:S01]  /*2da0*/  ULDC.U8 UR4, c[0x0][0x410] ;  /* 0x0001040000047ab9 */ /* 0x000fe20000000000 */
[-C--:B------:R-:W-:Y:S01]  /*2db0*/  IMAD R37, R21, R40.reuse, RZ ;  /* 0x0000002815257224 */ /* 0x080fe200078e02ff */
[----:B------:R-:W-:Y:S01]  /*2dc0*/  ISETP.NE.AND P0, PT, RZ, UR4, PT ;  /* 0x00000004ff007c0c */ /* 0x000fe2000bf05270 */
[----:B------:R-:W-:Y:S02]  /*2dd0*/  IMAD R36, R13, R40, RZ ;  /* 0x000000280d247224 */ /* 0x000fe400078e02ff */
[C---:B------:R-:W-:Y:S02]  /*2de0*/  IMAD R37, R39.reuse, R26, R37 ;  /* 0x0000001a27257224 */ /* 0x040fe400078e0225 */
        /* <DEDUP_REMOVED lines=26> */
[----:B------:R-:W-:Y:S01]  /*2f90*/  LEA R36, P1, R37, UR4, 0x1 ;  /* 0x0000000425247c11 */ /* 0x000fe2000f8208ff */
        /* <DEDUP_REMOVED lines=24> */
.L_x_1767:
[----:B------:R-:W-:Y:S05]  /*3120*/  BSYNC B1 ;  /* 0x0000000000017941 */ /* 0x000fea0003800000 */
.L_x_1766:
        /* <DEDUP_REMOVED lines=8> */
[----:B------:R-:W-:Y:S01]  /*31b0*/  CS2R R54, SRZ ;  /* 0x0000000000367805 */ /* 0x000fe2000001ff00 */
[----:B-----5:R-:W-:Y:S01]  /*31c0*/  IMAD.MOV.U32 R112, RZ, RZ, R60 ;  /* 0x000000ffff707224 */ /* 0x020fe200078e003c */
[----:B------:R-:W-:Y:S01]  /*31d0*/  CS2R R58, SRZ ;  /* 0x00000000003a7805 */ /* 0x000fe2000001ff00 */
[----:B------:R-:W-:-:S04]  /*31e0*/  IMAD.MOV.U32 R113, RZ, RZ, R61 ;  /* 0x000000ffff717224 */ /* 0x000fc800078e003d */
[----:B------:R-:W-:Y:S05]  /*31f0*/  @P4 BRA `(.L_x_1769) ;  /* 0x00000000007c4947 */ /* 0x000fea0003800000 */
        /* <DEDUP_REMOVED lines=31> */
.L_x_1769:
[----:B------:R-:W-:Y:S05]  /*33f0*/  BSYNC B1 ;  /* 0x0000000000017941 */ /* 0x000fea0003800000 */
.L_x_1768:
[----:B0-----:R-:W2:Y:S01]  /*3400*/  LDL R36, [R1+0x20] ;  /* 0x0000200001247983 */ /* 0x001ea20000100800 */
        /* <DEDUP_REMOVED lines=16> */
[----:B-----5:R-:W-:Y:S01]  /*3510*/  IMAD.MOV.U32 R39, RZ, RZ, R40 ;  /* 0x000000ffff277224 */ /* 0x020fe200078e0028 */
        /* <DEDUP_REMOVED lines=23> */
[----:B------:R-:W-:Y:S01]  /*3690*/  PRMT R114, R37, 0x7610, R114 ;  /* 0x0000761025727816 */ /* 0x000fe20000000072 */
[----:B------:R-:W-:Y:S01]  /*36a0*/  IMAD.MOV.U32 R37, RZ, RZ, R55 ;  /* 0x000000ffff257224 */ /* 0x000fe200078e0037 */
[----:B------:R-:W-:Y:S01]  /*36b0*/  PRMT R115, R38, 0x7610, R115 ;  /* 0x0000761026737816 */ /* 0x000fe20000000073 */
[----:B------:R-:W-:-:S03]  /*36c0*/  IMAD.MOV.U32 R38, RZ, RZ, R58 ;  /* 0x000000ffff267224 */ /* 0x000fc600078e003a */
[----:B------:R-:W-:Y:S02]  /*36d0*/  PRMT R119, R37, 0x7610, R119 ;  /* 0x0000761025777816 */ /* 0x000fe40000000077 */
[----:B------:R-:W-:Y:S02]  /*36e0*/  PRMT R123, R38, 0x7610, R123 ;  /* 0x00007610267b7816 */ /* 0x000fe4000000007b */
[----:B--2---:R-:W-:Y:S01]  /*36f0*/  R2UR UR4, R36 ;  /* 0x00000000240472ca */ /* 0x004fe200000e0000 */
[----:B------:R-:W-:-:S05]  /*3700*/  IMAD.MOV.U32 R36, RZ, RZ, R64 ;  /* 0x000000ffff247224 */ /* 0x000fca00078e0040 */
[----:B------:R-:W-:Y:S01]  /*3710*/  PRMT R132, R36, 0x7610, R132 ;  /* 0x0000761024847816 */ /* 0x000fe20000000084 */
[----:B------:R-:W-:-:S05]  /*3720*/  IMAD.MOV.U32 R36, RZ, RZ, R73 ;  /* 0x000000ffff247224 */ /* 0x000fca00078e0049 */
[----:B------:R-:W-:Y:S01]  /*3730*/  PRMT R69, R69, 0x5410, R36 ;  /* 0x0000541045457816 */ /* 0x000fe20000000024 */
[----:B------:R-:W-:Y:S01]  /*3740*/  IMAD.MOV.U32 R36, RZ, RZ, R63 ;  /* 0x000000ffff247224 */ /* 0x000fe200078e003f */
[----:B------:R-:W-:-:S04]  /*3750*/  UISETP.NE.AND UP0, UPT, UR4, 0x3, UPT ;  /* 0x000000030400788c */ /* 0x000fc8000bf05270 */
[----:B------:R-:W-:Y:S01]  /*3760*/  PRMT R128, R36, 0x7610, R128 ;  /* 0x0000761024807816 */ /* 0x000fe20000000080 */
[----:B------:R-:W-:Y:S01]  /*3770*/  IMAD.MOV.U32 R36, RZ, RZ, R75 ;  /* 0x000000ffff247224 */ /* 0x000fe200078e004b */
[----:B------:R-:W-:-:S04]  /*3780*/  PLOP3.LUT P1, PT, PT, PT, UP0, 0x80, 0x0 ;  /* 0x000000000000781c */ /* 0x000fc80003f2f008 */
[----:B------:R-:W-:Y:S01]  /*3790*/  PRMT R144, R36, 0x7610, R144 ;  /* 0x0000761024907816 */ /* 0x000fe20000000090 */
[----:B------:R-:W-:-:S05]  /*37a0*/  IMAD.MOV.U32 R36, RZ, RZ, R41 ;  /* 0x000000ffff247224 */ /* 0x000fca00078e0029 */
[----:B------:R-:W-:Y:S01]  /*37b0*/  PRMT R69, R36, 0x7610, R69 ;  /* 0x0000761024457816 */ /* 0x000fe20000000045 */
[----:B------:R-:W-:-:S05]  /*37c0*/  IMAD.MOV.U32 R36, RZ, RZ, R53 ;  /* 0x000000ffff247224 */ /* 0x000fca00078e0035 */
[----:B------:R-:W-:Y:S01]  /*37d0*/  PRMT R117, R36, 0x7610, R117 ;  /* 0x0000761024757816 */ /* 0x000fe20000000075 */
[----:B------:R-:W-:-:S05]  /*37e0*/  IMAD.MOV.U32 R36, RZ, RZ, R43 ;  /* 0x000000ffff247224 */ /* 0x000fca00078e002b */
[----:B------:R-:W-:Y:S01]  /*37f0*/  PRMT R71, R36, 0x7610, R71 ;  /* 0x0000761024477816 */ /* 0x000fe20000000047 */
[----:B------:R-:W-:-:S05]  /*3800*/  IMAD.MOV.U32 R36, RZ, RZ, R54 ;  /* 0x000000ffff247224 */ /* 0x000fca00078e0036 */
[----:B------:R-:W-:Y:S01]  /*3810*/  PRMT R118, R36, 0x7610, R118 ;  /* 0x0000761024767816 */ /* 0x000fe20000000076 */
[----:B------:R-:W-:Y:S06]  /*3820*/  @!P1 BRA `(.L_x_1770) ;  /* 0x0000000000049947 */ /* 0x000fec0003800000 */
[----:B------:R-:W-:Y:S01]  /*3830*/  BPT.TRAP 0x1 ;  /* 0x000000040000795c */ /* 0x000fe20000300000 */
.L_x_1770:
[----:B------:R-:W-:Y:S01]  /*3840*/  IMAD R98, R17, 0x8, R16 ;  /* 0x0000000811627824 */ /* 0x000fe200078e0210 */
[----:B------:R-:W-:Y:S01]  /*3850*/  SHF.L.U32 R107, R237, 0x1f, RZ ;  /* 0x0000001fed6b7819 */ /* 0x000fe200000006ff */
[----:B------:R-:W-:Y:S03]  /*3860*/  BSSY B1, `(.L_x_1771) ;  /* 0x0000003000017945 */ /* 0x000fe60003800000 */
[----:B------:R-:W0:Y:S02]  /*3870*/  SYNCS.PHASECHK.TRANS64.TRYWAIT P5, [R98+URZ+0x30890], R107 ;  /* 0x0308906b620075a7 */ /* 0x000e2400080a017f */
[----:B0-----:R-:W-:Y:S05]  /*3880*/  @!P5 BRA `(.L_x_1772) ;  /* 0x000002780098d947 */ /* 0x001fea0003800000 */
.L_x_2229:
[----:B------:R-:W-:Y:S05]  /*3890*/  BSYNC B1 ;  /* 0x0000000000017941 */ /* 0x000fea0003800000 */
.L_x_1771:
        /* <DEDUP_REMOVED lines=30> */
[----:B------:R-:W-:Y:S01]  /*3a80*/  FMUL.FTZ R39, R39, R134 ;  /* 0x0000008627277220 */ /* 0x000fe20000410000 */
[----:B------:R-:W-:Y:S01]  /*3a90*/  LOP3.LUT R36, R36, 0xffff0000, RZ, 0xc0, !PT ;  /* 0xffff000024247812 */ /* 0x000fe200078ec0ff */
[C---:B------:R-:W-:Y:S01]  /*3aa0*/  FMUL.FTZ R143, R109.reuse, R140 ;  /* 0x0000008c6d8f7220 */ /* 0x040fe20000410000 */
[----:B------:R-:W-:Y:S01]  /*3ab0*/  FMUL.FTZ R109, R109, R136 ;  /* 0x000000886d6d7220 */ /* 0x000fe20000410000 */
        /* <DEDUP_REMOVED lines=21> */
.L_x_1778:
[----:B------:R-:W-:Y:S05]  /*3c10*/  BSYNC B3 ;  /* 0x0000000000037941 */ /* 0x000fea0003800000 */
.L_x_1777:
[----:B------:R-:W-:Y:S02]  /*3c20*/  ULDC.64 UR4, c[0x0][0x208] ;  /* 0x0000820000047ab9 */ /* 0x000fe40000000a00 */
[----:B--2---:R1:W-:Y:S03]  /*3c30*/  STG.E.128 desc[UR4][R50.64], R36 ;  /* 0x0000002432007986 */ /* 0x0043e6000c101d04 */
.L_x_1776:
[----:B------:R-:W-:Y:S05]  /*3c40*/  BSYNC B2 ;  /* 0x0000000000027941 */ /* 0x000fea0003800000 */
.L_x_1775:
        /* <DEDUP_REMOVED lines=53> */
.L_x_1782:
[----:B------:R-:W-:Y:S05]  /*3fa0*/  BSYNC B3 ;  /* 0x0000000000037941 */ /* 0x000fea0003800000 */
.L_x_1781:
[----:B------:R-:W-:Y:S02]  /*3fb0*/  ULDC.64 UR4, c[0x0][0x208] ;  /* 0x0000820000047ab9 */ /* 0x000fe40000000a00 */
[----:B--2---:R2:W-:Y:S03]  /*3fc0*/  STG.E.128 desc[UR4][R50.64+0x80], R36 ;  /* 0x0000802432007986 */ /* 0x0045e6000c101d04 */
.L_x_1780:
[----:B------:R-:W-:Y:S05]  /*3fd0*/  BSYNC B2 ;  /* 0x0000000000027941 */ /* 0x000fea0003800000 */
.L_x_1779:
[----:B------:R-:W-:Y:S01]  /*3fe0*/  ISETP.NE.AND P0, PT, R93, RZ, PT ;  /* 0x000000ff5d00720c */ /* 0x000fe20003f05270 */
[----:B------:R-:W-:-:S12]  /*3ff0*/  BSSY B2, `(.L_x_1783) ;  /* 0x0000037000027945 */ /* 0x000fd80003800000 */
[----:B------:R-:W-:Y:S05]  /*4000*/  @!P0 BRA `(.L_x_1784) ;  /* 0x0000000000d48947 */ /* 0x000fea0003800000 */
[----:B-12---:R1:W2:Y:S01]  /*4010*/  LDS.128 R36, [R101+0x24400] ;  /* 0x0244000065247984 */ /* 0x0062a20000000c00 */
        /* <DEDUP_REMOVED lines=49> */
.L_x_1786:
[----:B------:R-:W-:Y:S05]  /*4330*/  BSYNC B3 ;  /* 0x0000000000037941 */ /* 0x000fea0003800000 */
.L_x_1785:
[----:B------:R-:W-:Y:S02]  /*4340*/  ULDC.64 UR4, c[0x0][0x208] ;  /* 0x0000820000047ab9 */ /* 0x000fe40000000a00 */
[----:B--2---:R3:W-:Y:S03]  /*4350*/  STG.E.128 desc[UR4][R50.64+0x100], R36 ;  /* 0x0001002432007986 */ /* 0x0047e6000c101d04 */
.L_x_1784:
[----:B------:R-:W-:Y:S05]  /*4360*/  BSYNC B2 ;  /* 0x0000000000027941 */ /* 0x000fea0003800000 */
.L_x_1783:
        /* <DEDUP_REMOVED lines=40> */
[-C--:B------:R-:W-:Y:S01]  /*45f0*/  FMUL.FTZ R36, R36, R125.reuse ;  /* 0x0000007d24247220 */ /* 0x080fe20000410000 */
        /* <DEDUP_REMOVED lines=11> */
.L_x_1788:
[----:B------:R-:W-:Y:S05]  /*46b0*/  BSYNC B2 ;  /* 0x0000000000027941 */ /* 0x000fea0003800000 */
.L_x_1787:
[----:B------:R-:W-:Y:S02]  /*46c0*/  ULDC.64 UR4, c[0x0][0x208] ;  /* 0x0000820000047ab9 */ /* 0x000fe40000000a00 */
[----:B--2---:R4:W-:Y:S03]  /*46d0*/  STG.E.128 desc[UR4][R50.64+0x180], R36 ;  /* 0x0001802432007986 */ /* 0x0049e6000c101d04 */
.L_x_1774:
[----:B------:R-:W-:Y:S05]  /*46e0*/  BSYNC B1 ;  /* 0x0000000000017941 */ /* 0x000fea0003800000 */
.L_x_1773:
        /* <DEDUP_REMOVED lines=54> */
.L_x_1793:
[----:B------:R-:W-:Y:S05]  /*4a50*/  BSYNC B2 ;  /* 0x0000000000027941 */ /* 0x000fea0003800000 */
.L_x_1792:
[----:B------:R-:W-:Y:S02]  /*4a60*/  ULDC.64 UR4, c[0x0][0x208] ;  /* 0x0000820000047ab9 */ /* 0x000fe40000000a00 */
[----:B--2---:R1:W-:Y:S03]  /*4a70*/  STG.E.128 desc[UR4][R48.64], R36 ;  /* 0x0000002430007986 */ /* 0x0043e6000c101d04 */
.L_x_1791:
[----:B------:R-:W-:Y:S05]  /*4a80*/  BSYNC B1 ;  /* 0x0000000000017941 */ /* 0x000fea0003800000 */
.L_x_1790:
        /* <DEDUP_REMOVED lines=10> */
[--C-:B------:R-:W-:Y:S02]  /*4b30*/  SHF.R.U32.HI R56, RZ, 0x10, R53.reuse ;  /* 0x00000010ff387819 */ /* 0x100fe40000011635 */
[----:B------:R-:W-:Y:S02]  /*4b40*/  PRMT R119, R119, 0x5410, R54 ;  /* 0x0000541077777816 */ /* 0x000fe40000000036 */
[----:B------:R-:W-:Y:S01]  /*4b50*/  SHF.R.U64 R59, R52, 0x10, R53 ;  /* 0x00000010343b7819 */ /* 0x000fe20000001235 */
[----:B------:R-:W-:Y:S01]  /*4b60*/  IMAD.U32 R52, R39, 0x10000, RZ ;  /* 0x0001000027347824 */ /* 0x000fe200078e00ff */
        /* <DEDUP_REMOVED lines=39> */
.L_x_1797:
[----:B------:R-:W-:Y:S05]  /*4de0*/  BSYNC B2 ;  /* 0x0000000000027941 */ /* 0x000fea0003800000 */
.L_x_1796:
[----:B------:R-:W-:Y:S02]  /*4df0*/  ULDC.64 UR4, c[0x0][0x208] ;  /* 0x0000820000047ab9 */ /* 0x000fe40000000a00 */
[----:B--2---:R1:W-:Y:S03]  /*4e00*/  STG.E.128 desc[UR4][R48.64+0x80], R36 ;  /* 0x0000802430007986 */ /* 0x0043e6000c101d04 */
.L_x_1795:
[----:B------:R-:W-:Y:S05]  /*4e10*/  BSYNC B1 ;  /* 0x0000000000017941 */ /* 0x000fea0003800000 */
.L_x_1794:
        /* <DEDUP_REMOVED lines=53> */
.L_x_1801:
[----:B------:R-:W-:Y:S05]  /*5170*/  BSYNC B2 ;  /* 0x0000000000027941 */ /* 0x000fea0003800000 */
.L_x_1800:
[----:B------:R-:W-:Y:S02]  /*5180*/  ULDC.64 UR4, c[0x0][0x208] ;  /* 0x0000820000047ab9 */ /* 0x000fe40000000a00 */
[----:B--2---:R1:W-:Y:S03]  /*5190*/  STG.E.128 desc[UR4][R48.64+0x100], R36 ;  /* 0x0001002430007986 */ /* 0x0043e6000c101d04 */
.L_x_1799:
[----:B------:R-:W-:Y:S05]  /*51a0*/  BSYNC B1 ;  /* 0x0000000000017941 */ /* 0x000fea0003800000 */
.L_x_1798:
        /* <DEDUP_REMOVED lines=52> */
.L_x_1803:
[----:B------:R-:W-:Y:S05]  /*54f0*/  BSYNC B1 ;  /* 0x0000000000017941 */ /* 0x000fea0003800000 */
.L_x_1802:
[----:B------:R-:W-:Y:S02]  /*5500*/  ULDC.64 UR4, c[0x0][0x208] ;  /* 0x0000820000047ab9 */ /* 0x000fe40000000a00 */
[----:B--2---:R1:W-:Y:S01]  /*5510*/  STG.E.128 desc[UR4][R48.64+0x180], R36 ;  /* 0x0001802430007986 */ /* 0x0043e2000c101d04 */
[----:B------:R-:W-:Y:S05]  /*5520*/  BRA `(.L_x_1789) ;  /* 0x0000002c00e87947 */ /* 0x000fea0003800000 */
.L_x_1765:
        /* <DEDUP_REMOVED lines=37> */
.L_x_1805:
[----:B------:R-:W-:Y:S05]  /*5780*/  BSYNC B1 ;  /* 0x0000000000017941 */ /* 0x000fea0003800000 */
.L_x_1804:
        /* <DEDUP_REMOVED lines=38> */
.L_x_1807:
[----:B------:R-:W-:Y:S05]  /*59f0*/  BSYNC B1 ;  /* 0x0000000000017941 */ /* 0x000fea0003800000 */
.L_x_1806:
        /* <DEDUP_REMOVED lines=68> */
.L_x_1808:
[----:B------:R-:W-:Y:S01]  /*5e40*/  IMAD R98, R17, 0x8, R16 ;  /* 0x0000000811627824 */ /* 0x000fe200078e0210 */
[----:B------:R-:W-:Y:S01]  /*5e50*/  SHF.L.U32 R107, R237, 0x1f, RZ ;  /* 0x0000001fed6b7819 */ /* 0x000fe200000006ff */
[----:B------:R-:W0:Y:S01]  /*5e60*/  LDC R121, c[0x0][0x2f4] ;  /* 0x0000bd00ff797b82 */ /* 0x000e220000000800 */
[----:B------:R-:W-:Y:S02]  /*5e70*/  BSSY B1, `(.L_x_1809) ;  /* 0x0000004000017945 */ /* 0x000fe40003800000 */
[----:B------:R-:W1:Y:S05]  /*5e80*/  SYNCS.PHASECHK.TRANS64.TRYWAIT P5, [R98+URZ+0x30890], R107 ;  /* 0x0308906b620075a7 */ /* 0x000e6a00080a017f */
[----:B------:R-:W2:Y:S01]  /*5e90*/  LDC.64 R110, c[0x0][0x300] ;  /* 0x0000c000ff6e7b82 */ /* 0x000ea20000000a00 */
[----:B-1----:R-:W-:Y:S05]  /*5ea0*/  @!P5 BRA `(.L_x_1810) ;  /* 0x000002540024d947 */ /* 0x002fea0003800000 */
.L_x_2230:
[----:B------:R-:W-:Y:S05]  /*5eb0*/  BSYNC B1 ;  /* 0x0000000000017941 */ /* 0x000fea0003800000 */
.L_x_1809:
        /* <DEDUP_REMOVED lines=12> */
[----:B------:R-:W2:Y:S01]  /*5f80*/  LDL R75, [R1+0x28] ;  /* 0x00002800014b7983 */ /* 0x000ea20000100800 */
[----:B------:R-:W-:Y:S01]  /*5f90*/  SEL R68, R28, R123, !P3 ;  /* 0x0000007b1c447207 */ /* 0x000fe20005800000 */
[----:B------:R-:W-:Y:S01]  /*5fa0*/  IMAD.SHL.U32 R116, R218, 0x40, RZ ;  /* 0x00000040da747824 */ /* 0x000fe200078e00ff */
[----:B------:R-:W-:Y:S01]  /*5fb0*/  IADD3 R72, P4, P5, R88, R114, R35 ;  /* 0x0000007258487210 */ /* 0x000fe20007d9e023 */
[----:B------:R-:W-:Y:S01]  /*5fc0*/  IMAD.SHL.U32 R117, R218, 0x40, RZ ;  /* 0x00000040da757824 */ /* 0x000fe200078e00ff */
[----:B------:R-:W-:Y:S01]  /*5fd0*/  SHF.R.S32.HI R69, RZ, 0x1f, R68 ;  /* 0x0000001fff457819 */ /* 0x000fe20000011444 */
[----:B------:R-:W-:Y:S01]  /*5fe0*/  BSSY B3, `(.L_x_1815) ;  /* 0x000007a000037945 */ /* 0x000fe20003800000 */
[----:B------:R-:W-:Y:S02]  /*5ff0*/  IADD3.X R74, R0, R131, R95, P4, P5 ;  /* 0x00000083004a7210 */ /* 0x000fe400027ea45f */
[----:B------:R-:W-:Y:S02]  /*6000*/  LEA.HI R69, R69, R68, RZ, 0x4 ;  /* 0x0000004445457211 */ /* 0x000fe400078f20ff */
[----:B------:R-:W-:-:S02]  /*6010*/  LOP3.LUT R116, R116, 0x1c0, RZ, 0xc0, !PT ;  /* 0x000001c074747812 */ /* 0x000fc400078ec0ff */
[----:B------:R-:W-:Y:S02]  /*6020*/  LEA.HI.SX32 R69, R69, R34, 0x1c ;  /* 0x0000002245457211 */ /* 0x000fe400078fe2ff */
[----:B------:R-:W-:-:S03]  /*6030*/  SHF.R.U32.HI R116, RZ, 0x3, R116 ;  /* 0x00000003ff747819 */ /* 0x000fc60000011674 */
[----:B------:R-:W-:-:S05]  /*6040*/  IMAD.SHL.U32 R71, R69, 0x8, RZ ;  /* 0x0000000845477824 */ /* 0x000fca00078e00ff */
[----:B------:R-:W-:-:S13]  /*6050*/  ISETP.GE.AND P4, PT, R71, R121, PT ;  /* 0x000000794700720c */ /* 0x000fda0003f86270 */
[--C-:B------:R-:W-:Y:S02]  /*6060*/  @!P4 SHF.R.S32.HI R68, RZ, 0x1f, R71.reuse ;  /* 0x0000001fff44c819 */ /* 0x100fe40000011447 */
[----:B------:R-:W-:Y:S02]  /*6070*/  @!P4 IADD3 R70, P5, P6, R88, R114, R71 ;  /* 0x000000725846c210 */ /* 0x000fe40007ebe047 */
[----:B------:R-:W-:Y:S02]  /*6080*/  LOP3.LUT R71, R71, 0x38, RZ, 0xc0, !PT ;  /* 0x0000003847477812 */ /* 0x000fe400078ec0ff */
[----:B------:R-:W-:Y:S02]  /*6090*/  @!P4 IADD3.X R73, R0, R131, R68, P5, P6 ;  /* 0x000000830049c210 */ /* 0x000fe40002fec444 */
[----:B------:R-:W-:Y:S02]  /*60a0*/  SHF.R.S32.HI R68, RZ, 0x1f, R69 ;  /* 0x0000001fff447819 */ /* 0x000fe40000011445 */
[----:B------:R-:W-:-:S02]  /*60b0*/  LOP3.LUT R71, R71, 0x1c0, R117, 0xf8, !PT ;  /* 0x000001c047477812 */ /* 0x000fc400078ef875 */
[----:B------:R-:W-:Y:S01]  /*60c0*/  LEA.HI R68, R68, R69, RZ, 0x3 ;  /* 0x0000004544447211 */ /* 0x000fe200078f18ff */
[----:B------:R-:W-:Y:S01]  /*60d0*/  IMAD R69, R17, 0x4000, R6 ;  /* 0x0000400011457824 */ /* 0x000fe200078e0206 */
[----:B------:R-:W-:Y:S02]  /*60e0*/  LOP3.LUT R71, R71, R116, RZ, 0x3c, !PT ;  /* 0x0000007447477212 */ /* 0x000fe400078e3cff */
[----:B------:R-:W-:Y:S01]  /*60f0*/  LEA R116, P5, R72, R108, 0x1 ;  /* 0x0000006c48747211 */ /* 0x000fe200078a08ff */
[----:B------:R-:W-:Y:S02]  /*6100*/  IMAD.SHL.U32 R68, R68, 0x200, RZ ;  /* 0x0000020044447824 */ /* 0x000fe400078e00ff */
[----:B------:R-:W-:Y:S01]  /*6110*/  IMAD R69, R69, 0x2, R16 ;  /* 0x0000000245457824 */ /* 0x000fe200078e0210 */
[----:B------:R-:W-:Y:S02]  /*6120*/  LEA.HI.X R117, R72, R109, R74, 0x1, P5 ;  /* 0x0000006d48757211 */ /* 0x000fe400028f0c4a */
[----:B------:R-:W-:-:S02]  /*6130*/  LOP3.LUT R68, R68, 0x7ffff000, RZ, 0xc0, !PT ;  /* 0x7ffff00044447812 */ /* 0x000fc400078ec0ff */
[----:B------:R-:W-:-:S04]  /*6140*/  @!P4 LEA R118, P5, R70, R108, 0x1 ;  /* 0x0000006c4676c211 */ /* 0x000fc800078a08ff */
[----:B------:R-:W-:Y:S02]  /*6150*/  @!P4 LEA.HI.X R119, R70, R109, R73, 0x1, P5 ;  /* 0x0000006d4677c211 */ /* 0x000fe400028f0c49 */
[----:B------:R-:W-:Y:S02]  /*6160*/  ISETP.GE.AND P5, PT, R18, R120, PT ;  /* 0x000000781200720c */ /* 0x000fe40003fa6270 */
[----:B--2---:R-:W-:-:S05]  /*6170*/  IADD3 R68, R71, R68, R75 ;  /* 0x0000004447447210 */ /* 0x004fca0007ffe04b */
[----:B------:R-:W-:-:S04]  /*6180*/  IMAD R71, R17, 0x4000, R68 ;  /* 0x0000400011477824 */ /* 0x000fc800078e0244 */
[----:B------:R-:W-:Y:S02]  /*6190*/  IMAD R72, R71, 0x2, R16 ;  /* 0x0000000247487824 */ /* 0x000fe400078e0210 */
[----:B------:R-:W0:Y:S04]  /*61a0*/  LDS.128 R68, [R69+0x20400] ;  /* 0x0204000045447984 */ /* 0x000e280000000c00 */
[----:B------:R-:W2:Y:S01]  /*61b0*/  LDS.128 R72, [R72+0x20400] ;  /* 0x0204000048487984 */ /* 0x000ea20000000c00 */
[----:B------:R-:W-:Y:S05]  /*61c0*/  @P5 BRA `(.L_x_1816) ;  /* 0x00000004006c5947 */ /* 0x000fea0003800000 */
[----:B------:R-:W-:Y:S01]  /*61d0*/  SHF.R.U32.HI R159, RZ, 0x10, R49 ;  /* 0x00000010ff9f7819 */ /* 0x000fe20000011631 */
[----:B--2---:R-:W-:Y:S01]  /*61e0*/  IMAD.U32 R154, R73, 0x10000, RZ ;  /* 0x00010000499a7824 */ /* 0x004fe200078e00ff */
[----:B------:R-:W-:Y:S01]  /*61f0*/  SHF.R.U32.HI R162, RZ, 0x10, R41 ;  /* 0x00000010ffa27819 */ /* 0x000fe20000011629 */
[----:B------:R-:W-:Y:S01]  /*6200*/  IMAD.U32 R150, R75, 0x10000, RZ ;  /* 0x000100004b967824 */ /* 0x000fe200078e00ff */
[----:B------:R-:W-:Y:S01]  /*6210*/  SHF.R.U64 R151, R48, 0x10, R49 ;  /* 0x0000001030977819 */ /* 0x000fe20000001231 */
[----:B0-----:R-:W-:Y:S01]  /*6220*/  IMAD.U32 R148, R69, 0x10000, RZ ;  /* 0x0001000045947824 */ /* 0x001fe200078e00ff */
[----:B------:R-:W-:Y:S01]  /*6230*/  SHF.R.U64 R161, R42, 0x10, R43 ;  /* 0x000000102aa17819 */ /* 0x000fe2000000122b */
[----:B------:R-:W-:Y:S01]  /*6240*/  IMAD.U32 R42, R70, 0x10000, RZ ;  /* 0x00010000462a7824 */ /* 0x000fe200078e00ff */
[----:B------:R-:W-:Y:S02]  /*6250*/  SHF.R.U32.HI R153, RZ, 0x10, R51 ;  /* 0x00000010ff997819 */ /* 0x000fe40000011633 */
[----:B------:R-:W-:-:S02]  /*6260*/  PRMT R159, R163, 0x5410, R159 ;  /* 0x00005410a39f7816 */ /* 0x000fc4000000009f */
[----:B------:R-:W-:Y:S02]  /*6270*/  PRMT R157, R157, 0x5410, R162 ;  /* 0x000054109d9d7816 */ /* 0x000fe400000000a2 */
[----:B------:R-:W-:Y:S02]  /*6280*/  SHF.R.U64 R152, R50, 0x10, R51 ;  /* 0x0000001032987819 */ /* 0x000fe40000001233 */
[----:B------:R-:W-:Y:S02]  /*6290*/  PRMT R151, R158, 0x5410, R151 ;  /* 0x000054109e977816 */ /* 0x000fe40000000097 */
[----:B------:R-:W-:Y:S01]  /*62a0*/  PRMT R50, R122, 0x5432, R161 ;  /* 0x000054327a327816 */ /* 0x000fe200000000a1 */
[----:B------:R-:W-:Y:S01]  /*62b0*/  IMAD.U32 R161, R159, 0x10000, RZ ;  /* 0x000100009fa17824 */ /* 0x000fe200078e00ff */
[----:B------:R-:W-:Y:S02]  /*62c0*/  PRMT R158, R156, 0x5410, R153 ;  /* 0x000054109c9e7816 */ /* 0x000fe40000000099 */
[----:B------:R-:W-:Y:S01]  /*62d0*/  SHF.R.U32.HI R160, RZ, 0x10, R43 ;  /* 0x00000010ffa07819 */ /* 0x000fe2000001162b */
[----:B------:R-:W-:Y:S01]  /*62e0*/  FMUL.FTZ R163, R154, R161 ;  /* 0x000000a19aa37220 */ /* 0x000fe20000410000 */
[----:B------:R-:W-:Y:S01]  /*62f0*/  LOP3.LUT R149, R73, 0xffff0000, RZ, 0xc0, !PT ;  /* 0xffff000049957812 */ /* 0x000fe200078ec0ff */
[----:B------:R-:W-:Y:S01]  /*6300*/  IMAD.U32 R43, R74, 0x10000, RZ ;  /* 0x000100004a2b7824 */ /* 0x000fe200078e00ff */
[----:B------:R-:W-:Y:S01]  /*6310*/  LOP3.LUT R49, R75, 0xffff0000, RZ, 0xc0, !PT ;  /* 0xffff00004b317812 */ /* 0x000fe200078ec0ff */
[----:B------:R-:W-:Y:S01]  /*6320*/  IMAD.U32 R75, R157, 0x10000, RZ ;  /* 0x000100009d4b7824 */ /* 0x000fe200078e00ff */
[----:B------:R-:W-:-:S02]  /*6330*/  LOP3.LUT R156, R159, 0xffff0000, RZ, 0xc0, !PT ;  /* 0xffff00009f9c7812 */ /* 0x000fc400078ec0ff */
[----:B------:R-:W-:Y:S01]  /*6340*/  PRMT R73, R124, 0x5432, R152 ;  /* 0x000054327c497816 */ /* 0x000fe20000000098 */
[-C--:B------:R-:W-:Y:S01]  /*6350*/  FMUL.FTZ R153, R154, R75.reuse ;  /* 0x0000004b9a997220 */ /* 0x080fe20000410000 */
[----:B------:R-:W-:Y:S01]  /*6360*/  LOP3.LUT R152, R157, 0xffff0000, RZ, 0xc0, !PT ;  /* 0xffff00009d987812 */ /* 0x000fe200078ec0ff */
[----:B------:R-:W-:Y:S01]  /*6370*/  IMAD.U32 R154, R158, 0x10000, RZ ;  /* 0x000100009e9a7824 */ /* 0x000fe200078e00ff */
[----:B------:R-:W-:Y:S01]  /*6380*/  LOP3.LUT R51, R69, 0xffff0000, RZ, 0xc0, !PT ;  /* 0xffff000045337812 */ /* 0x000fe200078ec0ff */
[----:B------:R-:W-:Y:S01]  /*6390*/  FFMA.FTZ R75, R148, R75, -R163 ;  /* 0x0000004b944b7223 */ /* 0x000fe200000108a3 */
[----:B------:R-:W-:Y:S01]  /*63a0*/  PRMT R155, R155, 0x5410, R160 ;  /* 0x000054109b9b7816 */ /* 0x000fe200000000a0 */
[C---:B------:R-:W-:Y:S01]  /*63b0*/  FMUL.FTZ R160, R149.reuse, R156 ;  /* 0x0000009c95a07220 */ /* 0x040fe20000410000 */
[----:B------:R-:W-:Y:S01]  /*63c0*/  SHF.R.U64 R164, R40, 0x10, R41 ;  /* 0x0000001028a47819 */ /* 0x000fe20000001229 */
[-C--:B------:R-:W-:Y:S01]  /*63d0*/  FMUL.FTZ R162, R149, R152.reuse ;  /* 0x0000009895a27220 */ /* 0x080fe20000410000 */
[C---:B------:R-:W-:Y:S01]  /*63e0*/  IMAD.U32 R69, R71.reuse, 0x10000, RZ ;  /* 0x0001000047457824 */ /* 0x040fe200078e00ff */
[----:B------:R-:W-:Y:S01]  /*63f0*/  LOP3.LUT R48, R71, 0xffff0000, RZ, 0xc0, !PT ;  /* 0xffff000047307812 */ /* 0x000fe200078ec0ff */
[----:B------:R-:W-:Y:S01]  /*6400*/  FFMA.FTZ R148, R148, R161, R153 ;  /* 0x000000a194947223 */ /* 0x000fe20000010099 */
[----:B------:R-:W-:Y:S01]  /*6410*/  FFMA.FTZ R152, R51, R152, -R160 ;  /* 0x0000009833987223 */ /* 0x000fe200000108a0 */
[----:B------:R-:W-:Y:S01]  /*6420*/  PRMT R71, R125, 0x5432, R164 ;  /* 0x000054327d477816 */ /* 0x000fe200000000a4 */
[----:B------:R-:W-:-:S02]  /*6430*/  IMAD.U32 R153, R155, 0x10000, RZ ;  /* 0x000100009b997824 */ /* 0x000fc400078e00ff */
[-C--:B------:R-:W-:Y:S01]  /*6440*/  FMUL.FTZ R160, R150, R154.reuse ;  /* 0x0000009a96a07220 */ /* 0x080fe20000410000 */
[----:B------:R-:W-:Y:S01]  /*6450*/  LOP3.LUT R158, R158, 0xffff0000, RZ, 0xc0, !PT ;  /* 0xffff00009e9e7812 */ /* 0x000fe200078ec0ff */
[----:B------:R-:W-:Y:S02]  /*6460*/  IMAD.U32 R41, R72, 0x10000, RZ ;  /* 0x0001000048297824 */ /* 0x000fe400078e00ff */
[-C--:B------:R-:W-:Y:S01]  /*6470*/  FMUL.FTZ R157, R150, R153.reuse ;  /* 0x00000099969d7220 */ /* 0x080fe20000410000 */
[----:B------:R-:W-:Y:S01]  /*6480*/  FFMA.FTZ R149, R69, R153, -R160 ;  /* 0x0000009945957223 */ /* 0x000fe200000108a0 */
[----:B------:R-:W-:Y:S01]  /*6490*/  LOP3.LUT R155, R155, 0xffff0000, RZ, 0xc0, !PT ;  /* 0xffff00009b9b7812 */ /* 0x000fe200078ec0ff */
[----:B------:R-:W-:Y:S01]  /*64a0*/  IMAD.U32 R150, R71, 0x10000, RZ ;  /* 0x0001000047967824 */ /* 0x000fe200078e00ff */
[----:B------:R-:W-:Y:S01]  /*64b0*/  LOP3.LUT R72, R72, 0xffff0000, RZ, 0xc0, !PT ;  /* 0xffff000048487812 */ /* 0x000fe200078ec0ff */
[C---:B------:R-:W-:Y:S01]  /*64c0*/  IMAD.U32 R153, R151.reuse, 0x10000, RZ ;  /* 0x0001000097997824 */ /* 0x040fe200078e00ff */
[----:B------:R-:W-:Y:S01]  /*64d0*/  LOP3.LUT R151, R151, 0xffff0000, RZ, 0xc0, !PT ;  /* 0xffff000097977812 */ /* 0x000fe200078ec0ff */
[----:B------:R-:W-:Y:S01]  /*64e0*/  FFMA.FTZ R69, R69, R154, R157 ;  /* 0x0000009a45457223 */ /* 0x000fe2000001009d */
[----:B------:R-:W-:-:S02]  /*64f0*/  IMAD.U32 R40, R68, 0x10000, RZ ;  /* 0x0001000044287824 */ /* 0x000fc400078e00ff */
[C---:B------:R-:W-:Y:S01]  /*6500*/  FMUL.FTZ R157, R49.reuse, R158 ;  /* 0x0000009e319d7220 */ /* 0x040fe20000410000 */
[----:B------:R-:W-:Y:S01]  /*6510*/  FMUL.FTZ R159, R49, R155 ;  /* 0x0000009b319f7220 */ /* 0x000fe20000410000 */
[----:B------:R-:W-:Y:S01]  /*6520*/  LOP3.LUT R71, R71, 0xffff0000, RZ, 0xc0, !PT ;  /* 0xffff000047477812 */ /* 0x000fe200078ec0ff */
[C---:B------:R-:W-:Y:S01]  /*6530*/  FMUL.FTZ R154, R41.reuse, R150 ;  /* 0x00000096299a7220 */ /* 0x040fe20000410000 */
[----:B------:R-:W-:Y:S01]  /*6540*/  LOP3.LUT R68, R68, 0xffff0000, RZ, 0xc0, !PT ;  /* 0xffff000044447812 */ /* 0x000fe200078ec0ff */
[----:B------:R-:W-:Y:S01]  /*6550*/  FMUL.FTZ R49, R41, R153 ;  /* 0x0000009929317220 */ /* 0x000fe20000410000 */
[----:B------:R-:W-:Y:S01]  /*6560*/  FMUL.FTZ R41, R72, R151 ;  /* 0x0000009748297220 */ /* 0x000fe20000410000 */
[----:B------:R-:W-:Y:S01]  /*6570*/  FFMA.FTZ R51, R51, R156, R162 ;  /* 0x0000009c33337223 */ /* 0x000fe200000100a2 */
[C---:B------:R-:W-:Y:S01]  /*6580*/  FFMA.FTZ R156, R48.reuse, R155, -R157 ;  /* 0x0000009b309c7223 */ /* 0x040fe2000001089d */
[----:B------:R-:W-:Y:S01]  /*6590*/  FFMA.FTZ R158, R48, R158, R159 ;  /* 0x0000009e309e7223 */ /* 0x000fe2000001009f */
[----:B------:R-:W-:Y:S01]  /*65a0*/  FFMA.FTZ R154, R40, R153, R154 ;  /* 0x00000099289a7223 */ /* 0x000fe2000001009a */
[-C--:B------:R-:W-:Y:S01]  /*65b0*/  FMUL.FTZ R153, R72, R71.reuse ;  /* 0x0000004748997220 */ /* 0x080fe20000410000 */
[C---:B------:R-:W-:Y:S01]  /*65c0*/  IMAD.U32 R48, R73.reuse, 0x10000, RZ ;  /* 0x0001000049307824 */ /* 0x040fe200078e00ff */
[----:B------:R-:W-:Y:S01]  /*65d0*/  LOP3.LUT R74, R74, 0xffff0000, RZ, 0xc0, !PT ;  /* 0xffff00004a4a7812 */ /* 0x000fe200078ec0ff */
[----:B------:R-:W-:Y:S01]  /*65e0*/  FFMA.FTZ R72, R68, R71, -R41 ;  /* 0x0000004744487223 */ /* 0x000fe20000010829 */
[----:B------:R-:W-:Y:S01]  /*65f0*/  LOP3.LUT R73, R73, 0xffff0000, RZ, 0xc0, !PT ;  /* 0xffff000049497812 */ /* 0x000fe200078ec0ff */
[----:B------:R-:W-:Y:S01]  /*6600*/  FFMA.FTZ R49, R40, R150, -R49 ;  /* 0x0000009628317223 */ /* 0x000fe20000010831 */
[C---:B------:R-:W-:Y:S01]  /*6610*/  LOP3.LUT R41, R50.reuse, 0xffff0000, RZ, 0xc0, !PT ;  /* 0xffff000032297812 */ /* 0x040fe200078ec0ff */
[----:B------:R-:W-:Y:S01]  /*6620*/  IMAD.U32 R40, R50, 0x10000, RZ ;  /* 0x0001000032287824 */ /* 0x000fe200078e00ff */
[----:B------:R-:W-:Y:S01]  /*6630*/  LOP3.LUT R70, R70, 0xffff0000, RZ, 0xc0, !PT ;  /* 0xffff000046467812 */ /* 0x000fe200078ec0ff */
[----:B------:R-:W-:Y:S01]  /*6640*/  FFMA.FTZ R153, R68, R151, R153 ;  /* 0x0000009744997223 */ /* 0x000fe20000010099 */
[C---:B------:R-:W-:Y:S01]  /*6650*/  FMUL.FTZ R71, R43.reuse, R48 ;  /* 0x000000302b477220 */ /* 0x040fe20000410000 */
[C---:B------:R-:W-:Y:S01]  /*6660*/  FMUL.FTZ R151, R74.reuse, R73 ;  /* 0x000000494a977220 */ /* 0x040fe20000410000 */
[-C--:B------:R-:W-:Y:S01]  /*6670*/  FMUL.FTZ R43, R43, R40.reuse ;  /* 0x000000282b2b7220 */ /* 0x080fe20000410000 */
[-C--:B------:R-:W-:Y:S01]  /*6680*/  FMUL.FTZ R74, R74, R41.reuse ;  /* 0x000000294a4a7220 */ /* 0x080fe20000410000 */
[----:B------:R-:W-:Y:S01]  /*6690*/  FFMA.FTZ R71, R42, R40, -R71 ;  /* 0x000000282a477223 */ /* 0x000fe20000010847 */
[----:B------:R-:W-:Y:S01]  /*66a0*/  FFMA.FTZ R40, R70, R41, -R151 ;  /* 0x0000002946287223 */ /* 0x000fe20000010897 */
[----:B------:R-:W-:Y:S01]  /*66b0*/  F2FP.BF16.F32.PACK_AB R75, R152, R75 ;  /* 0x0000004b984b723e */ /* 0x000fe200000010ff */
[----:B------:R-:W-:Y:S01]  /*66c0*/  FFMA.FTZ R43, R42, R48, R43 ;  /* 0x000000302a2b7223 */ /* 0x000fe2000001002b */
[----:B------:R-:W-:Y:S01]  /*66d0*/  FFMA.FTZ R74, R70, R73, R74 ;  /* 0x00000049464a7223 */ /* 0x000fe2000001004a */
[----:B------:R-:W-:-:S02]  /*66e0*/  F2FP.BF16.F32.PACK_AB R149, R156, R149 ;  /* 0x000000959c95723e */ /* 0x000fc400000010ff */
[----:B------:R-:W-:Y:S01]  /*66f0*/  F2FP.BF16.F32.PACK_AB R158, R158, R69 ;  /* 0x000000459e9e723e */ /* 0x000fe200000010ff */
[----:B------:R-:W-:Y:S01]  /*6700*/  IMAD.MOV.U32 R69, RZ, RZ, R75 ;  /* 0x000000ffff457224 */ /* 0x000fe200078e004b */
[----:B------:R-:W-:Y:S02]  /*6710*/  F2FP.BF16.F32.PACK_AB R68, R72, R49 ;  /* 0x000000314844723e */ /* 0x000fe400000010ff */
[----:B------:R-:W-:Y:S01]  /*6720*/  F2FP.BF16.F32.PACK_AB R70, R40, R71 ;  /* 0x000000472846723e */ /* 0x000fe200000010ff */
[----:B------:R-:W-:Y:S01]  /*6730*/  IMAD.MOV.U32 R71, RZ, RZ, R149 ;  /* 0x000000ffff477224 */ /* 0x000fe200078e0095 */
[----:B------:R-:W-:Y:S01]  /*6740*/  F2FP.BF16.F32.PACK_AB R73, R51, R148 ;  /* 0x000000943349723e */ /* 0x000fe200000010ff */
[----:B------:R-:W-:Y:S01]  /*6750*/  IMAD.MOV.U32 R75, RZ, RZ, R158 ;  /* 0x000000ffff4b7224 */ /* 0x000fe200078e009e */
[----:B------:R-:W-:Y:S02]  /*6760*/  F2FP.BF16.F32.PACK_AB R72, R153, R154 ;  /* 0x0000009a9948723e */ /* 0x000fe400000010ff */
[----:B------:R-:W-:-:S07]  /*6770*/  F2FP.BF16.F32.PACK_AB R74, R74, R43 ;  /* 0x0000002b4a4a723e */ /* 0x000fce00000010ff */
.L_x_1816:
[----:B------:R-:W-:Y:S05]  /*6780*/  BSYNC B3 ;  /* 0x0000000000037941 */ /* 0x000fea0003800000 */
.L_x_1815:
[----:B------:R-:W-:Y:S02]  /*6790*/  ULDC.64 UR4, c[0x0][0x208] ;  /* 0x0000820000047ab9 */ /* 0x000fe40000000a00 */
[----:B0-----:R0:W-:Y:S04]  /*67a0*/  STG.E.128 desc[UR4][R116.64], R68 ;  /* 0x0000004474007986 */ /* 0x0011e8000c101d04 */
[----:B--2---:R0:W-:Y:S02]  /*67b0*/  @!P4 STG.E.128 desc[UR4][R118.64], R72 ;  /* 0x000000487600c986 */ /* 0x0041e4000c101d04 */
.L_x_1814:
[----:B------:R-:W-:Y:S05]  /*67c0*/  BSYNC B2 ;  /* 0x0000000000027941 */ /* 0x000fea0003800000 */
.L_x_1813:
[----:B------:R-:W-:-:S13]  /*67d0*/  ISETP.NE.AND P4, PT, R92, RZ, PT ;  /* 0x000000ff5c00720c */ /* 0x000fda0003f85270 */
[----:B------:R-:W-:Y:S05]  /*67e0*/  @!P4 BRA `(.L_x_1812) ;  /* 0x000000080010c947 */ /* 0x000fea0003800000 */
        /* <DEDUP_REMOVED lines=23> */
[----:B0-----:R-:W-:Y:S01]  /*6960*/  LEA R68, P5, R42, R108, 0x1 ;  /* 0x0000006c2a447211 */ /* 0x001fe200078a08ff */
        /* <DEDUP_REMOVED lines=13> */
[----:B------:R-:W-:Y:S02]  /*6a40*/  SHF.R.U32.HI R73, RZ, 0x10, R45 ;  /* 0x00000010ff497819 */ /* 0x000fe4000001162d */
[----:B------:R-:W-:Y:S02]  /*6a50*/  SHF.R.U32.HI R116, RZ, 0x10, R37 ;  /* 0x00000010ff747819 */ /* 0x000fe40000011625 */
[----:B------:R-:W-:Y:S02]  /*6a60*/  PRMT R144, R144, 0x5410, R73 ;  /* 0x0000541090907816 */ /* 0x000fe40000000049 */
[----:B------:R-:W-:Y:S02]  /*6a70*/  SHF.R.U32.HI R75, RZ, 0x10, R39 ;  /* 0x00000010ff4b7819 */ /* 0x000fe40000011627 */
[----:B------:R-:W-:Y:S01]  /*6a80*/  SHF.R.U64 R72, R44, 0x10, R45 ;  /* 0x000000102c487819 */ /* 0x000fe2000000122d */
[----:B------:R-:W-:Y:S01]  /*6a90*/  IMAD.U32 R73, R144, 0x10000, RZ ;  /* 0x0001000090497824 */ /* 0x000fe200078e00ff */
[--C-:B------:R-:W-:Y:S01]  /*6aa0*/  SHF.R.U64 R74, R46, 0x10, R47.reuse ;  /* 0x000000102e4a7819 */ /* 0x100fe2000000122f */
[----:B0-----:R-:W-:Y:S01]  /*6ab0*/  IMAD.U32 R44, R41, 0x10000, RZ ;  /* 0x00010000292c7824 */ /* 0x001fe200078e00ff */
[----:B------:R-:W-:Y:S01]  /*6ac0*/  SHF.R.U32.HI R115, RZ, 0x10, R47 ;  /* 0x00000010ff737819 */ /* 0x000fe2000001162f */
[----:B--2---:R-:W-:Y:S01]  /*6ad0*/  IMAD.U32 R47, R49, 0x10000, RZ ;  /* 0x00010000312f7824 */ /* 0x004fe200078e00ff */
[----:B------:R-:W-:Y:S01]  /*6ae0*/  PRMT R147, R147, 0x5410, R116 ;  /* 0x0000541093937816 */ /* 0x000fe20000000074 */
[----:B------:R-:W-:Y:S01]  /*6af0*/  IMAD.U32 R46, R43, 0x10000, RZ ;  /* 0x000100002b2e7824 */ /* 0x000fe200078e00ff */
[----:B------:R-:W-:Y:S01]  /*6b00*/  PRMT R140, R140, 0x5410, R75 ;  /* 0x000054108c8c7816 */ /* 0x000fe2000000004b */
[----:B------:R-:W-:Y:S01]  /*6b10*/  FMUL.FTZ R75, R47, R73 ;  /* 0x000000492f4b7220 */ /* 0x000fe20000410000 */
[----:B------:R-:W-:Y:S01]  /*6b20*/  PRMT R143, R143, 0x5410, R72 ;  /* 0x000054108f8f7816 */ /* 0x000fe20000000048 */
[----:B------:R-:W-:Y:S01]  /*6b30*/  IMAD.U32 R72, R147, 0x10000, RZ ;  /* 0x0001000093487824 */ /* 0x000fe200078e00ff */
[----:B------:R-:W-:-:S02]  /*6b40*/  PRMT R142, R142, 0x5410, R115 ;  /* 0x000054108e8e7816 */ /* 0x000fc40000000073 */
[----:B------:R-:W-:Y:S01]  /*6b50*/  SHF.R.U64 R114, R38, 0x10, R39 ;  /* 0x0000001026727819 */ /* 0x000fe20000001227 */
[-C--:B------:R-:W-:Y:S01]  /*6b60*/  FMUL.FTZ R115, R47, R72.reuse ;  /* 0x000000482f737220 */ /* 0x080fe20000410000 */
[----:B------:R-:W-:Y:S01]  /*6b70*/  FFMA.FTZ R75, R44, R72, -R75 ;  /* 0x000000482c4b7223 */ /* 0x000fe2000001084b */
[----:B------:R-:W-:Y:S01]  /*6b80*/  LOP3.LUT R45, R41, 0xffff0000, RZ, 0xc0, !PT ;  /* 0xffff0000292d7812 */ /* 0x000fe200078ec0ff */
[----:B------:R-:W-:Y:S01]  /*6b90*/  IMAD.U32 R47, R142, 0x10000, RZ ;  /* 0x000100008e2f7824 */ /* 0x000fe200078e00ff */
[----:B------:R-:W-:Y:S01]  /*6ba0*/  LOP3.LUT R49, R49, 0xffff0000, RZ, 0xc0, !PT ;  /* 0xffff000031317812 */ /* 0x000fe200078ec0ff */
[----:B------:R-:W-:Y:S01]  /*6bb0*/  FFMA.FTZ R115, R44, R73, R115 ;  /* 0x000000492c737223 */ /* 0x000fe20000010073 */
[----:B------:R-:W-:Y:S01]  /*6bc0*/  LOP3.LUT R144, R144, 0xffff0000, RZ, 0xc0, !PT ;  /* 0xffff000090907812 */ /* 0x000fe200078ec0ff */
[----:B------:R-:W-:Y:S01]  /*6bd0*/  IMAD.U32 R44, R140, 0x10000, RZ ;  /* 0x000100008c2c7824 */ /* 0x000fe200078e00ff */
[----:B------:R-:W-:Y:S01]  /*6be0*/  LOP3.LUT R72, R147, 0xffff0000, RZ, 0xc0, !PT ;  /* 0xffff000093487812 */ /* 0x000fe200078ec0ff */
[----:B------:R-:W-:Y:S01]  /*6bf0*/  IMAD.U32 R39, R48, 0x10000, RZ ;  /* 0x0001000030277824 */ /* 0x000fe200078e00ff */
[----:B------:R-:W-:Y:S01]  /*6c00*/  LOP3.LUT R41, R43, 0xffff0000, RZ, 0xc0, !PT ;  /* 0xffff00002b297812 */ /* 0x000fe200078ec0ff */
[----:B------:R-:W-:Y:S01]  /*6c10*/  IMAD.U32 R43, R51, 0x10000, RZ ;  /* 0x00010000332b7824 */ /* 0x000fe200078e00ff */
[----:B------:R-:W-:Y:S01]  /*6c20*/  SHF.R.U64 R117, R36, 0x10, R37 ;  /* 0x0000001024757819 */ /* 0x000fe20000001225 */
[----:B------:R-:W-:Y:S01]  /*6c30*/  IMAD.U32 R38, R40, 0x10000, RZ ;  /* 0x0001000028267824 */ /* 0x000fe200078e00ff */
[----:B------:R-:W-:Y:S01]  /*6c40*/  PRMT R145, R145, 0x5410, R114 ;  /* 0x0000541091917816 */ /* 0x000fe20000000072 */
[----:B------:R-:W-:Y:S01]  /*6c50*/  FMUL.FTZ R114, R49, R72 ;  /* 0x0000004831727220 */ /* 0x000fe20000410000 */
[----:B------:R-:W-:Y:S01]  /*6c60*/  PRMT R141, R141, 0x5410, R74 ;  /* 0x000054108d8d7816 */ /* 0x000fe2000000004a */
[-C--:B------:R-:W-:Y:S01]  /*6c70*/  FMUL.FTZ R74, R49, R144.reuse ;  /* 0x00000090314a7220 */ /* 0x080fe20000410000 */
[-C--:B------:R-:W-:Y:S01]  /*6c80*/  FMUL.FTZ R49, R43, R47.reuse ;  /* 0x0000002f2b317220 */ /* 0x080fe20000410000 */
[----:B------:R-:W-:Y:S01]  /*6c90*/  PRMT R146, R146, 0x5410, R117 ;  /* 0x0000541092927816 */ /* 0x000fe20000000075 */
[C---:B------:R-:W-:Y:S01]  /*6ca0*/  FFMA.FTZ R114, R45.reuse, R144, R114 ;  /* 0x000000902d727223 */ /* 0x040fe20000010072 */
[----:B------:R-:W-:Y:S01]  /*6cb0*/  FFMA.FTZ R74, R45, R72, -R74 ;  /* 0x000000482d4a7223 */ /* 0x000fe2000001084a */
[-C--:B------:R-:W-:Y:S01]  /*6cc0*/  FMUL.FTZ R72, R43, R44.reuse ;  /* 0x0000002c2b487220 */ /* 0x080fe20000410000 */
[----:B------:R-:W-:Y:S01]  /*6cd0*/  FFMA.FTZ R49, R46, R44, -R49 ;  /* 0x0000002c2e317223 */ /* 0x000fe20000010831 */
[----:B------:R-:W-:Y:S01]  /*6ce0*/  LOP3.LUT R51, R51, 0xffff0000, RZ, 0xc0, !PT ;  /* 0xffff000033337812 */ /* 0x000fe200078ec0ff */
[----:B------:R-:W-:Y:S01]  /*6cf0*/  IMAD.U32 R44, R143, 0x10000, RZ ;  /* 0x000100008f2c7824 */ /* 0x000fe200078e00ff */
[----:B------:R-:W-:Y:S01]  /*6d00*/  LOP3.LUT R142, R142, 0xffff0000, RZ, 0xc0, !PT ;  /* 0xffff00008e8e7812 */ /* 0x000fe200078ec0ff */
[----:B------:R-:W-:Y:S01]  /*6d10*/  IMAD.U32 R43, R146, 0x10000, RZ ;  /* 0x00010000922b7824 */ /* 0x000fe200078e00ff */
[----:B------:R-:W-:Y:S01]  /*6d20*/  LOP3.LUT R140, R140, 0xffff0000, RZ, 0xc0, !PT ;  /* 0xffff00008c8c7812 */ /* 0x000fe200078ec0ff */
[----:B------:R-:W-:Y:S01]  /*6d30*/  FFMA.FTZ R72, R46, R47, R72 ;  /* 0x0000002f2e487223 */ /* 0x000fe20000010048 */
[----:B------:R-:W-:Y:S01]  /*6d40*/  FMUL.FTZ R47, R39, R44 ;  /* 0x0000002c272f7220 */ /* 0x000fe20000410000 */
[----:B------:R-:W-:Y:S01]  /*6d50*/  LOP3.LUT R48, R48, 0xffff0000, RZ, 0xc0, !PT ;  /* 0xffff000030307812 */ /* 0x000fe200078ec0ff */
[C---:B------:R-:W-:Y:S01]  /*6d60*/  FMUL.FTZ R46, R51.reuse, R142 ;  /* 0x0000008e332e7220 */ /* 0x040fe20000410000 */
[-C--:B------:R-:W-:Y:S01]  /*6d70*/  FMUL.FTZ R116, R51, R140.reuse ;  /* 0x0000008c33747220 */ /* 0x080fe20000410000 */
[----:B------:R-:W-:Y:S01]  /*6d80*/  LOP3.LUT R143, R143, 0xffff0000, RZ, 0xc0, !PT ;  /* 0xffff00008f8f7812 */ /* 0x000fe200078ec0ff */
[-C--:B------:R-:W-:Y:S01]  /*6d90*/  FMUL.FTZ R39, R39, R43.reuse ;  /* 0x0000002b27277220 */ /* 0x080fe20000410000 */
[----:B------:R-:W-:Y:S01]  /*6da0*/  LOP3.LUT R45, R146, 0xffff0000, RZ, 0xc0, !PT ;  /* 0xffff0000922d7812 */ /* 0x000fe200078ec0ff */
[C---:B------:R-:W-:Y:S01]  /*6db0*/  FFMA.FTZ R140, R41.reuse, R140, -R46 ;  /* 0x0000008c298c7223 */ /* 0x040fe2000001082e */
[----:B------:R-:W-:Y:S01]  /*6dc0*/  LOP3.LUT R40, R40, 0xffff0000, RZ, 0xc0, !PT ;  /* 0xffff000028287812 */ /* 0x000fe200078ec0ff */
[----:B------:R-:W-:Y:S01]  /*6dd0*/  FFMA.FTZ R51, R41, R142, R116 ;  /* 0x0000008e29337223 */ /* 0x000fe20000010074 */
        /* <DEDUP_REMOVED lines=12> */
[C---:B------:R-:W-:Y:S02]  /*6ea0*/  IMAD.U32 R36, R42.reuse, 0x10000, RZ ;  /* 0x000100002a247824 */ /* 0x040fe400078e00ff */
[C---:B------:R-:W-:Y:S01]  /*6eb0*/  FMUL.FTZ R41, R37.reuse, R39 ;  /* 0x0000002725297220 */ /* 0x040fe20000410000 */
[-C--:B------:R-:W-:Y:S01]  /*6ec0*/  FMUL.FTZ R40, R37, R38.reuse ;  /* 0x0000002625287220 */ /* 0x080fe20000410000 */
[----:B------:R-:W-:Y:S01]  /*6ed0*/  LOP3.LUT R42, R42, 0xffff0000, RZ, 0xc0, !PT ;  /* 0xffff00002a2a7812 */ /* 0x000fe200078ec0ff */
        /* <DEDUP_REMOVED lines=15> */
[----:B------:R-:W-:-:S02]  /*6fd0*/  F2FP.BF16.F32.PACK_AB R49, R114, R115 ;  /* 0x000000737231723e */ /* 0x000fc400000010ff */
[----:B------:R-:W-:-:S07]  /*6fe0*/  F2FP.BF16.F32.PACK_AB R51, R51, R72 ;  /* 0x000000483333723e */ /* 0x000fce00000010ff */
.L_x_1818:
[----:B------:R-:W-:Y:S05]  /*6ff0*/  BSYNC B2 ;  /* 0x0000000000027941 */ /* 0x000fea0003800000 */
.L_x_1817:
[----:B------:R-:W-:Y:S02]  /*7000*/  ULDC.64 UR4, c[0x0][0x208] ;  /* 0x0000820000047ab9 */ /* 0x000fe40000000a00 */
[----:B0-----:R3:W-:Y:S04]  /*7010*/  STG.E.128 desc[UR4][R68.64], R40 ;  /* 0x0000002844007986 */ /* 0x0017e8000c101d04 */
[----:B--2---:R3:W-:Y:S02]  /*7020*/  @!P4 STG.E.128 desc[UR4][R70.64], R48 ;  /* 0x000000304600c986 */ /* 0x0047e4000c101d04 */
.L_x_1812:
[----:B------:R-:W-:Y:S05]  /*7030*/  BSYNC B1 ;  /* 0x0000000000017941 */ /* 0x000fea0003800000 */
.L_x_1811:
[----:B------:R-:W-:Y:S02]  /*7040*/  VIADD R37, R218, 0x20 ;  /* 0x00000020da257836 */ /* 0x000fe40000000000 */
[-C--:B--2---:R-:W-:Y:S02]  /*7050*/  IMAD R36, R102, R110.reuse, RZ ;  /* 0x0000006e66247224 */ /* 0x084fe400078e02ff */
[----:B------:R-:W-:-:S04]  /*7060*/  IMAD.WIDE.U32 R112, R37, R110, R112 ;  /* 0x0000006e25707225 */ /* 0x000fc800078e0070 */
[----:B---3--:R-:W-:Y:S01]  /*7070*/  IMAD R49, R37, R111, R36 ;  /* 0x0000006f25317224 */ /* 0x008fe200078e0224 */
[----:B------:R-:W-:Y:S06]  /*7080*/  @P0 BRA `(.L_x_1789) ;  /* 0x0000001400100947 */ /* 0x000fec0003800000 */
[----:B------:R-:W-:Y:S01]  /*7090*/  ISETP.NE.AND P0, PT, R29, RZ, PT ;  /* 0x000000ff1d00720c */ /* 0x000fe20003f05270 */
[----:B------:R-:W-:Y:S01]  /*70a0*/  BSSY B1, `(.L_x_1819) ;  /* 0x0000088000017945 */ /* 0x000fe20003800000 */
[----:B------:R-:W-:-:S11]  /*70b0*/  IMAD.IADD R49, R113, 0x1, R49 ;  /* 0x0000000171317824 */ /* 0x000fd600078e0231 */
[----:B------:R-:W-:Y:S05]  /*70c0*/  @!P0 BRA `(.L_x_1820) ;  /* 0x0000000800148947 */ /* 0x000fea0003800000 */
[----:B------:R-:W2:Y:S01]  /*70d0*/  LDL R40, [R1+0x24] ;  /* 0x0000240001287983 */ /* 0x000ea20000100800 */
[----:B------:R-:W-:Y:S01]  /*70e0*/  SEL R36, R28, R123, !P3 ;  /* 0x0000007b1c247207 */ /* 0x000fe20005800000 */
[C---:B------:R-:W-:Y:S01]  /*70f0*/  VIADD R39, R218.reuse, 0x20 ;  /* 0x00000020da277836 */ /* 0x040fe20000000000 */
[----:B------:R-:W-:Y:S01]  /*7100*/  BSSY B2, `(.L_x_1821) ;  /* 0x000007e000027945 */ /* 0x000fe20003800000 */
[----:B------:R-:W-:Y:S01]  /*7110*/  VIADD R41, R218, 0x20 ;  /* 0x00000020da297836 */ /* 0x000fe20000000000 */
[----:B------:R-:W-:Y:S01]  /*7120*/  SHF.R.S32.HI R37, RZ, 0x1f, R36 ;  /* 0x0000001fff257819 */ /* 0x000fe20000011424 */
[----:B------:R-:W-:Y:S02]  /*7130*/  IMAD.SHL.U32 R39, R39, 0x40, RZ ;  /* 0x0000004027277824 */ /* 0x000fe400078e00ff */
[----:B------:R-:W-:Y:S01]  /*7140*/  IMAD.SHL.U32 R41, R41, 0x40, RZ ;  /* 0x0000004029297824 */ /* 0x000fe200078e00ff */
[----:B------:R-:W-:Y:S02]  /*7150*/  LEA.HI R37, R37, R36, RZ, 0x4 ;  /* 0x0000002425257211 */ /* 0x000fe400078f20ff */
[----:B------:R-:W-:-:S02]  /*7160*/  LOP3.LUT R39, R39, 0x1c0, RZ, 0xc0, !PT ;  /* 0x000001c027277812 */ /* 0x000fc400078ec0ff */
[----:B------:R-:W-:Y:S02]  /*7170*/  LEA.HI.SX32 R37, R37, R34, 0x1c ;  /* 0x0000002225257211 */ /* 0x000fe400078fe2ff */
[----:B------:R-:W-:Y:S02]  /*7180*/  LOP3.LUT R41, R41, 0x1c0, RZ, 0xc0, !PT ;  /* 0x000001c029297812 */ /* 0x000fe400078ec0ff */
[----:B------:R-:W-:Y:S01]  /*7190*/  SHF.R.S32.HI R36, RZ, 0x1f, R37 ;  /* 0x0000001fff247819 */ /* 0x000fe20000011425 */
[----:B------:R-:W-:Y:S01]  /*71a0*/  IMAD.SHL.U32 R47, R37, 0x8, RZ ;  /* 0x00000008252f7824 */ /* 0x000fe200078e00ff */
[----:B------:R-:W-:Y:S02]  /*71b0*/  SHF.R.U32.HI R41, RZ, 0x3, R41 ;  /* 0x00000003ff297819 */ /* 0x000fe40000011629 */
[----:B------:R-:W-:Y:S02]  /*71c0*/  LEA.HI R38, R36, R37, RZ, 0x3 ;  /* 0x0000002524267211 */ /* 0x000fe400078f18ff */
[----:B------:R-:W-:-:S02]  /*71d0*/  LOP3.LUT R36, R39, 0x38, R47, 0xf8, !PT ;  /* 0x0000003827247812 */ /* 0x000fc400078ef82f */
[----:B------:R-:W-:Y:S01]  /*71e0*/  IADD3 R37, P4, P5, R88, R112, R35 ;  /* 0x0000007058257210 */ /* 0x000fe20007d9e023 */
[----:B------:R-:W-:Y:S01]  /*71f0*/  IMAD.SHL.U32 R39, R38, 0x200, RZ ;  /* 0x0000020026277824 */ /* 0x000fe200078e00ff */
[----:B------:R-:W-:Y:S02]  /*7200*/  LOP3.LUT R36, R36, R41, RZ, 0x3c, !PT ;  /* 0x0000002924247212 */ /* 0x000fe400078e3cff */
[----:B------:R-:W-:Y:S02]  /*7210*/  IADD3.X R38, R0, R49, R95, P4, P5 ;  /* 0x0000003100267210 */ /* 0x000fe400027ea45f */
[----:B------:R-:W-:Y:S02]  /*7220*/  LOP3.LUT R39, R39, 0x7ffff000, RZ, 0xc0, !PT ;  /* 0x7ffff00027277812 */ /* 0x000fe400078ec0ff */
[----:B------:R-:W-:Y:S02]  /*7230*/  LEA R44, P4, R37, R108, 0x1 ;  /* 0x0000006c252c7211 */ /* 0x000fe400078808ff */
[----:B------:R-:W-:-:S02]  /*7240*/  ISETP.GE.AND P0, PT, R47, R121, PT ;  /* 0x000000792f00720c */ /* 0x000fc40003f06270 */
[----:B------:R-:W-:Y:S01]  /*7250*/  LEA.HI.X R45, R37, R109, R38, 0x1, P4 ;  /* 0x0000006d252d7211 */ /* 0x000fe200020f0c26 */
[----:B------:R-:W-:-:S04]  /*7260*/  IMAD R37, R17, 0x4000, R5 ;  /* 0x0000400011257824 */ /* 0x000fc800078e0205 */
[----:B------:R-:W-:-:S06]  /*7270*/  IMAD R37, R37, 0x2, R16 ;  /* 0x0000000225257824 */ /* 0x000fcc00078e0210 */
[--C-:B------:R-:W-:Y:S02]  /*7280*/  @!P0 SHF.R.S32.HI R48, RZ, 0x1f, R47.reuse ;  /* 0x0000001fff308819 */ /* 0x100fe4000001142f */
[----:B------:R-:W-:-:S04]  /*7290*/  @!P0 IADD3 R47, P4, P5, R88, R112, R47 ;  /* 0x00000070582f8210 */ /* 0x000fc80007d9e02f */
[----:B------:R-:W-:Y:S02]  /*72a0*/  @!P0 IADD3.X R48, R0, R49, R48, P4, P5 ;  /* 0x0000003100308210 */ /* 0x000fe400027ea430 */
[----:B------:R-:W-:Y:S02]  /*72b0*/  ISETP.GE.AND P5, PT, R18, R120, PT ;  /* 0x000000781200720c */ /* 0x000fe40003fa6270 */
[----:B------:R-:W-:-:S04]  /*72c0*/  @!P0 LEA R46, P4, R47, R108, 0x1 ;  /* 0x0000006c2f2e8211 */ /* 0x000fc800078808ff */
[----:B------:R-:W-:Y:S02]  /*72d0*/  @!P0 LEA.HI.X R47, R47, R109, R48, 0x1, P4 ;  /* 0x0000006d2f2f8211 */ /* 0x000fe400020f0c30 */
[----:B--2---:R-:W-:-:S05]  /*72e0*/  IADD3 R36, R36, R39, R40 ;  /* 0x0000002724247210 */ /* 0x004fca0007ffe028 */
[----:B------:R-:W-:-:S04]  /*72f0*/  IMAD R39, R17, 0x4000, R36 ;  /* 0x0000400011277824 */ /* 0x000fc800078e0224 */
[----:B------:R-:W-:Y:S02]  /*7300*/  IMAD R40, R39, 0x2, R16 ;  /* 0x0000000227287824 */ /* 0x000fe400078e0210 */
[----:B------:R-:W2:Y:S04]  /*7310*/  LDS.128 R36, [R37+0x20400] ;  /* 0x0204000025247984 */ /* 0x000ea80000000c00 */
[----:B------:R-:W3:Y:S01]  /*7320*/  LDS.128 R40, [R40+0x20400] ;  /* 0x0204000028287984 */ /* 0x000ee20000000c00 */
[----:B------:R-:W-:Y:S05]  /*7330*/  @P5 BRA `(.L_x_1822) ;  /* 0x0000000400685947 */ /* 0x000fea0003800000 */
[----:B0-----:R-:W-:Y:S01]  /*7340*/  SHF.R.U32.HI R74, RZ, 0x10, R57 ;  /* 0x00000010ff4a7819 */ /* 0x001fe20000011639 */
[----:B--2---:R-:W-:Y:S01]  /*7350*/  IMAD.U32 R50, R37, 0x10000, RZ ;  /* 0x0001000025327824 */ /* 0x004fe200078e00ff */
[----:B------:R-:W-:Y:S02]  /*7360*/  SHF.R.U32.HI R70, RZ, 0x10, R65 ;  /* 0x00000010ff467819 */ /* 0x000fe40000011641 */
[----:B------:R-:W-:Y:S02]  /*7370*/  PRMT R135, R135, 0x5410, R74 ;  /* 0x0000541087877816 */ /* 0x000fe4000000004a */
[----:B------:R-:W-:Y:S02]  /*7380*/  PRMT R139, R139, 0x5410, R70 ;  /* 0x000054108b8b7816 */ /* 0x000fe40000000046 */
[----:B------:R-:W-:Y:S01]  /*7390*/  SHF.R.U64 R75, R56, 0x10, R57 ;  /* 0x00000010384b7819 */ /* 0x000fe20000001239 */
[----:B---3--:R-:W-:Y:S01]  /*73a0*/  IMAD.U32 R57, R41, 0x10000, RZ ;  /* 0x0001000029397824 */ /* 0x008fe200078e00ff */
[----:B------:R-:W-:Y:S01]  /*73b0*/  SHF.R.U64 R71, R64, 0x10, R65 ;  /* 0x0000001040477819 */ /* 0x000fe20000001241 */
[----:B------:R-:W-:Y:S01]  /*73c0*/  IMAD.U32 R65, R135, 0x10000, RZ ;  /* 0x0001000087417824 */ /* 0x000fe200078e00ff */
[--C-:B------:R-:W-:Y:S01]  /*73d0*/  SHF.R.U64 R69, R66, 0x10, R67.reuse ;  /* 0x0000001042457819 */ /* 0x100fe20000001243 */
[----:B------:R-:W-:Y:S01]  /*73e0*/  IMAD.U32 R66, R139, 0x10000, RZ ;  /* 0x000100008b427824 */ /* 0x000fe200078e00ff */
[----:B------:R-:W-:-:S02]  /*73f0*/  SHF.R.U32.HI R68, RZ, 0x10, R67 ;  /* 0x00000010ff447819 */ /* 0x000fc40000011643 */
[----:B------:R-:W-:Y:S01]  /*7400*/  SHF.R.U32.HI R72, RZ, 0x10, R59 ;  /* 0x00000010ff487819 */ /* 0x000fe2000001163b */
[CC--:B------:R-:W-:Y:S01]  /*7410*/  FMUL.FTZ R67, R57.reuse, R66.reuse ;  /* 0x0000004239437220 */ /* 0x0c0fe20000410000 */
[----:B------:R-:W-:Y:S01]  /*7420*/  PRMT R136, R136, 0x5410, R69 ;  /* 0x0000541088887816 */ /* 0x000fe20000000045 */
[-C--:B------:R-:W-:Y:S01]  /*7430*/  FMUL.FTZ R69, R57, R65.reuse ;  /* 0x0000004139457220 */ /* 0x080fe20000410000 */
[----:B------:R-:W-:Y:S01]  /*7440*/  PRMT R137, R137, 0x5410, R68 ;  /* 0x0000541089897816 */ /* 0x000fe20000000044 */
[----:B------:R-:W-:Y:S01]  /*7450*/  FFMA.FTZ R67, R50, R65, -R67 ;  /* 0x0000004132437223 */ /* 0x000fe20000010843 */
[----:B------:R-:W-:Y:S01]  /*7460*/  SHF.R.U64 R73, R58, 0x10, R59 ;  /* 0x000000103a497819 */ /* 0x000fe2000000123b */
[----:B------:R-:W-:Y:S01]  /*7470*/  IMAD.U32 R59, R43, 0x10000, RZ ;  /* 0x000100002b3b7824 */ /* 0x000fe200078e00ff */
[----:B------:R-:W-:Y:S01]  /*7480*/  PRMT R133, R133, 0x5410, R72 ;  /* 0x0000541085857816 */ /* 0x000fe20000000048 */
        /* <DEDUP_REMOVED lines=12> */
[----:B------:R-:W-:Y:S01]  /*7550*/  IMAD.U32 R40, R39, 0x10000, RZ ;  /* 0x0001000027287824 */ /* 0x000fe200078e00ff */
[----:B------:R-:W-:Y:S01]  /*7560*/  LOP3.LUT R137, R137, 0xffff0000, RZ, 0xc0, !PT ;  /* 0xffff000089897812 */ /* 0x000fe200078ec0ff */
[C---:B------:R-:W-:Y:S01]  /*7570*/  FMUL.FTZ R65, R59.reuse, R57 ;  /* 0x000000393b417220 */ /* 0x040fe20000410000 */
[----:B------:R-:W-:Y:S01]  /*7580*/  PRMT R138, R138, 0x5410, R71 ;  /* 0x000054108a8a7816 */ /* 0x000fe20000000047 */
[-C--:B------:R-:W-:Y:S01]  /*7590*/  FMUL.FTZ R72, R59, R50.reuse ;  /* 0x000000323b487220 */ /* 0x080fe20000410000 */
[----:B------:R-:W-:Y:S01]  /*75a0*/  PRMT R134, R134, 0x5410, R75 ;  /* 0x0000541086867816 */ /* 0x000fe2000000004b */
[----:B------:R-:W-:Y:S01]  /*75b0*/  FFMA.FTZ R66, R51, R139, R58 ;  /* 0x0000008b33427223 */ /* 0x000fe2000001003a */
[----:B------:R-:W-:Y:S01]  /*75c0*/  LOP3.LUT R133, R133, 0xffff0000, RZ, 0xc0, !PT ;  /* 0xffff000085857812 */ /* 0x000fe200078ec0ff */
[----:B------:R-:W-:Y:S01]  /*75d0*/  FFMA.FTZ R70, R40, R50, -R65 ;  /* 0x0000003228467223 */ /* 0x000fe20000010841 */
[----:B------:R-:W-:Y:S01]  /*75e0*/  LOP3.LUT R39, R39, 0xffff0000, RZ, 0xc0, !PT ;  /* 0xffff000027277812 */ /* 0x000fe200078ec0ff */
[----:B------:R-:W-:Y:S01]  /*75f0*/  FMUL.FTZ R58, R64, R137 ;  /* 0x00000089403a7220 */ /* 0x000fe20000410000 */
[----:B------:R-:W-:Y:S01]  /*7600*/  FFMA.FTZ R72, R40, R57, R72 ;  /* 0x0000003928487223 */ /* 0x000fe20000010048 */
[----:B------:R-:W-:-:S02]  /*7610*/  IMAD.U32 R50, R138, 0x10000, RZ ;  /* 0x000100008a327824 */ /* 0x000fc400078e00ff */
[----:B------:R-:W-:Y:S01]  /*7620*/  FMUL.FTZ R64, R64, R133 ;  /* 0x0000008540407220 */ /* 0x000fe20000410000 */
[----:B------:R-:W-:Y:S01]  /*7630*/  IMAD.U32 R40, R134, 0x10000, RZ ;  /* 0x0001000086287824 */ /* 0x000fe200078e00ff */
[----:B------:R-:W-:Y:S01]  /*7640*/  LOP3.LUT R57, R138, 0xffff0000, RZ, 0xc0, !PT ;  /* 0xffff00008a397812 */ /* 0x000fe200078ec0ff */
[----:B------:R-:W-:Y:S01]  /*7650*/  FFMA.FTZ R68, R51, R135, -R68 ;  /* 0x0000008733447223 */ /* 0x000fe20000010844 */
[----:B------:R-:W-:Y:S01]  /*7660*/  FFMA.FTZ R133, R39, R133, -R58 ;  /* 0x0000008527857223 */ /* 0x000fe2000001083a */
[----:B------:R-:W-:Y:S01]  /*7670*/  LOP3.LUT R51, R134, 0xffff0000, RZ, 0xc0, !PT ;  /* 0xffff000086337812 */ /* 0x000fe200078ec0ff */
[C---:B------:R-:W-:Y:S01]  /*7680*/  FMUL.FTZ R58, R41.reuse, R50 ;  /* 0x00000032293a7220 */ /* 0x040fe20000410000 */
[C---:B------:R-:W-:Y:S01]  /*7690*/  IMAD.U32 R37, R36.reuse, 0x10000, RZ ;  /* 0x0001000024257824 */ /* 0x040fe200078e00ff */
[----:B------:R-:W-:Y:S01]  /*76a0*/  LOP3.LUT R48, R36, 0xffff0000, RZ, 0xc0, !PT ;  /* 0xffff000024307812 */ /* 0x000fe200078ec0ff */
[----:B------:R-:W-:Y:S01]  /*76b0*/  FMUL.FTZ R41, R41, R40 ;  /* 0x0000002829297220 */ /* 0x000fe20000410000 */
[----:B------:R-:W-:Y:S01]  /*76c0*/  FFMA.FTZ R137, R39, R137, R64 ;  /* 0x0000008927897223 */ /* 0x000fe20000010040 */
[----:B------:R-:W-:Y:S01]  /*76d0*/  PRMT R132, R132, 0x5410, R73 ;  /* 0x0000541084847816 */ /* 0x000fe20000000049 */
[----:B------:R-:W-:Y:S01]  /*76e0*/  FMUL.FTZ R39, R56, R57 ;  /* 0x0000003938277220 */ /* 0x000fe20000410000 */
[----:B------:R-:W-:-:S02]  /*76f0*/  IMAD.U32 R43, R42, 0x10000, RZ ;  /* 0x000100002a2b7824 */ /* 0x000fc400078e00ff */
[C---:B------:R-:W-:Y:S01]  /*7700*/  FFMA.FTZ R58, R37.reuse, R40, -R58 ;  /* 0x00000028253a7223 */ /* 0x040fe2000001083a */
[----:B------:R-:W-:Y:S01]  /*7710*/  FFMA.FTZ R50, R37, R50, R41 ;  /* 0x0000003225327223 */ /* 0x000fe20000010029 */
[-C--:B------:R-:W-:Y:S01]  /*7720*/  FMUL.FTZ R59, R56, R51.reuse ;  /* 0x00000033383b7220 */ /* 0x080fe20000410000 */
[----:B------:R-:W-:Y:S01]  /*7730*/  LOP3.LUT R42, R42, 0xffff0000, RZ, 0xc0, !PT ;  /* 0xffff00002a2a7812 */ /* 0x000fe200078ec0ff */
[----:B------:R-:W-:Y:S01]  /*7740*/  FFMA.FTZ R51, R48, R51, -R39 ;  /* 0x0000003330337223 */ /* 0x000fe20000010827 */
[C---:B------:R-:W-:Y:S01]  /*7750*/  IMAD.U32 R40, R136.reuse, 0x10000, RZ ;  /* 0x0001000088287824 */ /* 0x040fe200078e00ff */
[----:B------:R-:W-:Y:S01]  /*7760*/  LOP3.LUT R41, R136, 0xffff0000, RZ, 0xc0, !PT ;  /* 0xffff000088297812 */ /* 0x000fe200078ec0ff */
[C---:B------:R-:W-:Y:S01]  /*7770*/  IMAD.U32 R37, R132.reuse, 0x10000, RZ ;  /* 0x0001000084257824 */ /* 0x040fe200078e00ff */
[----:B------:R-:W-:Y:S01]  /*7780*/  LOP3.LUT R39, R132, 0xffff0000, RZ, 0xc0, !PT ;  /* 0xffff000084277812 */ /* 0x000fe200078ec0ff */
[----:B------:R-:W-:Y:S01]  /*7790*/  FFMA.FTZ R59, R48, R57, R59 ;  /* 0x00000039303b7223 */ /* 0x000fe2000001003b */
[----:B------:R-:W-:-:S02]  /*77a0*/  IMAD.U32 R36, R38, 0x10000, RZ ;  /* 0x0001000026247824 */ /* 0x000fc400078e00ff */
[CC--:B------:R-:W-:Y:S01]  /*77b0*/  FMUL.FTZ R57, R43.reuse, R40.reuse ;  /* 0x000000282b397220 */ /* 0x0c0fe20000410000 */
[----:B------:R-:W-:Y:S01]  /*77c0*/  LOP3.LUT R38, R38, 0xffff0000, RZ, 0xc0, !PT ;  /* 0xffff000026267812 */ /* 0x000fe200078ec0ff */
[----:B------:R-:W-:Y:S01]  /*77d0*/  FMUL.FTZ R43, R43, R37 ;  /* 0x000000252b2b7220 */ /* 0x000fe20000410000 */
[C---:B------:R-:W-:Y:S01]  /*77e0*/  FMUL.FTZ R65, R42.reuse, R41 ;  /* 0x000000292a417220 */ /* 0x040fe20000410000 */
[----:B------:R-:W-:Y:S01]  /*77f0*/  FMUL.FTZ R42, R42, R39 ;  /* 0x000000272a2a7220 */ /* 0x000fe20000410000 */
[C---:B------:R-:W-:Y:S01]  /*7800*/  FFMA.FTZ R57, R36.reuse, R37, -R57 ;  /* 0x0000002524397223 */ /* 0x040fe20000010839 */
[----:B------:R-:W-:Y:S01]  /*7810*/  FFMA.FTZ R43, R36, R40, R43 ;  /* 0x00000028242b7223 */ /* 0x000fe2000001002b */
[C---:B------:R-:W-:Y:S01]  /*7820*/  FFMA.FTZ R36, R38.reuse, R39, -R65 ;  /* 0x0000002726247223 */ /* 0x040fe20000010841 */
[----:B------:R-:W-:Y:S01]  /*7830*/  FFMA.FTZ R42, R38, R41, R42 ;  /* 0x00000029262a7223 */ /* 0x000fe2000001002a */
[----:B------:R-:W-:Y:S02]  /*7840*/  F2FP.BF16.F32.PACK_AB R72, R137, R72 ;  /* 0x000000488948723e */ /* 0x000fe400000010ff */
        /* <DEDUP_REMOVED lines=8> */
[----:B------:R-:W-:-:S07]  /*78d0*/  F2FP.BF16.F32.PACK_AB R40, R59, R50 ;  /* 0x000000323b28723e */ /* 0x000fce00000010ff */
.L_x_1822:
[----:B------:R-:W-:Y:S05]  /*78e0*/  BSYNC B2 ;  /* 0x0000000000027941 */ /* 0x000fea0003800000 */
.L_x_1821:
[----:B------:R-:W-:Y:S02]  /*78f0*/  ULDC.64 UR4, c[0x0][0x208] ;  /* 0x0000820000047ab9 */ /* 0x000fe40000000a00 */
[----:B--2---:R2:W-:Y:S04]  /*7900*/  STG.E.128 desc[UR4][R44.64], R36 ;  /* 0x000000242c007986 */ /* 0x0045e8000c101d04 */
[----:B---3--:R2:W-:Y:S02]  /*7910*/  @!P0 STG.E.128 desc[UR4][R46.64], R40 ;  /* 0x000000282e008986 */ /* 0x0085e4000c101d04 */
.L_x_1820:
[----:B------:R-:W-:Y:S05]  /*7920*/  BSYNC B1 ;  /* 0x0000000000017941 */ /* 0x000fea0003800000 */
.L_x_1819:
[----:B------:R-:W-:-:S13]  /*7930*/  ISETP.NE.AND P0, PT, R92, RZ, PT ;  /* 0x000000ff5c00720c */ /* 0x000fda0003f05270 */
[----:B------:R-:W-:Y:S05]  /*7940*/  @!P0 BRA `(.L_x_1789) ;  /* 0x0000000800e08947 */ /* 0x000fea0003800000 */
[----:B--2---:R-:W2:Y:S01]  /*7950*/  LDL R37, [R1+0x24] ;  /* 0x0000240001257983 */ /* 0x004ea20000100800 */
[----:B------:R-:W-:Y:S01]  /*7960*/  SEL R123, R28, R123, !P2 ;  /* 0x0000007b1c7b7207 */ /* 0x000fe20005000000 */
[----:B------:R-:W-:Y:S01]  /*7970*/  VIADD R38, R218, 0x20 ;  /* 0x00000020da267836 */ /* 0x000fe20000000000 */
[----:B------:R-:W-:Y:S01]  /*7980*/  IADD3 R45, P0, P4, R88, R112, R91 ;  /* 0x00000070582d7210 */ /* 0x000fe20007c1e05b */
[----:B------:R-:W-:Y:S01]  /*7990*/  VIADD R39, R218, 0x20 ;  /* 0x00000020da277836 */ /* 0x000fe20000000000 */
[----:B------:R-:W-:Y:S01]  /*79a0*/  SHF.R.S32.HI R36, RZ, 0x1f, R123 ;  /* 0x0000001fff247819 */ /* 0x000fe2000001147b */
[----:B------:R-:W-:Y:S01]  /*79b0*/  IMAD.SHL.U32 R38, R38, 0x40, RZ ;  /* 0x0000004026267824 */ /* 0x000fe200078e00ff */
[----:B------:R-:W-:Y:S01]  /*79c0*/  IADD3.X R46, R0, R49, R96, P0, P4 ;  /* 0x00000031002e7210 */ /* 0x000fe200007e8460 */
[----:B------:R-:W-:Y:S01]  /*79d0*/  IMAD.SHL.U32 R39, R39, 0x40, RZ ;  /* 0x0000004027277824 */ /* 0x000fe200078e00ff */
[----:B------:R-:W-:Y:S01]  /*79e0*/  LEA.HI R123, R36, R123, RZ, 0x4 ;  /* 0x0000007b247b7211 */ /* 0x000fe200078f20ff */
[----:B------:R-:W-:Y:S01]  /*79f0*/  BSSY B1, `(.L_x_1823) ;  /* 0x0000072000017945 */ /* 0x000fe20003800000 */
        /* <DEDUP_REMOVED lines=8> */
[----:B------:R-:W-:Y:S01]  /*7a80*/  ISETP.GE.AND P4, PT, R226, R120, PT ;  /* 0x00000078e200720c */ /* 0x000fe20003f86270 */
[----:B------:R-:W-:Y:S01]  /*7a90*/  IMAD.SHL.U32 R123, R123, 0x200, RZ ;  /* 0x000002007b7b7824 */ /* 0x000fe200078e00ff */
[----:B------:R-:W-:Y:S02]  /*7aa0*/  LOP3.LUT R36, R36, R38, RZ, 0x3c, !PT ;  /* 0x0000002624247212 */ /* 0x000fe400078e3cff */
[----:B------:R-:W-:Y:S02]  /*7ab0*/  LEA R44, P0, R45, R108, 0x1 ;  /* 0x0000006c2d2c7211 */ /* 0x000fe400078008ff */
[----:B------:R-:W-:Y:S02]  /*7ac0*/  LOP3.LUT R123, R123, 0x7ffff000, RZ, 0xc0, !PT ;  /* 0x7ffff0007b7b7812 */ /* 0x000fe400078ec0ff */
[----:B------:R-:W-:Y:S02]  /*7ad0*/  LEA.HI.X R45, R45, R109, R46, 0x1, P0 ;  /* 0x0000006d2d2d7211 */ /* 0x000fe400000f0c2e */
[----:B--2---:R-:W-:Y:S01]  /*7ae0*/  IADD3 R36, R36, R123, R37 ;  /* 0x0000007b24247210 */ /* 0x004fe20007ffe025 */
[----:B------:R-:W-:-:S04]  /*7af0*/  IMAD R37, R17, 0x4000, R7 ;  /* 0x0000400011257824 */ /* 0x000fc800078e0207 */
[----:B------:R-:W-:Y:S02]  /*7b00*/  IMAD R39, R17, 0x4000, R36 ;  /* 0x0000400011277824 */ /* 0x000fe400078e0224 */
[--C-:B------:R-:W-:Y:S02]  /*7b10*/  IMAD R37, R37, 0x2, R16.reuse ;  /* 0x0000000225257824 */ /* 0x100fe400078e0210 */
[----:B------:R-:W-:-:S04]  /*7b20*/  IMAD R40, R39, 0x2, R16 ;  /* 0x0000000227287824 */ /* 0x000fc800078e0210 */
[----:B------:R-:W2:Y:S04]  /*7b30*/  LDS.128 R36, [R37+0x20400] ;  /* 0x0204000025247984 */ /* 0x000ea80000000c00 */
[----:B------:R-:W3:Y:S01]  /*7b40*/  LDS.128 R40, [R40+0x20400] ;  /* 0x0204000028287984 */ /* 0x000ee20000000c00 */
[----:B------:R-:W-:Y:S05]  /*7b50*/  @P4 BRA `(.L_x_1824) ;  /* 0x00000004006c4947 */ /* 0x000fea0003800000 */
[--C-:B------:R-:W-:Y:S01]  /*7b60*/  SHF.R.U64 R58, R60, 0x10, R61.reuse ;  /* 0x000000103c3a7819 */ /* 0x100fe2000000123d */
[----:B--2---:R-:W-:Y:S01]  /*7b70*/  IMAD.U32 R46, R37, 0x10000, RZ ;  /* 0x00010000252e7824 */ /* 0x004fe200078e00ff */
[----:B------:R-:W-:Y:S01]  /*7b80*/  SHF.R.U32.HI R61, RZ, 0x10, R61 ;  /* 0x00000010ff3d7819 */ /* 0x000fe2000001163d */
[----:B---3--:R-:W-:Y:S01]  /*7b90*/  IMAD.U32 R50, R40, 0x10000, RZ ;  /* 0x0001000028327824 */ /* 0x008fe200078e00ff */
[----:B------:R-:W-:Y:S02]  /*7ba0*/  SHF.R.U32.HI R65, RZ, 0x10, R53 ;  /* 0x00000010ff417819 */ /* 0x000fe40000011635 */
[----:B------:R-:W-:Y:S01]  /*7bb0*/  SHF.R.U64 R59, R54, 0x10, R55 ;  /* 0x00000010363b7819 */ /* 0x000fe20000001237 */
[----:B------:R-:W-:Y:S01]  /*7bc0*/  IMAD.U32 R54, R43, 0x10000, RZ ;  /* 0x000100002b367824 */ /* 0x000fe200078e00ff */
[----:B------:R-:W-:Y:S02]  /*7bd0*/  PRMT R130, R130, 0x5410, R61 ;  /* 0x0000541082827816 */ /* 0x000fe4000000003d */
[----:B------:R-:W-:-:S02]  /*7be0*/  SHF.R.U32.HI R57, RZ, 0x10, R55 ;  /* 0x00000010ff397819 */ /* 0x000fc40000011637 */
[----:B------:R-:W-:Y:S02]  /*7bf0*/  PRMT R126, R126, 0x5410, R65 ;  /* 0x000054107e7e7816 */ /* 0x000fe40000000041 */
[----:B------:R-:W-:Y:S01]  /*7c00*/  SHF.R.U64 R64, R52, 0x10, R53 ;  /* 0x0000001034407819 */ /* 0x000fe20000001235 */
[----:B------:R-:W-:Y:S01]  /*7c10*/  IMAD.U32 R52, R41, 0x10000, RZ ;  /* 0x0001000029347824 */ /* 0x000fe200078e00ff */
[----:B------:R-:W-:Y:S02]  /*7c20*/  SHF.R.U64 R56, R62, 0x10, R63 ;  /* 0x000000103e387819 */ /* 0x000fe4000000123f */
[----:B------:R-:W-:Y:S01]  /*7c30*/  PRMT R122, R122, 0x5410, R59 ;  /* 0x000054107a7a7816 */ /* 0x000fe2000000003b */
[----:B------:R-:W-:Y:S01]  /*7c40*/  IMAD.U32 R59, R130, 0x10000, RZ ;  /* 0x00010000823b7824 */ /* 0x000fe200078e00ff */
[----:B------:R-:W-:Y:S02]  /*7c50*/  SHF.R.U32.HI R63, RZ, 0x10, R63 ;  /* 0x00000010ff3f7819 */ /* 0x000fe4000001163f */
[----:B------:R-:W-:Y:S01]  /*7c60*/  PRMT R124, R124, 0x5410, R57 ;  /* 0x000054107c7c7816 */ /* 0x000fe20000000039 */
[----:B------:R-:W-:-:S02]  /*7c70*/  IMAD.U32 R57, R126, 0x10000, RZ ;  /* 0x000100007e397824 */ /* 0x000fc400078e00ff */
[----:B------:R-:W-:Y:S01]  /*7c80*/  FMUL.FTZ R61, R52, R59 ;  /* 0x0000003b343d7220 */ /* 0x000fe20000410000 */
[----:B------:R-:W-:Y:S01]  /*7c90*/  PRMT R128, R128, 0x5410, R63 ;  /* 0x0000541080807816 */ /* 0x000fe2000000003f */
[-C--:B------:R-:W-:Y:S02]  /*7ca0*/  FMUL.FTZ R63, R52, R57.reuse ;  /* 0x00000039343f7220 */ /* 0x080fe40000410000 */
[----:B------:R-:W-:Y:S01]  /*7cb0*/  FFMA.FTZ R52, R46, R57, -R61 ;  /* 0x000000392e347223 */ /* 0x000fe2000001083d */
[----:B------:R-:W-:Y:S01]  /*7cc0*/  LOP3.LUT R53, R41, 0xffff0000, RZ, 0xc0, !PT ;  /* 0xffff000029357812 */ /* 0x000fe200078ec0ff */
[----:B------:R-:W-:Y:S01]  /*7cd0*/  IMAD.U32 R61, R128, 0x10000, RZ ;  /* 0x00010000803d7824 */ /* 0x000fe200078e00ff */
[----:B------:R-:W-:Y:S01]  /*7ce0*/  LOP3.LUT R130, R130, 0xffff0000, RZ, 0xc0, !PT ;  /* 0xffff000082827812 */ /* 0x000fe200078ec0ff */
[----:B------:R-:W-:Y:S01]  /*7cf0*/  IMAD.U32 R57, R124, 0x10000, RZ ;  /* 0x000100007c397824 */ /* 0x000fe200078e00ff */
[----:B------:R-:W-:Y:S01]  /*7d00*/  LOP3.LUT R126, R126, 0xffff0000, RZ, 0xc0, !PT ;  /* 0xffff00007e7e7812 */ /* 0x000fe200078ec0ff */
[----:B------:R-:W-:Y:S01]  /*7d10*/  FFMA.FTZ R63, R46, R59, R63 ;  /* 0x0000003b2e3f7223 */ /* 0x000fe2000001003f */
[----:B------:R-:W-:Y:S01]  /*7d20*/  LOP3.LUT R51, R40, 0xffff0000, RZ, 0xc0, !PT ;  /* 0xffff000028337812 */ /* 0x000fe200078ec0ff */
[C---:B------:R-:W-:Y:S01]  /*7d30*/  FMUL.FTZ R59, R54.reuse, R61 ;  /* 0x0000003d363b7220 */ /* 0x040fe20000410000 */
[----:B------:R-:W-:Y:S01]  /*7d40*/  LOP3.LUT R48, R37, 0xffff0000, RZ, 0xc0, !PT ;  /* 0xffff000025307812 */ /* 0x000fe200078ec0ff */
[----:B------:R-:W-:Y:S01]  /*7d50*/  IMAD.U32 R40, R39, 0x10000, RZ ;  /* 0x0001000027287824 */ /* 0x000fe200078e00ff */
[----:B------:R-:W-:Y:S01]  /*7d60*/  PRMT R125, R125, 0x5410, R64 ;  /* 0x000054107d7d7816 */ /* 0x000fe20000000040 */
[----:B------:R-:W-:Y:S01]  /*7d70*/  FMUL.FTZ R65, R53, R130 ;  /* 0x0000008235417220 */ /* 0x000fe20000410000 */
[-C--:B------:R-:W-:Y:S01]  /*7d80*/  FMUL.FTZ R54, R54, R57.reuse ;  /* 0x0000003936367220 */ /* 0x080fe20000410000 */
[----:B------:R-:W-:Y:S01]  /*7d90*/  LOP3.LUT R55, R43, 0xffff0000, RZ, 0xc0, !PT ;  /* 0xffff00002b377812 */ /* 0x000fe200078ec0ff */
[-C--:B------:R-:W-:Y:S01]  /*7da0*/  FMUL.FTZ R53, R53, R126.reuse ;  /* 0x0000007e35357220 */ /* 0x080fe20000410000 */
[----:B------:R-:W-:Y:S01]  /*7db0*/  LOP3.LUT R128, R128, 0xffff0000, RZ, 0xc0, !PT ;  /* 0xffff000080807812 */ /* 0x000fe200078ec0ff */
[C---:B------:R-:W-:Y:S01]  /*7dc0*/  FFMA.FTZ R59, R40.reuse, R57, -R59 ;  /* 0x00000039283b7223 */ /* 0x040fe2000001083b */
[----:B------:R-:W-:Y:S01]  /*7dd0*/  PRMT R129, R129, 0x5410, R58 ;  /* 0x0000541081817816 */ /* 0x000fe2000000003a */
[----:B------:R-:W-:Y:S01]  /*7de0*/  FFMA.FTZ R54, R40, R61, R54 ;  /* 0x0000003d28367223 */ /* 0x000fe20000010036 */
[----:B------:R-:W-:Y:S01]  /*7df0*/  LOP3.LUT R124, R124, 0xffff0000, RZ, 0xc0, !PT ;  /* 0xffff00007c7c7812 */ /* 0x000fe200078ec0ff */
[C---:B------:R-:W-:Y:S01]  /*7e00*/  FFMA.FTZ R65, R48.reuse, R126, -R65 ;  /* 0x0000007e30417223 */ /* 0x040fe20000010841 */
[----:B------:R-:W-:Y:S01]  /*7e10*/  LOP3.LUT R41, R39, 0xffff0000, RZ, 0xc0, !PT ;  /* 0xffff000027297812 */ /* 0x000fe200078ec0ff */
[----:B------:R-:W-:Y:S01]  /*7e20*/  FFMA.FTZ R130, R48, R130, R53 ;  /* 0x0000008230827223 */ /* 0x000fe20000010035 */
[----:B------:R-:W-:-:S02]  /*7e30*/  IMAD.U32 R40, R125, 0x10000, RZ ;  /* 0x000100007d287824 */ /* 0x000fc400078e00ff */
[----:B------:R-:W-:Y:S01]  /*7e40*/  FMUL.FTZ R48, R55, R128 ;  /* 0x0000008037307220 */ /* 0x000fe20000410000 */
[----:B------:R-:W-:Y:S01]  /*7e50*/  IMAD.U32 R46, R129, 0x10000, RZ ;  /* 0x00010000812e7824 */ /* 0x000fe200078e00ff */
[----:B------:R-:W-:Y:S01]  /*7e60*/  PRMT R127, R127, 0x5410, R56 ;  /* 0x000054107f7f7816 */ /* 0x000fe20000000038 */
[----:B------:R-:W-:Y:S02]  /*7e70*/  IMAD.U32 R37, R36, 0x10000, RZ ;  /* 0x0001000024257824 */ /* 0x000fe400078e00ff */
[----:B------:R-:W-:Y:S01]  /*7e80*/  FMUL.FTZ R56, R55, R124 ;  /* 0x0000007c37387220 */ /* 0x000fe20000410000 */
[----:B------:R-:W-:Y:S01]  /*7e90*/  LOP3.LUT R129, R129, 0xffff0000, RZ, 0xc0, !PT ;  /* 0xffff000081817812 */ /* 0x000fe200078ec0ff */
[C---:B------:R-:W-:Y:S01]  /*7ea0*/  FMUL.FTZ R53, R50.reuse, R40 ;  /* 0x0000002832357220 */ /* 0x040fe20000410000 */
[----:B------:R-:W-:Y:S01]  /*7eb0*/  FFMA.FTZ R124, R41, R124, -R48 ;  /* 0x0000007c297c7223 */ /* 0x000fe20000010830 */
[----:B------:R-:W-:Y:S01]  /*7ec0*/  LOP3.LUT R125, R125, 0xffff0000, RZ, 0xc0, !PT ;  /* 0xffff00007d7d7812 */ /* 0x000fe200078ec0ff */
[----:B------:R-:W-:Y:S01]  /*7ed0*/  FMUL.FTZ R48, R50, R46 ;  /* 0x0000002e32307220 */ /* 0x000fe20000410000 */
[----:B------:R-:W-:Y:S01]  /*7ee0*/  LOP3.LUT R36, R36, 0xffff0000, RZ, 0xc0, !PT ;  /* 0xffff000024247812 */ /* 0x000fe200078ec0ff */
[----:B------:R-:W-:Y:S01]  /*7ef0*/  FFMA.FTZ R55, R41, R128, R56 ;  /* 0x0000008029377223 */ /* 0x000fe20000010038 */
[----:B------:R-:W-:Y:S01]  /*7f00*/  FFMA.FTZ R53, R37, R46, R53 ;  /* 0x0000002e25357223 */ /* 0x000fe20000010035 */
[----:B------:R-:W-:-:S02]  /*7f10*/  IMAD.U32 R43, R42, 0x10000, RZ ;  /* 0x000100002a2b7824 */ /* 0x000fc400078e00ff */
[----:B------:R-:W-:Y:S01]  /*7f20*/  FMUL.FTZ R41, R51, R129 ;  /* 0x0000008133297220 */ /* 0x000fe20000410000 */
[----:B------:R-:W-:Y:S01]  /*7f30*/  IMAD.U32 R46, R127, 0x10000, RZ ;  /* 0x000100007f2e7824 */ /* 0x000fe200078e00ff */
[----:B------:R-:W-:Y:S01]  /*7f40*/  LOP3.LUT R42, R42, 0xffff0000, RZ, 0xc0, !PT ;  /* 0xffff00002a2a7812 */ /* 0x000fe200078ec0ff */
[----:B------:R-:W-:Y:S01]  /*7f50*/  FFMA.FTZ R48, R37, R40, -R48 ;  /* 0x0000002825307223 */ /* 0x000fe20000010830 */
[-C--:B------:R-:W-:Y:S01]  /*7f60*/  FMUL.FTZ R51, R51, R125.reuse ;  /* 0x0000007d33337220 */ /* 0x080fe20000410000 */
[----:B------:R-:W-:Y:S01]  /*7f70*/  LOP3.LUT R127, R127, 0xffff0000, RZ, 0xc0, !PT ;  /* 0xffff00007f7f7812 */ /* 0x000fe200078ec0ff */
[C---:B------:R-:W-:Y:S01]  /*7f80*/  IMAD.U32 R40, R122.reuse, 0x10000, RZ ;  /* 0x000100007a287824 */ /* 0x040fe200078e00ff */
[----:B------:R-:W-:Y:S01]  /*7f90*/  LOP3.LUT R37, R122, 0xffff0000, RZ, 0xc0, !PT ;  /* 0xffff00007a257812 */ /* 0x000fe200078ec0ff */
[----:B------:R-:W-:Y:S01]  /*7fa0*/  FFMA.FTZ R41, R36, R125, -R41 ;  /* 0x0000007d24297223 */ /* 0x000fe20000010829 */
[----:B------:R-:W-:Y:S02]  /*7fb0*/  IMAD.U32 R39, R38, 0x10000, RZ ;  /* 0x0001000026277824 */ /* 0x000fe400078e00ff */
[----:B------:R-:W-:Y:S01]  /*7fc0*/  FFMA.FTZ R36, R36, R129, R51 ;  /* 0x0000008124247223 */ /* 0x000fe20000010033 */
[----:B------:R-:W-:Y:S01]  /*7fd0*/  LOP3.LUT R38, R38, 0xffff0000, RZ, 0xc0, !PT ;  /* 0xffff000026267812 */ /* 0x000fe200078ec0ff */
[C---:B------:R-:W-:Y:S01]  /*7fe0*/  FMUL.FTZ R50, R43.reuse, R46 ;  /* 0x0000002e2b327220 */ /* 0x040fe20000410000 */
        /* <DEDUP_REMOVED lines=11> */
[----:B------:R-:W-:Y:S02]  /*80a0*/  F2FP.BF16.F32.PACK_AB R40, R36, R53 ;  /* 0x000000352428723e */ /* 0x000fe400000010ff */
[----:B------:R-:W-:Y:S01]  /*80b0*/  F2FP.BF16.F32.PACK_AB R42, R42, R43 ;  /* 0x0000002b2a2a723e */ /* 0x000fe200000010ff */
[----:B------:R-:W-:Y:S01]  /*80c0*/  IMAD.MOV.U32 R36, RZ, RZ, R48 ;  /* 0x000000ffff247224 */ /* 0x000fe200078e0030 */
[----:B------:R-:W-:Y:S01]  /*80d0*/  F2FP.BF16.F32.PACK_AB R37, R65, R52 ;  /* 0x000000344125723e */ /* 0x000fe200000010ff */
[----:B------:R-:W-:Y:S01]  /*80e0*/  IMAD.MOV.U32 R43, RZ, RZ, R54 ;  /* 0x000000ffff2b7224 */ /* 0x000fe200078e0036 */
[----:B------:R-:W-:-:S02]  /*80f0*/  F2FP.BF16.F32.PACK_AB R39, R124, R59 ;  /* 0x0000003b7c27723e */ /* 0x000fc400000010ff */
[----:B------:R-:W-:-:S07]  /*8100*/  F2FP.BF16.F32.PACK_AB R38, R51, R50 ;  /* 0x000000323326723e */ /* 0x000fce00000010ff */
.L_x_1824:
[----:B------:R-:W-:Y:S05]  /*8110*/  BSYNC B1 ;  /* 0x0000000000017941 */ /* 0x000fea0003800000 */
.L_x_1823:
        /* <DEDUP_REMOVED lines=12> */
.L_x_1764:
[----:B------:R-:W2:Y:S02]  /*81e0*/  LDL R36, [R1+0x20] ;  /* 0x0000200001247983 */ /* 0x000ea40000100800 */
[----:B--2---:R-:W-:-:S13]  /*81f0*/  R2UR UR4, R36 ;  /* 0x00000000240472ca */ /* 0x004fda00000e0000 */
[----:B------:R-:W-:-:S06]  /*8200*/  UISETP.NE.AND UP0, UPT, UR4, 0x3, UPT ;  /* 0x000000030400788c */ /* 0x000fcc000bf05270 */
[----:B------:R-:W-:-:S13]  /*8210*/  PLOP3.LUT P1, PT, PT, PT, UP0, 0x80, 0x0 ;  /* 0x000000000000781c */ /* 0x000fda0003f2f008 */
[----:B------:R-:W-:Y:S05]  /*8220*/  @!P1 BRA `(.L_x_1825) ;  /* 0x0000000000049947 */ /* 0x000fea0003800000 */
[----:B------:R-:W-:Y:S01]  /*8230*/  BPT.TRAP 0x1 ;  /* 0x000000040000795c */ /* 0x000fe20000300000 */
.L_x_1825:
[----:B------:R-:W-:Y:S01]  /*8240*/  IMAD R98, R17, 0x8, R16 ;  /* 0x0000000811627824 */ /* 0x000fe200078e0210 */
[----:B------:R-:W-:Y:S01]  /*8250*/  SHF.L.U32 R107, R237, 0x1f, RZ ;  /* 0x0000001fed6b7819 */ /* 0x000fe200000006ff */
[----:B------:R-:W-:Y:S01]  /*8260*/  IMAD R105, R24, -0x40, R2 ;  /* 0xffffffc018697824 */ /* 0x000fe200078e0202 */
[----:B------:R-:W-:Y:S02]  /*8270*/  BSSY B1, `(.L_x_1826) ;  /* 0x0000005000017945 */ /* 0x000fe40003800000 */
[----:B------:R-:W0:Y:S02]  /*8280*/  SYNCS.PHASECHK.TRANS64.TRYWAIT P0, [R98+URZ+0x30890], R107 ;  /* 0x0308906b620075a7 */ /* 0x000e24000800017f */
[----:B------:R-:W-:-:S04]  /*8290*/  VIMNMX R105, R105, 0x40, PT ;  /* 0x0000004069697848 */ /* 0x000fc80003fe0100 */
[----:B------:R-:W-:Y:S01]  /*82a0*/  ISETP.GE.AND P4, PT, R218, R105, PT ;  /* 0x00000069da00720c */ /* 0x000fe20003f86270 */
[----:B0-----:R-:W-:-:S12]  /*82b0*/  @!P0 BRA `(.L_x_1827) ;  /* 0x0000023000348947 */ /* 0x001fd80003800000 */
.L_x_2231:
[----:B------:R-:W-:Y:S05]  /*82c0*/  BSYNC B1 ;  /* 0x0000000000017941 */ /* 0x000fea0003800000 */
.L_x_1826:
[----:B------:R-:W-:Y:S04]  /*82d0*/  BSSY B1, `(.L_x_1828) ;  /* 0x000000f000017945 */ /* 0x000fe80003800000 */
[----:B------:R-:W-:Y:S05]  /*82e0*/  @P4 BRA `(.L_x_1829) ;  /* 0x0000000000344947 */ /* 0x000fea0003800000 */
[----:B------:R-:W-:Y:S01]  /*82f0*/  ISETP.NE.AND P5, PT, R29, RZ, PT ;  /* 0x000000ff1d00720c */ /* 0x000fe20003fa5270 */
[----:B------:R-:W-:Y:S01]  /*8300*/  ULDC.64 UR4, c[0x0][0x208] ;  /* 0x0000820000047ab9 */ /* 0x000fe20000000a00 */
[----:B------:R-:W-:Y:S02]  /*8310*/  ISETP.NE.AND P4, PT, R92, RZ, PT ;  /* 0x000000ff5c00720c */ /* 0x000fe40003f85270 */
[----:B------:R-:W-:-:S09]  /*8320*/  ISETP.NE.AND P0, PT, R93, RZ, PT ;  /* 0x000000ff5d00720c */ /* 0x000fd20003f05270 */
[----:B------:R-:W1:Y:S04]  /*8330*/  @P5 LDS.128 R36, [R101+0x20400] ;  /* 0x0204000065245984 */ /* 0x000e680000000c00 */
[----:B------:R-:W2:Y:S04]  /*8340*/  @P0 LDS.128 R40, [R101+0x24400] ;  /* 0x0244000065280984 */ /* 0x000ea80000000c00 */
[----:B-1----:R-:W-:Y:S01]  /*8350*/  @P5 STG.E.128 desc[UR4][R50.64], R36 ;  /* 0x0000002432005986 */ /* 0x002fe2000c101d04 */
[----:B------:R-:W-:-:S03]  /*8360*/  ISETP.NE.AND P5, PT, R94, RZ, PT ;  /* 0x000000ff5e00720c */ /* 0x000fc60003fa5270 */
[----:B------:R-:W1:Y:S04]  /*8370*/  @P4 LDS.128 R36, [R101+0x22400] ;  /* 0x0224000065244984 */ /* 0x000e680000000c00 */
[----:B--2---:R-:W-:Y:S06]  /*8380*/  @P0 STG.E.128 desc[UR4][R50.64+0x100], R40 ;  /* 0x0001002832000986 */ /* 0x004fec000c101d04 */
[----:B------:R-:W2:Y:S04]  /*8390*/  @P5 LDS.128 R44, [R101+0x26400] ;  /* 0x02640000652c5984 */ /* 0x000ea80000000c00 */
[----:B-1----:R1:W-:Y:S04]  /*83a0*/  @P4 STG.E.128 desc[UR4][R50.64+0x80], R36 ;  /* 0x0000802432004986 */ /* 0x0023e8000c101d04 */
[----:B--2---:R1:W-:Y:S02]  /*83b0*/  @P5 STG.E.128 desc[UR4][R50.64+0x180], R44 ;  /* 0x0001802c32005986 */ /* 0x0043e4000c101d04 */
.L_x_1829:
[----:B------:R-:W-:Y:S05]  /*83c0*/  BSYNC B1 ;  /* 0x0000000000017941 */ /* 0x000fea0003800000 */
.L_x_1828:
[----:B-1----:R-:W-:-:S05]  /*83d0*/  VIADD R36, R218, 0x20 ;  /* 0x00000020da247836 */ /* 0x002fca0000000000 */
[----:B------:R-:W-:-:S13]  /*83e0*/  ISETP.GE.AND P0, PT, R36, R105, PT ;  /* 0x000000692400720c */ /* 0x000fda0003f06270 */
        /* <DEDUP_REMOVED lines=14> */
.L_x_1789:
[----:B------:R-:W-:Y:S05]  /*84d0*/  BSYNC B0 ;  /* 0x0000000000007941 */ /* 0x000fea0003800000 */
.L_x_1763:
        /* <DEDUP_REMOVED lines=17> */
.L_x_1831:
[----:B------:R-:W-:Y:S05]  /*85f0*/  BSYNC B0 ;  /* 0x0000000000007941 */ /* 0x000fea0003800000 */
.L_x_1830:
[----:B------:R-:W2:Y:S01]  /*8600*/  SYNCS.PHASECHK.TRANS64.TRYWAIT P1, [R98+URZ+0x308b0], R107 ;  /* 0x0308b06b620075a7 */ /* 0x000ea2000802017f */
[----:B------:R-:W-:Y:S01]  /*8610*/  ULDC.64 UR4, c[0x0][0x318] ;  /* 0x0000c60000047ab9 */ /* 0x000fe20000000a00 */
[----:B------:R-:W-:Y:S01]  /*8620*/  ULDC.64 UR60, c[0x0][0x328] ;  /* 0x0000ca00003c7ab9 */ /* 0x000fe20000000a00 */
[----:B-1----:R-:W-:Y:S01]  /*8630*/  IMAD.U32 R36, RZ, RZ, UR5 ;  /* 0x00000005ff247e24 */ /* 0x002fe2000f8e00ff */
[----:B------:R-:W-:Y:S01]  /*8640*/  BSSY B0, `(.L_x_1832) ;  /* 0x0000007000007945 */ /* 0x000fe20003800000 */
[----:B------:R-:W-:Y:S01]  /*8650*/  IMAD.U32 R37, RZ, RZ, UR4 ;  /* 0x00000004ff257e24 */ /* 0x000fe2000f8e00ff */
[----:B------:R-:W-:Y:S01]  /*8660*/  ISETP.GE.AND P4, PT, R218, R105, PT ;  /* 0x00000069da00720c */ /* 0x000fe20003f86270 */
[----:B------:R-:W-:Y:S01]  /*8670*/  IMAD.WIDE R48, R24, 0x40, R76 ;  /* 0x0000004018307825 */ /* 0x000fe200078e024c */
[----:B------:R1:W-:Y:S04]  /*8680*/  STL [R1+0x4], R36 ;  /* 0x0000042401007387 */ /* 0x0003e80000100800 */
[----:B------:R1:W-:Y:S02]  /*8690*/  STL [R1+0x8], R37 ;  /* 0x0000082501007387 */ /* 0x0003e40000100800 */
[----:B-12---:R-:W-:Y:S05]  /*86a0*/  @!P1 BRA `(.L_x_1833) ;  /* 0x0000022c004c9947 */ /* 0x006fea0003800000 */
.L_x_2232:
[----:B------:R-:W-:Y:S05]  /*86b0*/  BSYNC B0 ;  /* 0x0000000000007941 */ /* 0x000fea0003800000 */
.L_x_1832:
[----:B------:R-:W-:Y:S04]  /*86c0*/  BSSY B0, `(.L_x_1834) ;  /* 0x000001e000007945 */ /* 0x000fe80003800000 */
[----:B------:R-:W-:Y:S05]  /*86d0*/  @P4 BRA `(.L_x_1835) ;  /* 0x0000000000704947 */ /* 0x000fea0003800000 */
[----:B------:R-:W2:Y:S01]  /*86e0*/  LDL R37, [R1+0x8] ;  /* 0x0000080001257983 */ /* 0x000ea20000100800 */
[----:B------:R-:W-:-:S03]  /*86f0*/  ULDC UR6, c[0x0][0x2f4] ;  /* 0x0000bd0000067ab9 */ /* 0x000fc60000000800 */
[----:B------:R-:W3:Y:S04]  /*8700*/  LDL R36, [R1+0x4] ;  /* 0x0000040001247983 */ /* 0x000ee80000100800 */
[----:B------:R-:W4:Y:S04]  /*8710*/  LDL R44, [R1+0xc] ;  /* 0x00000c00012c7983 */ /* 0x000f280000100800 */
[----:B------:R-:W5:Y:S01]  /*8720*/  LDL R42, [R1+0x10] ;  /* 0x00001000012a7983 */ /* 0x000f620000100800 */
[----:B------:R-:W-:Y:S01]  /*8730*/  ISETP.GE.AND P5, PT, R18, UR6, PT ;  /* 0x0000000612007c0c */ /* 0x000fe2000bfa6270 */
[----:B------:R-:W-:Y:S01]  /*8740*/  IMAD R43, R49, UR60, RZ ;  /* 0x0000003c312b7c24 */ /* 0x000fe2000f8e02ff */
[----:B------:R-:W-:Y:S01]  /*8750*/  ISETP.GE.AND P4, PT, R226, UR6, PT ;  /* 0x00000006e2007c0c */ /* 0x000fe2000bf86270 */
[----:B------:R-:W-:-:S02]  /*8760*/  IMAD.MOV.U32 R40, RZ, RZ, R86 ;  /* 0x000000ffff287224 */ /* 0x000fc400078e0056 */
[----:B------:R-:W-:Y:S02]  /*8770*/  IMAD.MOV.U32 R41, RZ, RZ, R97 ;  /* 0x000000ffff297224 */ /* 0x000fe400078e0061 */
[C---:B------:R-:W-:Y:S02]  /*8780*/  IMAD R43, R48.reuse, UR61, R43 ;  /* 0x0000003d302b7c24 */ /* 0x040fe4000f8e022b */
[----:B------:R-:W-:-:S04]  /*8790*/  IMAD.WIDE.U32 R40, R48, UR60, R40 ;  /* 0x0000003c30287c25 */ /* 0x000fc8000f8e0028 */
[----:B------:R-:W-:Y:S01]  /*87a0*/  IMAD.IADD R41, R41, 0x1, R43 ;  /* 0x0000000129297824 */ /* 0x000fe200078e022b */
[----:B--2---:R-:W-:Y:S02]  /*87b0*/  R2UR UR4, R37 ;  /* 0x00000000250472ca */ /* 0x004fe400000e0000 */
[----:B---3--:R-:W-:Y:S02]  /*87c0*/  R2UR UR7, R36 ;  /* 0x00000000240772ca */ /* 0x008fe400000e0000 */
[----:B------:R-:W2:Y:S09]  /*87d0*/  @!P5 LDS.128 R36, [R101+0x400] ;  /* 0x000400006524d984 */ /* 0x000eb20000000c00 */
[----:B------:R-:W-:Y:S01]  /*87e0*/  LEA R50, P1, R40, UR4, 0x1 ;  /* 0x0000000428327c11 */ /* 0x000fe2000f8208ff */
[----:B------:R-:W-:-:S03]  /*87f0*/  ULDC.64 UR4, c[0x0][0x208] ;  /* 0x0000820000047ab9 */ /* 0x000fc60000000a00 */
[----:B------:R-:W-:Y:S02]  /*8800*/  LEA.HI.X R51, R40, UR7, R41, 0x1, P1 ;  /* 0x0000000728337c11 */ /* 0x000fe400088f0c29 */
[----:B----4-:R-:W-:-:S03]  /*8810*/  ISETP.GE.AND P1, PT, R44, UR6, PT ;  /* 0x000000062c007c0c */ /* 0x010fc6000bf26270 */
[----:B--2---:R-:W-:Y:S01]  /*8820*/  @!P5 STG.E.128 desc[UR4][R50.64], R36 ;  /* 0x000000243200d986 */ /* 0x004fe2000c101d04 */
[----:B-----5:R-:W-:-:S03]  /*8830*/  ISETP.GE.AND P5, PT, R42, UR6, PT ;  /* 0x000000062a007c0c */ /* 0x020fc6000bfa6270 */
[----:B------:R-:W2:Y:S06]  /*8840*/  @!P4 LDS.128 R36, [R101+0x2400] ;  /* 0x002400006524c984 */ /* 0x000eac0000000c00 */
[----:B------:R-:W3:Y:S04]  /*8850*/  @!P1 LDS.128 R40, [R101+0x4400] ;  /* 0x0044000065289984 */ /* 0x000ee80000000c00 */
[----:B------:R-:W4:Y:S04]  /*8860*/  @!P5 LDS.128 R44, [R101+0x6400] ;  /* 0x00640000652cd984 */ /* 0x000f280000000c00 */
[----:B--2---:R2:W-:Y:S04]  /*8870*/  @!P4 STG.E.128 desc[UR4][R50.64+0x80], R36 ;  /* 0x000080243200c986 */ /* 0x0045e8000c101d04 */
[----:B---3--:R2:W-:Y:S04]  /*8880*/  @!P1 STG.E.128 desc[UR4][R50.64+0x100], R40 ;  /* 0x0001002832009986 */ /* 0x0085e8000c101d04 */
[----:B----4-:R2:W-:Y:S02]  /*8890*/  @!P5 STG.E.128 desc[UR4][R50.64+0x180], R44 ;  /* 0x0001802c3200d986 */ /* 0x0105e4000c101d04 */
.L_x_1835:
[----:B------:R-:W-:Y:S05]  /*88a0*/  BSYNC B0 ;  /* 0x0000000000007941 */ /* 0x000fea0003800000 */
.L_x_1834:
[----:B--2---:R-:W-:Y:S01]  /*88b0*/  VIADD R36, R218, 0x20 ;  /* 0x00000020da247836 */ /* 0x004fe20000000000 */
[----:B------:R-:W-:Y:S04]  /*88c0*/  BSSY B0, `(.L_x_1836) ;  /* 0x0000023000007945 */ /* 0x000fe80003800000 */
[----:B------:R-:W-:-:S13]  /*88d0*/  ISETP.GE.AND P1, PT, R36, R105, PT ;  /* 0x000000692400720c */ /* 0x000fda0003f26270 */
[----:B------:R-:W-:Y:S05]  /*88e0*/  @P1 BRA `(.L_x_1837) ;  /* 0x0000000000801947 */ /* 0x000fea0003800000 */
[----:B------:R-:W2:Y:S01]  /*88f0*/  LDL R36, [R1+0x4] ;  /* 0x0000040001247983 */ /* 0x000ea20000100800 */
[----:B------:R-:W-:-:S03]  /*8900*/  ULDC UR6, c[0x0][0x2f4] ;  /* 0x0000bd0000067ab9 */ /* 0x000fc60000000800 */
[----:B------:R-:W3:Y:S04]  /*8910*/  LDL R39, [R1+0xc] ;  /* 0x00000c0001277983 */ /* 0x000ee80000100800 */
[----:B------:R-:W4:Y:S04]  /*8920*/  LDL R38, [R1+0x10] ;  /* 0x0000100001267983 */ /* 0x000f280000100800 */
[----:B------:R-:W5:Y:S01]  /*8930*/  LDL R37, [R1+0x8] ;  /* 0x0000080001257983 */ /* 0x000f620000100800 */
[----:B------:R-:W-:Y:S01]  /*8940*/  ISETP.GE.AND P1, PT, R18, UR6, PT ;  /* 0x0000000612007c0c */ /* 0x000fe2000bf26270 */
[----:B------:R-:W-:Y:S01]  /*8950*/  IMAD.MOV.U32 R40, RZ, RZ, R86 ;  /* 0x000000ffff287224 */ /* 0x000fe200078e0056 */
[----:B------:R-:W-:Y:S01]  /*8960*/  IADD3 R43, P4, R48, 0x20, RZ ;  /* 0x00000020302b7810 */ /* 0x000fe20007f9e0ff */
[----:B------:R-:W-:Y:S01]  /*8970*/  IMAD.MOV.U32 R41, RZ, RZ, R97 ;  /* 0x000000ffff297224 */ /* 0x000fe200078e0061 */
[----:B------:R-:W-:-:S03]  /*8980*/  ISETP.GE.AND P5, PT, R226, UR6, PT ;  /* 0x00000006e2007c0c */ /* 0x000fc6000bfa6270 */
[----:B------:R-:W-:Y:S02]  /*8990*/  IMAD.X R48, RZ, RZ, R49, P4 ;  /* 0x000000ffff307224 */ /* 0x000fe400020e0631 */
[----:B------:R-:W-:-:S04]  /*89a0*/  IMAD.WIDE.U32 R40, R43, UR60, R40 ;  /* 0x0000003c2b287c25 */ /* 0x000fc8000f8e0028 */
[----:B------:R-:W-:-:S04]  /*89b0*/  IMAD R48, R48, UR60, RZ ;  /* 0x0000003c30307c24 */ /* 0x000fc8000f8e02ff */
[----:B------:R-:W-:-:S04]  /*89c0*/  IMAD R43, R43, UR61, R48 ;  /* 0x0000003d2b2b7c24 */ /* 0x000fc8000f8e0230 */
[----:B------:R-:W-:Y:S01]  /*89d0*/  IMAD.IADD R41, R41, 0x1, R43 ;  /* 0x0000000129297824 */ /* 0x000fe200078e022b */
[----:B--2---:R-:W-:Y:S01]  /*89e0*/  R2UR UR7, R36 ;  /* 0x00000000240772ca */ /* 0x004fe200000e0000 */
[----:B---3--:R-:W-:Y:S02]  /*89f0*/  IMAD.MOV.U32 R44, RZ, RZ, R39 ;  /* 0x000000ffff2c7224 */ /* 0x008fe400078e0027 */
[----:B----4-:R-:W-:Y:S01]  /*8a00*/  IMAD.MOV.U32 R42, RZ, RZ, R38 ;  /* 0x000000ffff2a7224 */ /* 0x010fe200078e0026 */
[----:B-----5:R-:W-:Y:S02]  /*8a10*/  R2UR UR4, R37 ;  /* 0x00000000250472ca */ /* 0x020fe400000e0000 */
[----:B------:R-:W2:Y:S11]  /*8a20*/  @!P1 LDS.128 R36, [R101+0x1400] ;  /* 0x0014000065249984 */ /* 0x000eb60000000c00 */
[----:B------:R-:W-:Y:S01]  /*8a30*/  LEA R48, P4, R40, UR4, 0x1 ;  /* 0x0000000428307c11 */ /* 0x000fe2000f8808ff */
[----:B------:R-:W-:-:S03]  /*8a40*/  ULDC.64 UR4, c[0x0][0x208] ;  /* 0x0000820000047ab9 */ /* 0x000fc60000000a00 */
[----:B------:R-:W-:Y:S02]  /*8a50*/  LEA.HI.X R49, R40, UR7, R41, 0x1, P4 ;  /* 0x0000000728317c11 */ /* 0x000fe4000a0f0c29 */
[----:B------:R-:W-:-:S03]  /*8a60*/  ISETP.GE.AND P4, PT, R44, UR6, PT ;  /* 0x000000062c007c0c */ /* 0x000fc6000bf86270 */
[----:B--2---:R-:W-:Y:S01]  /*8a70*/  @!P1 STG.E.128 desc[UR4][R48.64], R36 ;  /* 0x0000002430009986 */ /* 0x004fe2000c101d04 */
[----:B------:R-:W-:-:S03]  /*8a80*/  ISETP.GE.AND P1, PT, R42, UR6, PT ;  /* 0x000000062a007c0c */ /* 0x000fc6000bf26270 */
[----:B------:R-:W2:Y:S06]  /*8a90*/  @!P5 LDS.128 R36, [R101+0x3400] ;  /* 0x003400006524d984 */ /* 0x000eac0000000c00 */
[----:B------:R-:W3:Y:S04]  /*8aa0*/  @!P4 LDS.128 R40, [R101+0x5400] ;  /* 0x005400006528c984 */ /* 0x000ee80000000c00 */
[----:B------:R-:W4:Y:S04]  /*8ab0*/  @!P1 LDS.128 R44, [R101+0x7400] ;  /* 0x00740000652c9984 */ /* 0x000f280000000c00 */
[----:B--2---:R2:W-:Y:S04]  /*8ac0*/  @!P5 STG.E.128 desc[UR4][R48.64+0x80], R36 ;  /* 0x000080243000d986 */ /* 0x0045e8000c101d04 */
[----:B---3--:R2:W-:Y:S04]  /*8ad0*/  @!P4 STG.E.128 desc[UR4][R48.64+0x100], R40 ;  /* 0x000100283000c986 */ /* 0x0085e8000c101d04 */
[----:B----4-:R2:W-:Y:S02]  /*8ae0*/  @!P1 STG.E.128 desc[UR4][R48.64+0x180], R44 ;  /* 0x0001802c30009986 */ /* 0x0105e4000c101d04 */
.L_x_1837:
[----:B------:R-:W-:Y:S05]  /*8af0*/  BSYNC B0 ;  /* 0x0000000000007941 */ /* 0x000fea0003800000 */
.L_x_1836:
[----:B------:R-:W-:Y:S01]  /*8b00*/  @!PT LDS RZ, [RZ] ;  /* 0x00000000fffff984 */ /* 0x000fe20000000800 */
[----:B------:R-:W-:Y:S01]  /*8b10*/  @!PT LDS RZ, [RZ] ;  /* 0x00000000fffff984 */ /* 0x000fe20000000800 */
[----:B------:R-:W-:Y:S01]  /*8b20*/  @!PT LDS RZ, [RZ] ;  /* 0x00000000fffff984 */ /* 0x000fe20000000800 */
[----:B------:R-:W-:Y:S01]  /*8b30*/  @!PT LDS RZ, [RZ] ;  /* 0x00000000fffff984 */ /* 0x000fe20000000800 */
[----:B------:R3:W-:Y:S06]  /*8b40*/  MEMBAR.ALL.CTA ;  /* 0x0000000000007992 */ /* 0x0007ec0000008000 */
[----:B---3--:R-:W3:Y:S02]  /*8b50*/  FENCE.VIEW.ASYNC.S ;  /* 0x00000000000073c6 */ /* 0x008ee40000000000 */
[----:B---3--:R3:W-:Y:S01]  /*8b60*/  BAR.SYNC.DEFER_BLOCKING R104, 0x80 ;  /* 0x000200680000751d */ /* 0x0087e20000010000 */
[----:B------:R-:W-:Y:S01]  /*8b70*/  ISETP.NE.AND P4, PT, R99, RZ, PT ;  /* 0x000000ff6300720c */ /* 0x000fe20003f85270 */
[----:B------:R-:W-:-:S02]  /*8b80*/  VIADD R17, R17, 0x1 ;  /* 0x0000000111117836 */ /* 0x000fc40000000000 */
[----:B01----:R-:W-:-:S03]  /*8b90*/  @!P0 VIADD R98, R98, 0x308c0 ;  /* 0x000308c062628836 */ /* 0x003fc60000000000 */
[C---:B------:R-:W-:Y:S02]  /*8ba0*/  ISETP.NE.AND P1, PT, R17.reuse, 0x2, PT ;  /* 0x000000021100780c */ /* 0x040fe40003f25270 */
[----:B------:R-:W-:Y:S02]  /*8bb0*/  @!P0 PRMT R98, RZ, 0x654, R98 ;  /* 0x00000654ff628816 */ /* 0x000fe40000000062 */
[----:B--2---:R-:W-:Y:S02]  /*8bc0*/  SEL R36, RZ, 0x1, P1 ;  /* 0x00000001ff247807 */ /* 0x004fe40000800000 */
[----:B------:R-:W-:Y:S02]  /*8bd0*/  SEL R17, R17, RZ, P1 ;  /* 0x000000ff11117207 */ /* 0x000fe40000800000 */
[----:B------:R-:W-:Y:S01]  /*8be0*/  LOP3.LUT R237, R237, R36, RZ, 0x3c, !PT ;  /* 0x00000024eded7212 */ /* 0x000fe200078e3cff */
[----:B------:R3:W-:Y:S01]  /*8bf0*/  @!P0 SYNCS.ARRIVE.TRANS64.RED.A1T0 RZ, [R98+URZ], RZ ;  /* 0x000000ff62ff89a7 */ /* 0x0007e2000810043f */
[----:B------:R-:W-:Y:S01]  /*8c00*/  PLOP3.LUT P0, PT, PT, PT, PT, 0x8, 0x0 ;  /* 0x000000000000781c */ /* 0x000fe20003f0e170 */
[----:B------:R-:W-:-:S12]  /*8c10*/  @P4 BRA `(.L_x_1838) ;  /* 0xffffff9c00f84947 */ /* 0x000fd8000383ffff */
.L_x_1758:
[----:B------:R-:W2:Y:S01]  /*8c20*/  LDL R36, [R1+0x14] ;  /* 0x0000140001247983 */ /* 0x000ea20000100800 */
[----:B------:R-:W0:Y:S01]  /*8c30*/  LDC R0, c[0x0][0x448] ;  /* 0x00011200ff007b82 */ /* 0x000e220000000800 */
[----:B------:R-:W-:Y:S01]  /*8c40*/  IADD3 R5, R221, 0x1, -R220 ;  /* 0x00000001dd057810 */ /* 0x000fe20007ffe8dc */
[----:B------:R-:W-:Y:S06]  /*8c50*/  BSSY B0, `(.L_x_1839) ;  /* 0x000000d000007945 */ /* 0x000fec0003800000 */
[----:B------:R-:W1:Y:S01]  /*8c60*/  LDC.64 R6, c[0x0][0x9e0] ;  /* 0x00027800ff067b82 */ /* 0x000e620000000a00 */
[----:B0-----:R-:W-:-:S02]  /*8c70*/  ISETP.NE.AND P1, PT, R0, 0x1, PT ;  /* 0x000000010000780c */ /* 0x001fc40003f25270 */
[----:B-1----:R-:W-:-:S11]  /*8c80*/  ISETP.GE.AND P2, PT, R7, 0x1, PT ;  /* 0x000000010700780c */ /* 0x002fd60003f46270 */
[----:B------:R-:W0:Y:S08]  /*8c90*/  @P1 LDC R3, c[0x0][0x44c] ;  /* 0x00011300ff031b82 */ /* 0x000e300000000800 */
[----:B------:R-:W1:Y:S01]  /*8ca0*/  @P1 LDC R2, c[0x0][0x450] ;  /* 0x00011400ff021b82 */ /* 0x000e620000000800 */
[----:B--2---:R-:W-:-:S04]  /*8cb0*/  VIADD R0, R36, 0x7f ;  /* 0x0000007f24007836 */ /* 0x004fc80000000000 */
[----:B0-----:R-:W-:-:S05]  /*8cc0*/  @P1 IMAD.HI.U32 R3, R0, R3, RZ ;  /* 0x0000000300031227 */ /* 0x001fca00078e00ff */
[----:B-1----:R-:W-:-:S05]  /*8cd0*/  @P1 SHF.R.U32.HI R0, RZ, R2, R3 ;  /* 0x00000002ff001219 */ /* 0x002fca0000011603 */
[----:B------:R-:W-:Y:S01]  /*8ce0*/  IMAD.IADD R3, R5, 0x1, R0 ;  /* 0x0000000105037824 */ /* 0x000fe200078e0200 */
[----:B------:R-:W-:Y:S06]  /*8cf0*/  @P0 BRA `(.L_x_1840) ;  /* 0x0000000000080947 */ /* 0x000fec0003800000 */
[----:B------:R-:W0:Y:S02]  /*8d00*/  FENCE.VIEW.ASYNC.G ;  /* 0x00000000000073c6 */ /* 0x000e240000000100 */
[----:B0-----:R-:W-:Y:S06]  /*8d10*/  BAR.ARV 0xc, 0x180 ;  /* 0x0306000000007b1d */ /* 0x001fec0000002000 */
.L_x_1840:
[----:B------:R-:W-:Y:S05]  /*8d20*/  BSYNC B0 ;  /* 0x0000000000007941 */ /* 0x000fea0003800000 */
.L_x_1839:
[----:B------:R-:W-:Y:S01]  /*8d30*/  IMAD.IADD R0, R3, 0x1, R6 ;  /* 0x0000000103007824 */ /* 0x000fe200078e0206 */
[----:B------:R-:W-:Y:S06]  /*8d40*/  @!P2 BRA `(.L_x_1841) ;  /* 0x000000000048a947 */ /* 0x000fec0003800000 */
        /* <DEDUP_REMOVED lines=11> */
.L_x_1843:
[----:B------:R-:W-:-:S13]  /*8e00*/  ISETP.NE.AND P0, PT, R7, 0x1, PT ;  /* 0x000000010700780c */ /* 0x000fda0003f05270 */
[----:B------:R-:W0:Y:S02]  /*8e10*/  @P0 LDC.64 R4, c[0x0][0x9e8] ;  /* 0x00027a00ff040b82 */ /* 0x000e240000000a00 */
[----:B0-----:R-:W-:-:S05]  /*8e20*/  @P0 IMAD.HI.U32 R4, R2, R4, RZ ;  /* 0x0000000402040227 */ /* 0x001fca00078e00ff */
[----:B------:R-:W-:-:S07]  /*8e30*/  @P0 SHF.R.U32.HI R2, RZ, R5, R4 ;  /* 0x00000005ff020219 */ /* 0x000fce0000011604 */
.L_x_1844:
[----:B------:R-:W-:Y:S05]  /*8e40*/  BSYNC B0 ;  /* 0x0000000000007941 */ /* 0x000fea0003800000 */
.L_x_1842:
[----:B------:R-:W-:-:S05]  /*8e50*/  IMAD R3, R2, R7, R7 ;  /* 0x0000000702037224 */ /* 0x000fca00078e0207 */
[----:B------:R-:W-:-:S07]  /*8e60*/  VIMNMX R0, R0, R3, PT ;  /* 0x0000000300007248 */ /* 0x000fce0003fe0100 */
.L_x_1841:
[----:B------:R-:W0:Y:S01]  /*8e70*/  @P1 LDC R2, c[0x0][0x44c] ;  /* 0x00011300ff021b82 */ /* 0x000e220000000800 */
[----:B------:R-:W-:Y:S01]  /*8e80*/  VIADD R0, R0, 0x3f ;  /* 0x0000003f00007836 */ /* 0x000fe20000000000 */
[----:B------:R-:W-:Y:S01]  /*8e90*/  ULDC UR4, c[0x0][0x9dc] ;  /* 0x0002770000047ab9 */ /* 0x000fe20000000800 */
[----:B------:R-:W-:-:S03]  /*8ea0*/  IMAD.MOV.U32 R5, RZ, RZ, R36 ;  /* 0x000000ffff057224 */ /* 0x000fc600078e0024 */
[----:B------:R-:W-:Y:S02]  /*8eb0*/  SHF.R.S32.HI R3, RZ, 0x1f, R0 ;  /* 0x0000001fff037819 */ /* 0x000fe40000011400 */
[----:B------:R-:W1:Y:S02]  /*8ec0*/  @P1 LDC R9, c[0x0][0x450] ;  /* 0x00011400ff091b82 */ /* 0x000e640000000800 */
[----:B------:R-:W-:-:S04]  /*8ed0*/  LEA.HI R3, R3, R0, RZ, 0x6 ;  /* 0x0000000003037211 */ /* 0x000fc800078f30ff */
[----:B------:R-:W-:-:S04]  /*8ee0*/  SHF.R.S32.HI R0, RZ, 0x6, R3 ;  /* 0x00000006ff007819 */ /* 0x000fc80000011403 */
[----:B------:R-:W-:Y:S01]  /*8ef0*/  VIMNMX R23, R103, R0, PT ;  /* 0x0000000067177248 */ /* 0x000fe20003fe0100 */
        /* <DEDUP_REMOVED lines=15> */
.L_x_1847:
[----:B------:R-:W-:-:S13]  /*8ff0*/  ISETP.NE.AND P0, PT, R7, 0x1, PT ;  /* 0x000000010700780c */ /* 0x000fda0003f05270 */
[----:B------:R-:W0:Y:S02]  /*9000*/  @P0 LDC.64 R4, c[0x0][0x9e8] ;  /* 0x00027a00ff040b82 */ /* 0x000e240000000a00 */
[----:B0-----:R-:W-:-:S05]  /*9010*/  @P0 IMAD.HI.U32 R0, R2, R4, RZ ;  /* 0x0000000402000227 */ /* 0x001fca00078e00ff */
[----:B------:R-:W-:-:S07]  /*9020*/  @P0 SHF.R.U32.HI R2, RZ, R5, R0 ;  /* 0x00000005ff020219 */ /* 0x000fce0000011600 */
.L_x_1848:
[----:B------:R-:W-:Y:S05]  /*9030*/  BSYNC B0 ;  /* 0x0000000000007941 */ /* 0x000fea0003800000 */
.L_x_1846:
[----:B------:R-:W-:-:S05]  /*9040*/  IMAD R2, R2, R7, RZ ;  /* 0x0000000702027224 */ /* 0x000fca00078e02ff */
[----:B------:R-:W-:-:S07]  /*9050*/  VIMNMX R3, R3, R2, !PT ;  /* 0x0000000203037248 */ /* 0x000fce0007fe0100 */
.L_x_1845:
[----:B------:R-:W-:Y:S01]  /*9060*/  SHF.R.S32.HI R2, RZ, 0x1f, R3 ;  /* 0x0000001fff027819 */ /* 0x000fe20000011403 */
[----:B------:R-:W-:Y:S01]  /*9070*/  IMAD.MOV.U32 R0, RZ, RZ, RZ ;  /* 0x000000ffff007224 */ /* 0x000fe200078e00ff */
[----:B------:R-:W-:Y:S02]  /*9080*/  PLOP3.LUT P0, PT, PT, PT, PT, 0x80, 0x0 ;  /* 0x000000000000781c */ /* 0x000fe40003f0f070 */
[----:B------:R-:W-:Y:S02]  /*9090*/  CS2R R150, SRZ ;  /* 0x0000000000967805 */ /* 0x000fe4000001ff00 */
[----:B------:R-:W-:Y:S02]  /*90a0*/  LEA.HI R6, R2, R3, RZ, 0x6 ;  /* 0x0000000302067211 */ /* 0x000fe400078f30ff */
[----:B------:R-:W-:Y:S02]  /*90b0*/  CS2R R2, SRZ ;  /* 0x0000000000027805 */ /* 0x000fe4000001ff00 */
[----:B------:R-:W-:-:S02]  /*90c0*/  CS2R R148, SRZ ;  /* 0x0000000000947805 */ /* 0x000fc4000001ff00 */
[----:B------:R-:W-:Y:S02]  /*90d0*/  CS2R R146, SRZ ;  /* 0x0000000000927805 */ /* 0x000fe4000001ff00 */
[----:B------:R-:W-:Y:S02]  /*90e0*/  SHF.R.S32.HI R6, RZ, 0x6, R6 ;  /* 0x00000006ff067819 */ /* 0x000fe40000011406 */
[----:B------:R-:W-:Y:S02]  /*90f0*/  CS2R R144, SRZ ;  /* 0x0000000000907805 */ /* 0x000fe4000001ff00 */
[----:B------:R-:W-:Y:S02]  /*9100*/  CS2R R156, SRZ ;  /* 0x00000000009c7805 */ /* 0x000fe4000001ff00 */
[----:B------:R-:W-:Y:S02]  /*9110*/  CS2R R154, SRZ ;  /* 0x00000000009a7805 */ /* 0x000fe4000001ff00 */
[----:B------:R-:W-:-:S02]  /*9120*/  VIMNMX R20, RZ, R6, !PT ;  /* 0x00000006ff147248 */ /* 0x000fc40007fe0100 */
[----:B------:R-:W-:Y:S02]  /*9130*/  CS2R R140, SRZ ;  /* 0x00000000008c7805 */ /* 0x000fe4000001ff00 */
[----:B------:R-:W-:Y:S02]  /*9140*/  CS2R R152, SRZ ;  /* 0x0000000000987805 */ /* 0x000fe4000001ff00 */
[----:B------:R-:W-:Y:S02]  /*9150*/  CS2R R136, SRZ ;  /* 0x0000000000887805 */ /* 0x000fe4000001ff00 */
[----:B------:R-:W-:Y:S01]  /*9160*/  ISETP.GT.AND P1, PT, R23, R20, PT ;  /* 0x000000141700720c */ /* 0x000fe20003f24270 */
[----:B------:R0:W-:Y:S01]  /*9170*/  STL [R1+0x38], R20 ;  /* 0x0000381401007387 */ /* 0x0001e20000100800 */
[----:B------:R-:W-:Y:S02]  /*9180*/  CS2R R128, SRZ ;  /* 0x0000000000807805 */ /* 0x000fe4000001ff00 */
[----:B------:R-:W-:-:S02]  /*9190*/  CS2R R132, SRZ ;  /* 0x0000000000847805 */ /* 0x000fc4000001ff00 */
[----:B------:R-:W-:Y:S02]  /*91a0*/  CS2R R124, SRZ ;  /* 0x00000000007c7805 */ /* 0x000fe4000001ff00 */
[----:B------:R-:W-:Y:S01]  /*91b0*/  CS2R R120, SRZ ;  /* 0x0000000000787805 */ /* 0x000fe2000001ff00 */
[----:B------:R-:W-:Y:S01]  /*91c0*/  IMAD.MOV.U32 R176, RZ, RZ, RZ ;  /* 0x000000ffffb07224 */ /* 0x000fe200078e00ff */
[----:B------:R-:W-:Y:S02]  /*91d0*/  CS2R R116, SRZ ;  /* 0x0000000000747805 */ /* 0x000fe4000001ff00 */
[----:B------:R-:W-:Y:S02]  /*91e0*/  CS2R R112, SRZ ;  /* 0x0000000000707805 */ /* 0x000fe4000001ff00 */
[----:B------:R-:W-:Y:S02]  /*91f0*/  CS2R R174, SRZ ;  /* 0x0000000000ae7805 */ /* 0x000fe4000001ff00 */
[----:B------:R-:W-:-:S02]  /*9200*/  CS2R R108, SRZ ;  /* 0x00000000006c7805 */ /* 0x000fc4000001ff00 */
[----:B---3--:R-:W-:Y:S02]  /*9210*/  CS2R R104, SRZ ;  /* 0x0000000000687805 */ /* 0x008fe4000001ff00 */
        /* <DEDUP_REMOVED lines=46> */
[----:B0-----:R-:W-:Y:S06]  /*9500*/  @!P1 BRA `(.L_x_1849) ;  /* 0x0000015800ac9947 */ /* 0x001fec0003800000 */
[----:B------:R-:W2:Y:S01]  /*9510*/  LDL R20, [R1+0x88] ;  /* 0x0000880001147983 */ /* 0x000ea20000100800 */
[----:B------:R-:W-:Y:S03]  /*9520*/  BSSY B6, `(.L_x_1850) ;  /* 0x000001c000067945 */ /* 0x000fe60003800000 */
[----:B--2---:R-:W0:Y:S02]  /*9530*/  SHFL.IDX PT, R0, R20, RZ, 0x1f ;  /* 0x00001fff14007589 */ /* 0x004e2400000e0000 */
[----:B0-----:R-:W-:-:S04]  /*9540*/  LEA.HI R2, R0, R0, RZ, 0x1 ;  /* 0x0000000000027211 */ /* 0x001fc800078f08ff */
[----:B------:R-:W-:Y:S01]  /*9550*/  LOP3.LUT R3, R2, 0x1e, RZ, 0xc0, !PT ;  /* 0x0000001e02037812 */ /* 0x000fe200078ec0ff */
[----:B------:R-:W-:-:S04]  /*9560*/  VIADD R2, R16, 0x10400 ;  /* 0x0001040010027836 */ /* 0x000fc80000000000 */
[----:B------:R-:W-:Y:S01]  /*9570*/  IMAD.IADD R3, R0, 0x1, -R3 ;  /* 0x0000000100037824 */ /* 0x000fe200078e0a03 */
[----:B------:R-:W-:-:S03]  /*9580*/  LOP3.LUT P0, RZ, R2, 0x3ff, RZ, 0xc0, !PT ;  /* 0x000003ff02ff7812 */ /* 0x000fc6000780c0ff */
[----:B------:R-:W-:Y:S01]  /*9590*/  IMAD R3, R3, 0x2000, R2 ;  /* 0x0000200003037824 */ /* 0x000fe200078e0202 */
[----:B------:R-:W-:-:S04]  /*95a0*/  P2R R24, PR, RZ, 0x1 ;  /* 0x00000001ff187803 */ /* 0x000fc80000000000 */
        /* <DEDUP_REMOVED lines=19> */
.L_x_1851:
[----:B------:R-:W-:Y:S05]  /*96e0*/  BSYNC B6 ;  /* 0x0000000000067941 */ /* 0x000fea0003800000 */
.L_x_1850:
[----:B------:R-:W-:Y:S02]  /*96f0*/  ULDC UR4, c[0x0][0x3f4] ;  /* 0x0000fd0000047ab9 */ /* 0x000fe40000000800 */
[----:B------:R-:W-:-:S13]  /*9700*/  ISETP.LT.AND P0, PT, RZ, UR4, PT ;  /* 0x00000004ff007c0c */ /* 0x000fda000bf01270 */
[----:B------:R-:W-:Y:S05]  /*9710*/  @P0 BRA `(.L_x_1852) ;  /* 0x0000000000400947 */ /* 0x000fea0003800000 */
[----:B------:R-:W2:Y:S02]  /*9720*/  LDL R20, [R1+0x54] ;  /* 0x0000540001147983 */ /* 0x000ea40000100800 */
[----:B--2---:R-:W-:-:S04]  /*9730*/  LEA.HI R0, R20, R20, RZ, 0x1 ;  /* 0x0000001414007211 */ /* 0x004fc800078f08ff */
        /* <DEDUP_REMOVED lines=8> */
.L_x_1855:
[----:B-1----:R1:W2:Y:S02]  /*97c0*/  SYNCS.PHASECHK.TRANS64.TRYWAIT P0, [R16+URZ+0x30800], R3 ;  /* 0x03080003100075a7 */ /* 0x0022a4000800017f */
[----:B--2---:R-:W-:Y:S05]  /*97d0*/  @!P0 NANOSLEEP.SYNCS 0x989680 ;  /* 0x009896800000895d */ /* 0x004fea0003900000 */
[----:B------:R-:W2:Y:S02]  /*97e0*/  @!P0 SYNCS.PHASECHK.TRANS64 P0, [R16+URZ+0x30800], R3 ;  /* 0x03080003100085a7 */ /* 0x000ea4000800007f */
[----:B--2---:R-:W-:Y:S05]  /*97f0*/  @!P0 BRA `(.L_x_1855) ;  /* 0xfffffffc00f08947 */ /* 0x004fea000383ffff */
.L_x_1854:
[----:B------:R-:W-:Y:S05]  /*9800*/  BSYNC B0 ;  /* 0x0000000000007941 */ /* 0x000fea0003800000 */
.L_x_1853:
[----:B------:R-:W-:Y:S05]  /*9810*/  BRA `(.L_x_1856) ;  /* 0x0000009c00ac7947 */ /* 0x000fea0003800000 */
.L_x_1852:
[----:B------:R-:W-:Y:S01]  /*9820*/  ISETP.NE.AND P0, PT, R24, RZ, PT ;  /* 0x000000ff1800720c */ /* 0x000fe20003f05270 */
[----:B------:R-:W-:Y:S01]  /*9830*/  ULDC.64 UR4, c[0x0][0x3f8] ;  /* 0x0000fe0000047ab9 */ /* 0x000fe20000000a00 */
[----:B-----5:R-:W-:Y:S01]  /*9840*/  SHF.R.S32.HI R0, RZ, 0x1f, R100 ;  /* 0x0000001fff007819 */ /* 0x020fe20000011464 */
[----:B------:R-:W-:Y:S01]  /*9850*/  ULDC.64 UR6, c[0x0][0x408] ;  /* 0x0001020000067ab9 */ /* 0x000fe20000000a00 */
[----:B------:R-:W-:Y:S01]  /*9860*/  IMAD.WIDE.U32 R24, R100, UR4, RZ ;  /* 0x0000000464187c25 */ /* 0x000fe2000f8e00ff */
[----:B------:R-:W-:Y:S03]  /*9870*/  BSSY B6, `(.L_x_1857) ;  /* 0x0000019000067945 */ /* 0x000fe60003800000 */
[C---:B------:R-:W-:Y:S02]  /*9880*/  IMAD R3, R0.reuse, UR4, RZ ;  /* 0x0000000400037c24 */ /* 0x040fe4000f8e02ff */
[----:B------:R-:W-:-:S02]  /*9890*/  IMAD R5, R0, UR6, RZ ;  /* 0x0000000600057c24 */ /* 0x000fc4000f8e02ff */
[C---:B------:R-:W-:Y:S02]  /*98a0*/  IMAD R3, R100.reuse, UR5, R3 ;  /* 0x0000000564037c24 */ /* 0x040fe4000f8e0203 */
[C---:B------:R-:W-:Y:S02]  /*98b0*/  IMAD R5, R100.reuse, UR7, R5 ;  /* 0x0000000764057c24 */ /* 0x040fe4000f8e0205 */
[----:B------:R-:W-:-:S04]  /*98c0*/  IMAD.WIDE.U32 R100, R100, UR6, RZ ;  /* 0x0000000664647c25 */ /* 0x000fc8000f8e00ff */
[----:B------:R-:W-:Y:S02]  /*98d0*/  IMAD.IADD R27, R3, 0x1, R25 ;  /* 0x00000001031b7824 */ /* 0x000fe400078e0219 */
[----:B------:R-:W-:Y:S01]  /*98e0*/  IMAD.IADD R29, R5, 0x1, R101 ;  /* 0x00000001051d7824 */ /* 0x000fe200078e0265 */
        /* <DEDUP_REMOVED lines=17> */
.L_x_1858:
[----:B------:R-:W-:Y:S05]  /*9a00*/  BSYNC B6 ;  /* 0x0000000000067941 */ /* 0x000fea0003800000 */
.L_x_1857:
[----:B------:R-:W2:Y:S01]  /*9a10*/  LDL R120, [R1+0x14] ;  /* 0x0000140001787983 */ /* 0x000ea20000100800 */
[----:B------:R-:W-:-:S03]  /*9a20*/  ULDC.U8 UR4, c[0x0][0x410] ;  /* 0x0001040000047ab9 */ /* 0x000fc60000000000 */
[----:B------:R-:W3:Y:S01]  /*9a30*/  LDL R20, [R1+0x40] ;  /* 0x0000400001147983 */ /* 0x000ee20000100800 */
[----:B------:R-:W-:Y:S01]  /*9a40*/  ISETP.NE.AND P0, PT, RZ, UR4, PT ;  /* 0x00000004ff007c0c */ /* 0x000fe2000bf05270 */
[----:B------:R-:W-:Y:S01]  /*9a50*/  BSSY B0, `(.L_x_1859) ;  /* 0x00009bf000007945 */ /* 0x000fe20003800000 */
[----:B--2---:R-:W-:-:S04]  /*9a60*/  IMAD.IADD R10, R218, 0x1, R120 ;  /* 0x00000001da0a7824 */ /* 0x004fc800078e0278 */
[----:B---3--:R-:W-:-:S07]  /*9a70*/  IMAD R3, R20, 0x20, R10 ;  /* 0x0000002014037824 */ /* 0x008fce00078e020a */
[----:B------:R-:W-:Y:S05]  /*9a80*/  @!P0 BRA `(.L_x_1860) ;  /* 0x0000004c00448947 */ /* 0x000fea0003800000 */
[----:B------:R-:W0:Y:S01]  /*9a90*/  LDC R109, c[0x0][0x448] ;  /* 0x00011200ff6d7b82 */ /* 0x000e220000000800 */
[----:B------:R-:W-:Y:S01]  /*9aa0*/  ULDC.64 UR4, c[0x0][0x3f8] ;  /* 0x0000fe0000047ab9 */ /* 0x000fe20000000a00 */
[----:B------:R-:W-:Y:S01]  /*9ab0*/  ULDC.64 UR6, c[0x0][0x408] ;  /* 0x0001020000067ab9 */ /* 0x000fe20000000a00 */
[----:B------:R-:W-:Y:S01]  /*9ac0*/  IMAD.MOV.U32 R6, RZ, RZ, R24 ;  /* 0x000000ffff067224 */ /* 0x000fe200078e0018 */
[----:B------:R-:W-:Y:S01]  /*9ad0*/  SHF.R.S32.HI R81, RZ, 0x1f, R234 ;  /* 0x0000001fff517819 */ /* 0x000fe200000114ea */
[----:B------:R-:W-:Y:S01]  /*9ae0*/  IMAD.MOV.U32 R7, RZ, RZ, R27 ;  /* 0x000000ffff077224 */ /* 0x000fe200078e001b */
[----:B------:R-:W-:Y:S01]  /*9af0*/  SHF.R.S32.HI R80, RZ, 0x1f, R233 ;  /* 0x0000001fff507819 */ /* 0x000fe200000114e9 */
[----:B------:R-:W-:Y:S01]  /*9b00*/  IMAD.MOV.U32 R4, RZ, RZ, R100 ;  /* 0x000000ffff047224 */ /* 0x000fe200078e0064 */
[----:B------:R-:W-:Y:S02]  /*9b10*/  SHF.R.S32.HI R108, RZ, 0x1f, R235 ;  /* 0x0000001fff6c7819 */ /* 0x000fe400000114eb */
[----:B0-----:R-:W-:-:S13]  /*9b20*/  ISETP.NE.AND P0, PT, R109, 0x1, PT ;  /* 0x000000016d00780c */ /* 0x001fda0003f05270 */
[----:B------:R-:W0:Y:S08]  /*9b30*/  @P0 LDC R0, c[0x0][0x44c] ;  /* 0x00011300ff000b82 */ /* 0x000e300000000800 */
[----:B------:R-:W1:Y:S01]  /*9b40*/  @P0 LDC R5, c[0x0][0x450] ;  /* 0x00011400ff050b82 */ /* 0x000e620000000800 */
[----:B0-----:R-:W-:-:S05]  /*9b50*/  @P0 IMAD.HI.U32 R0, R3, R0, RZ ;  /* 0x0000000003000227 */ /* 0x001fca00078e00ff */
[----:B-1----:R-:W-:Y:S01]  /*9b60*/  @P0 SHF.R.U32.HI R3, RZ, R5, R0 ;  /* 0x00000005ff030219 */ /* 0x002fe20000011600 */
[----:B------:R-:W-:-:S03]  /*9b70*/  IMAD.MOV.U32 R5, RZ, RZ, R29 ;  /* 0x000000ffff057224 */ /* 0x000fc600078e001d */
[----:B------:R-:W-:Y:S01]  /*9b80*/  SHF.R.S32.HI R0, RZ, 0x1f, R3 ;  /* 0x0000001fff007819 */ /* 0x000fe20000011403 */
[----:B------:R-:W-:-:S04]  /*9b90*/  IMAD.WIDE.U32 R6, R3, UR4, R6 ;  /* 0x0000000403067c25 */ /* 0x000fc8000f8e0006 */
[C---:B------:R-:W-:Y:S02]  /*9ba0*/  IMAD R8, R0.reuse, UR4, RZ ;  /* 0x0000000400087c24 */ /* 0x040fe4000f8e02ff */
[----:B------:R-:W-:Y:S02]  /*9bb0*/  IMAD R0, R0, UR6, RZ ;  /* 0x0000000600007c24 */ /* 0x000fe4000f8e02ff */
[C---:B------:R-:W-:Y:S01]  /*9bc0*/  IMAD R9, R3.reuse, UR5, R8 ;  /* 0x0000000503097c24 */ /* 0x040fe2000f8e0208 */
[----:B------:R-:W-:Y:S01]  /*9bd0*/  ULDC.64 UR4, c[0x0][0x3e8] ;  /* 0x0000fa0000047ab9 */ /* 0x000fe20000000a00 */
[----:B------:R-:W-:-:S04]  /*9be0*/  IMAD.WIDE.U32 R4, R3, UR6, R4 ;  /* 0x0000000603047c25 */ /* 0x000fc8000f8e0004 */
[----:B------:R-:W-:Y:S01]  /*9bf0*/  IMAD R11, R3, UR7, R0 ;  /* 0x00000007030b7c24 */ /* 0x000fe2000f8e0200 */
[----:B------:R-:W-:Y:S01]  /*9c00*/  ULDC.64 UR6, c[0x0][0x400] ;  /* 0x0001000000067ab9 */ /* 0x000fe20000000a00 */
[----:B------:R-:W-:Y:S01]  /*9c10*/  IMAD.IADD R9, R7, 0x1, R9 ;  /* 0x0000000107097824 */ /* 0x000fe200078e0209 */
[----:B------:R-:W-:Y:S01]  /*9c20*/  LEA R3, P0, R6, UR4, 0x1 ;  /* 0x0000000406037c11 */ /* 0x000fe2000f8008ff */
[----:B------:R-:W-:Y:S01]  /*9c30*/  IMAD.IADD R7, R5, 0x1, R11 ;  /* 0x0000000105077824 */ /* 0x000fe200078e020b */
[----:B------:R-:W-:Y:S01]  /*9c40*/  LEA R0, P1, R4, UR6, 0x1 ;  /* 0x0000000604007c11 */ /* 0x000fe2000f8208ff */
[----:B------:R-:W-:Y:S01]  /*9c50*/  UMOV UR4, 0xffffffff ;  /* 0xffffffff00047882 */ /* 0x000fe20000000000 */
[----:B------:R-:W-:Y:S02]  /*9c60*/  LEA.HI.X R6, R6, UR5, R9, 0x1, P0 ;  /* 0x0000000506067c11 */ /* 0x000fe400080f0c09 */
[----:B------:R-:W-:Y:S01]  /*9c70*/  LEA.HI.X R7, R4, UR7, R7, 0x1, P1 ;  /* 0x0000000704077c11 */ /* 0x000fe200088f0c07 */
[----:B------:R-:W-:Y:S08]  /*9c80*/  BRA.DIV UR4, `(.L_x_1861) ;  /* 0x0000021604e87947 */ /* 0x000ff0000b800000 */
[----:B------:R0:W1:Y:S04]  /*9c90*/  SHFL.IDX PT, R5, R6, RZ, 0x181f ;  /* 0x00181fff06057589 */ /* 0x00006800000e0000 */
[----:B------:R0:W2:Y:S04]  /*9ca0*/  SHFL.IDX PT, R4, R3, RZ, 0x181f ;  /* 0x00181fff03047589 */ /* 0x0000a800000e0000 */
[----:B------:R0:W3:Y:S04]  /*9cb0*/  SHFL.IDX PT, R9, R7, RZ, 0x181f ;  /* 0x00181fff07097589 */ /* 0x0000e800000e0000 */
[----:B------:R0:W4:Y:S02]  /*9cc0*/  SHFL.IDX PT, R14, R0, RZ, 0x181f ;  /* 0x00181fff000e7589 */ /* 0x00012400000e0000 */
.L_x_2238:
[----:B------:R-:W-:Y:S01]  /*9cd0*/  IMAD R109, R220, R109, RZ ;  /* 0x0000006ddc6d7224 */ /* 0x000fe200078e02ff */
        /* <DEDUP_REMOVED lines=11> */
[----:B------:R-:W-:Y:S01]  /*9d90*/  ULDC UR4, c[0x0][0x3f4] ;  /* 0x0000fd0000047ab9 */ /* 0x000fe20000000800 */
[----:B------:R-:W-:Y:S02]  /*9da0*/  CS2R R76, SRZ ;  /* 0x00000000004c7805 */ /* 0x000fe4000001ff00 */
[----:B------:R-:W-:Y:S02]  /*9db0*/  ISETP.GE.AND P2, PT, R234, UR4, PT ;  /* 0x00000004ea007c0c */ /* 0x000fe4000bf46270 */
[----:B------:R-:W-:Y:S02]  /*9dc0*/  CS2R R74, SRZ ;  /* 0x00000000004a7805 */ /* 0x000fe4000001ff00 */
[----:B------:R-:W-:Y:S01]  /*9dd0*/  ISETP.GE.AND P1, PT, R233, UR4, PT ;  /* 0x00000004e9007c0c */ /* 0x000fe2000bf26270 */
[----:B------:R-:W-:Y:S01]  /*9de0*/  ULDC.64 UR6, c[0x0][0x208] ;  /* 0x0000820000067ab9 */ /* 0x000fe20000000a00 */
[----:B------:R-:W-:Y:S02]  /*9df0*/  ISETP.GE.AND P0, PT, R235, UR4, PT ;  /* 0x00000004eb007c0c */ /* 0x000fe4000bf06270 */
[----:B------:R-:W-:-:S05]  /*9e00*/  ISETP.GE.AND P3, PT, R200, UR4, PT ;  /* 0x00000004c8007c0c */ /* 0x000fca000bf66270 */
[C---:B------:R-:W-:Y:S01]  /*9e10*/  @!P2 IMAD.SHL.U32 R27, R234.reuse, 0x2, RZ ;  /* 0x00000002ea1ba824 */ /* 0x040fe200078e00ff */
[----:B------:R-:W-:-:S03]  /*9e20*/  @!P2 SHF.L.U64.HI R34, R234, 0x1, R81 ;  /* 0x00000001ea22a819 */ /* 0x000fc60000010251 */
[C---:B------:R-:W-:Y:S01]  /*9e30*/  @!P1 IMAD.SHL.U32 R31, R233.reuse, 0x2, RZ ;  /* 0x00000002e91f9824 */ /* 0x040fe200078e00ff */
[----:B------:R-:W-:Y:S01]  /*9e40*/  @!P1 SHF.L.U64.HI R32, R233, 0x1, R80 ;  /* 0x00000001e9209819 */ /* 0x000fe20000010250 */
[----:B------:R-:W-:Y:S01]  /*9e50*/  @!P0 IMAD.SHL.U32 R15, R235, 0x2, RZ ;  /* 0x00000002eb0f8824 */ /* 0x000fe200078e00ff */
[-C--:B--2---:R-:W-:Y:S01]  /*9e60*/  @!P2 IADD3 R24, P4, R4, R27.reuse, RZ ;  /* 0x0000001b0418a210 */ /* 0x084fe20007f9e0ff */
[----:B----4-:R-:W-:Y:S01]  /*9e70*/  @!P3 IMAD.MOV.U32 R8, RZ, RZ, R14 ;  /* 0x000000ffff08b224 */ /* 0x010fe200078e000e */
[----:B------:R-:W-:Y:S01]  /*9e80*/  @!P2 IADD3 R26, P6, R14, R27, RZ ;  /* 0x0000001b0e1aa210 */ /* 0x000fe20007fde0ff */
[----:B-1----:R-:W-:Y:S01]  /*9e90*/  @!P3 IMAD.WIDE R12, R200, 0x2, R4 ;  /* 0x00000002c80cb825 */ /* 0x002fe200078e0204 */
[----:B------:R-:W-:-:S03]  /*9ea0*/  @!P1 IADD3 R28, P5, R4, R31, RZ ;  /* 0x0000001f041c9210 */ /* 0x000fc60007fbe0ff */
[----:B------:R-:W-:Y:S01]  /*9eb0*/  @!P2 IMAD.X R25, R5, 0x1, R34, P4 ;  /* 0x000000010519a824 */ /* 0x000fe200020e0622 */
[----:B------:R-:W-:Y:S01]  /*9ec0*/  @!P1 IADD3 R30, P4, R14, R31, RZ ;  /* 0x0000001f0e1e9210 */ /* 0x000fe20007f9e0ff */
[----:B---3--:R-:W-:Y:S01]  /*9ed0*/  @!P3 IMAD.WIDE R20, R200, 0x2, R8 ;  /* 0x00000002c814b825 */ /* 0x008fe200078e0208 */
[----:B------:R-:W-:Y:S02]  /*9ee0*/  @!P0 SHF.L.U64.HI R8, R235, 0x1, R108 ;  /* 0x00000001eb088819 */ /* 0x000fe4000001026c */
[----:B------:R-:W-:Y:S02]  /*9ef0*/  CS2R R72, SRZ ;  /* 0x0000000000487805 */ /* 0x000fe4000001ff00 */
[----:B------:R-:W-:Y:S01]  /*9f00*/  CS2R R70, SRZ ;  /* 0x0000000000467805 */ /* 0x000fe2000001ff00 */
[----:B------:R-:W-:Y:S01]  /*9f10*/  @!P2 IMAD.X R27, R9, 0x1, R34, P6 ;  /* 0x00000001091ba824 */ /* 0x000fe200030e0622 */
[-C--:B------:R-:W-:Y:S01]  /*9f20*/  @!P0 IADD3 R4, P6, R4, R15.reuse, RZ ;  /* 0x0000000f04048210 */ /* 0x080fe20007fde0ff */
[----:B------:R-:W-:Y:S01]  /*9f30*/  @!P1 IMAD.X R29, R5, 0x1, R32, P5 ;  /* 0x00000001051d9824 */ /* 0x000fe200028e0620 */
[----:B------:R-:W-:-:S02]  /*9f40*/  @!P0 IADD3 R14, P5, R14, R15, RZ ;  /* 0x0000000f0e0e8210 */ /* 0x000fc40007fbe0ff */
[----:B------:R-:W-:Y:S02]  /*9f50*/  CS2R R68, SRZ ;  /* 0x0000000000447805 */ /* 0x000fe4000001ff00 */
[----:B------:R-:W-:Y:S02]  /*9f60*/  CS2R R66, SRZ ;  /* 0x0000000000427805 */ /* 0x000fe4000001ff00 */
[----:B------:R-:W-:Y:S02]  /*9f70*/  CS2R R60, SRZ ;  /* 0x00000000003c7805 */ /* 0x000fe4000001ff00 */
[----:B------:R-:W-:Y:S01]  /*9f80*/  CS2R R58, SRZ ;  /* 0x00000000003a7805 */ /* 0x000fe2000001ff00 */
[----:B------:R-:W-:Y:S01]  /*9f90*/  @!P1 IMAD.X R31, R9, 0x1, R32, P4 ;  /* 0x00000001091f9824 */ /* 0x000fe200020e0620 */
[----:B------:R1:W5:Y:S01]  /*9fa0*/  @!P3 LD.E.64 R76, desc[UR6][R12.64] ;  /* 0x000000060c4cb980 */ /* 0x000362000c101b00 */
[--C-:B------:R-:W-:Y:S02]  /*9fb0*/  @!P0 IMAD.X R5, R5, 0x1, R8.reuse, P6 ;  /* 0x0000000105058824 */ /* 0x100fe400030e0608 */
[----:B------:R-:W-:Y:S01]  /*9fc0*/  @!P0 IMAD.X R15, R9, 0x1, R8, P5 ;  /* 0x00000001090f8824 */ /* 0x000fe200028e0608 */
[----:B------:R1:W5:Y:S04]  /*9fd0*/  @!P3 LD.E.64 R74, desc[UR6][R20.64] ;  /* 0x00000006144ab980 */ /* 0x000368000c101b00 */
[----:B------:R1:W5:Y:S04]  /*9fe0*/  @!P2 LD.E.64 R72, desc[UR6][R24.64] ;  /* 0x000000061848a980 */ /* 0x000368000c101b00 */
[----:B------:R1:W5:Y:S04]  /*9ff0*/  @!P2 LD.E.64 R70, desc[UR6][R26.64] ;  /* 0x000000061a46a980 */ /* 0x000368000c101b00 */
[----:B------:R1:W5:Y:S04]  /*a000*/  @!P1 LD.E.64 R68, desc[UR6][R28.64] ;  /* 0x000000061c449980 */ /* 0x000368000c101b00 */
[----:B------:R1:W5:Y:S04]  /*a010*/  @!P1 LD.E.64 R66, desc[UR6][R30.64] ;  /* 0x000000061e429980 */ /* 0x000368000c101b00 */
[----:B------:R1:W5:Y:S04]  /*a020*/  @!P0 LD.E.64 R60, desc[UR6][R4.64] ;  /* 0x00000006043c8980 */ /* 0x000368000c101b00 */
[----:B------:R1:W5:Y:S02]  /*a030*/  @!P0 LD.E.64 R58, desc[UR6][R14.64] ;  /* 0x000000060e3a8980 */ /* 0x000364000c101b00 */
.L_x_1863:
[----:B------:R-:W-:Y:S05]  /*a040*/  BSYNC B1 ;  /* 0x0000000000017941 */ /* 0x000fea0003800000 */
.L_x_1862:
[----:B-12--5:R-:W-:Y:S01]  /*a050*/  IMAD.MOV.U32 R4, RZ, RZ, R60 ;  /* 0x000000ffff047224 */ /* 0x026fe200078e003c */
[----:B------:R-:W-:Y:S01]  /*a060*/  UMOV UR4, 0xffffffff ;  /* 0xffffffff00047882 */ /* 0x000fe20000000000 */
[----:B------:R-:W-:Y:S01]  /*a070*/  IMAD.MOV.U32 R5, RZ, RZ, R61 ;  /* 0x000000ffff057224 */ /* 0x000fe200078e003d */
[----:B------:R-:W-:Y:S01]  /*a080*/  CS2R R46, SRZ ;  /* 0x00000000002e7805 */ /* 0x000fe2000001ff00 */
[----:B------:R-:W-:Y:S01]  /*a090*/  IMAD.MOV.U32 R8, RZ, RZ, R68 ;  /* 0x000000ffff087224 */ /* 0x000fe200078e0044 */
[----:B------:R-:W-:Y:S01]  /*a0a0*/  PRMT R129, R4, 0x7610, R129 ;  /* 0x0000761004817816 */ /* 0x000fe20000000081 */
[----:B---3--:R-:W-:Y:S01]  /*a0b0*/  IMAD.MOV.U32 R9, RZ, RZ, R69 ;  /* 0x000000ffff097224 */ /* 0x008fe200078e0045 */
        /* <DEDUP_REMOVED lines=27> */
[----:B------:R-:W-:Y:S06]  /*a270*/  BRA.DIV UR4, `(.L_x_1864) ;  /* 0x0000021204dc7947 */ /* 0x000fec000b800000 */
[----:B------:R1:W2:Y:S04]  /*a280*/  SHFL.IDX PT, R5, R6, 0x1, 0x181f ;  /* 0x00381f0006057f89 */ /* 0x0002a800000e0000 */
[----:B------:R1:W3:Y:S04]  /*a290*/  SHFL.IDX PT, R4, R3, 0x1, 0x181f ;  /* 0x00381f0003047f89 */ /* 0x0002e800000e0000 */
[----:B------:R1:W0:Y:S04]  /*a2a0*/  SHFL.IDX PT, R9, R7, 0x1, 0x181f ;  /* 0x00381f0007097f89 */ /* 0x00022800000e0000 */
[----:B----4-:R1:W4:Y:S02]  /*a2b0*/  SHFL.IDX PT, R14, R0, 0x1, 0x181f ;  /* 0x00381f00000e7f89 */ /* 0x01032400000e0000 */
.L_x_2244:
[----:B------:R-:W-:Y:S01]  /*a2c0*/  VIADD R8, R10, 0x20 ;  /* 0x000000200a087836 */ /* 0x000fe20000000000 */
        /* <DEDUP_REMOVED lines=8> */
[----:B------:R-:W-:-:S05]  /*a350*/  CS2R R64, SRZ ;  /* 0x0000000000407805 */ /* 0x000fca000001ff00 */
        /* <DEDUP_REMOVED lines=14> */
[-C--:B---3--:R-:W-:Y:S01]  /*a440*/  @!P2 IADD3 R24, P4, R4, R27.reuse, RZ ;  /* 0x0000001b0418a210 */ /* 0x088fe20007f9e0ff */
[----:B----4-:R-:W-:Y:S01]  /*a450*/  @!P3 IMAD.MOV.U32 R8, RZ, RZ, R14 ;  /* 0x000000ffff08b224 */ /* 0x010fe200078e000e */
[----:B------:R-:W-:Y:S01]  /*a460*/  @!P2 IADD3 R26, P6, R14, R27, RZ ;  /* 0x0000001b0e1aa210 */ /* 0x000fe20007fde0ff */
[----:B--2---:R-:W-:Y:S01]  /*a470*/  @!P3 IMAD.WIDE R28, R200, 0x2, R4 ;  /* 0x00000002c81cb825 */ /* 0x004fe200078e0204 */
[----:B------:R-:W-:-:S03]  /*a480*/  @!P1 IADD3 R20, P5, R4, R13, RZ ;  /* 0x0000000d04149210 */ /* 0x000fc60007fbe0ff */
[----:B------:R-:W-:Y:S01]  /*a490*/  @!P2 IMAD.X R25, R5, 0x1, R32, P4 ;  /* 0x000000010519a824 */ /* 0x000fe200020e0620 */
[----:B------:R-:W-:Y:S01]  /*a4a0*/  @!P1 IADD3 R12, P4, R14, R13, RZ ;  /* 0x0000000d0e0c9210 */ /* 0x000fe20007f9e0ff */
[----:B0-----:R-:W-:Y:S01]  /*a4b0*/  @!P3 IMAD.WIDE R30, R200, 0x2, R8 ;  /* 0x00000002c81eb825 */ /* 0x001fe200078e0208 */
        /* <DEDUP_REMOVED lines=22> */
.L_x_1866:
[----:B------:R-:W-:Y:S05]  /*a620*/  BSYNC B1 ;  /* 0x0000000000017941 */ /* 0x000fea0003800000 */
.L_x_1865:
[----:B0--3-5:R-:W-:Y:S01]  /*a630*/  IMAD.MOV.U32 R4, RZ, RZ, R46 ;  /* 0x000000ffff047224 */ /* 0x029fe200078e002e */
[----:B------:R-:W-:Y:S01]  /*a640*/  UMOV UR4, 0xffffffff ;  /* 0xffffffff00047882 */ /* 0x000fe20000000000 */
[----:B--2---:R-:W-:Y:S02]  /*a650*/  IMAD.MOV.U32 R5, RZ, RZ, R47 ;  /* 0x000000ffff057224 */ /* 0x004fe400078e002f */
        /* <DEDUP_REMOVED lines=34> */
[----:B----4-:R4:W0:Y:S02]  /*a880*/  SHFL.IDX PT, R14, R0, 0x2, 0x181f ;  /* 0x00581f00000e7f89 */ /* 0x01082400000e0000 */
.L_x_2250:
        /* <DEDUP_REMOVED lines=24> */
[----:B0-----:R-:W-:Y:S01]  /*aa10*/  @!P3 IMAD.MOV.U32 R8, RZ, RZ, R14 ;  /* 0x000000ffff08b224 */ /* 0x001fe200078e000e */
[-C--:B---3--:R-:W-:Y:S01]  /*aa20*/  @!P2 IADD3 R30, P4, R4, R25.reuse, RZ ;  /* 0x00000019041ea210 */ /* 0x088fe20007f9e0ff */
[----:B------:R-:W-:Y:S01]  /*aa30*/  @!P0 IMAD.SHL.U32 R15, R235, 0x2, RZ ;  /* 0x00000002eb0f8824 */ /* 0x000fe200078e00ff */
[----:B------:R-:W-:Y:S01]  /*aa40*/  @!P2 IADD3 R24, P6, R14, R25, RZ ;  /* 0x000000190e18a210 */ /* 0x000fe20007fde0ff */
[----:B--2---:R-:W-:Y:S01]  /*aa50*/  @!P3 IMAD.WIDE R26, R200, 0x2, R4 ;  /* 0x00000002c81ab825 */ /* 0x004fe200078e0204 */
[----:B------:R-:W-:-:S03]  /*aa60*/  @!P1 IADD3 R20, P5, R4, R13, RZ ;  /* 0x0000000d04149210 */ /* 0x000fc60007fbe0ff */
[----:B------:R-:W-:Y:S01]  /*aa70*/  @!P2 IMAD.X R31, R5, 0x1, R32, P4 ;  /* 0x00000001051fa824 */ /* 0x000fe200020e0620 */
[----:B------:R-:W-:Y:S01]  /*aa80*/  @!P1 IADD3 R12, P4, R14, R13, RZ ;  /* 0x0000000d0e0c9210 */ /* 0x000fe20007f9e0ff */
[----:B------:R-:W-:Y:S01]  /*aa90*/  @!P3 IMAD.WIDE R28, R200, 0x2, R8 ;  /* 0x00000002c81cb825 */ /* 0x000fe200078e0208 */
[----:B------:R-:W-:Y:S01]  /*aaa0*/  @!P0 SHF.L.U64.HI R8, R235, 0x1, R108 ;  /* 0x00000001eb088819 */ /* 0x000fe2000001026c */
[----:B------:R0:W5:Y:S02]  /*aab0*/  @!P3 LD.E.64 R42, desc[UR6][R26.64] ;  /* 0x000000061a2ab980 */ /* 0x000164000c101b00 */
[----:B------:R-:W-:Y:S01]  /*aac0*/  @!P2 IMAD.X R25, R9, 0x1, R32, P6 ;  /* 0x000000010919a824 */ /* 0x000fe200030e0620 */
[-C--:B------:R-:W-:Y:S01]  /*aad0*/  @!P0 IADD3 R4, P6, R4, R15.reuse, RZ ;  /* 0x0000000f04048210 */ /* 0x080fe20007fde0ff */
[--C-:B------:R-:W-:Y:S01]  /*aae0*/  @!P1 IMAD.X R21, R5, 0x1, R34.reuse, P5 ;  /* 0x0000000105159824 */ /* 0x100fe200028e0622 */
[----:B------:R-:W-:Y:S01]  /*aaf0*/  @!P0 IADD3 R14, P5, R14, R15, RZ ;  /* 0x0000000f0e0e8210 */ /* 0x000fe20007fbe0ff */
[----:B------:R2:W5:Y:S01]  /*ab00*/  @!P3 LD.E.64 R44, desc[UR6][R28.64] ;  /* 0x000000061c2cb980 */ /* 0x000562000c101b00 */
[----:B------:R-:W-:Y:S01]  /*ab10*/  @!P1 IMAD.X R13, R9, 0x1, R34, P4 ;  /* 0x00000001090d9824 */ /* 0x000fe200020e0622 */
[----:B------:R-:W-:-:S02]  /*ab20*/  CS2R R38, SRZ ;  /* 0x0000000000267805 */ /* 0x000fc4000001ff00 */
[----:B------:R-:W-:Y:S02]  /*ab30*/  CS2R R40, SRZ ;  /* 0x0000000000287805 */ /* 0x000fe4000001ff00 */
[----:B------:R-:W-:Y:S02]  /*ab40*/  CS2R R34, SRZ ;  /* 0x0000000000227805 */ /* 0x000fe4000001ff00 */
[----:B------:R-:W-:Y:S02]  /*ab50*/  CS2R R36, SRZ ;  /* 0x0000000000247805 */ /* 0x000fe4000001ff00 */
[----:B0-----:R-:W-:Y:S01]  /*ab60*/  CS2R R26, SRZ ;  /* 0x00000000001a7805 */ /* 0x001fe2000001ff00 */
[--C-:B------:R-:W-:Y:S01]  /*ab70*/  @!P0 IMAD.X R5, R5, 0x1, R8.reuse, P6 ;  /* 0x0000000105058824 */ /* 0x100fe200030e0608 */
[----:B------:R0:W5:Y:S01]  /*ab80*/  @!P2 LD.E.64 R38, desc[UR6][R30.64] ;  /* 0x000000061e26a980 */ /* 0x000162000c101b00 */
[----:B------:R-:W-:Y:S01]  /*ab90*/  @!P0 IMAD.X R15, R9, 0x1, R8, P5 ;  /* 0x00000001090f8824 */ /* 0x000fe200028e0608 */
[----:B--2---:R-:W-:-:S02]  /*aba0*/  CS2R R28, SRZ ;  /* 0x00000000001c7805 */ /* 0x004fc4000001ff00 */
[----:B------:R0:W5:Y:S04]  /*abb0*/  @!P2 LD.E.64 R40, desc[UR6][R24.64] ;  /* 0x000000061828a980 */ /* 0x000168000c101b00 */
[----:B------:R0:W5:Y:S04]  /*abc0*/  @!P1 LD.E.64 R34, desc[UR6][R20.64] ;  /* 0x0000000614229980 */ /* 0x000168000c101b00 */
[----:B------:R0:W5:Y:S04]  /*abd0*/  @!P1 LD.E.64 R36, desc[UR6][R12.64] ;  /* 0x000000060c249980 */ /* 0x000168000c101b00 */
[----:B------:R0:W5:Y:S04]  /*abe0*/  @!P0 LD.E.64 R28, desc[UR6][R4.64] ;  /* 0x00000006041c8980 */ /* 0x000168000c101b00 */
[----:B------:R0:W5:Y:S02]  /*abf0*/  @!P0 LD.E.64 R26, desc[UR6][R14.64] ;  /* 0x000000060e1a8980 */ /* 0x000164000c101b00 */
.L_x_1869:
[----:B------:R-:W-:Y:S05]  /*ac00*/  BSYNC B1 ;  /* 0x0000000000017941 */ /* 0x000fea0003800000 */
.L_x_1868:
        /* <DEDUP_REMOVED lines=33> */
[----:B------:R-:W-:Y:S01]  /*ae20*/  PRMT R117, R9, 0x7610, R117 ;  /* 0x0000761009757816 */ /* 0x000fe20000000075 */
[----:B------:R-:W-:Y:S06]  /*ae30*/  BRA.DIV UR4, `(.L_x_1870) ;  /* 0x0000020a04cc7947 */ /* 0x000fec000b800000 */
[----:B------:R0:W2:Y:S04]  /*ae40*/  SHFL.IDX PT, R9, R6, 0x3, 0x181f ;  /* 0x00781f0006097f89 */ /* 0x0000a800000e0000 */
[----:B------:R0:W3:Y:S04]  /*ae50*/  SHFL.IDX PT, R8, R3, 0x3, 0x181f ;  /* 0x00781f0003087f89 */ /* 0x0000e800000e0000 */
[----:B------:R0:W0:Y:S04]  /*ae60*/  SHFL.IDX PT, R79, R7, 0x3, 0x181f ;  /* 0x00781f00074f7f89 */ /* 0x00002800000e0000 */
[----:B------:R0:W0:Y:S02]  /*ae70*/  SHFL.IDX PT, R78, R0, 0x3, 0x181f ;  /* 0x00781f00004e7f89 */ /* 0x00002400000e0000 */
.L_x_2256:
[----:B01----:R-:W4:Y:S01]  /*ae80*/  LDL R3, [R1+0x54] ;  /* 0x0000540001037983 */ /* 0x003f220000100800 */
        /* <DEDUP_REMOVED lines=10> */
[----:B----4-:R-:W-:-:S04]  /*af30*/  LEA.HI R0, R3, R3, RZ, 0x1 ;  /* 0x0000000303007211 */ /* 0x010fc800078f08ff */
[----:B------:R-:W-:-:S05]  /*af40*/  LOP3.LUT R0, R0, 0xfffffffe, RZ, 0xc0, !PT ;  /* 0xfffffffe00007812 */ /* 0x000fca00078ec0ff */
[----:B------:R-:W-:-:S05]  /*af50*/  IMAD.IADD R0, R3, 0x1, -R0 ;  /* 0x0000000103007824 */ /* 0x000fca00078e0a00 */
[----:B------:R-:W-:Y:S01]  /*af60*/  SHF.L.U32 R121, R0, 0x1f, RZ ;  /* 0x0000001f00797819 */ /* 0x000fe200000006ff */
[----:B------:R-:W-:Y:S06]  /*af70*/  @P0 BRA `(.L_x_1872) ;  /* 0x0000000000a80947 */ /* 0x000fec0003800000 */
        /* <DEDUP_REMOVED lines=14> */
[----:B--2---:R-:W-:Y:S01]  /*b060*/  @!P3 IMAD.WIDE R4, R200, 0x2, R8 ;  /* 0x00000002c804b825 */ /* 0x004fe200078e0208 */
[----:B------:R-:W-:Y:S02]  /*b070*/  @!P2 IADD3 R82, P6, R78, R83, RZ ;  /* 0x000000534e52a210 */ /* 0x000fe40007fde0ff */
[-C--:B------:R-:W-:Y:S01]  /*b080*/  @!P1 IADD3 R80, P5, R8, R11.reuse, RZ ;  /* 0x0000000b08509210 */ /* 0x080fe20007fbe0ff */
        /* <DEDUP_REMOVED lines=19> */
[----:B-1----:R-:W-:-:S02]  /*b1c0*/  CS2R R6, SRZ ;  /* 0x0000000000067805 */ /* 0x002fc4000001ff00 */
[----:B------:R0:W5:Y:S04]  /*b1d0*/  @!P2 LD.E.64 R24, desc[UR6][R82.64] ;  /* 0x000000065218a980 */ /* 0x000168000c101b00 */
[----:B------:R0:W5:Y:S04]  /*b1e0*/  @!P1 LD.E.64 R12, desc[UR6][R80.64] ;  /* 0x00000006500c9980 */ /* 0x000168000c101b00 */
[----:B------:R0:W5:Y:S04]  /*b1f0*/  @!P1 LD.E.64 R14, desc[UR6][R10.64] ;  /* 0x000000060a0e9980 */ /* 0x000168000c101b00 */
[----:B------:R0:W5:Y:S04]  /*b200*/  @!P0 LD.E.64 R4, desc[UR6][R8.64] ;  /* 0x0000000608048980 */ /* 0x000168000c101b00 */
[----:B------:R0:W5:Y:S02]  /*b210*/  @!P0 LD.E.64 R6, desc[UR6][R78.64] ;  /* 0x000000064e068980 */ /* 0x000164000c101b00 */
.L_x_1872:
[----:B------:R-:W-:Y:S05]  /*b220*/  BSYNC B1 ;  /* 0x0000000000017941 */ /* 0x000fea0003800000 */
.L_x_1871:
[----:B------:R-:W1:Y:S01]  /*b230*/  SYNCS.PHASECHK.TRANS64.TRYWAIT P0, [R16+URZ+0x30800], R121 ;  /* 0x03080079100075a7 */ /* 0x000e62000800017f */
[----:B0--3-5:R-:W-:Y:S01]  /*b240*/  IMAD.MOV.U32 R8, RZ, RZ, R12 ;  /* 0x000000ffff087224 */ /* 0x029fe200078e000c */
[----:B------:R-:W-:Y:S01]  /*b250*/  BSSY B1, `(.L_x_1873) ;  /* 0x0000021000017945 */ /* 0x000fe20003800000 */
        /* <DEDUP_REMOVED lines=22> */
[----:B------:R-:W-:Y:S01]  /*b3c0*/  VIADDMNMX R3, R109, -R120, 0x80, PT ;  /* 0x000000806d037446 */ /* 0x000fe20003800978 */
[----:B------:R-:W-:Y:S01]  /*b3d0*/  IMAD.MOV.U32 R11, RZ, RZ, R25 ;  /* 0x000000ffff0b7224 */ /* 0x000fe200078e0019 */
[----:B------:R-:W-:Y:S01]  /*b3e0*/  PRMT R83, R8, 0x7610, R83 ;  /* 0x0000761008537816 */ /* 0x000fe20000000053 */
[----:B------:R-:W-:Y:S01]  /*b3f0*/  IMAD.MOV.U32 R8, RZ, RZ, R32 ;  /* 0x000000ffff087224 */ /* 0x000fe200078e0020 */
[----:B------:R-:W-:Y:S01]  /*b400*/  PRMT R84, R9, 0x7610, R84 ;  /* 0x0000761009547816 */ /* 0x000fe20000000054 */
[----:B------:R-:W-:Y:S01]  /*b410*/  IMAD.MOV.U32 R9, RZ, RZ, R33 ;  /* 0x000000ffff097224 */ /* 0x000fe200078e0021 */
[----:B------:R-:W-:-:S02]  /*b420*/  ISETP.GE.AND P1, PT, R218, R3, PT ;  /* 0x00000003da00720c */ /* 0x000fc40003f26270 */
[----:B------:R-:W-:Y:S02]  /*b430*/  PRMT R108, R10, 0x7610, R108 ;  /* 0x000076100a6c7816 */ /* 0x000fe4000000006c */
[----:B------:R-:W-:Y:S01]  /*b440*/  PRMT R109, R11, 0x7610, R109 ;  /* 0x000076100b6d7816 */ /* 0x000fe2000000006d */
[----:B-1----:R-:W-:Y:S08]  /*b450*/  @!P0 BRA `(.L_x_1874) ;  /* 0x0000020400b88947 */ /* 0x002ff00003800000 */
.L_x_2257:
[----:B------:R-:W-:Y:S05]  /*b460*/  BSYNC B1 ;  /* 0x0000000000017941 */ /* 0x000fea0003800000 */
.L_x_1873:
[----:B------:R-:W-:Y:S01]  /*b470*/  BSSY B1, `(.L_x_1875) ;  /* 0x00000cc000017945 */ /* 0x000fe20003800000 */
[----:B------:R-:W-:Y:S02]  /*b480*/  PRMT R120, R8, 0x7610, R120 ;  /* 0x0000761008787816 */ /* 0x000fe40000000078 */
[----:B0-----:R-:W-:Y:S01]  /*b490*/  PRMT R121, R9, 0x7610, R121 ;  /* 0x0000761009797816 */ /* 0x001fe20000000079 */
[----:B------:R-:W-:Y:S06]  /*b4a0*/  @P1 BRA `(.L_x_1876) ;  /* 0x0000000c00201947 */ /* 0x000fec0003800000 */
[----:B------:R0:W5:Y:S01]  /*b4b0*/  LDL R146, [R1+0x30] ;  /* 0x0000300001927983 */ /* 0x0001620000100800 */
[----:B------:R-:W1:Y:S01]  /*b4c0*/  LDC R8, c[0x0][0x3f4] ;  /* 0x0000fd00ff087b82 */ /* 0x000e620000000800 */
[----:B------:R-:W-:Y:S01]  /*b4d0*/  BSSY B2, `(.L_x_1877) ;  /* 0x0000034000027945 */ /* 0x000fe20003800000 */
[-C--:B-1----:R-:W-:Y:S02]  /*b4e0*/  ISETP.GE.AND P0, PT, R200, R8.reuse, PT ;  /* 0x00000008c800720c */ /* 0x082fe40003f06270 */
[-C--:B------:R-:W-:Y:S02]  /*b4f0*/  ISETP.GE.AND P1, PT, R234, R8.reuse, PT ;  /* 0x00000008ea00720c */ /* 0x080fe40003f26270 */
[-C--:B------:R-:W-:Y:S02]  /*b500*/  ISETP.GE.AND P2, PT, R233, R8.reuse, PT ;  /* 0x00000008e900720c */ /* 0x080fe40003f46270 */
[----:B------:R-:W-:-:S07]  /*b510*/  ISETP.GE.AND P3, PT, R235, R8, PT ;  /* 0x00000008eb00720c */ /* 0x000fce0003f66270 */
[----:B0-----:R-:W-:Y:S06]  /*b520*/  @P0 BRA `(.L_x_1878) ;  /* 0x0000000000b80947 */ /* 0x001fec0003800000 */
[----:B-----5:R-:W0:Y:S01]  /*b530*/  LDS.128 R8, [R146] ;  /* 0x0000000092087984 */ /* 0x020e220000000c00 */
[--C-:B------:R-:W-:Y:S02]  /*b540*/  SHF.R.U64 R143, R76, 0x10, R77.reuse ;  /* 0x000000104c8f7819 */ /* 0x100fe4000000124d */
[----:B------:R-:W-:Y:S02]  /*b550*/  SHF.R.U32.HI R76, RZ, 0x10, R77 ;  /* 0x00000010ff4c7819 */ /* 0x000fe4000001164d */
[--C-:B------:R-:W-:Y:S02]  /*b560*/  SHF.R.U64 R77, R74, 0x10, R75.reuse ;  /* 0x000000104a4d7819 */ /* 0x100fe4000000124b */
[----:B------:R-:W-:Y:S02]  /*b570*/  SHF.R.U32.HI R74, RZ, 0x10, R75 ;  /* 0x00000010ff4a7819 */ /* 0x000fe4000001164b */
[----:B------:R-:W-:Y:S02]  /*b580*/  PRMT R139, R139, 0x5410, R76 ;  /* 0x000054108b8b7816 */ /* 0x000fe4000000004c */
[----:B------:R-:W-:-:S02]  /*b590*/  PRMT R141, R141, 0x5410, R74 ;  /* 0x000054108d8d7816 */ /* 0x000fc4000000004a */
[----:B------:R-:W-:Y:S02]  /*b5a0*/  PRMT R138, R138, 0x5410, R143 ;  /* 0x000054108a8a7816 */ /* 0x000fe4000000008f */
[----:B------:R-:W-:Y:S01]  /*b5b0*/  PRMT R142, R140, 0x5410, R77 ;  /* 0x000054108c8e7816 */ /* 0x000fe2000000004d */
[C---:B------:R-:W-:Y:S01]  /*b5c0*/  IMAD.U32 R143, R141.reuse, 0x10000, RZ ;  /* 0x000100008d8f7824 */ /* 0x040fe200078e00ff */
[----:B------:R-:W-:Y:S01]  /*b5d0*/  LOP3.LUT R141, R141, 0xffff0000, RZ, 0xc0, !PT ;  /* 0xffff00008d8d7812 */ /* 0x000fe200078ec0ff */
[C---:B------:R-:W-:Y:S01]  /*b5e0*/  IMAD.U32 R140, R139.reuse, 0x10000, RZ ;  /* 0x000100008b8c7824 */ /* 0x040fe200078e00ff */
[----:B------:R-:W-:Y:S02]  /*b5f0*/  LOP3.LUT R139, R139, 0xffff0000, RZ, 0xc0, !PT ;  /* 0xffff00008b8b7812 */ /* 0x000fe400078ec0ff */
[C---:B0-----:R-:W-:Y:S01]  /*b600*/  LOP3.LUT R75, R10.reuse, 0xffff0000, RZ, 0xc0, !PT ;  /* 0xffff00000a4b7812 */ /* 0x041fe200078ec0ff */
[----:B------:R-:W-:Y:S01]  /*b610*/  IMAD.U32 R74, R10, 0x10000, RZ ;  /* 0x000100000a4a7824 */ /* 0x000fe200078e00ff */
[C---:B------:R-:W-:Y:S01]  /*b620*/  LOP3.LUT R77, R11.reuse, 0xffff0000, RZ, 0xc0, !PT ;  /* 0xffff00000b4d7812 */ /* 0x040fe200078ec0ff */
[----:B------:R-:W-:-:S02]  /*b630*/  IMAD.U32 R76, R11, 0x10000, RZ ;  /* 0x000100000b4c7824 */ /* 0x000fc400078e00ff */
[C---:B------:R-:W-:Y:S01]  /*b640*/  FMUL.FTZ R145, R75.reuse, R143 ;  /* 0x0000008f4b917220 */ /* 0x040fe20000410000 */
[-C--:B------:R-:W-:Y:S01]  /*b650*/  FMUL.FTZ R144, R75, R140.reuse ;  /* 0x0000008c4b907220 */ /* 0x080fe20000410000 */
[C---:B------:R-:W-:Y:S01]  /*b660*/  FMUL.FTZ R75, R77.reuse, R141 ;  /* 0x0000008d4d4b7220 */ /* 0x040fe20000410000 */
[----:B------:R-:W-:Y:S02]  /*b670*/  IMAD.U32 R10, R8, 0x10000, RZ ;  /* 0x00010000080a7824 */ /* 0x000fe400078e00ff */
[C---:B------:R-:W-:Y:S01]  /*b680*/  FFMA.FTZ R145, R74.reuse, R140, -R145 ;  /* 0x0000008c4a917223 */ /* 0x040fe20000010891 */
[----:B------:R-:W-:Y:S01]  /*b690*/  FFMA.FTZ R144, R74, R143, R144 ;  /* 0x0000008f4a907223 */ /* 0x000fe20000010090 */
[-C--:B------:R-:W-:Y:S01]  /*b6a0*/  FMUL.FTZ R143, R77, R139.reuse ;  /* 0x0000008b4d8f7220 */ /* 0x080fe20000410000 */
[----:B------:R-:W-:Y:S01]  /*b6b0*/  FFMA.FTZ R140, R76, R139, -R75 ;  /* 0x0000008b4c8c7223 */ /* 0x000fe2000001084b */
[C---:B------:R-:W-:Y:S01]  /*b6c0*/  IMAD.U32 R11, R9.reuse, 0x10000, RZ ;  /* 0x00010000090b7824 */ /* 0x040fe200078e00ff */
        /* <DEDUP_REMOVED lines=8> */
[----:B------:R-:W-:Y:S01]  /*b750*/  FMUL.FTZ R74, R8, R75 ;  /* 0x0000004b084a7220 */ /* 0x000fe20000410000 */
[----:B------:R-:W-:-:S02]  /*b760*/  FMUL.FTZ R76, R9, R142 ;  /* 0x0000008e094c7220 */ /* 0x000fc40000410000 */
[-C--:B------:R-:W-:Y:S01]  /*b770*/  FMUL.FTZ R141, R9, R138.reuse ;  /* 0x0000008a098d7220 */ /* 0x080fe20000410000 */
[C---:B------:R-:W-:Y:S01]  /*b780*/  FFMA.FTZ R8, R10.reuse, R75, -R139 ;  /* 0x0000004b0a087223 */ /* 0x040fe2000001088b */
[----:B------:R-:W-:Y:S01]  /*b790*/  FFMA.FTZ R77, R10, R77, R74 ;  /* 0x0000004d0a4d7223 */ /* 0x000fe2000001004a */
[C---:B------:R-:W-:Y:S01]  /*b7a0*/  FFMA.FTZ R9, R11.reuse, R138, -R76 ;  /* 0x0000008a0b097223 */ /* 0x040fe2000001084c */
[----:B------:R-:W-:Y:S01]  /*b7b0*/  FFMA.FTZ R142, R11, R142, R141 ;  /* 0x0000008e0b8e7223 */ /* 0x000fe2000001008d */
[----:B------:R-:W-:Y:S02]  /*b7c0*/  F2FP.BF16.F32.PACK_AB R10, R144, R145 ;  /* 0x00000091900a723e */ /* 0x000fe400000010ff */
[----:B------:R-:W-:Y:S02]  /*b7d0*/  F2FP.BF16.F32.PACK_AB R11, R143, R140 ;  /* 0x0000008c8f0b723e */ /* 0x000fe400000010ff */
[----:B------:R-:W-:Y:S02]  /*b7e0*/  F2FP.BF16.F32.PACK_AB R8, R77, R8 ;  /* 0x000000084d08723e */ /* 0x000fe400000010ff */
[----:B------:R-:W-:-:S05]  /*b7f0*/  F2FP.BF16.F32.PACK_AB R9, R142, R9 ;  /* 0x000000098e09723e */ /* 0x000fca00000010ff */
[----:B------:R0:W-:Y:S02]  /*b800*/  STS.128 [R146], R8 ;  /* 0x0000000892007388 */ /* 0x0001e40000000c00 */
.L_x_1878:
[----:B------:R-:W-:Y:S05]  /*b810*/  BSYNC B2 ;  /* 0x0000000000027941 */ /* 0x000fea0003800000 */
.L_x_1877:
[----:B------:R-:W-:Y:S04]  /*b820*/  BSSY B2, `(.L_x_1879) ;  /* 0x0000030000027945 */ /* 0x000fe80003800000 */
[----:B------:R-:W-:Y:S05]  /*b830*/  @P1 BRA `(.L_x_1880) ;  /* 0x0000000000b81947 */ /* 0x000fea0003800000 */
[----:B0----5:R-:W0:Y:S01]  /*b840*/  LDS.128 R8, [R146+0x4000] ;  /* 0x0040000092087984 */ /* 0x021e220000000c00 */
[--C-:B------:R-:W-:Y:S02]  /*b850*/  SHF.R.U64 R75, R72, 0x10, R73.reuse ;  /* 0x00000010484b7819 */ /* 0x100fe40000001249 */
[----:B------:R-:W-:Y:S02]  /*b860*/  SHF.R.U32.HI R72, RZ, 0x10, R73 ;  /* 0x00000010ff487819 */ /* 0x000fe40000011649 */
[--C-:B------:R-:W-:Y:S02]  /*b870*/  SHF.R.U64 R73, R70, 0x10, R71.reuse ;  /* 0x0000001046497819 */ /* 0x100fe40000001247 */
[----:B------:R-:W-:Y:S02]  /*b880*/  SHF.R.U32.HI R70, RZ, 0x10, R71 ;  /* 0x00000010ff467819 */ /* 0x000fe40000011647 */
[----:B------:R-:W-:Y:S02]  /*b890*/  PRMT R135, R135, 0x5410, R72 ;  /* 0x0000541087877816 */ /* 0x000fe40000000048 */
[----:B------:R-:W-:-:S02]  /*b8a0*/  PRMT R137, R137, 0x5410, R70 ;  /* 0x0000541089897816 */ /* 0x000fc40000000046 */
[----:B------:R-:W-:Y:S01]  /*b8b0*/  PRMT R134, R134, 0x5410, R75 ;  /* 0x0000541086867816 */ /* 0x000fe2000000004b */
[----:B------:R-:W-:Y:S01]  /*b8c0*/  IMAD.U32 R74, R135, 0x10000, RZ ;  /* 0x00010000874a7824 */ /* 0x000fe200078e00ff */
[----:B------:R-:W-:Y:S01]  /*b8d0*/  PRMT R136, R136, 0x5410, R73 ;  /* 0x0000541088887816 */ /* 0x000fe20000000049 */
[C---:B------:R-:W-:Y:S01]  /*b8e0*/  IMAD.U32 R75, R137.reuse, 0x10000, RZ ;  /* 0x00010000894b7824 */ /* 0x040fe200078e00ff */
[----:B------:R-:W-:Y:S02]  /*b8f0*/  LOP3.LUT R137, R137, 0xffff0000, RZ, 0xc0, !PT ;  /* 0xffff000089897812 */ /* 0x000fe400078ec0ff */
[----:B------:R-:W-:Y:S02]  /*b900*/  LOP3.LUT R135, R135, 0xffff0000, RZ, 0xc0, !PT ;  /* 0xffff000087877812 */ /* 0x000fe400078ec0ff */
[C---:B0-----:R-:W-:Y:S01]  /*b910*/  LOP3.LUT R71, R10.reuse, 0xffff0000, RZ, 0xc0, !PT ;  /* 0xffff00000a477812 */ /* 0x041fe200078ec0ff */
[----:B------:R-:W-:Y:S01]  /*b920*/  IMAD.U32 R70, R10, 0x10000, RZ ;  /* 0x000100000a467824 */ /* 0x000fe200078e00ff */
[C---:B------:R-:W-:Y:S01]  /*b930*/  LOP3.LUT R73, R11.reuse, 0xffff0000, RZ, 0xc0, !PT ;  /* 0xffff00000b497812 */ /* 0x040fe200078ec0ff */
[----:B------:R-:W-:-:S02]  /*b940*/  IMAD.U32 R72, R11, 0x10000, RZ ;  /* 0x000100000b487824 */ /* 0x000fc400078e00ff */
[CC--:B------:R-:W-:Y:S01]  /*b950*/  FMUL.FTZ R76, R71.reuse, R74.reuse ;  /* 0x0000004a474c7220 */ /* 0x0c0fe20000410000 */
[----:B------:R-:W-:Y:S01]  /*b960*/  FMUL.FTZ R77, R71, R75 ;  /* 0x0000004b474d7220 */ /* 0x000fe20000410000 */
[C---:B------:R-:W-:Y:S01]  /*b970*/  FMUL.FTZ R71, R73.reuse, R137 ;  /* 0x0000008949477220 */ /* 0x040fe20000410000 */
[----:B------:R-:W-:Y:S02]  /*b980*/  IMAD.U32 R10, R8, 0x10000, RZ ;  /* 0x00010000080a7824 */ /* 0x000fe400078e00ff */
        /* <DEDUP_REMOVED lines=9> */
[----:B------:R-:W-:Y:S01]  /*ba20*/  FFMA.FTZ R74, R70, R74, -R77 ;  /* 0x0000004a464a7223 */ /* 0x000fe2000001084d */
        /* <DEDUP_REMOVED lines=15> */
.L_x_1880:
[----:B------:R-:W-:Y:S05]  /*bb20*/  BSYNC B2 ;  /* 0x0000000000027941 */ /* 0x000fea0003800000 */
.L_x_1879:
[----:B------:R-:W-:Y:S04]  /*bb30*/  BSSY B2, `(.L_x_1881) ;  /* 0x0000030000027945 */ /* 0x000fe80003800000 */
[----:B------:R-:W-:Y:S05]  /*bb40*/  @P2 BRA `(.L_x_1882) ;  /* 0x0000000000b82947 */ /* 0x000fea0003800000 */
[----:B01---5:R-:W0:Y:S01]  /*bb50*/  LDS.128 R8, [R146+0x8000] ;  /* 0x0080000092087984 */ /* 0x023e220000000c00 */
        /* <DEDUP_REMOVED lines=45> */
.L_x_1882:
[----:B------:R-:W-:Y:S05]  /*be30*/  BSYNC B2 ;  /* 0x0000000000027941 */ /* 0x000fea0003800000 */
.L_x_1881:
[----:B------:R-:W-:Y:S05]  /*be40*/  @P3 BRA `(.L_x_1876) ;  /* 0x0000000000b83947 */ /* 0x000fea0003800000 */
[----:B012--5:R-:W0:Y:S01]  /*be50*/  LDS.128 R8, [R146+0xc000] ;  /* 0x00c0000092087984 */ /* 0x027e220000000c00 */
[----:B------:R-:W-:Y:S02]  /*be60*/  SHF.R.U64 R60, R60, 0x10, R61 ;  /* 0x000000103c3c7819 */ /* 0x000fe4000000123d */
[----:B------:R-:W-:Y:S02]  /*be70*/  SHF.R.U64 R58, R58, 0x10, R59 ;  /* 0x000000103a3a7819 */ /* 0x000fe4000000123b */
[----:B------:R-:W-:Y:S02]  /*be80*/  SHF.R.U32.HI R61, RZ, 0x10, R61 ;  /* 0x00000010ff3d7819 */ /* 0x000fe4000001163d */
[----:B------:R-:W-:Y:S02]  /*be90*/  SHF.R.U32.HI R59, RZ, 0x10, R59 ;  /* 0x00000010ff3b7819 */ /* 0x000fe4000001163b */
[----:B------:R-:W-:Y:S02]  /*bea0*/  PRMT R128, R128, 0x5410, R61 ;  /* 0x0000541080807816 */ /* 0x000fe4000000003d */
[----:B------:R-:W-:-:S02]  /*beb0*/  PRMT R126, R126, 0x5410, R59 ;  /* 0x000054107e7e7816 */ /* 0x000fc4000000003b */
[----:B------:R-:W-:Y:S01]  /*bec0*/  PRMT R127, R127, 0x5410, R58 ;  /* 0x000054107f7f7816 */ /* 0x000fe2000000003a */
[C---:B------:R-:W-:Y:S01]  /*bed0*/  IMAD.U32 R66, R128.reuse, 0x10000, RZ ;  /* 0x0001000080427824 */ /* 0x040fe200078e00ff */
[----:B------:R-:W-:Y:S01]  /*bee0*/  LOP3.LUT R128, R128, 0xffff0000, RZ, 0xc0, !PT ;  /* 0xffff000080807812 */ /* 0x000fe200078ec0ff */
[C---:B------:R-:W-:Y:S01]  /*bef0*/  IMAD.U32 R67, R126.reuse, 0x10000, RZ ;  /* 0x000100007e437824 */ /* 0x040fe200078e00ff */
[----:B------:R-:W-:Y:S02]  /*bf00*/  LOP3.LUT R126, R126, 0xffff0000, RZ, 0xc0, !PT ;  /* 0xffff00007e7e7812 */ /* 0x000fe400078ec0ff */
[----:B------:R-:W-:Y:S02]  /*bf10*/  PRMT R129, R129, 0x5410, R60 ;  /* 0x0000541081817816 */ /* 0x000fe4000000003c */
[C---:B0-----:R-:W-:Y:S01]  /*bf20*/  LOP3.LUT R59, R10.reuse, 0xffff0000, RZ, 0xc0, !PT ;  /* 0xffff00000a3b7812 */ /* 0x041fe200078ec0ff */
[----:B------:R-:W-:Y:S01]  /*bf30*/  IMAD.U32 R58, R10, 0x10000, RZ ;  /* 0x000100000a3a7824 */ /* 0x000fe200078e00ff */
[C---:B------:R-:W-:Y:S01]  /*bf40*/  LOP3.LUT R61, R11.reuse, 0xffff0000, RZ, 0xc0, !PT ;  /* 0xffff00000b3d7812 */ /* 0x040fe200078ec0ff */
[----:B------:R-:W-:-:S02]  /*bf50*/  IMAD.U32 R60, R11, 0x10000, RZ ;  /* 0x000100000b3c7824 */ /* 0x000fc400078e00ff */
[C---:B------:R-:W-:Y:S01]  /*bf60*/  FMUL.FTZ R68, R59.reuse, R66 ;  /* 0x000000423b447220 */ /* 0x040fe20000410000 */
[-C--:B------:R-:W-:Y:S01]  /*bf70*/  FMUL.FTZ R69, R59, R67.reuse ;  /* 0x000000433b457220 */ /* 0x080fe20000410000 */
[----:B------:R-:W-:Y:S01]  /*bf80*/  FMUL.FTZ R59, R61, R126 ;  /* 0x0000007e3d3b7220 */ /* 0x000fe20000410000 */
[----:B------:R-:W-:Y:S02]  /*bf90*/  IMAD.U32 R10, R8, 0x10000, RZ ;  /* 0x00010000080a7824 */ /* 0x000fe400078e00ff */
[C---:B------:R-:W-:Y:S01]  /*bfa0*/  FFMA.FTZ R71, R58.reuse, R67, R68 ;  /* 0x000000433a477223 */ /* 0x040fe20000010044 */
[----:B------:R-:W-:Y:S02]  /*bfb0*/  IMAD.U32 R11, R9, 0x10000, RZ ;  /* 0x00010000090b7824 */ /* 0x000fe400078e00ff */
[----:B------:R-:W-:Y:S01]  /*bfc0*/  FFMA.FTZ R70, R58, R66, -R69 ;  /* 0x000000423a467223 */ /* 0x000fe20000010845 */
[-C--:B------:R-:W-:Y:S01]  /*bfd0*/  FMUL.FTZ R67, R61, R128.reuse ;  /* 0x000000803d437220 */ /* 0x080fe20000410000 */
[----:B------:R-:W-:Y:S01]  /*bfe0*/  LOP3.LUT R8, R8, 0xffff0000, RZ, 0xc0, !PT ;  /* 0xffff000008087812 */ /* 0x000fe200078ec0ff */
[C---:B------:R-:W-:Y:S01]  /*bff0*/  FFMA.FTZ R128, R60.reuse, R128, -R59 ;  /* 0x000000803c807223 */ /* 0x040fe2000001083b */
[----:B------:R-:W-:Y:S01]  /*c000*/  LOP3.LUT R9, R9, 0xffff0000, RZ, 0xc0, !PT ;  /* 0xffff000009097812 */ /* 0x000fe200078ec0ff */
[C---:B------:R-:W-:Y:S01]  /*c010*/  IMAD.U32 R61, R127.reuse, 0x10000, RZ ;  /* 0x000100007f3d7824 */ /* 0x040fe200078e00ff */
[----:B------:R-:W-:Y:S01]  /*c020*/  LOP3.LUT R66, R127, 0xffff0000, RZ, 0xc0, !PT ;  /* 0xffff00007f427812 */ /* 0x000fe200078ec0ff */
[C---:B------:R-:W-:Y:S01]  /*c030*/  IMAD.U32 R59, R129.reuse, 0x10000, RZ ;  /* 0x00010000813b7824 */ /* 0x040fe200078e00ff */
        /* <DEDUP_REMOVED lines=15> */
.L_x_1876:
[----:B------:R-:W-:Y:S05]  /*c130*/  BSYNC B1 ;  /* 0x0000000000017941 */ /* 0x000fea0003800000 */
.L_x_1875:
[----:B0123--:R-:W-:Y:S01]  /*c140*/  VIADD R8, R218, 0x20 ;  /* 0x00000020da087836 */ /* 0x00ffe20000000000 */
[----:B------:R-:W-:Y:S04]  /*c150*/  BSSY B1, `(.L_x_1883) ;  /* 0x00000cb000017945 */ /* 0x000fe80003800000 */
[----:B------:R-:W-:-:S13]  /*c160*/  ISETP.GE.AND P0, PT, R8, R3, PT ;  /* 0x000000030800720c */ /* 0x000fda0003f06270 */
[----:B------:R-:W-:Y:S05]  /*c170*/  @P0 BRA `(.L_x_1884) ;  /* 0x0000000c00200947 */ /* 0x000fea0003800000 */
        /* <DEDUP_REMOVED lines=8> */
[----:B-----5:R-:W0:Y:S01]  /*c200*/  LDS.128 R8, [R66+0x1000] ;  /* 0x0010000042087984 */ /* 0x020e220000000c00 */
[----:B------:R-:W-:Y:S02]  /*c210*/  SHF.R.U64 R61, R62, 0x10, R63 ;  /* 0x000000103e3d7819 */ /* 0x000fe4000000123f */
[----:B------:R-:W-:Y:S02]  /*c220*/  SHF.R.U64 R59, R64, 0x10, R65 ;  /* 0x00000010403b7819 */ /* 0x000fe40000001241 */
[----:B------:R-:W-:Y:S02]  /*c230*/  SHF.R.U32.HI R62, RZ, 0x10, R63 ;  /* 0x00000010ff3e7819 */ /* 0x000fe4000001163f */
        /* <DEDUP_REMOVED lines=42> */
.L_x_1886:
[----:B------:R-:W-:Y:S05]  /*c4e0*/  BSYNC B2 ;  /* 0x0000000000027941 */ /* 0x000fea0003800000 */
.L_x_1885:
        /* <DEDUP_REMOVED lines=48> */
.L_x_1888:
[----:B------:R-:W-:Y:S05]  /*c7f0*/  BSYNC B2 ;  /* 0x0000000000027941 */ /* 0x000fea0003800000 */
.L_x_1887:
[----:B------:R-:W-:Y:S04]  /*c800*/  BSSY B2, `(.L_x_1889) ;  /* 0x0000030000027945 */ /* 0x000fe80003800000 */
[----:B------:R-:W-:Y:S05]  /*c810*/  @P2 BRA `(.L_x_1890) ;  /* 0x0000000000b82947 */ /* 0x000fea0003800000 */
[----:B01---5:R-:W0:Y:S01]  /*c820*/  LDS.128 R8, [R66+0x9000] ;  /* 0x0090000042087984 */ /* 0x023e220000000c00 */
        /* <DEDUP_REMOVED lines=45> */
.L_x_1890:
[----:B------:R-:W-:Y:S05]  /*cb00*/  BSYNC B2 ;  /* 0x0000000000027941 */ /* 0x000fea0003800000 */
.L_x_1889:
[----:B------:R-:W-:Y:S05]  /*cb10*/  @P3 BRA `(.L_x_1884) ;  /* 0x0000000000b83947 */ /* 0x000fea0003800000 */
[----:B012--5:R-:W0:Y:S01]  /*cb20*/  LDS.128 R8, [R66+0xd000] ;  /* 0x00d0000042087984 */ /* 0x027e220000000c00 */
        /* <DEDUP_REMOVED lines=45> */
.L_x_1884:
[----:B------:R-:W-:Y:S05]  /*ce00*/  BSYNC B1 ;  /* 0x0000000000017941 */ /* 0x000fea0003800000 */
.L_x_1883:
        /* <DEDUP_REMOVED lines=58> */
.L_x_1894:
[----:B------:R-:W-:Y:S05]  /*d1b0*/  BSYNC B2 ;  /* 0x0000000000027941 */ /* 0x000fea0003800000 */
.L_x_1893:
[----:B------:R-:W-:Y:S04]  /*d1c0*/  BSSY B2, `(.L_x_1895) ;  /* 0x0000030000027945 */ /* 0x000fe80003800000 */
[----:B------:R-:W-:Y:S05]  /*d1d0*/  @P1 BRA `(.L_x_1896) ;  /* 0x0000000000b81947 */ /* 0x000fea0003800000 */
[----:B0----5:R-:W0:Y:S01]  /*d1e0*/  LDS.128 R8, [R50+0x6000] ;  /* 0x0060000032087984 */ /* 0x021e220000000c00 */
        /* <DEDUP_REMOVED lines=45> */
.L_x_1896:
[----:B------:R-:W-:Y:S05]  /*d4c0*/  BSYNC B2 ;  /* 0x0000000000027941 */ /* 0x000fea0003800000 */
.L_x_1895:
        /* <DEDUP_REMOVED lines=48> */
.L_x_1898:
[----:B------:R-:W-:Y:S05]  /*d7d0*/  BSYNC B2 ;  /* 0x0000000000027941 */ /* 0x000fea0003800000 */
.L_x_1897:
        /* <DEDUP_REMOVED lines=47> */
.L_x_1892:
[----:B------:R-:W-:Y:S05]  /*dad0*/  BSYNC B1 ;  /* 0x0000000000017941 */ /* 0x000fea0003800000 */
.L_x_1891:
[----:B0123--:R-:W-:-:S05]  /*dae0*/  VIADD R8, R218, 0x60 ;  /* 0x00000060da087836 */ /* 0x00ffca0000000000 */
        /* <DEDUP_REMOVED lines=24> */
[C---:B------:R-:W-:Y:S01]  /*dc70*/  IMAD.U32 R28, R11.reuse, 0x10000, RZ ;  /* 0x000100000b1c7824 */ /* 0x040fe200078e00ff */
[----:B------:R-:W-:Y:S01]  /*dc80*/  LOP3.LUT R11, R11, 0xffff0000, RZ, 0xc0, !PT ;  /* 0xffff00000b0b7812 */ /* 0x000fe200078ec0ff */
[----:B------:R-:W-:-:S02]  /*dc90*/  IMAD.U32 R26, R10, 0x10000, RZ ;  /* 0x000100000a1a7824 */ /* 0x000fc400078e00ff */
[CC--:B------:R-:W-:Y:S01]  /*dca0*/  FMUL.FTZ R31, R27.reuse, R30.reuse ;  /* 0x0000001e1b1f7220 */ /* 0x0c0fe20000410000 */
[----:B------:R-:W-:Y:S01]  /*dcb0*/  FMUL.FTZ R27, R27, R29 ;  /* 0x0000001d1b1b7220 */ /* 0x000fe20000410000 */
[C---:B------:R-:W-:Y:S01]  /*dcc0*/  FMUL.FTZ R35, R11.reuse, R121 ;  /* 0x000000790b237220 */ /* 0x040fe20000410000 */
[----:B------:R-:W-:Y:S02]  /*dcd0*/  IMAD.U32 R3, R8, 0x10000, RZ ;  /* 0x0001000008037824 */ /* 0x000fe400078e00ff */
[C---:B------:R-:W-:Y:S01]  /*dce0*/  FFMA.FTZ R32, R26.reuse, R29, -R31 ;  /* 0x0000001d1a207223 */ /* 0x040fe2000001081f */
[----:B------:R-:W-:Y:S01]  /*dcf0*/  FFMA.FTZ R33, R26, R30, R27 ;  /* 0x0000001e1a217223 */ /* 0x000fe2000001001b */
[-C--:B------:R-:W-:Y:S01]  /*dd00*/  FMUL.FTZ R27, R11, R119.reuse ;  /* 0x000000770b1b7220 */ /* 0x080fe20000410000 */
        /* <DEDUP_REMOVED lines=22> */
.L_x_1901:
[----:B------:R-:W-:Y:S05]  /*de70*/  BSYNC B1 ;  /* 0x0000000000017941 */ /* 0x000fea0003800000 */
.L_x_1900:
        /* <DEDUP_REMOVED lines=28> */
[C---:B------:R-:W-:Y:S01]  /*e040*/  IMAD.U32 R20, R108.reuse, 0x10000, RZ ;  /* 0x000100006c147824 */ /* 0x040fe200078e00ff */
[----:B------:R-:W-:Y:S01]  /*e050*/  LOP3.LUT R9, R9, 0xffff0000, RZ, 0xc0, !PT ;  /* 0xffff000009097812 */ /* 0x000fe200078ec0ff */
[C---:B------:R-:W-:Y:S01]  /*e060*/  IMAD.U32 R11, R85.reuse, 0x10000, RZ ;  /* 0x00010000550b7824 */ /* 0x040fe200078e00ff */
[----:B------:R-:W-:Y:S01]  /*e070*/  LOP3.LUT R108, R108, 0xffff0000, RZ, 0xc0, !PT ;  /* 0xffff00006c6c7812 */ /* 0x000fe200078ec0ff */
[C---:B------:R-:W-:Y:S01]  /*e080*/  FFMA.FTZ R31, R24.reuse, R107, -R31 ;  /* 0x0000006b181f7223 */ /* 0x040fe2000001081f */
[----:B------:R-:W-:Y:S01]  /*e090*/  LOP3.LUT R85, R85, 0xffff0000, RZ, 0xc0, !PT ;  /* 0xffff000055557812 */ /* 0x000fe200078ec0ff */
[----:B------:R-:W-:Y:S01]  /*e0a0*/  FFMA.FTZ R26, R24, R109, R21 ;  /* 0x0000006d181a7223 */ /* 0x000fe20000010015 */
[C---:B------:R-:W-:Y:S01]  /*e0b0*/  FMUL.FTZ R24, R8.reuse, R20 ;  /* 0x0000001408187220 */ /* 0x040fe20000410000 */
        /* <DEDUP_REMOVED lines=12> */
.L_x_1903:
[----:B------:R-:W-:Y:S05]  /*e180*/  BSYNC B1 ;  /* 0x0000000000017941 */ /* 0x000fea0003800000 */
.L_x_1902:
[----:B------:R-:W-:Y:S04]  /*e190*/  BSSY B1, `(.L_x_1904) ;  /* 0x0000030000017945 */ /* 0x000fe80003800000 */
[----:B------:R-:W-:Y:S05]  /*e1a0*/  @P2 BRA `(.L_x_1905) ;  /* 0x0000000000b82947 */ /* 0x000fea0003800000 */
[----:B01---5:R-:W0:Y:S01]  /*e1b0*/  LDS.128 R8, [R34+0xb000] ;  /* 0x00b0000022087984 */ /* 0x023e220000000c00 */
[----:B------:R-:W-:Y:S02]  /*e1c0*/  SHF.R.U64 R20, R12, 0x10, R13 ;  /* 0x000000100c147819 */ /* 0x000fe4000000120d */
[--C-:B------:R-:W-:Y:S02]  /*e1d0*/  SHF.R.U64 R12, R14, 0x10, R15.reuse ;  /* 0x000000100e0c7819 */ /* 0x100fe4000000120f */
[----:B------:R-:W-:Y:S02]  /*e1e0*/  SHF.R.U32.HI R15, RZ, 0x10, R15 ;  /* 0x00000010ff0f7819 */ /* 0x000fe4000001160f */
[----:B------:R-:W-:Y:S02]  /*e1f0*/  SHF.R.U32.HI R13, RZ, 0x10, R13 ;  /* 0x00000010ff0d7819 */ /* 0x000fe4000001160d */
[----:B------:R-:W-:Y:S02]  /*e200*/  PRMT R84, R84, 0x5410, R15 ;  /* 0x0000541054547816 */ /* 0x000fe4000000000f */
[----:B------:R-:W-:-:S02]  /*e210*/  PRMT R82, R82, 0x5410, R13 ;  /* 0x0000541052527816 */ /* 0x000fc4000000000d */
[----:B------:R-:W-:Y:S01]  /*e220*/  PRMT R81, R81, 0x5410, R20 ;  /* 0x0000541051517816 */ /* 0x000fe20000000014 */
[----:B------:R-:W-:Y:S01]  /*e230*/  IMAD.U32 R20, R84, 0x10000, RZ ;  /* 0x0001000054147824 */ /* 0x000fe200078e00ff */
[----:B------:R-:W-:Y:S01]  /*e240*/  PRMT R83, R83, 0x5410, R12 ;  /* 0x0000541053537816 */ /* 0x000fe2000000000c */
[----:B------:R-:W-:Y:S01]  /*e250*/  IMAD.U32 R15, R82, 0x10000, RZ ;  /* 0x00010000520f7824 */ /* 0x000fe200078e00ff */
[----:B------:R-:W-:Y:S02]  /*e260*/  LOP3.LUT R84, R84, 0xffff0000, RZ, 0xc0, !PT ;  /* 0xffff000054547812 */ /* 0x000fe400078ec0ff */
[----:B------:R-:W-:Y:S02]  /*e270*/  LOP3.LUT R82, R82, 0xffff0000, RZ, 0xc0, !PT ;  /* 0xffff000052527812 */ /* 0x000fe400078ec0ff */
[C---:B0-----:R-:W-:Y:S01]  /*e280*/  LOP3.LUT R13, R10.reuse, 0xffff0000, RZ, 0xc0, !PT ;  /* 0xffff00000a0d7812 */ /* 0x041fe200078ec0ff */
[C---:B------:R-:W-:Y:S01]  /*e290*/  IMAD.U32 R14, R11.reuse, 0x10000, RZ ;  /* 0x000100000b0e7824 */ /* 0x040fe200078e00ff */
[----:B------:R-:W-:Y:S01]  /*e2a0*/  LOP3.LUT R11, R11, 0xffff0000, RZ, 0xc0, !PT ;  /* 0xffff00000b0b7812 */ /* 0x000fe200078ec0ff */
        /* <DEDUP_REMOVED lines=8> */
[----:B------:R-:W-:Y:S01]  /*e330*/  IMAD.U32 R10, R9, 0x10000, RZ ;  /* 0x00010000090a7824 */ /* 0x000fe200078e00ff */
[----:B------:R-:W-:Y:S01]  /*e340*/  LOP3.LUT R8, R8, 0xffff0000, RZ, 0xc0, !PT ;  /* 0xffff000008087812 */ /* 0x000fe200078ec0ff */
[----:B------:R-:W-:Y:S01]  /*e350*/  IMAD.U32 R12, R83, 0x10000, RZ ;  /* 0x00010000530c7824 */ /* 0x000fe200078e00ff */
[----:B------:R-:W-:Y:S01]  /*e360*/  LOP3.LUT R9, R9, 0xffff0000, RZ, 0xc0, !PT ;  /* 0xffff000009097812 */ /* 0x000fe200078ec0ff */
[----:B------:R-:W-:Y:S01]  /*e370*/  IMAD.U32 R11, R81, 0x10000, RZ ;  /* 0x00010000510b7824 */ /* 0x000fe200078e00ff */
[----:B------:R-:W-:Y:S01]  /*e380*/  LOP3.LUT R83, R83, 0xffff0000, RZ, 0xc0, !PT ;  /* 0xffff000053537812 */ /* 0x000fe200078ec0ff */
[C---:B------:R-:W-:Y:S01]  /*e390*/  FFMA.FTZ R25, R14.reuse, R82, -R25 ;  /* 0x000000520e197223 */ /* 0x040fe20000010819 */
[----:B------:R-:W-:Y:S01]  /*e3a0*/  LOP3.LUT R81, R81, 0xffff0000, RZ, 0xc0, !PT ;  /* 0xffff000051517812 */ /* 0x000fe200078ec0ff */
[----:B------:R-:W-:Y:S01]  /*e3b0*/  FFMA.FTZ R84, R14, R84, R13 ;  /* 0x000000540e547223 */ /* 0x000fe2000001000d */
[CC--:B------:R-:W-:Y:S01]  /*e3c0*/  FMUL.FTZ R14, R8.reuse, R12.reuse ;  /* 0x0000000c080e7220 */ /* 0x0c0fe20000410000 */
        /* <DEDUP_REMOVED lines=12> */
.L_x_1905:
[----:B------:R-:W-:Y:S05]  /*e490*/  BSYNC B1 ;  /* 0x0000000000017941 */ /* 0x000fea0003800000 */
.L_x_1904:
[----:B------:R-:W-:Y:S05]  /*e4a0*/  @P3 BRA `(.L_x_1899) ;  /* 0x0000005000643947 */ /* 0x000fea0003800000 */
[----:B012--5:R-:W0:Y:S01]  /*e4b0*/  LDS.128 R8, [R34+0xf000] ;  /* 0x00f0000022087984 */ /* 0x027e220000000c00 */
[----:B------:R-:W-:Y:S02]  /*e4c0*/  SHF.R.U64 R3, R4, 0x10, R5 ;  /* 0x0000001004037819 */ /* 0x000fe40000001205 */
[--C-:B------:R-:W-:Y:S02]  /*e4d0*/  SHF.R.U64 R4, R6, 0x10, R7.reuse ;  /* 0x0000001006047819 */ /* 0x100fe40000001207 */
[----:B------:R-:W-:Y:S02]  /*e4e0*/  SHF.R.U32.HI R7, RZ, 0x10, R7 ;  /* 0x00000010ff077819 */ /* 0x000fe40000011607 */
[----:B------:R-:W-:Y:S02]  /*e4f0*/  SHF.R.U32.HI R5, RZ, 0x10, R5 ;  /* 0x00000010ff057819 */ /* 0x000fe40000011605 */
[----:B------:R-:W-:Y:S02]  /*e500*/  PRMT R80, R80, 0x5410, R7 ;  /* 0x0000541050507816 */ /* 0x000fe40000000007 */
[----:B------:R-:W-:-:S02]  /*e510*/  PRMT R12, R0, 0x5410, R5 ;  /* 0x00005410000c7816 */ /* 0x000fc40000000005 */
[----:B------:R-:W-:Y:S01]  /*e520*/  PRMT R79, R79, 0x5410, R4 ;  /* 0x000054104f4f7816 */ /* 0x000fe20000000004 */
[C---:B------:R-:W-:Y:S01]  /*e530*/  IMAD.U32 R13, R80.reuse, 0x10000, RZ ;  /* 0x00010000500d7824 */ /* 0x040fe200078e00ff */
[----:B------:R-:W-:Y:S02]  /*e540*/  LOP3.LUT R80, R80, 0xffff0000, RZ, 0xc0, !PT ;  /* 0xffff000050507812 */ /* 0x000fe400078ec0ff */
[----:B------:R-:W-:Y:S01]  /*e550*/  PRMT R78, R78, 0x5410, R3 ;  /* 0x000054104e4e7816 */ /* 0x000fe20000000003 */
[C---:B0-----:R-:W-:Y:S01]  /*e560*/  IMAD.U32 R5, R10.reuse, 0x10000, RZ ;  /* 0x000100000a057824 */ /* 0x041fe200078e00ff */
[----:B------:R-:W-:Y:S01]  /*e570*/  LOP3.LUT R6, R10, 0xffff0000, RZ, 0xc0, !PT ;  /* 0xffff00000a067812 */ /* 0x000fe200078ec0ff */
[C---:B------:R-:W-:Y:S01]  /*e580*/  IMAD.U32 R7, R11.reuse, 0x10000, RZ ;  /* 0x000100000b077824 */ /* 0x040fe200078e00ff */
[----:B------:R-:W-:Y:S01]  /*e590*/  LOP3.LUT R10, R11, 0xffff0000, RZ, 0xc0, !PT ;  /* 0xffff00000b0a7812 */ /* 0x000fe200078ec0ff */
[C---:B------:R-:W-:Y:S01]  /*e5a0*/  IMAD.U32 R11, R12.reuse, 0x10000, RZ ;  /* 0x000100000c0b7824 */ /* 0x040fe200078e00ff */
[----:B------:R-:W-:Y:S01]  /*e5b0*/  LOP3.LUT R12, R12, 0xffff0000, RZ, 0xc0, !PT ;  /* 0xffff00000c0c7812 */ /* 0x000fe200078ec0ff */
[----:B------:R-:W-:Y:S01]  /*e5c0*/  FMUL.FTZ R14, R6, R13 ;  /* 0x0000000d060e7220 */ /* 0x000fe20000410000 */
[----:B------:R-:W-:-:S02]  /*e5d0*/  IMAD.U32 R0, R8, 0x10000, RZ ;  /* 0x0001000008007824 */ /* 0x000fc400078e00ff */
[----:B------:R-:W-:Y:S01]  /*e5e0*/  FMUL.FTZ R6, R6, R11 ;  /* 0x0000000b06067220 */ /* 0x000fe20000410000 */
[----:B------:R-:W-:Y:S01]  /*e5f0*/  FMUL.FTZ R20, R10, R80 ;  /* 0x000000500a147220 */ /* 0x000fe20000410000 */
[----:B------:R-:W-:Y:S01]  /*e600*/  LOP3.LUT R3, R8, 0xffff0000, RZ, 0xc0, !PT ;  /* 0xffff000008037812 */ /* 0x000fe200078ec0ff */
[-C--:B------:R-:W-:Y:S01]  /*e610*/  FMUL.FTZ R10, R10, R12.reuse ;  /* 0x0000000c0a0a7220 */ /* 0x080fe20000410000 */
[----:B------:R-:W-:Y:S01]  /*e620*/  FFMA.FTZ R13, R5, R13, R6 ;  /* 0x0000000d050d7223 */ /* 0x000fe20000010006 */
[----:B------:R-:W-:Y:S01]  /*e630*/  IMAD.U32 R6, R79, 0x10000, RZ ;  /* 0x000100004f067824 */ /* 0x000fe200078e00ff */
[C---:B------:R-:W-:Y:S01]  /*e640*/  LOP3.LUT R8, R9.reuse, 0xffff0000, RZ, 0xc0, !PT ;  /* 0xffff000009087812 */ /* 0x040fe200078ec0ff */
[----:B------:R-:W-:Y:S02]  /*e650*/  IMAD.U32 R4, R9, 0x10000, RZ ;  /* 0x0001000009047824 */ /* 0x000fe400078e00ff */
[----:B------:R-:W-:Y:S01]  /*e660*/  FFMA.FTZ R14, R5, R11, -R14 ;  /* 0x0000000b050e7223 */ /* 0x000fe2000001080e */
[----:B------:R-:W-:Y:S01]  /*e670*/  LOP3.LUT R79, R79, 0xffff0000, RZ, 0xc0, !PT ;  /* 0xffff00004f4f7812 */ /* 0x000fe200078ec0ff */
[C---:B------:R-:W-:Y:S01]  /*e680*/  IMAD.U32 R5, R78.reuse, 0x10000, RZ ;  /* 0x000100004e057824 */ /* 0x040fe200078e00ff */
[----:B------:R-:W-:Y:S01]  /*e690*/  LOP3.LUT R9, R78, 0xffff0000, RZ, 0xc0, !PT ;  /* 0xffff00004e097812 */ /* 0x000fe200078ec0ff */
[C---:B------:R-:W-:Y:S01]  /*e6a0*/  FFMA.FTZ R20, R7.reuse, R12, -R20 ;  /* 0x0000000c07147223 */ /* 0x040fe20000010814 */
        /* <DEDUP_REMOVED lines=13> */
[----:B------:R3:W-:Y:S01]  /*e780*/  STS.128 [R34+0xf000], R4 ;  /* 0x00f0000422007388 */ /* 0x0007e20000000c00 */
[----:B------:R-:W-:Y:S05]  /*e790*/  BRA `(.L_x_1899) ;  /* 0x0000004c00a87947 */ /* 0x000fea0003800000 */
.L_x_1860:
[----:B------:R-:W0:Y:S01]  /*e7a0*/  LDC R85, c[0x0][0x448] ;  /* 0x00011200ff557b82 */ /* 0x000e220000000800 */
[----:B------:R-:W-:Y:S01]  /*e7b0*/  ULDC.64 UR4, c[0x0][0x3f8] ;  /* 0x0000fe0000047ab9 */ /* 0x000fe20000000a00 */
[----:B------:R-:W-:Y:S01]  /*e7c0*/  ULDC.64 UR6, c[0x0][0x408] ;  /* 0x0001020000067ab9 */ /* 0x000fe20000000a00 */
[----:B------:R-:W-:Y:S02]  /*e7d0*/  IMAD.MOV.U32 R25, RZ, RZ, R27 ;  /* 0x000000ffff197224 */ /* 0x000fe400078e001b */
[----:B------:R-:W-:Y:S01]  /*e7e0*/  IMAD.MOV.U32 R101, RZ, RZ, R29 ;  /* 0x000000ffff657224 */ /* 0x000fe200078e001d */
[----:B0-----:R-:W-:-:S13]  /*e7f0*/  ISETP.NE.AND P0, PT, R85, 0x1, PT ;  /* 0x000000015500780c */ /* 0x001fda0003f05270 */
[----:B------:R-:W0:Y:S08]  /*e800*/  @P0 LDC R0, c[0x0][0x44c] ;  /* 0x00011300ff000b82 */ /* 0x000e300000000800 */
[----:B------:R-:W1:Y:S01]  /*e810*/  @P0 LDC R5, c[0x0][0x450] ;  /* 0x00011400ff050b82 */ /* 0x000e620000000800 */
[----:B0-----:R-:W-:-:S05]  /*e820*/  @P0 IMAD.HI.U32 R0, R3, R0, RZ ;  /* 0x0000000003000227 */ /* 0x001fca00078e00ff */
[----:B-1----:R-:W-:-:S04]  /*e830*/  @P0 SHF.R.U32.HI R3, RZ, R5, R0 ;  /* 0x00000005ff030219 */ /* 0x002fc80000011600 */
        /* <DEDUP_REMOVED lines=21> */
.L_x_2263:
        /* <DEDUP_REMOVED lines=12> */
[----:B------:R-:W3:Y:S01]  /*ea50*/  LDL R8, [R1+0x44] ;  /* 0x0000440001087983 */ /* 0x000ee20000100800 */
[----:B------:R-:W-:Y:S01]  /*ea60*/  ULDC UR4, c[0x0][0x3f4] ;  /* 0x0000fd0000047ab9 */ /* 0x000fe20000000800 */
[----:B--2---:R-:W-:Y:S01]  /*ea70*/  IMAD.MOV.U32 R12, RZ, RZ, R4 ;  /* 0x000000ffff0c7224 */ /* 0x004fe200078e0004 */
[----:B------:R-:W-:Y:S01]  /*ea80*/  ISETP.GE.AND P2, PT, R18, UR4, PT ;  /* 0x0000000412007c0c */ /* 0x000fe2000bf46270 */
[----:B-1----:R-:W-:Y:S01]  /*ea90*/  IMAD.MOV.U32 R13, RZ, RZ, R5 ;  /* 0x000000ffff0d7224 */ /* 0x002fe200078e0005 */
[----:B------:R-:W-:Y:S02]  /*eaa0*/  ISETP.GE.AND P3, PT, R226, UR4, PT ;  /* 0x00000004e2007c0c */ /* 0x000fe4000bf66270 */
[----:B------:R-:W-:Y:S02]  /*eab0*/  CS2R R56, SRZ ;  /* 0x0000000000387805 */ /* 0x000fe4000001ff00 */
[----:B------:R-:W-:Y:S01]  /*eac0*/  CS2R R58, SRZ ;  /* 0x00000000003a7805 */ /* 0x000fe2000001ff00 */
[----:B------:R-:W-:-:S06]  /*ead0*/  ULDC.64 UR6, c[0x0][0x208] ;  /* 0x0000820000067ab9 */ /* 0x000fcc0000000a00 */
[C---:B------:R-:W-:Y:S01]  /*eae0*/  @!P2 IMAD.SHL.U32 R15, R18.reuse, 0x2, RZ ;  /* 0x00000002120fa824 */ /* 0x040fe200078e00ff */
[----:B------:R-:W-:-:S04]  /*eaf0*/  @!P2 SHF.L.U64.HI R20, R18, 0x1, R19 ;  /* 0x000000011214a819 */ /* 0x000fc80000010213 */
[----:B------:R-:W-:Y:S02]  /*eb00*/  @!P2 IADD3 R4, P0, R4, R15, RZ ;  /* 0x0000000f0404a210 */ /* 0x000fe40007f1e0ff */
[----:B------:R-:W-:Y:S02]  /*eb10*/  CS2R R64, SRZ ;  /* 0x0000000000407805 */ /* 0x000fe4000001ff00 */
[----:B------:R-:W-:Y:S02]  /*eb20*/  CS2R R66, SRZ ;  /* 0x0000000000427805 */ /* 0x000fe4000001ff00 */
[----:B------:R-:W-:Y:S02]  /*eb30*/  CS2R R60, SRZ ;  /* 0x00000000003c7805 */ /* 0x000fe4000001ff00 */
[----:B------:R-:W-:Y:S02]  /*eb40*/  CS2R R62, SRZ ;  /* 0x00000000003e7805 */ /* 0x000fe4000001ff00 */
[----:B------:R-:W-:-:S02]  /*eb50*/  CS2R R68, SRZ ;  /* 0x0000000000447805 */ /* 0x000fc4000001ff00 */
[----:B------:R-:W-:Y:S01]  /*eb60*/  CS2R R70, SRZ ;  /* 0x0000000000467805 */ /* 0x000fe2000001ff00 */
[----:B------:R-:W-:-:S05]  /*eb70*/  @!P2 IMAD.X R5, R5, 0x1, R20, P0 ;  /* 0x000000010505a824 */ /* 0x000fca00000e0614 */
[----:B------:R1:W5:Y:S01]  /*eb80*/  @!P2 LD.E.128 R60, desc[UR6][R4.64] ;  /* 0x00000006043ca980 */ /* 0x000362000c101d00 */
[----:B---3--:R-:W-:Y:S01]  /*eb90*/  @!P3 IMAD.SHL.U32 R11, R8, 0x8, RZ ;  /* 0x00000008080bb824 */ /* 0x008fe200078e00ff */
[----:B----4-:R-:W-:Y:S01]  /*eba0*/  @!P2 IADD3 R8, P1, R14, R15, RZ ;  /* 0x0000000f0e08a210 */ /* 0x010fe20007f3e0ff */
[----:B------:R-:W-:Y:S02]  /*ebb0*/  IMAD.MOV.U32 R15, RZ, RZ, R9 ;  /* 0x000000ffff0f7224 */ /* 0x000fe400078e0009 */
[----:B------:R-:W-:-:S04]  /*ebc0*/  @!P3 IMAD.WIDE R12, R11, 0x2, R12 ;  /* 0x000000020b0cb825 */ /* 0x000fc800078e020c */
[----:B------:R-:W-:Y:S01]  /*ebd0*/  @!P3 IMAD.WIDE R14, R11, 0x2, R14 ;  /* 0x000000020b0eb825 */ /* 0x000fe200078e020e */
[----:B------:R1:W5:Y:S03]  /*ebe0*/  @!P3 LD.E.128 R56, desc[UR6][R12.64] ;  /* 0x000000060c38b980 */ /* 0x000366000c101d00 */
[----:B------:R-:W-:Y:S01]  /*ebf0*/  @!P2 IMAD.X R9, R9, 0x1, R20, P1 ;  /* 0x000000010909a824 */ /* 0x000fe200008e0614 */
[----:B------:R1:W5:Y:S04]  /*ec00*/  @!P3 LD.E.128 R64, desc[UR6][R14.64] ;  /* 0x000000060e40b980 */ /* 0x000368000c101d00 */
[----:B------:R1:W5:Y:S02]  /*ec10*/  @!P2 LD.E.128 R68, desc[UR6][R8.64] ;  /* 0x000000060844a980 */ /* 0x000364000c101d00 */
.L_x_1908:
[----:B------:R-:W-:Y:S05]  /*ec20*/  BSYNC B1 ;  /* 0x0000000000017941 */ /* 0x000fea0003800000 */
.L_x_1907:
        /* <DEDUP_REMOVED lines=39> */
.L_x_2269:
        /* <DEDUP_REMOVED lines=11> */
[----:B------:R-:W4:Y:S01]  /*ef50*/  LDL R15, [R1+0x44] ;  /* 0x00004400010f7983 */ /* 0x000f220000100800 */
[----:B------:R-:W-:Y:S01]  /*ef60*/  ULDC UR4, c[0x0][0x3f4] ;  /* 0x0000fd0000047ab9 */ /* 0x000fe20000000800 */
[----:B---3--:R-:W-:Y:S01]  /*ef70*/  IMAD.MOV.U32 R12, RZ, RZ, R4 ;  /* 0x000000ffff0c7224 */ /* 0x008fe200078e0004 */
[----:B------:R-:W-:Y:S01]  /*ef80*/  ISETP.GE.AND P2, PT, R18, UR4, PT ;  /* 0x0000000412007c0c */ /* 0x000fe2000bf46270 */
[----:B--2---:R-:W-:Y:S01]  /*ef90*/  IMAD.MOV.U32 R13, RZ, RZ, R5 ;  /* 0x000000ffff0d7224 */ /* 0x004fe200078e0005 */
[----:B------:R-:W-:Y:S02]  /*efa0*/  ISETP.GE.AND P3, PT, R226, UR4, PT ;  /* 0x00000004e2007c0c */ /* 0x000fe4000bf66270 */
[----:B------:R-:W-:Y:S02]  /*efb0*/  CS2R R40, SRZ ;  /* 0x0000000000287805 */ /* 0x000fe4000001ff00 */
[----:B------:R-:W-:Y:S01]  /*efc0*/  CS2R R42, SRZ ;  /* 0x00000000002a7805 */ /* 0x000fe2000001ff00 */
[----:B------:R-:W-:-:S06]  /*efd0*/  ULDC.64 UR6, c[0x0][0x208] ;  /* 0x0000820000067ab9 */ /* 0x000fcc0000000a00 */
[C---:B------:R-:W-:Y:S01]  /*efe0*/  @!P2 IMAD.SHL.U32 R11, R18.reuse, 0x2, RZ ;  /* 0x00000002120ba824 */ /* 0x040fe200078e00ff */
[----:B------:R-:W-:-:S04]  /*eff0*/  @!P2 SHF.L.U64.HI R20, R18, 0x1, R19 ;  /* 0x000000011214a819 */ /* 0x000fc80000010213 */
[-C--:B------:R-:W-:Y:S02]  /*f000*/  @!P2 IADD3 R4, P0, R4, R11.reuse, RZ ;  /* 0x0000000b0404a210 */ /* 0x080fe40007f1e0ff */
[----:B----4-:R-:W-:Y:S02]  /*f010*/  @!P2 IADD3 R8, P1, R14, R11, RZ ;  /* 0x0000000b0e08a210 */ /* 0x010fe40007f3e0ff */
[----:B------:R-:W-:Y:S02]  /*f020*/  CS2R R48, SRZ ;  /* 0x0000000000307805 */ /* 0x000fe4000001ff00 */
[----:B------:R-:W-:Y:S02]  /*f030*/  CS2R R50, SRZ ;  /* 0x0000000000327805 */ /* 0x000fe4000001ff00 */
[----:B------:R-:W-:Y:S02]  /*f040*/  CS2R R44, SRZ ;  /* 0x00000000002c7805 */ /* 0x000fe4000001ff00 */
[----:B------:R-:W-:-:S02]  /*f050*/  CS2R R46, SRZ ;  /* 0x00000000002e7805 */ /* 0x000fc4000001ff00 */
[----:B------:R-:W-:Y:S02]  /*f060*/  CS2R R52, SRZ ;  /* 0x0000000000347805 */ /* 0x000fe4000001ff00 */
[----:B------:R-:W-:Y:S01]  /*f070*/  CS2R R54, SRZ ;  /* 0x0000000000367805 */ /* 0x000fe2000001ff00 */
[----:B------:R-:W-:-:S05]  /*f080*/  @!P2 IMAD.X R5, R5, 0x1, R20, P0 ;  /* 0x000000010505a824 */ /* 0x000fca00000e0614 */
[----:B------:R2:W5:Y:S01]  /*f090*/  @!P2 LD.E.128 R44, desc[UR6][R4.64] ;  /* 0x00000006042ca980 */ /* 0x000562000c101d00 */
[----:B------:R-:W-:Y:S02]  /*f0a0*/  @!P3 IMAD.SHL.U32 R21, R15, 0x8, RZ ;  /* 0x000000080f15b824 */ /* 0x000fe400078e00ff */
[----:B0-----:R-:W-:Y:S02]  /*f0b0*/  IMAD.MOV.U32 R15, RZ, RZ, R9 ;  /* 0x000000ffff0f7224 */ /* 0x001fe400078e0009 */
[----:B------:R-:W-:-:S04]  /*f0c0*/  @!P3 IMAD.WIDE R12, R21, 0x2, R12 ;  /* 0x00000002150cb825 */ /* 0x000fc800078e020c */
[----:B------:R-:W-:Y:S01]  /*f0d0*/  @!P3 IMAD.WIDE R14, R21, 0x2, R14 ;  /* 0x00000002150eb825 */ /* 0x000fe200078e020e */
[----:B------:R2:W5:Y:S03]  /*f0e0*/  @!P3 LD.E.128 R40, desc[UR6][R12.64] ;  /* 0x000000060c28b980 */ /* 0x000566000c101d00 */
[----:B------:R-:W-:Y:S01]  /*f0f0*/  @!P2 IMAD.X R9, R9, 0x1, R20, P1 ;  /* 0x000000010909a824 */ /* 0x000fe200008e0614 */
[----:B------:R2:W5:Y:S04]  /*f100*/  @!P3 LD.E.128 R48, desc[UR6][R14.64] ;  /* 0x000000060e30b980 */ /* 0x000568000c101d00 */
[----:B------:R2:W5:Y:S02]  /*f110*/  @!P2 LD.E.128 R52, desc[UR6][R8.64] ;  /* 0x000000060834a980 */ /* 0x000564000c101d00 */
.L_x_1911:
[----:B------:R-:W-:Y:S05]  /*f120*/  BSYNC B1 ;  /* 0x0000000000017941 */ /* 0x000fea0003800000 */
.L_x_1910:
[----:B--23-5:R-:W-:Y:S01]  /*f130*/  IMAD.MOV.U32 R4, RZ, RZ, R52 ;  /* 0x000000ffff047224 */ /* 0x02cfe200078e0034 */
[----:B------:R-:W-:Y:S01]  /*f140*/  UMOV UR4, 0xffffffff ;  /* 0xffffffff00047882 */ /* 0x000fe20000000000 */
[----:B------:R-:W-:Y:S02]  /*f150*/  IMAD.MOV.U32 R5, RZ, RZ, R53 ;  /* 0x000000ffff057224 */ /* 0x000fe400078e0035 */
[----:B------:R-:W-:Y:S01]  /*f160*/  IMAD.MOV.U32 R8, RZ, RZ, R54 ;  /* 0x000000ffff087224 */ /* 0x000fe200078e0036 */
[----:B------:R-:W-:Y:S01]  /*f170*/  PRMT R122, R4, 0x7610, R122 ;  /* 0x00007610047a7816 */ /* 0x000fe2000000007a */
[----:B0-----:R-:W-:Y:S01]  /*f180*/  IMAD.MOV.U32 R9, RZ, RZ, R55 ;  /* 0x000000ffff097224 */ /* 0x001fe200078e0037 */
        /* <DEDUP_REMOVED lines=32> */
.L_x_2275:
        /* <DEDUP_REMOVED lines=24> */
[----:B0-----:R-:W-:Y:S02]  /*f510*/  @!P2 IADD3 R8, P1, R14, R11, RZ ;  /* 0x0000000b0e08a210 */ /* 0x001fe40007f3e0ff */
[----:B------:R-:W-:Y:S02]  /*f520*/  CS2R R32, SRZ ;  /* 0x0000000000207805 */ /* 0x000fe4000001ff00 */
[----:B------:R-:W-:Y:S01]  /*f530*/  CS2R R34, SRZ ;  /* 0x0000000000227805 */ /* 0x000fe2000001ff00 */
[----:B------:R-:W-:Y:S01]  /*f540*/  @!P2 IMAD.X R5, R5, 0x1, R28, P0 ;  /* 0x000000010505a824 */ /* 0x000fe200000e061c */
[----:B------:R-:W-:Y:S02]  /*f550*/  CS2R R30, SRZ ;  /* 0x00000000001e7805 */ /* 0x000fe4000001ff00 */
[----:B------:R-:W-:-:S02]  /*f560*/  CS2R R36, SRZ ;  /* 0x0000000000247805 */ /* 0x000fc4000001ff00 */
[----:B------:R-:W-:Y:S01]  /*f570*/  CS2R R38, SRZ ;  /* 0x0000000000267805 */ /* 0x000fe2000001ff00 */
[----:B----4-:R-:W-:Y:S02]  /*f580*/  @!P3 IMAD.SHL.U32 R29, R15, 0x8, RZ ;  /* 0x000000080f1db824 */ /* 0x010fe400078e00ff */
[----:B------:R-:W-:Y:S02]  /*f590*/  IMAD.MOV.U32 R15, RZ, RZ, R9 ;  /* 0x000000ffff0f7224 */ /* 0x000fe400078e0009 */
[----:B------:R-:W-:-:S04]  /*f5a0*/  @!P3 IMAD.WIDE R20, R29, 0x2, R12 ;  /* 0x000000021d14b825 */ /* 0x000fc800078e020c */
[----:B------:R-:W-:Y:S01]  /*f5b0*/  @!P3 IMAD.WIDE R12, R29, 0x2, R14 ;  /* 0x000000021d0cb825 */ /* 0x000fe200078e020e */
[----:B------:R0:W5:Y:S03]  /*f5c0*/  @!P3 LD.E.128 R24, desc[UR6][R20.64] ;  /* 0x000000061418b980 */ /* 0x000166000c101d00 */
[----:B------:R-:W-:Y:S01]  /*f5d0*/  @!P2 IMAD.X R9, R9, 0x1, R28, P1 ;  /* 0x000000010909a824 */ /* 0x000fe200008e061c */
[----:B------:R-:W-:Y:S01]  /*f5e0*/  CS2R R28, SRZ ;  /* 0x00000000001c7805 */ /* 0x000fe2000001ff00 */
[----:B------:R0:W5:Y:S04]  /*f5f0*/  @!P3 LD.E.128 R32, desc[UR6][R12.64] ;  /* 0x000000060c20b980 */ /* 0x000168000c101d00 */
[----:B------:R0:W5:Y:S04]  /*f600*/  @!P2 LD.E.128 R36, desc[UR6][R8.64] ;  /* 0x000000060824a980 */ /* 0x000168000c101d00 */
[----:B------:R0:W5:Y:S02]  /*f610*/  @!P2 LD.E.128 R28, desc[UR6][R4.64] ;  /* 0x00000006041ca980 */ /* 0x000164000c101d00 */
.L_x_1914:
[----:B------:R-:W-:Y:S05]  /*f620*/  BSYNC B1 ;  /* 0x0000000000017941 */ /* 0x000fea0003800000 */
.L_x_1913:
        /* <DEDUP_REMOVED lines=39> */
.L_x_2281:
        /* <DEDUP_REMOVED lines=28> */
[----:B------:R-:W-:Y:S02]  /*fa60*/  @!P2 IADD3 R78, P1, R76, R79, RZ ;  /* 0x0000004f4c4ea210 */ /* 0x000fe40007f3e0ff */
[----:B------:R-:W-:Y:S02]  /*fa70*/  CS2R R8, SRZ ;  /* 0x0000000000087805 */ /* 0x000fe4000001ff00 */
[----:B------:R-:W-:Y:S02]  /*fa80*/  CS2R R10, SRZ ;  /* 0x00000000000a7805 */ /* 0x000fe4000001ff00 */
[----:B------:R-:W-:Y:S02]  /*fa90*/  CS2R R12, SRZ ;  /* 0x00000000000c7805 */ /* 0x000fe4000001ff00 */
[----:B------:R-:W-:-:S02]  /*faa0*/  CS2R R14, SRZ ;  /* 0x00000000000e7805 */ /* 0x000fc4000001ff00 */
[----:B------:R-:W-:Y:S01]  /*fab0*/  CS2R R6, SRZ ;  /* 0x0000000000067805 */ /* 0x000fe2000001ff00 */
[--C-:B------:R-:W-:Y:S02]  /*fac0*/  @!P2 IMAD.X R21, R21, 0x1, R0.reuse, P0 ;  /* 0x000000011515a824 */ /* 0x100fe400000e0600 */
[----:B------:R-:W-:-:S03]  /*fad0*/  @!P2 IMAD.X R79, R77, 0x1, R0, P1 ;  /* 0x000000014d4fa824 */ /* 0x000fc600008e0600 */
[----:B------:R0:W5:Y:S01]  /*fae0*/  @!P2 LD.E.128 R12, desc[UR6][R20.64] ;  /* 0x00000006140ca980 */ /* 0x000162000c101d00 */
[----:B----4-:R-:W-:-:S04]  /*faf0*/  @!P3 IMAD.SHL.U32 R81, R3, 0x8, RZ ;  /* 0x000000080351b824 */ /* 0x010fc800078e00ff */
[----:B------:R-:W-:Y:S01]  /*fb00*/  @!P3 IMAD.WIDE R82, R81, 0x2, R4 ;  /* 0x000000025152b825 */ /* 0x000fe200078e0204 */
[----:B------:R-:W-:-:S03]  /*fb10*/  CS2R R4, SRZ ;  /* 0x0000000000047805 */ /* 0x000fc6000001ff00 */
[----:B------:R-:W-:Y:S01]  /*fb20*/  @!P3 IMAD.WIDE R80, R81, 0x2, R76 ;  /* 0x000000025150b825 */ /* 0x000fe200078e024c */
[----:B------:R0:W5:Y:S04]  /*fb30*/  @!P3 LD.E.128 R72, desc[UR6][R82.64] ;  /* 0x000000065248b980 */ /* 0x000168000c101d00 */
[----:B------:R0:W5:Y:S04]  /*fb40*/  @!P3 LD.E.128 R8, desc[UR6][R80.64] ;  /* 0x000000065008b980 */ /* 0x000168000c101d00 */
[----:B------:R0:W5:Y:S02]  /*fb50*/  @!P2 LD.E.128 R4, desc[UR6][R78.64] ;  /* 0x000000064e04a980 */ /* 0x000164000c101d00 */
.L_x_1917:
[----:B------:R-:W-:Y:S05]  /*fb60*/  BSYNC B1 ;  /* 0x0000000000017941 */ /* 0x000fea0003800000 */
.L_x_1916:
[----:B0-----:R-:W4:Y:S01]  /*fb70*/  LDL R79, [R1+0x14] ;  /* 0x00001400014f7983 */ /* 0x001f220000100800 */
[----:B------:R-:W0:Y:S01]  /*fb80*/  SYNCS.PHASECHK.TRANS64.TRYWAIT P0, [R16+URZ+0x30800], R139 ;  /* 0x0308008b100075a7 */ /* 0x000e22000800017f */
[----:B-----5:R-:W-:Y:S01]  /*fb90*/  IMAD.MOV.U32 R0, RZ, RZ, R4 ;  /* 0x000000ffff007224 */ /* 0x020fe200078e0004 */
[----:B------:R-:W-:Y:S01]  /*fba0*/  BSSY B1, `(.L_x_1918) ;  /* 0x000001f000017945 */ /* 0x000fe20003800000 */
[----:B------:R-:W-:Y:S02]  /*fbb0*/  IMAD.MOV.U32 R3, RZ, RZ, R5 ;  /* 0x000000ffff037224 */ /* 0x000fe400078e0005 */
        /* <DEDUP_REMOVED lines=20> */
[----:B--2---:R-:W-:-:S02]  /*fd00*/  IMAD.MOV.U32 R21, RZ, RZ, R10 ;  /* 0x000000ffff157224 */ /* 0x004fc400078e000a */
[----:B------:R-:W-:Y:S02]  /*fd10*/  IMAD.MOV.U32 R76, RZ, RZ, R74 ;  /* 0x000000ffff4c7224 */ /* 0x000fe400078e004a */
[----:B------:R-:W-:Y:S01]  /*fd20*/  IMAD.MOV.U32 R77, RZ, RZ, R75 ;  /* 0x000000ffff4d7224 */ /* 0x000fe200078e004b */
[----:B----4-:R-:W-:Y:S01]  /*fd30*/  VIADDMNMX R3, R85, -R79, 0x80, PT ;  /* 0x0000008055037446 */ /* 0x010fe2000380094f */
[----:B------:R-:W-:Y:S01]  /*fd40*/  IMAD.MOV.U32 R79, RZ, RZ, R73 ;  /* 0x000000ffff4f7224 */ /* 0x000fe200078e0049 */
[----:B------:R-:W-:Y:S02]  /*fd50*/  PRMT R85, R78, 0x7610, R85 ;  /* 0x000076104e557816 */ /* 0x000fe40000000055 */
[----:B------:R-:W-:Y:S02]  /*fd60*/  ISETP.GE.AND P1, PT, R218, R3, PT ;  /* 0x00000003da00720c */ /* 0x000fe40003f26270 */
[----:B------:R-:W-:Y:S01]  /*fd70*/  PRMT R86, R79, 0x7610, R86 ;  /* 0x000076104f567816 */ /* 0x000fe20000000056 */
[----:B0-----:R-:W-:Y:S10]  /*fd80*/  @!P0 BRA `(.L_x_1919) ;  /* 0x000001c400448947 */ /* 0x001ff40003800000 */
.L_x_2282:
[----:B------:R-:W-:Y:S05]  /*fd90*/  BSYNC B1 ;  /* 0x0000000000017941 */ /* 0x000fea0003800000 */
.L_x_1918:
[----:B------:R-:W-:Y:S01]  /*fda0*/  BSSY B1, `(.L_x_1920) ;  /* 0x00000e2000017945 */ /* 0x000fe20003800000 */
[----:B------:R-:W-:Y:S02]  /*fdb0*/  PRMT R87, R76, 0x7610, R87 ;  /* 0x000076104c577816 */ /* 0x000fe40000000057 */
[----:B------:R-:W-:Y:S01]  /*fdc0*/  PRMT R88, R77, 0x7610, R88 ;  /* 0x000076104d587816 */ /* 0x000fe20000000058 */
[----:B------:R-:W-:Y:S06]  /*fdd0*/  @P1 BRA `(.L_x_1921) ;  /* 0x0000000c00781947 */ /* 0x000fec0003800000 */
[----:B------:R1:W5:Y:S01]  /*fde0*/  LDL R154, [R1+0x28] ;  /* 0x00002800019a7983 */ /* 0x0003620000100800 */
[----:B0-----:R-:W0:Y:S01]  /*fdf0*/  LDC R139, c[0x0][0x3f4] ;  /* 0x0000fd00ff8b7b82 */ /* 0x001e220000000800 */
[C---:B------:R-:W-:Y:S01]  /*fe00*/  IMAD.SHL.U32 R155, R218.reuse, 0x40, RZ ;  /* 0x00000040da9b7824 */ /* 0x040fe200078e00ff */
[----:B------:R-:W-:Y:S01]  /*fe10*/  BSSY B2, `(.L_x_1922) ;  /* 0x0000070000027945 */ /* 0x000fe20003800000 */
[----:B------:R-:W-:-:S03]  /*fe20*/  IMAD.SHL.U32 R156, R218, 0x40, RZ ;  /* 0x00000040da9c7824 */ /* 0x000fc600078e00ff */
[----:B------:R-:W-:-:S04]  /*fe30*/  LOP3.LUT R155, R155, 0x1c0, RZ, 0xc0, !PT ;  /* 0x000001c09b9b7812 */ /* 0x000fc800078ec0ff */
[----:B------:R-:W-:Y:S02]  /*fe40*/  SHF.R.U32.HI R155, RZ, 0x3, R155 ;  /* 0x00000003ff9b7819 */ /* 0x000fe4000001169b */
[-C--:B0-----:R-:W-:Y:S02]  /*fe50*/  ISETP.GE.AND P0, PT, R18, R139.reuse, PT ;  /* 0x0000008b1200720c */ /* 0x081fe40003f06270 */
[----:B------:R-:W-:-:S11]  /*fe60*/  ISETP.GE.AND P1, PT, R226, R139, PT ;  /* 0x0000008be200720c */ /* 0x000fd60003f26270 */
[----:B-1----:R-:W-:Y:S05]  /*fe70*/  @P0 BRA `(.L_x_1923) ;  /* 0x0000000400a40947 */ /* 0x002fea0003800000 */
[----:B------:R-:W2:Y:S04]  /*fe80*/  LDL R78, [R1+0x40] ;  /* 0x00004000014e7983 */ /* 0x000ea80000100800 */
[----:B------:R-:W3:Y:S01]  /*fe90*/  LDL R157, [R1+0x30] ;  /* 0x00003000019d7983 */ /* 0x000ee20000100800 */
[--C-:B------:R-:W-:Y:S02]  /*fea0*/  SHF.R.U64 R144, R60, 0x10, R61.reuse ;  /* 0x000000103c907819 */ /* 0x100fe4000000123d */
[----:B------:R-:W-:Y:S02]  /*feb0*/  SHF.R.U32.HI R142, RZ, 0x10, R61 ;  /* 0x00000010ff8e7819 */ /* 0x000fe4000001163d */
[--C-:B------:R-:W-:Y:S02]  /*fec0*/  SHF.R.U64 R61, R62, 0x10, R63.reuse ;  /* 0x000000103e3d7819 */ /* 0x100fe4000000123f */
[----:B------:R-:W-:-:S02]  /*fed0*/  SHF.R.U32.HI R60, RZ, 0x10, R63 ;  /* 0x00000010ff3c7819 */ /* 0x000fc4000001163f */
[----:B------:R-:W-:Y:S02]  /*fee0*/  SHF.R.U64 R63, R68, 0x10, R69 ;  /* 0x00000010443f7819 */ /* 0x000fe40000001245 */
[----:B------:R-:W-:Y:S02]  /*fef0*/  PRMT R141, R141, 0x5410, R144 ;  /* 0x000054108d8d7816 */ /* 0x000fe40000000090 */
[----:B------:R-:W-:Y:S02]  /*ff00*/  PRMT R150, R140, 0x5410, R63 ;  /* 0x000054108c967816 */ /* 0x000fe4000000003f */
[----:B------:R-:W-:Y:S02]  /*ff10*/  SHF.R.U32.HI R68, RZ, 0x10, R69 ;  /* 0x00000010ff447819 */ /* 0x000fe40000011645 */
[--C-:B------:R-:W-:Y:S02]  /*ff20*/  SHF.R.U64 R69, R70, 0x10, R71.reuse ;  /* 0x0000001046457819 */ /* 0x100fe40000001247 */
[----:B------:R-:W-:-:S02]  /*ff30*/  SHF.R.U32.HI R71, RZ, 0x10, R71 ;  /* 0x00000010ff477819 */ /* 0x000fc40000011647 */
[----:B------:R-:W-:Y:S02]  /*ff40*/  PRMT R60, R87, 0x5432, R60 ;  /* 0x00005432573c7816 */ /* 0x000fe4000000003c */
[----:B------:R-:W-:Y:S02]  /*ff50*/  PRMT R62, R84, 0x5432, R71 ;  /* 0x00005432543e7816 */ /* 0x000fe40000000047 */
[----:B------:R-:W-:Y:S02]  /*ff60*/  PRMT R143, R143, 0x5410, R68 ;  /* 0x000054108f8f7816 */ /* 0x000fe40000000044 */
[----:B------:R-:W-:Y:S01]  /*ff70*/  PRMT R70, R89, 0x5432, R142 ;  /* 0x0000543259467816 */ /* 0x000fe2000000008e */
[----:B------:R-:W-:Y:S01]  /*ff80*/  IMAD.U32 R152, R62, 0x10000, RZ ;  /* 0x000100003e987824 */ /* 0x000fe200078e00ff */
[----:B------:R-:W-:Y:S01]  /*ff90*/  PRMT R69, R86, 0x5432, R69 ;  /* 0x0000543256457816 */ /* 0x000fe20000000045 */
[----:B------:R-:W-:Y:S01]  /*ffa0*/  IMAD.U32 R151, R143, 0x10000, RZ ;  /* 0x000100008f977824 */ /* 0x000fe200078e00ff */
[----:B------:R-:W-:-:S02]  /*ffb0*/  PRMT R61, R88, 0x5432, R61 ;  /* 0x00005432583d7816 */ /* 0x000fc4000000003d */
[----:B--2---:R-:W-:-:S04]  /*ffc0*/  LEA.HI R76, R139, R78, RZ, 0x1d ;  /* 0x0000004e8b4c7211 */ /* 0x004fc800078fe8ff */
        /* <DEDUP_REMOVED lines=8> */
[----:B-----5:R-:W-:Y:S02]  /*10050*/  IADD3 R81, R76, R79, R154 ;  /* 0x0000004f4c517210 */ /* 0x020fe40007ffe09a */
[----:B---3--:R-:W0:Y:S03]  /*10060*/  LDS.128 R76, [R157] ;  /* 0x000000009d4c7984 */ /* 0x008e260000000c00 */
[----:B------:R-:W-:-:S05]  /*10070*/  IMAD R138, R81, 0x2, R16 ;  /* 0x00000002518a7824 */ /* 0x000fca00078e0210 */
[----:B------:R-:W1:Y:S01]  /*10080*/  LDS.128 R80, [R138+0x10400] ;  /* 0x010400008a507984 */ /* 0x000e620000000c00 */
[----:B0-----:R-:W-:Y:S01]  /*10090*/  IMAD.U32 R140, R76, 0x10000, RZ ;  /* 0x000100004c8c7824 */ /* 0x001fe200078e00ff */
[C---:B------:R-:W-:Y:S01]  /*100a0*/  LOP3.LUT R63, R78.reuse, 0xffff0000, RZ, 0xc0, !PT ;  /* 0xffff00004e3f7812 */ /* 0x040fe200078ec0ff */
[----:B------:R-:W-:Y:S01]  /*100b0*/  IMAD.U32 R68, R78, 0x10000, RZ ;  /* 0x000100004e447824 */ /* 0x000fe200078e00ff */
        /* <DEDUP_REMOVED lines=9> */
[----:B------:R-:W-:Y:S01]  /*10150*/  IMAD.U32 R81, R150, 0x10000, RZ ;  /* 0x0001000096517824 */ /* 0x000fe200078e00ff */
[----:B------:R-:W-:Y:S01]  /*10160*/  LOP3.LUT R76, R82, 0xffff0000, RZ, 0xc0, !PT ;  /* 0xffff0000524c7812 */ /* 0x000fe200078ec0ff */
[----:B------:R-:W-:Y:S01]  /*10170*/  IMAD.U32 R80, R141, 0x10000, RZ ;  /* 0x000100008d507824 */ /* 0x000fe200078e00ff */
[----:B------:R-:W-:Y:S01]  /*10180*/  LOP3.LUT R150, R150, 0xffff0000, RZ, 0xc0, !PT ;  /* 0xffff000096967812 */ /* 0x000fe200078ec0ff */
[----:B------:R-:W-:Y:S01]  /*10190*/  FMUL.FTZ R153, R145, R81 ;  /* 0x0000005191997220 */ /* 0x000fe20000410000 */
[----:B------:R-:W-:-:S02]  /*101a0*/  IMAD.U32 R149, R83, 0x10000, RZ ;  /* 0x0001000053957824 */ /* 0x000fc400078e00ff */
[-C--:B------:R-:W-:Y:S01]  /*101b0*/  FMUL.FTZ R145, R145, R80.reuse ;  /* 0x0000005091917220 */ /* 0x080fe20000410000 */
[----:B------:R-:W-:Y:S02]  /*101c0*/  IMAD.U32 R79, R82, 0x10000, RZ ;  /* 0x00010000524f7824 */ /* 0x000fe400078e00ff */
[C---:B------:R-:W-:Y:S01]  /*101d0*/  FFMA.FTZ R80, R140.reuse, R80, -R153 ;  /* 0x000000508c507223 */ /* 0x040fe20000010899 */
[----:B------:R-:W-:Y:S01]  /*101e0*/  LOP3.LUT R82, R83, 0xffff0000, RZ, 0xc0, !PT ;  /* 0xffff000053527812 */ /* 0x000fe200078ec0ff */
[----:B------:R-:W-:Y:S01]  /*101f0*/  FFMA.FTZ R81, R140, R81, R145 ;  /* 0x000000518c517223 */ /* 0x000fe20000010091 */
[----:B------:R-:W-:Y:S02]  /*10200*/  IMAD.U32 R140, R60, 0x10000, RZ ;  /* 0x000100003c8c7824 */ /* 0x000fe400078e00ff */
[----:B------:R-:W-:Y:S01]  /*10210*/  FMUL.FTZ R145, R149, R152 ;  /* 0x0000009895917220 */ /* 0x000fe20000410000 */
[----:B------:R-:W-:Y:S02]  /*10220*/  IMAD.U32 R83, R70, 0x10000, RZ ;  /* 0x0001000046537824 */ /* 0x000fe400078e00ff */
[----:B------:R-:W-:Y:S01]  /*10230*/  FMUL.FTZ R153, R147, R151 ;  /* 0x0000009793997220 */ /* 0x000fe20000410000 */
[-C--:B------:R-:W-:Y:S01]  /*10240*/  FMUL.FTZ R149, R149, R140.reuse ;  /* 0x0000008c95957220 */ /* 0x080fe20000410000 */
[C---:B------:R-:W-:Y:S01]  /*10250*/  FFMA.FTZ R140, R144.reuse, R140, -R145 ;  /* 0x0000008c908c7223 */ /* 0x040fe20000010891 */
[----:B------:R-:W-:Y:S01]  /*10260*/  LOP3.LUT R145, R141, 0xffff0000, RZ, 0xc0, !PT ;  /* 0xffff00008d917812 */ /* 0x000fe200078ec0ff */
[-C--:B------:R-:W-:Y:S01]  /*10270*/  FMUL.FTZ R147, R147, R83.reuse ;  /* 0x0000005393937220 */ /* 0x080fe20000410000 */
[----:B------:R-:W-:Y:S01]  /*10280*/  FFMA.FTZ R141, R144, R152, R149 ;  /* 0x00000098908d7223 */ /* 0x000fe20000010095 */
[----:B------:R-:W-:Y:S01]  /*10290*/  FMUL.FTZ R152, R146, R150 ;  /* 0x0000009692987220 */ /* 0x000fe20000410000 */
[C---:B------:R-:W-:Y:S01]  /*102a0*/  FFMA.FTZ R83, R142.reuse, R83, -R153 ;  /* 0x000000538e537223 */ /* 0x040fe20000010899 */
[----:B------:R-:W-:Y:S01]  /*102b0*/  FFMA.FTZ R142, R142, R151, R147 ;  /* 0x000000978e8e7223 */ /* 0x000fe20000010093 */
[----:B------:R-:W-:Y:S01]  /*102c0*/  LOP3.LUT R144, R143, 0xffff0000, RZ, 0xc0, !PT ;  /* 0xffff00008f907812 */ /* 0x000fe200078ec0ff */
[-C--:B------:R-:W-:Y:S01]  /*102d0*/  FMUL.FTZ R146, R146, R145.reuse ;  /* 0x0000009192927220 */ /* 0x080fe20000410000 */
[----:B------:R-:W-:Y:S01]  /*102e0*/  FFMA.FTZ R147, R71, R145, -R152 ;  /* 0x0000009147937223 */ /* 0x000fe20000010898 */
[----:B------:R-:W-:Y:S01]  /*102f0*/  IMAD.U32 R145, R69, 0x10000, RZ ;  /* 0x0001000045917824 */ /* 0x000fe200078e00ff */
[----:B------:R-:W-:Y:S01]  /*10300*/  LOP3.LUT R70, R70, 0xffff0000, RZ, 0xc0, !PT ;  /* 0xffff000046467812 */ /* 0x000fe200078ec0ff */
[----:B------:R-:W-:-:S02]  /*10310*/  IMAD.U32 R143, R61, 0x10000, RZ ;  /* 0x000100003d8f7824 */ /* 0x000fc400078e00ff */
[C---:B------:R-:W-:Y:S01]  /*10320*/  FMUL.FTZ R152, R148.reuse, R144 ;  /* 0x0000009094987220 */ /* 0x040fe20000410000 */
[----:B------:R-:W-:Y:S01]  /*10330*/  FFMA.FTZ R146, R71, R150, R146 ;  /* 0x0000009647927223 */ /* 0x000fe20000010092 */
[----:B------:R-:W-:Y:S01]  /*10340*/  FMUL.FTZ R71, R79, R145 ;  /* 0x000000914f477220 */ /* 0x000fe20000410000 */
[-C--:B------:R-:W-:Y:S01]  /*10350*/  FMUL.FTZ R149, R148, R70.reuse ;  /* 0x0000004694957220 */ /* 0x080fe20000410000 */
[----:B------:R-:W-:Y:S01]  /*10360*/  FFMA.FTZ R152, R77, R70, -R152 ;  /* 0x000000464d987223 */ /* 0x000fe20000010898 */
[-C--:B------:R-:W-:Y:S01]  /*10370*/  FMUL.FTZ R79, R79, R143.reuse ;  /* 0x0000008f4f4f7220 */ /* 0x080fe20000410000 */
[C---:B------:R-:W-:Y:S01]  /*10380*/  FFMA.FTZ R143, R68.reuse, R143, -R71 ;  /* 0x0000008f448f7223 */ /* 0x040fe20000010847 */
[----:B------:R-:W-:Y:S01]  /*10390*/  LOP3.LUT R70, R69, 0xffff0000, RZ, 0xc0, !PT ;  /* 0xffff000045467812 */ /* 0x000fe200078ec0ff */
[----:B------:R-:W-:Y:S01]  /*103a0*/  FFMA.FTZ R149, R77, R144, R149 ;  /* 0x000000904d957223 */ /* 0x000fe20000010095 */
[----:B------:R-:W-:Y:S01]  /*103b0*/  LOP3.LUT R61, R61, 0xffff0000, RZ, 0xc0, !PT ;  /* 0xffff00003d3d7812 */ /* 0x000fe200078ec0ff */
[----:B------:R-:W-:Y:S01]  /*103c0*/  FFMA.FTZ R79, R68, R145, R79 ;  /* 0x00000091444f7223 */ /* 0x000fe2000001004f */
[----:B------:R-:W-:-:S02]  /*103d0*/  LOP3.LUT R71, R62, 0xffff0000, RZ, 0xc0, !PT ;  /* 0xffff00003e477812 */ /* 0x000fc400078ec0ff */
[----:B------:R-:W-:Y:S01]  /*103e0*/  LOP3.LUT R69, R60, 0xffff0000, RZ, 0xc0, !PT ;  /* 0xffff00003c457812 */ /* 0x000fe200078ec0ff */
[CC--:B------:R-:W-:Y:S01]  /*103f0*/  FMUL.FTZ R60, R76.reuse, R70.reuse ;  /* 0x000000464c3c7220 */ /* 0x0c0fe20000410000 */
[----:B------:R-:W-:Y:S01]  /*10400*/  FMUL.FTZ R77, R76, R61 ;  /* 0x0000003d4c4d7220 */ /* 0x000fe20000410000 */
[----:B------:R-:W-:Y:S01]  /*10410*/  FMUL.FTZ R145, R82, R71 ;  /* 0x0000004752917220 */ /* 0x000fe20000410000 */
[----:B------:R-:W-:Y:S01]  /*10420*/  F2FP.BF16.F32.PACK_AB R68, R146, R81 ;  /* 0x000000519244723e */ /* 0x000fe200000010ff */
        /* <DEDUP_REMOVED lines=12> */
[----:B------:R-:W-:-:S05]  /*104f0*/  F2FP.BF16.F32.PACK_AB R71, R82, R141 ;  /* 0x0000008d5247723e */ /* 0x000fca00000010ff */
[----:B------:R0:W-:Y:S02]  /*10500*/  STS.128 [R138+0x10400], R68 ;  /* 0x010400448a007388 */ /* 0x0001e40000000c00 */
.L_x_1923:
[----:B------:R-:W-:Y:S05]  /*10510*/  BSYNC B2 ;  /* 0x0000000000027941 */ /* 0x000fea0003800000 */
.L_x_1922:
[----:B------:R-:W-:Y:S05]  /*10520*/  @P1 BRA `(.L_x_1921) ;  /* 0x0000000400a41947 */ /* 0x000fea0003800000 */
[----:B0-----:R-:W2:Y:S04]  /*10530*/  LDL R60, [R1+0x44] ;  /* 0x00004400013c7983 */ /* 0x001ea80000100800 */
[----:B------:R-:W3:Y:S01]  /*10540*/  LDL R81, [R1+0x84] ;  /* 0x0000840001517983 */ /* 0x000ee20000100800 */
[--C-:B------:R-:W-:Y:S02]  /*10550*/  SHF.R.U64 R78, R56, 0x10, R57.reuse ;  /* 0x00000010384e7819 */ /* 0x100fe40000001239 */
[----:B------:R-:W-:Y:S02]  /*10560*/  SHF.R.U32.HI R79, RZ, 0x10, R57 ;  /* 0x00000010ff4f7819 */ /* 0x000fe40000011639 */
[--C-:B------:R-:W-:Y:S02]  /*10570*/  SHF.R.U64 R56, R58, 0x10, R59.reuse ;  /* 0x000000103a387819 */ /* 0x100fe4000000123b */
[----:B------:R-:W-:-:S02]  /*10580*/  SHF.R.U32.HI R77, RZ, 0x10, R59 ;  /* 0x00000010ff4d7819 */ /* 0x000fc4000001163b */
[----:B------:R-:W-:Y:S02]  /*10590*/  SHF.R.U64 R59, R64, 0x10, R65 ;  /* 0x00000010403b7819 */ /* 0x000fe40000001241 */
[----:B------:R-:W-:Y:S02]  /*105a0*/  SHF.R.U64 R57, R66, 0x10, R67 ;  /* 0x0000001042397819 */ /* 0x000fe40000001243 */
[----:B------:R-:W-:Y:S02]  /*105b0*/  SHF.R.U32.HI R64, RZ, 0x10, R65 ;  /* 0x00000010ff407819 */ /* 0x000fe40000011641 */
[----:B------:R-:W-:Y:S02]  /*105c0*/  PRMT R130, R130, 0x5410, R59 ;  /* 0x0000541082827816 */ /* 0x000fe4000000003b */
[----:B------:R-:W-:Y:S02]  /*105d0*/  PRMT R132, R132, 0x5410, R57 ;  /* 0x0000541084847816 */ /* 0x000fe40000000039 */
[----:B------:R-:W-:Y:S01]  /*105e0*/  SHF.R.U32.HI R66, RZ, 0x10, R67 ;  /* 0x00000010ff427819 */ /* 0x000fe20000011643 */
[----:B------:R-:W-:Y:S01]  /*105f0*/  IMAD.U32 R80, R130, 0x10000, RZ ;  /* 0x0001000082507824 */ /* 0x000fe200078e00ff */
[----:B------:R-:W-:-:S02]  /*10600*/  PRMT R137, R137, 0x5410, R56 ;  /* 0x0000541089897816 */ /* 0x000fc40000000038 */
[----:B------:R-:W-:Y:S02]  /*10610*/  PRMT R135, R135, 0x5410, R78 ;  /* 0x0000541087877816 */ /* 0x000fe4000000004e */
[----:B------:R-:W-:Y:S02]  /*10620*/  PRMT R131, R131, 0x5410, R64 ;  /* 0x0000541083837816 */ /* 0x000fe40000000040 */
[----:B------:R-:W-:Y:S01]  /*10630*/  PRMT R133, R133, 0x5410, R66 ;  /* 0x0000541085857816 */ /* 0x000fe20000000042 */
[----:B------:R-:W-:Y:S01]  /*10640*/  IMAD.U32 R78, R135, 0x10000, RZ ;  /* 0x00010000874e7824 */ /* 0x000fe200078e00ff */
[----:B------:R-:W-:Y:S02]  /*10650*/  PRMT R134, R134, 0x5410, R77 ;  /* 0x0000541086867816 */ /* 0x000fe4000000004d */
[----:B------:R-:W-:Y:S02]  /*10660*/  PRMT R136, R136, 0x5410, R79 ;  /* 0x0000541088887816 */ /* 0x000fe4000000004f */
[----:B------:R-:W-:-:S02]  /*10670*/  LOP3.LUT R130, R130, 0xffff0000, RZ, 0xc0, !PT ;  /* 0xffff000082827812 */ /* 0x000fc400078ec0ff */
[----:B------:R-:W-:Y:S02]  /*10680*/  LOP3.LUT R135, R135, 0xffff0000, RZ, 0xc0, !PT ;  /* 0xffff000087877812 */ /* 0x000fe400078ec0ff */
        /* <DEDUP_REMOVED lines=25> */
[C---:B------:R-:W-:Y:S01]  /*10820*/  IMAD.U32 R67, R70.reuse, 0x10000, RZ ;  /* 0x0001000046437824 */ /* 0x040fe200078e00ff */
[----:B------:R-:W-:Y:S01]  /*10830*/  LOP3.LUT R69, R70, 0xffff0000, RZ, 0xc0, !PT ;  /* 0xffff000046457812 */ /* 0x000fe200078ec0ff */
[C---:B------:R-:W-:Y:S01]  /*10840*/  IMAD.U32 R77, R71.reuse, 0x10000, RZ ;  /* 0x00010000474d7824 */ /* 0x040fe200078e00ff */
[----:B------:R-:W-:Y:S01]  /*10850*/  LOP3.LUT R70, R71, 0xffff0000, RZ, 0xc0, !PT ;  /* 0xffff000047467812 */ /* 0x000fe200078ec0ff */
[----:B------:R-:W-:Y:S01]  /*10860*/  FMUL.FTZ R82, R63, R80 ;  /* 0x000000503f527220 */ /* 0x000fe20000410000 */
[----:B------:R-:W-:-:S02]  /*10870*/  IMAD.U32 R71, R131, 0x10000, RZ ;  /* 0x0001000083477824 */ /* 0x000fc400078e00ff */
[-C--:B------:R-:W-:Y:S01]  /*10880*/  FMUL.FTZ R138, R63, R78.reuse ;  /* 0x0000004e3f8a7220 */ /* 0x080fe20000410000 */
[----:B------:R-:W-:Y:S02]  /*10890*/  IMAD.U32 R63, R136, 0x10000, RZ ;  /* 0x00010000883f7824 */ /* 0x000fe400078e00ff */
[----:B------:R-:W-:Y:S01]  /*108a0*/  FFMA.FTZ R82, R57, R78, -R82 ;  /* 0x0000004e39527223 */ /* 0x000fe20000010852 */
[----:B------:R-:W-:Y:S01]  /*108b0*/  FMUL.FTZ R140, R66, R71 ;  /* 0x00000047428c7220 */ /* 0x000fe20000410000 */
[----:B------:R-:W-:Y:S02]  /*108c0*/  IMAD.U32 R78, R133, 0x10000, RZ ;  /* 0x00010000854e7824 */ /* 0x000fe400078e00ff */
[----:B------:R-:W-:Y:S01]  /*108d0*/  FFMA.FTZ R138, R57, R80, R138 ;  /* 0x00000050398a7223 */ /* 0x000fe2000001008a */
[----:B------:R-:W-:Y:S02]  /*108e0*/  IMAD.U32 R57, R134, 0x10000, RZ ;  /* 0x0001000086397824 */ /* 0x000fe400078e00ff */
[-C--:B------:R-:W-:Y:S01]  /*108f0*/  FMUL.FTZ R66, R66, R63.reuse ;  /* 0x0000003f42427220 */ /* 0x080fe20000410000 */
[----:B------:R-:W-:Y:S01]  /*10900*/  FFMA.FTZ R140, R59, R63, -R140 ;  /* 0x0000003f3b8c7223 */ /* 0x000fe2000001088c */
[C---:B------:R-:W-:Y:S01]  /*10910*/  FMUL.FTZ R63, R77.reuse, R78 ;  /* 0x0000004e4d3f7220 */ /* 0x040fe20000410000 */
[----:B------:R-:W-:Y:S01]  /*10920*/  FMUL.FTZ R79, R77, R57 ;  /* 0x000000394d4f7220 */ /* 0x000fe20000410000 */
[----:B------:R-:W-:Y:S01]  /*10930*/  LOP3.LUT R131, R131, 0xffff0000, RZ, 0xc0, !PT ;  /* 0xffff000083837812 */ /* 0x000fe200078ec0ff */
[----:B------:R-:W-:Y:S01]  /*10940*/  FFMA.FTZ R71, R59, R71, R66 ;  /* 0x000000473b477223 */ /* 0x000fe20000010042 */
[----:B------:R-:W-:Y:S01]  /*10950*/  FFMA.FTZ R77, R64, R57, -R63 ;  /* 0x00000039404d7223 */ /* 0x000fe2000001083f */
[----:B------:R-:W-:Y:S01]  /*10960*/  LOP3.LUT R57, R136, 0xffff0000, RZ, 0xc0, !PT ;  /* 0xffff000088397812 */ /* 0x000fe200078ec0ff */
[C---:B------:R-:W-:Y:S01]  /*10970*/  FMUL.FTZ R59, R65.reuse, R130 ;  /* 0x00000082413b7220 */ /* 0x040fe20000410000 */
[----:B------:R-:W-:Y:S01]  /*10980*/  FMUL.FTZ R63, R68, R131 ;  /* 0x00000083443f7220 */ /* 0x000fe20000410000 */
[----:B------:R-:W-:Y:S01]  /*10990*/  FFMA.FTZ R79, R64, R78, R79 ;  /* 0x0000004e404f7223 */ /* 0x000fe2000001004f */
[----:B------:R-:W-:Y:S01]  /*109a0*/  FMUL.FTZ R65, R65, R135 ;  /* 0x0000008741417220 */ /* 0x000fe20000410000 */
[----:B------:R-:W-:Y:S01]  /*109b0*/  FMUL.FTZ R68, R68, R57 ;  /* 0x0000003944447220 */ /* 0x000fe20000410000 */
[----:B------:R-:W-:-:S02]  /*109c0*/  IMAD.U32 R66, R132, 0x10000, RZ ;  /* 0x0001000084427824 */ /* 0x000fc400078e00ff */
[C---:B------:R-:W-:Y:S01]  /*109d0*/  FFMA.FTZ R59, R58.reuse, R135, -R59 ;  /* 0x000000873a3b7223 */ /* 0x040fe2000001083b */
[----:B------:R-:W-:Y:S02]  /*109e0*/  IMAD.U32 R64, R137, 0x10000, RZ ;  /* 0x0001000089407824 */ /* 0x000fe400078e00ff */
[----:B------:R-:W-:Y:S01]  /*109f0*/  FFMA.FTZ R65, R58, R130, R65 ;  /* 0x000000823a417223 */ /* 0x000fe20000010041 */
[C---:B------:R-:W-:Y:S01]  /*10a00*/  FFMA.FTZ R63, R60.reuse, R57, -R63 ;  /* 0x000000393c3f7223 */ /* 0x040fe2000001083f */
[----:B------:R-:W-:Y:S01]  /*10a10*/  FFMA.FTZ R68, R60, R131, R68 ;  /* 0x000000833c447223 */ /* 0x000fe20000010044 */
[C---:B------:R-:W-:Y:S01]  /*10a20*/  FMUL.FTZ R58, R67.reuse, R66 ;  /* 0x00000042433a7220 */ /* 0x040fe20000410000 */
[-C--:B------:R-:W-:Y:S01]  /*10a30*/  FMUL.FTZ R60, R67, R64.reuse ;  /* 0x00000040433c7220 */ /* 0x080fe20000410000 */
[----:B------:R-:W-:Y:S02]  /*10a40*/  LOP3.LUT R132, R132, 0xffff0000, RZ, 0xc0, !PT ;  /* 0xffff000084847812 */ /* 0x000fe400078ec0ff */
[----:B------:R-:W-:Y:S01]  /*10a50*/  LOP3.LUT R133, R133, 0xffff0000, RZ, 0xc0, !PT ;  /* 0xffff000085857812 */ /* 0x000fe200078ec0ff */
[----:B------:R-:W-:Y:S01]  /*10a60*/  FFMA.FTZ R58, R61, R64, -R58 ;  /* 0x000000403d3a7223 */ /* 0x000fe2000001083a */
[----:B------:R-:W-:Y:S01]  /*10a70*/  LOP3.LUT R137, R137, 0xffff0000, RZ, 0xc0, !PT ;  /* 0xffff000089897812 */ /* 0x000fe200078ec0ff */
[----:B------:R-:W-:Y:S01]  /*10a80*/  FFMA.FTZ R66, R61, R66, R60 ;  /* 0x000000423d427223 */ /* 0x000fe2000001003c */
[----:B------:R-:W-:Y:S01]  /*10a90*/  LOP3.LUT R57, R134, 0xffff0000, RZ, 0xc0, !PT ;  /* 0xffff000086397812 */ /* 0x000fe200078ec0ff */
[C---:B------:R-:W-:Y:S01]  /*10aa0*/  FMUL.FTZ R61, R69.reuse, R132 ;  /* 0x00000084453d7220 */ /* 0x040fe20000410000 */
[C---:B------:R-:W-:Y:S01]  /*10ab0*/  FMUL.FTZ R67, R70.reuse, R133 ;  /* 0x0000008546437220 */ /* 0x040fe20000410000 */
[----:B------:R-:W-:Y:S01]  /*10ac0*/  FMUL.FTZ R69, R69, R137 ;  /* 0x0000008945457220 */ /* 0x000fe20000410000 */
[----:B------:R-:W-:Y:S01]  /*10ad0*/  F2FP.BF16.F32.PACK_AB R60, R65, R138 ;  /* 0x0000008a413c723e */ /* 0x000fe200000010ff */
        /* <DEDUP_REMOVED lines=14> */
.L_x_1921:
[----:B------:R-:W-:Y:S05]  /*10bc0*/  BSYNC B1 ;  /* 0x0000000000017941 */ /* 0x000fea0003800000 */
.L_x_1920:
[----:B-1----:R-:W-:Y:S01]  /*10bd0*/  VIADD R56, R218, 0x20 ;  /* 0x00000020da387836 */ /* 0x002fe20000000000 */
[----:B------:R-:W-:Y:S04]  /*10be0*/  BSSY B1, `(.L_x_1924) ;  /* 0x00000e2000017945 */ /* 0x000fe80003800000 */
[----:B------:R-:W-:-:S13]  /*10bf0*/  ISETP.GE.AND P0, PT, R56, R3, PT ;  /* 0x000000033800720c */ /* 0x000fda0003f06270 */
[----:B------:R-:W-:Y:S05]  /*10c00*/  @P0 BRA `(.L_x_1925) ;  /* 0x0000000c007c0947 */ /* 0x000fea0003800000 */
[----:B0-----:R0:W5:Y:S01]  /*10c10*/  LDL R70, [R1+0x24] ;  /* 0x0000240001467983 */ /* 0x0011620000100800 */
        /* <DEDUP_REMOVED lines=12> */
[----:B------:R-:W2:Y:S04]  /*10ce0*/  LDL R56, [R1+0x40] ;  /* 0x0000400001387983 */ /* 0x000ea80000100800 */
[----:B------:R-:W3:Y:S01]  /*10cf0*/  LDL R80, [R1+0x80] ;  /* 0x0000800001507983 */ /* 0x000ee20000100800 */
[--C-:B------:R-:W-:Y:S02]  /*10d00*/  SHF.R.U64 R67, R46, 0x10, R47.reuse ;  /* 0x000000102e437819 */ /* 0x100fe4000000122f */
[----:B------:R-:W-:Y:S02]  /*10d10*/  SHF.R.U32.HI R46, RZ, 0x10, R47 ;  /* 0x00000010ff2e7819 */ /* 0x000fe4000001162f */
[----:B------:R-:W-:Y:S02]  /*10d20*/  SHF.R.U64 R47, R52, 0x10, R53 ;  /* 0x00000010342f7819 */ /* 0x000fe40000001235 */
[----:B------:R-:W-:-:S02]  /*10d30*/  SHF.R.U64 R69, R44, 0x10, R45 ;  /* 0x000000102c457819 */ /* 0x000fc4000000122d */
[----:B------:R-:W-:Y:S02]  /*10d40*/  SHF.R.U32.HI R44, RZ, 0x10, R45 ;  /* 0x00000010ff2c7819 */ /* 0x000fe4000001162d */
[----:B------:R-:W-:Y:S02]  /*10d50*/  SHF.R.U64 R45, R54, 0x10, R55 ;  /* 0x00000010362d7819 */ /* 0x000fe40000001237 */
[----:B------:R-:W-:Y:S02]  /*10d60*/  SHF.R.U32.HI R52, RZ, 0x10, R53 ;  /* 0x00000010ff347819 */ /* 0x000fe40000011635 */
[----:B------:R-:W-:Y:S02]  /*10d70*/  SHF.R.U32.HI R54, RZ, 0x10, R55 ;  /* 0x00000010ff367819 */ /* 0x000fe40000011637 */
[----:B------:R-:W-:Y:S02]  /*10d80*/  PRMT R122, R122, 0x5410, R47 ;  /* 0x000054107a7a7816 */ /* 0x000fe4000000002f */
[----:B------:R-:W-:-:S02]  /*10d90*/  PRMT R126, R126, 0x5410, R69 ;  /* 0x000054107e7e7816 */ /* 0x000fc40000000045 */
[----:B------:R-:W-:Y:S01]  /*10da0*/  PRMT R127, R127, 0x5410, R44 ;  /* 0x000054107f7f7816 */ /* 0x000fe2000000002c */
[----:B------:R-:W-:Y:S01]  /*10db0*/  IMAD.U32 R69, R122, 0x10000, RZ ;  /* 0x000100007a457824 */ /* 0x000fe200078e00ff */
[----:B------:R-:W-:Y:S02]  /*10dc0*/  PRMT R124, R124, 0x5410, R45 ;  /* 0x000054107c7c7816 */ /* 0x000fe4000000002d */
[----:B------:R-:W-:Y:S02]  /*10dd0*/  PRMT R129, R129, 0x5410, R46 ;  /* 0x0000541081817816 */ /* 0x000fe4000000002e */
[----:B------:R-:W-:Y:S02]  /*10de0*/  PRMT R123, R123, 0x5410, R52 ;  /* 0x000054107b7b7816 */ /* 0x000fe40000000034 */
[----:B------:R-:W-:Y:S02]  /*10df0*/  PRMT R125, R125, 0x5410, R54 ;  /* 0x000054107d7d7816 */ /* 0x000fe40000000036 */
[----:B------:R-:W-:Y:S01]  /*10e00*/  PRMT R128, R128, 0x5410, R67 ;  /* 0x0000541080807816 */ /* 0x000fe20000000043 */
[----:B------:R-:W-:Y:S01]  /*10e10*/  IMAD.U32 R67, R126, 0x10000, RZ ;  /* 0x000100007e437824 */ /* 0x000fe200078e00ff */
[----:B------:R-:W-:-:S02]  /*10e20*/  LOP3.LUT R122, R122, 0xffff0000, RZ, 0xc0, !PT ;  /* 0xffff00007a7a7812 */ /* 0x000fc400078ec0ff */
[----:B------:R-:W-:Y:S02]  /*10e30*/  LOP3.LUT R126, R126, 0xffff0000, RZ, 0xc0, !PT ;  /* 0xffff00007e7e7812 */ /* 0x000fe400078ec0ff */
[----:B--2---:R-:W-:-:S04]  /*10e40*/  LEA.HI R56, R65, R56, RZ, 0x1d ;  /* 0x0000003841387211 */ /* 0x004fc800078fe8ff */
[----:B------:R-:W-:Y:S01]  /*10e50*/  SHF.R.S32.HI R59, RZ, 0x1f, R56 ;  /* 0x0000001fff3b7819 */ /* 0x000fe20000011438 */
[----:B------:R-:W-:-:S03]  /*10e60*/  IMAD.SHL.U32 R57, R56, 0x8, RZ ;  /* 0x0000000838397824 */ /* 0x000fc600078e00ff */
[----:B------:R-:W-:Y:S02]  /*10e70*/  LEA.HI R59, R59, R56, RZ, 0x3 ;  /* 0x000000383b3b7211 */ /* 0x000fe400078f18ff */
[----:B------:R-:W-:-:S03]  /*10e80*/  LOP3.LUT R56, R78, 0x38, R57, 0xf8, !PT ;  /* 0x000000384e387812 */ /* 0x000fc600078ef839 */
[----:B------:R-:W-:Y:S01]  /*10e90*/  IMAD.SHL.U32 R59, R59, 0x400, RZ ;  /* 0x000004003b3b7824 */ /* 0x000fe200078e00ff */
[----:B------:R-:W-:-:S04]  /*10ea0*/  LOP3.LUT R56, R56, R76, RZ, 0x3c, !PT ;  /* 0x0000004c38387212 */ /* 0x000fc800078e3cff */
        /* <DEDUP_REMOVED lines=25> */
[C---:B------:R-:W-:Y:S01]  /*11040*/  FFMA.FTZ R71, R44.reuse, R67, -R71 ;  /* 0x000000432c477223 */ /* 0x040fe20000010847 */
[----:B------:R-:W-:Y:S01]  /*11050*/  FMUL.FTZ R79, R57, R63 ;  /* 0x0000003f394f7220 */ /* 0x000fe20000410000 */
[----:B------:R-:W-:Y:S02]  /*11060*/  IMAD.U32 R67, R125, 0x10000, RZ ;  /* 0x000100007d437824 */ /* 0x000fe400078e00ff */
[----:B------:R-:W-:Y:S01]  /*11070*/  FFMA.FTZ R77, R44, R69, R77 ;  /* 0x000000452c4d7223 */ /* 0x000fe2000001004d */
[-C--:B------:R-:W-:Y:S01]  /*11080*/  FMUL.FTZ R57, R57, R54.reuse ;  /* 0x0000003639397220 */ /* 0x080fe20000410000 */
[----:B------:R-:W-:Y:S01]  /*11090*/  FFMA.FTZ R79, R46, R54, -R79 ;  /* 0x000000362e4f7223 */ /* 0x000fe2000001084f */
[----:B------:R-:W-:-:S02]  /*110a0*/  IMAD.U32 R44, R129, 0x10000, RZ ;  /* 0x00010000812c7824 */ /* 0x000fc400078e00ff */
[----:B------:R-:W-:Y:S01]  /*110b0*/  FMUL.FTZ R54, R66, R67 ;  /* 0x0000004342367220 */ /* 0x000fe20000410000 */
[----:B------:R-:W-:Y:S01]  /*110c0*/  FFMA.FTZ R57, R46, R63, R57 ;  /* 0x0000003f2e397223 */ /* 0x000fe20000010039 */
[----:B------:R-:W-:Y:S01]  /*110d0*/  LOP3.LUT R127, R127, 0xffff0000, RZ, 0xc0, !PT ;  /* 0xffff00007f7f7812 */ /* 0x000fe200078ec0ff */
[-C--:B------:R-:W-:Y:S01]  /*110e0*/  FMUL.FTZ R66, R66, R44.reuse ;  /* 0x0000002c42427220 */ /* 0x080fe20000410000 */
[----:B------:R-:W-:Y:S01]  /*110f0*/  FFMA.FTZ R63, R53, R44, -R54 ;  /* 0x0000002c353f7223 */ /* 0x000fe20000010836 */
[----:B------:R-:W-:Y:S01]  /*11100*/  LOP3.LUT R123, R123, 0xffff0000, RZ, 0xc0, !PT ;  /* 0xffff00007b7b7812 */ /* 0x000fe200078ec0ff */
[----:B------:R-:W-:Y:S01]  /*11110*/  FMUL.FTZ R44, R55, R122 ;  /* 0x0000007a372c7220 */ /* 0x000fe20000410000 */
[----:B------:R-:W-:Y:S01]  /*11120*/  FFMA.FTZ R67, R53, R67, R66 ;  /* 0x0000004335437223 */ /* 0x000fe20000010042 */
[-C--:B------:R-:W-:Y:S01]  /*11130*/  FMUL.FTZ R54, R55, R126.reuse ;  /* 0x0000007e37367220 */ /* 0x080fe20000410000 */
[----:B------:R-:W-:Y:S02]  /*11140*/  IMAD.U32 R46, R124, 0x10000, RZ ;  /* 0x000100007c2e7824 */ /* 0x000fe400078e00ff */
[----:B------:R-:W-:Y:S01]  /*11150*/  FFMA.FTZ R126, R45, R126, -R44 ;  /* 0x0000007e2d7e7223 */ /* 0x000fe2000001082c */
[C---:B------:R-:W-:Y:S01]  /*11160*/  FMUL.FTZ R53, R60.reuse, R123 ;  /* 0x0000007b3c357220 */ /* 0x040fe20000410000 */
[-C--:B------:R-:W-:Y:S01]  /*11170*/  FMUL.FTZ R66, R60, R127.reuse ;  /* 0x0000007f3c427220 */ /* 0x080fe20000410000 */
[----:B------:R-:W-:Y:S01]  /*11180*/  IMAD.U32 R44, R128, 0x10000, RZ ;  /* 0x00010000802c7824 */ /* 0x000fe200078e00ff */
[----:B------:R-:W-:Y:S01]  /*11190*/  LOP3.LUT R124, R124, 0xffff0000, RZ, 0xc0, !PT ;  /* 0xffff00007c7c7812 */ /* 0x000fe200078ec0ff */
[----:B------:R-:W-:Y:S01]  /*111a0*/  FMUL.FTZ R68, R59, R46 ;  /* 0x0000002e3b447220 */ /* 0x000fe20000410000 */
[----:B------:R-:W-:Y:S01]  /*111b0*/  LOP3.LUT R125, R125, 0xffff0000, RZ, 0xc0, !PT ;  /* 0xffff00007d7d7812 */ /* 0x000fe200078ec0ff */
[----:B------:R-:W-:Y:S01]  /*111c0*/  FFMA.FTZ R60, R56, R127, -R53 ;  /* 0x0000007f383c7223 */ /* 0x000fe20000010835 */
[----:B------:R-:W-:Y:S01]  /*111d0*/  LOP3.LUT R128, R128, 0xffff0000, RZ, 0xc0, !PT ;  /* 0xffff000080807812 */ /* 0x000fe200078ec0ff */
[----:B------:R-:W-:Y:S01]  /*111e0*/  FFMA.FTZ R66, R56, R123, R66 ;  /* 0x0000007b38427223 */ /* 0x000fe20000010042 */
[----:B------:R-:W-:Y:S01]  /*111f0*/  LOP3.LUT R129, R129, 0xffff0000, RZ, 0xc0, !PT ;  /* 0xffff000081817812 */ /* 0x000fe200078ec0ff */
[----:B------:R-:W-:Y:S01]  /*11200*/  FFMA.FTZ R54, R45, R122, R54 ;  /* 0x0000007a2d367223 */ /* 0x000fe20000010036 */
[----:B------:R-:W-:Y:S01]  /*11210*/  FMUL.FTZ R56, R59, R44 ;  /* 0x0000002c3b387220 */ /* 0x000fe20000410000 */
[----:B------:R-:W-:Y:S01]  /*11220*/  FMUL.FTZ R45, R61, R124 ;  /* 0x0000007c3d2d7220 */ /* 0x000fe20000410000 */
[----:B------:R-:W-:Y:S01]  /*11230*/  FFMA.FTZ R68, R47, R44, -R68 ;  /* 0x0000002c2f447223 */ /* 0x000fe20000010844 */
[C---:B------:R-:W-:Y:S01]  /*11240*/  FMUL.FTZ R53, R62.reuse, R125 ;  /* 0x0000007d3e357220 */ /* 0x040fe20000410000 */
[----:B------:R-:W-:Y:S01]  /*11250*/  FMUL.FTZ R61, R61, R128 ;  /* 0x000000803d3d7220 */ /* 0x000fe20000410000 */
[-C--:B------:R-:W-:Y:S01]  /*11260*/  FMUL.FTZ R44, R62, R129.reuse ;  /* 0x000000813e2c7220 */ /* 0x080fe20000410000 */
[----:B------:R-:W-:Y:S01]  /*11270*/  FFMA.FTZ R56, R47, R46, R56 ;  /* 0x0000002e2f387223 */ /* 0x000fe20000010038 */
        /* <DEDUP_REMOVED lines=14> */
.L_x_1927:
[----:B------:R-:W-:Y:S05]  /*11360*/  BSYNC B2 ;  /* 0x0000000000027941 */ /* 0x000fea0003800000 */
.L_x_1926:
[----:B------:R-:W-:Y:S05]  /*11370*/  @P1 BRA `(.L_x_1925) ;  /* 0x0000000400a01947 */ /* 0x000fea0003800000 */
[----:B0-----:R-:W2:Y:S04]  /*11380*/  LDL R44, [R1+0x44] ;  /* 0x00004400012c7983 */ /* 0x001ea80000100800 */
[----:B------:R-:W3:Y:S01]  /*11390*/  LDL R62, [R1+0x7c] ;  /* 0x00007c00013e7983 */ /* 0x000ee20000100800 */
[--C-:B------:R-:W-:Y:S02]  /*113a0*/  SHF.R.U64 R59, R40, 0x10, R41.reuse ;  /* 0x00000010283b7819 */ /* 0x100fe40000001229 */
[----:B------:R-:W-:Y:S02]  /*113b0*/  SHF.R.U32.HI R58, RZ, 0x10, R41 ;  /* 0x00000010ff3a7819 */ /* 0x000fe40000011629 */
[----:B------:R-:W-:Y:S02]  /*113c0*/  SHF.R.U64 R57, R42, 0x10, R43 ;  /* 0x000000102a397819 */ /* 0x000fe4000000122b */
[----:B------:R-:W-:-:S02]  /*113d0*/  SHF.R.U64 R40, R48, 0x10, R49 ;  /* 0x0000001030287819 */ /* 0x000fc40000001231 */
[----:B------:R-:W-:Y:S02]  /*113e0*/  SHF.R.U64 R41, R50, 0x10, R51 ;  /* 0x0000001032297819 */ /* 0x000fe40000001233 */
[----:B------:R-:W-:Y:S02]  /*113f0*/  SHF.R.U32.HI R42, RZ, 0x10, R43 ;  /* 0x00000010ff2a7819 */ /* 0x000fe4000001162b */
[----:B------:R-:W-:Y:S02]  /*11400*/  SHF.R.U32.HI R48, RZ, 0x10, R49 ;  /* 0x00000010ff307819 */ /* 0x000fe40000011631 */
[----:B------:R-:W-:Y:S02]  /*11410*/  PRMT R105, R105, 0x5410, R40 ;  /* 0x0000541069697816 */ /* 0x000fe40000000028 */
[----:B------:R-:W-:Y:S02]  /*11420*/  PRMT R108, R108, 0x5410, R41 ;  /* 0x000054106c6c7816 */ /* 0x000fe40000000029 */
[----:B------:R-:W-:-:S02]  /*11430*/  SHF.R.U32.HI R50, RZ, 0x10, R51 ;  /* 0x00000010ff327819 */ /* 0x000fc40000011633 */
[----:B------:R-:W-:Y:S02]  /*11440*/  PRMT R113, R113, 0x5410, R42 ;  /* 0x0000541071717816 */ /* 0x000fe4000000002a */
[----:B------:R-:W-:Y:S01]  /*11450*/  PRMT R110, R110, 0x5410, R59 ;  /* 0x000054106e6e7816 */ /* 0x000fe2000000003b */
[----:B------:R-:W-:Y:S01]  /*11460*/  IMAD.U32 R59, R105, 0x10000, RZ ;  /* 0x00010000693b7824 */ /* 0x000fe200078e00ff */
[----:B------:R-:W-:Y:S02]  /*11470*/  PRMT R107, R107, 0x5410, R48 ;  /* 0x000054106b6b7816 */ /* 0x000fe40000000030 */
[----:B------:R-:W-:Y:S02]  /*11480*/  PRMT R109, R109, 0x5410, R50 ;  /* 0x000054106d6d7816 */ /* 0x000fe40000000032 */
[----:B------:R-:W-:Y:S01]  /*11490*/  PRMT R111, R111, 0x5410, R58 ;  /* 0x000054106f6f7816 */ /* 0x000fe2000000003a */
[----:B------:R-:W-:Y:S01]  /*114a0*/  IMAD.U32 R58, R110, 0x10000, RZ ;  /* 0x000100006e3a7824 */ /* 0x000fe200078e00ff */
[----:B------:R-:W-:-:S02]  /*114b0*/  PRMT R112, R112, 0x5410, R57 ;  /* 0x0000541070707816 */ /* 0x000fc40000000039 */
        /* <DEDUP_REMOVED lines=39> */
[C---:B------:R-:W-:Y:S01]  /*11730*/  FFMA.FTZ R65, R42.reuse, R47, -R65 ;  /* 0x0000002f2a417223 */ /* 0x040fe20000010841 */
[----:B------:R-:W-:Y:S01]  /*11740*/  FMUL.FTZ R47, R57, R58 ;  /* 0x0000003a392f7220 */ /* 0x000fe20000410000 */
[----:B------:R-:W-:Y:S01]  /*11750*/  LOP3.LUT R50, R105, 0xffff0000, RZ, 0xc0, !PT ;  /* 0xffff000069327812 */ /* 0x000fe200078ec0ff */
[-C--:B------:R-:W-:Y:S01]  /*11760*/  FMUL.FTZ R57, R57, R40.reuse ;  /* 0x0000002839397220 */ /* 0x080fe20000410000 */
[----:B------:R-:W-:Y:S01]  /*11770*/  FFMA.FTZ R59, R42, R55, R59 ;  /* 0x000000372a3b7223 */ /* 0x000fe2000001003b */
[----:B------:R-:W-:Y:S01]  /*11780*/  LOP3.LUT R107, R107, 0xffff0000, RZ, 0xc0, !PT ;  /* 0xffff00006b6b7812 */ /* 0x000fe200078ec0ff */
[C---:B------:R-:W-:Y:S01]  /*11790*/  FFMA.FTZ R55, R48.reuse, R40, -R47 ;  /* 0x0000002830377223 */ /* 0x040fe2000001082f */
[----:B------:R-:W-:Y:S01]  /*117a0*/  LOP3.LUT R111, R111, 0xffff0000, RZ, 0xc0, !PT ;  /* 0xffff00006f6f7812 */ /* 0x000fe200078ec0ff */
[----:B------:R-:W-:Y:S01]  /*117b0*/  FMUL.FTZ R40, R49, R50 ;  /* 0x0000003231287220 */ /* 0x000fe20000410000 */
[----:B------:R-:W-:Y:S01]  /*117c0*/  FFMA.FTZ R57, R48, R58, R57 ;  /* 0x0000003a30397223 */ /* 0x000fe20000010039 */
[----:B------:R-:W-:-:S02]  /*117d0*/  IMAD.U32 R42, R108, 0x10000, RZ ;  /* 0x000100006c2a7824 */ /* 0x000fc400078e00ff */
[-C--:B------:R-:W-:Y:S01]  /*117e0*/  FMUL.FTZ R48, R49, R110.reuse ;  /* 0x0000006e31307220 */ /* 0x080fe20000410000 */
[C---:B------:R-:W-:Y:S01]  /*117f0*/  FMUL.FTZ R47, R52.reuse, R107 ;  /* 0x0000006b342f7220 */ /* 0x040fe20000410000 */
[----:B------:R-:W-:Y:S01]  /*11800*/  FFMA.FTZ R110, R41, R110, -R40 ;  /* 0x0000006e296e7223 */ /* 0x000fe20000010828 */
[-C--:B------:R-:W-:Y:S01]  /*11810*/  FMUL.FTZ R52, R52, R111.reuse ;  /* 0x0000006f34347220 */ /* 0x080fe20000410000 */
[----:B------:R-:W-:Y:S02]  /*11820*/  IMAD.U32 R40, R112, 0x10000, RZ ;  /* 0x0001000070287824 */ /* 0x000fe400078e00ff */
[----:B------:R-:W-:Y:S01]  /*11830*/  FMUL.FTZ R58, R51, R42 ;  /* 0x0000002a333a7220 */ /* 0x000fe20000410000 */
[----:B------:R-:W-:Y:S01]  /*11840*/  LOP3.LUT R108, R108, 0xffff0000, RZ, 0xc0, !PT ;  /* 0xffff00006c6c7812 */ /* 0x000fe200078ec0ff */
[----:B------:R-:W-:Y:S01]  /*11850*/  FFMA.FTZ R48, R41, R50, R48 ;  /* 0x0000003229307223 */ /* 0x000fe20000010030 */
[----:B------:R-:W-:Y:S01]  /*11860*/  LOP3.LUT R112, R112, 0xffff0000, RZ, 0xc0, !PT ;  /* 0xffff000070707812 */ /* 0x000fe200078ec0ff */
[C---:B------:R-:W-:Y:S01]  /*11870*/  FFMA.FTZ R50, R44.reuse, R111, -R47 ;  /* 0x0000006f2c327223 */ /* 0x040fe2000001082f */
[----:B------:R-:W-:Y:S01]  /*11880*/  FFMA.FTZ R52, R44, R107, R52 ;  /* 0x0000006b2c347223 */ /* 0x000fe20000010034 */
[----:B------:R-:W-:Y:S01]  /*11890*/  LOP3.LUT R109, R109, 0xffff0000, RZ, 0xc0, !PT ;  /* 0xffff00006d6d7812 */ /* 0x000fe200078ec0ff */
[-C--:B------:R-:W-:Y:S01]  /*118a0*/  FMUL.FTZ R44, R51, R40.reuse ;  /* 0x00000028332c7220 */ /* 0x080fe20000410000 */
[----:B------:R-:W-:Y:S01]  /*118b0*/  LOP3.LUT R113, R113, 0xffff0000, RZ, 0xc0, !PT ;  /* 0xffff000071717812 */ /* 0x000fe200078ec0ff */
[----:B------:R-:W-:Y:S01]  /*118c0*/  FFMA.FTZ R58, R43, R40, -R58 ;  /* 0x000000282b3a7223 */ /* 0x000fe2000001083a */
[C---:B------:R-:W-:Y:S01]  /*118d0*/  FMUL.FTZ R40, R53.reuse, R108 ;  /* 0x0000006c35287220 */ /* 0x040fe20000410000 */
[----:B------:R-:W-:Y:S01]  /*118e0*/  FMUL.FTZ R53, R53, R112 ;  /* 0x0000007035357220 */ /* 0x000fe20000410000 */
[----:B------:R-:W-:Y:S01]  /*118f0*/  FFMA.FTZ R43, R43, R42, R44 ;  /* 0x0000002a2b2b7223 */ /* 0x000fe2000001002c */
[C---:B------:R-:W-:Y:S01]  /*11900*/  FMUL.FTZ R41, R54.reuse, R109 ;  /* 0x0000006d36297220 */ /* 0x040fe20000410000 */
[-C--:B------:R-:W-:Y:S01]  /*11910*/  FMUL.FTZ R42, R54, R113.reuse ;  /* 0x00000071362a7220 */ /* 0x080fe20000410000 */
[C---:B------:R-:W-:Y:S01]  /*11920*/  FFMA.FTZ R108, R45.reuse, R108, R53 ;  /* 0x0000006c2d6c7223 */ /* 0x040fe20000010035 */
[----:B------:R-:W-:Y:S01]  /*11930*/  FFMA.FTZ R47, R45, R112, -R40 ;  /* 0x000000702d2f7223 */ /* 0x000fe20000010828 */
[C---:B------:R-:W-:Y:S01]  /*11940*/  FFMA.FTZ R54, R46.reuse, R113, -R41 ;  /* 0x000000712e367223 */ /* 0x040fe20000010829 */
        /* <DEDUP_REMOVED lines=11> */
.L_x_1925:
[----:B------:R-:W-:Y:S05]  /*11a00*/  BSYNC B1 ;  /* 0x0000000000017941 */ /* 0x000fea0003800000 */
.L_x_1924:
[----:B-1----:R-:W-:Y:S01]  /*11a10*/  VIADD R40, R218, 0x40 ;  /* 0x00000040da287836 */ /* 0x002fe20000000000 */
[----:B------:R-:W-:Y:S04]  /*11a20*/  BSSY B1, `(.L_x_1928) ;  /* 0x00000df000017945 */ /* 0x000fe80003800000 */
[----:B------:R-:W-:-:S13]  /*11a30*/  ISETP.GE.AND P0, PT, R40, R3, PT ;  /* 0x000000032800720c */ /* 0x000fda0003f06270 */
[----:B------:R-:W-:Y:S05]  /*11a40*/  @P0 BRA `(.L_x_1929) ;  /* 0x0000000c00700947 */ /* 0x000fea0003800000 */
[----:B------:R1:W5:Y:S01]  /*11a50*/  LDL R56, [R1+0x64] ;  /* 0x0000640001387983 */ /* 0x0003620000100800 */
[----:B------:R-:W2:Y:S01]  /*11a60*/  LDC R49, c[0x0][0x3f4] ;  /* 0x0000fd00ff317b82 */ /* 0x000ea20000000800 */
[----:B------:R-:W-:Y:S01]  /*11a70*/  VIADD R58, R218, 0x40 ;  /* 0x00000040da3a7836 */ /* 0x000fe20000000000 */
[----:B------:R-:W-:Y:S03]  /*11a80*/  BSSY B2, `(.L_x_1930) ;  /* 0x000006f000027945 */ /* 0x000fe60003800000 */
[----:B------:R-:W-:-:S05]  /*11a90*/  IMAD.SHL.U32 R58, R58, 0x40, RZ ;  /* 0x000000403a3a7824 */ /* 0x000fca00078e00ff */
[----:B------:R-:W-:-:S04]  /*11aa0*/  LOP3.LUT R58, R58, 0x1c0, RZ, 0xc0, !PT ;  /* 0x000001c03a3a7812 */ /* 0x000fc800078ec0ff */
[----:B------:R-:W-:Y:S02]  /*11ab0*/  SHF.R.U32.HI R48, RZ, 0x3, R58 ;  /* 0x00000003ff307819 */ /* 0x000fe4000001163a */
[-C--:B--2---:R-:W-:Y:S02]  /*11ac0*/  ISETP.GE.AND P0, PT, R18, R49.reuse, PT ;  /* 0x000000311200720c */ /* 0x084fe40003f06270 */
[----:B------:R-:W-:-:S11]  /*11ad0*/  ISETP.GE.AND P1, PT, R226, R49, PT ;  /* 0x00000031e200720c */ /* 0x000fd60003f26270 */
[----:B-1----:R-:W-:Y:S05]  /*11ae0*/  @P0 BRA `(.L_x_1931) ;  /* 0x0000000400a00947 */ /* 0x002fea0003800000 */
[----:B------:R-:W2:Y:S04]  /*11af0*/  LDL R40, [R1+0x40] ;  /* 0x0000400001287983 */ /* 0x000ea80000100800 */
[----:B0-----:R-:W3:Y:S01]  /*11b00*/  LDL R60, [R1+0x78] ;  /* 0x00007800013c7983 */ /* 0x001ee20000100800 */
[--C-:B------:R-:W-:Y:S02]  /*11b10*/  SHF.R.U64 R51, R30, 0x10, R31.reuse ;  /* 0x000000101e337819 */ /* 0x100fe4000000121f */
[----:B------:R-:W-:Y:S02]  /*11b20*/  SHF.R.U32.HI R30, RZ, 0x10, R31 ;  /* 0x00000010ff1e7819 */ /* 0x000fe4000001161f */
[----:B------:R-:W-:Y:S02]  /*11b30*/  SHF.R.U64 R31, R36, 0x10, R37 ;  /* 0x00000010241f7819 */ /* 0x000fe40000001225 */
[----:B------:R-:W-:-:S02]  /*11b40*/  SHF.R.U64 R53, R28, 0x10, R29 ;  /* 0x000000101c357819 */ /* 0x000fc4000000121d */
[----:B------:R-:W-:Y:S02]  /*11b50*/  SHF.R.U32.HI R28, RZ, 0x10, R29 ;  /* 0x00000010ff1c7819 */ /* 0x000fe4000001161d */
[--C-:B------:R-:W-:Y:S02]  /*11b60*/  SHF.R.U64 R29, R38, 0x10, R39.reuse ;  /* 0x00000010261d7819 */ /* 0x100fe40000001227 */
[----:B------:R-:W-:Y:S02]  /*11b70*/  SHF.R.U32.HI R38, RZ, 0x10, R39 ;  /* 0x00000010ff267819 */ /* 0x000fe40000011627 */
[----:B------:R-:W-:Y:S02]  /*11b80*/  PRMT R114, R114, 0x5410, R31 ;  /* 0x0000541072727816 */ /* 0x000fe4000000001f */
[----:B------:R-:W-:Y:S02]  /*11b90*/  SHF.R.U32.HI R36, RZ, 0x10, R37 ;  /* 0x00000010ff247819 */ /* 0x000fe40000011625 */
[----:B------:R-:W-:Y:S01]  /*11ba0*/  PRMT R118, R118, 0x5410, R53 ;  /* 0x0000541076767816 */ /* 0x000fe20000000035 */
[----:B------:R-:W-:Y:S01]  /*11bb0*/  IMAD.U32 R55, R114, 0x10000, RZ ;  /* 0x0001000072377824 */ /* 0x000fe200078e00ff */
[----:B------:R-:W-:-:S02]  /*11bc0*/  PRMT R119, R119, 0x5410, R28 ;  /* 0x0000541077777816 */ /* 0x000fc4000000001c */
[----:B------:R-:W-:Y:S01]  /*11bd0*/  PRMT R116, R116, 0x5410, R29 ;  /* 0x0000541074747816 */ /* 0x000fe2000000001d */
[----:B------:R-:W-:Y:S01]  /*11be0*/  IMAD.U32 R53, R118, 0x10000, RZ ;  /* 0x0001000076357824 */ /* 0x000fe200078e00ff */
[----:B------:R-:W-:Y:S02]  /*11bf0*/  PRMT R117, R117, 0x5410, R38 ;  /* 0x0000541075757816 */ /* 0x000fe40000000026 */
[----:B------:R-:W-:Y:S02]  /*11c00*/  PRMT R121, R121, 0x5410, R30 ;  /* 0x0000541079797816 */ /* 0x000fe4000000001e */
[----:B------:R-:W-:Y:S01]  /*11c10*/  PRMT R115, R115, 0x5410, R36 ;  /* 0x0000541073737816 */ /* 0x000fe20000000024 */
[----:B------:R-:W-:Y:S01]  /*11c20*/  IMAD.U32 R52, R117, 0x10000, RZ ;  /* 0x0001000075347824 */ /* 0x000fe200078e00ff */
[----:B------:R-:W-:Y:S02]  /*11c30*/  PRMT R120, R120, 0x5410, R51 ;  /* 0x0000541078787816 */ /* 0x000fe40000000033 */
[----:B------:R-:W-:-:S02]  /*11c40*/  LOP3.LUT R114, R114, 0xffff0000, RZ, 0xc0, !PT ;  /* 0xffff000072727812 */ /* 0x000fc400078ec0ff */
[----:B------:R-:W-:Y:S02]  /*11c50*/  LOP3.LUT R118, R118, 0xffff0000, RZ, 0xc0, !PT ;  /* 0xffff000076767812 */ /* 0x000fe400078ec0ff */
        /* <DEDUP_REMOVED lines=27> */
[----:B------:R-:W-:-:S02]  /*11e10*/  IMAD.U32 R51, R47, 0x10000, RZ ;  /* 0x000100002f337824 */ /* 0x000fc400078e00ff */
[C---:B------:R-:W-:Y:S01]  /*11e20*/  FMUL.FTZ R57, R38.reuse, R55 ;  /* 0x0000003726397220 */ /* 0x040fe20000410000 */
[----:B------:R-:W-:Y:S01]  /*11e30*/  LOP3.LUT R46, R47, 0xffff0000, RZ, 0xc0, !PT ;  /* 0xffff00002f2e7812 */ /* 0x000fe200078ec0ff */
[----:B------:R-:W-:Y:S02]  /*11e40*/  IMAD.U32 R47, R115, 0x10000, RZ ;  /* 0x00010000732f7824 */ /* 0x000fe400078e00ff */
[-C--:B------:R-:W-:Y:S01]  /*11e50*/  FMUL.FTZ R59, R38, R53.reuse ;  /* 0x00000035263b7220 */ /* 0x080fe20000410000 */
[C---:B------:R-:W-:Y:S01]  /*11e60*/  FFMA.FTZ R57, R28.reuse, R53, -R57 ;  /* 0x000000351c397223 */ /* 0x040fe20000010839 */
[----:B------:R-:W-:Y:S02]  /*11e70*/  IMAD.U32 R38, R119, 0x10000, RZ ;  /* 0x0001000077267824 */ /* 0x000fe400078e00ff */
[----:B------:R-:W-:Y:S01]  /*11e80*/  FMUL.FTZ R53, R41, R47 ;  /* 0x0000002f29357220 */ /* 0x000fe20000410000 */
[----:B------:R-:W-:Y:S01]  /*11e90*/  FFMA.FTZ R59, R28, R55, R59 ;  /* 0x000000371c3b7223 */ /* 0x000fe2000001003b */
[----:B------:R-:W-:-:S02]  /*11ea0*/  IMAD.U32 R28, R121, 0x10000, RZ ;  /* 0x00010000791c7824 */ /* 0x000fc400078e00ff */
[-C--:B------:R-:W-:Y:S01]  /*11eb0*/  FMUL.FTZ R41, R41, R38.reuse ;  /* 0x0000002629297220 */ /* 0x080fe20000410000 */
[C---:B------:R-:W-:Y:S01]  /*11ec0*/  FFMA.FTZ R53, R30.reuse, R38, -R53 ;  /* 0x000000261e357223 */ /* 0x040fe20000010835 */
[C---:B------:R-:W-:Y:S01]  /*11ed0*/  FMUL.FTZ R38, R51.reuse, R52 ;  /* 0x0000003433267220 */ /* 0x040fe20000410000 */
[-C--:B------:R-:W-:Y:S01]  /*11ee0*/  FMUL.FTZ R51, R51, R28.reuse ;  /* 0x0000001c33337220 */ /* 0x080fe20000410000 */
[----:B------:R-:W-:Y:S01]  /*11ef0*/  FFMA.FTZ R41, R30, R47, R41 ;  /* 0x0000002f1e297223 */ /* 0x000fe20000010029 */
[----:B------:R-:W-:Y:S01]  /*11f00*/  LOP3.LUT R119, R119, 0xffff0000, RZ, 0xc0, !PT ;  /* 0xffff000077777812 */ /* 0x000fe200078ec0ff */
[----:B------:R-:W-:Y:S01]  /*11f10*/  FFMA.FTZ R47, R37, R28, -R38 ;  /* 0x0000001c252f7223 */ /* 0x000fe20000010826 */
[----:B------:R-:W-:Y:S01]  /*11f20*/  LOP3.LUT R115, R115, 0xffff0000, RZ, 0xc0, !PT ;  /* 0xffff000073737812 */ /* 0x000fe200078ec0ff */
[----:B------:R-:W-:Y:S01]  /*11f30*/  FMUL.FTZ R28, R39, R114 ;  /* 0x00000072271c7220 */ /* 0x000fe20000410000 */
[----:B------:R-:W-:Y:S01]  /*11f40*/  FFMA.FTZ R51, R37, R52, R51 ;  /* 0x0000003425337223 */ /* 0x000fe20000010033 */
[----:B------:R-:W-:Y:S01]  /*11f50*/  FMUL.FTZ R38, R39, R118 ;  /* 0x0000007627267220 */ /* 0x000fe20000410000 */
[----:B------:R-:W-:-:S02]  /*11f60*/  IMAD.U32 R30, R116, 0x10000, RZ ;  /* 0x00010000741e7824 */ /* 0x000fc400078e00ff */
[----:B------:R-:W-:Y:S01]  /*11f70*/  FFMA.FTZ R118, R29, R118, -R28 ;  /* 0x000000761d767223 */ /* 0x000fe2000001081c */
[C---:B------:R-:W-:Y:S01]  /*11f80*/  FMUL.FTZ R37, R44.reuse, R115 ;  /* 0x000000732c257220 */ /* 0x040fe20000410000 */
[-C--:B------:R-:W-:Y:S01]  /*11f90*/  FMUL.FTZ R52, R44, R119.reuse ;  /* 0x000000772c347220 */ /* 0x080fe20000410000 */
[----:B------:R-:W-:Y:S01]  /*11fa0*/  IMAD.U32 R28, R120, 0x10000, RZ ;  /* 0x00010000781c7824 */ /* 0x000fe200078e00ff */
[----:B------:R-:W-:Y:S01]  /*11fb0*/  LOP3.LUT R116, R116, 0xffff0000, RZ, 0xc0, !PT ;  /* 0xffff000074747812 */ /* 0x000fe200078ec0ff */
[----:B------:R-:W-:Y:S01]  /*11fc0*/  FMUL.FTZ R54, R43, R30 ;  /* 0x0000001e2b367220 */ /* 0x000fe20000410000 */
[----:B------:R-:W-:Y:S01]  /*11fd0*/  LOP3.LUT R120, R120, 0xffff0000, RZ, 0xc0, !PT ;  /* 0xffff000078787812 */ /* 0x000fe200078ec0ff */
[C---:B------:R-:W-:Y:S01]  /*11fe0*/  FFMA.FTZ R44, R40.reuse, R119, -R37 ;  /* 0x00000077282c7223 */ /* 0x040fe20000010825 */
[----:B------:R-:W-:Y:S01]  /*11ff0*/  LOP3.LUT R121, R121, 0xffff0000, RZ, 0xc0, !PT ;  /* 0xffff000079797812 */ /* 0x000fe200078ec0ff */
[----:B------:R-:W-:Y:S01]  /*12000*/  FFMA.FTZ R52, R40, R115, R52 ;  /* 0x0000007328347223 */ /* 0x000fe20000010034 */
        /* <DEDUP_REMOVED lines=22> */
.L_x_1931:
[----:B------:R-:W-:Y:S05]  /*12170*/  BSYNC B2 ;  /* 0x0000000000027941 */ /* 0x000fea0003800000 */
.L_x_1930:
[----:B------:R-:W-:Y:S05]  /*12180*/  @P1 BRA `(.L_x_1929) ;  /* 0x0000000400a01947 */ /* 0x000fea0003800000 */
[----:B-1----:R-:W2:Y:S04]  /*12190*/  LDL R28, [R1+0x44] ;  /* 0x00004400011c7983 */ /* 0x002ea80000100800 */
        /* <DEDUP_REMOVED lines=10> */
[----:B------:R-:W-:-:S02]  /*12240*/  PRMT R90, R90, 0x5410, R25 ;  /* 0x000054105a5a7816 */ /* 0x000fc40000000019 */
[----:B------:R-:W-:Y:S02]  /*12250*/  SHF.R.U32.HI R34, RZ, 0x10, R35 ;  /* 0x00000010ff227819 */ /* 0x000fe40000011623 */
[----:B------:R-:W-:Y:S02]  /*12260*/  PRMT R93, R93, 0x5410, R42 ;  /* 0x000054105d5d7816 */ /* 0x000fe4000000002a */
[----:B------:R-:W-:Y:S02]  /*12270*/  PRMT R91, R91, 0x5410, R32 ;  /* 0x000054105b5b7816 */ /* 0x000fe40000000020 */
[----:B------:R-:W-:Y:S01]  /*12280*/  PRMT R94, R94, 0x5410, R43 ;  /* 0x000054105e5e7816 */ /* 0x000fe2000000002b */
[----:B------:R-:W-:Y:S01]  /*12290*/  IMAD.U32 R43, R92, 0x10000, RZ ;  /* 0x000100005c2b7824 */ /* 0x000fe200078e00ff */
        /* <DEDUP_REMOVED lines=13> */
[----:B---3--:R-:W1:Y:S03]  /*12370*/  LDS.128 R28, [R50] ;  /* 0x00000000321c7984 */ /* 0x008e660000000c00 */
[----:B------:R-:W-:-:S05]  /*12380*/  IMAD R40, R37, 0x2, R16 ;  /* 0x0000000225287824 */ /* 0x000fca00078e0210 */
[----:B------:R-:W2:Y:S01]  /*12390*/  LDS.128 R36, [R40+0x10400] ;  /* 0x0104000028247984 */ /* 0x000ea20000000c00 */
        /* <DEDUP_REMOVED lines=8> */
[C---:B--2---:R-:W-:Y:S01]  /*12420*/  IMAD.U32 R31, R36.reuse, 0x10000, RZ ;  /* 0x00010000241f7824 */ /* 0x044fe200078e00ff */
[----:B------:R-:W-:Y:S01]  /*12430*/  LOP3.LUT R33, R36, 0xffff0000, RZ, 0xc0, !PT ;  /* 0xffff000024217812 */ /* 0x000fe200078ec0ff */
[C---:B------:R-:W-:Y:S01]  /*12440*/  IMAD.U32 R34, R37.reuse, 0x10000, RZ ;  /* 0x0001000025227824 */ /* 0x040fe200078e00ff */
[----:B------:R-:W-:Y:S01]  /*12450*/  LOP3.LUT R36, R37, 0xffff0000, RZ, 0xc0, !PT ;  /* 0xffff000025247812 */ /* 0x000fe200078ec0ff */
[C---:B------:R-:W-:Y:S01]  /*12460*/  IMAD.U32 R35, R38.reuse, 0x10000, RZ ;  /* 0x0001000026237824 */ /* 0x040fe200078e00ff */
[----:B------:R-:W-:Y:S01]  /*12470*/  LOP3.LUT R37, R38, 0xffff0000, RZ, 0xc0, !PT ;  /* 0xffff000026257812 */ /* 0x000fe200078ec0ff */
[C---:B------:R-:W-:Y:S01]  /*12480*/  IMAD.U32 R41, R39.reuse, 0x10000, RZ ;  /* 0x0001000027297824 */ /* 0x040fe200078e00ff */
[----:B------:R-:W-:Y:S01]  /*12490*/  LOP3.LUT R38, R39, 0xffff0000, RZ, 0xc0, !PT ;  /* 0xffff000027267812 */ /* 0x000fe200078ec0ff */
[----:B0-----:R-:W-:Y:S01]  /*124a0*/  FMUL.FTZ R45, R31, R43 ;  /* 0x0000002b1f2d7220 */ /* 0x001fe20000410000 */
[----:B------:R-:W-:-:S02]  /*124b0*/  IMAD.U32 R39, R91, 0x10000, RZ ;  /* 0x000100005b277824 */ /* 0x000fc400078e00ff */
[-C--:B------:R-:W-:Y:S01]  /*124c0*/  FMUL.FTZ R47, R31, R42.reuse ;  /* 0x0000002a1f2f7220 */ /* 0x080fe20000410000 */
[----:B------:R-:W-:Y:S02]  /*124d0*/  IMAD.U32 R31, R94, 0x10000, RZ ;  /* 0x000100005e1f7824 */ /* 0x000fe400078e00ff */
[----:B------:R-:W-:Y:S01]  /*124e0*/  FFMA.FTZ R45, R24, R42, -R45 ;  /* 0x0000002a182d7223 */ /* 0x000fe2000001082d */
        /* <DEDUP_REMOVED lines=8> */
[----:B------:R-:W-:Y:S01]  /*12570*/  FMUL.FTZ R26, R33, R92 ;  /* 0x0000005c211a7220 */ /* 0x000fe20000410000 */
[-C--:B------:R-:W-:Y:S01]  /*12580*/  FMUL.FTZ R41, R41, R24.reuse ;  /* 0x0000001829297220 */ /* 0x080fe20000410000 */
[C---:B------:R-:W-:Y:S01]  /*12590*/  FFMA.FTZ R39, R32.reuse, R24, -R31 ;  /* 0x0000001820277223 */ /* 0x040fe2000001081f */
[----:B------:R-:W-:Y:S02]  /*125a0*/  LOP3.LUT R24, R93, 0xffff0000, RZ, 0xc0, !PT ;  /* 0xffff00005d187812 */ /* 0x000fe400078ec0ff */
[----:B------:R-:W-:Y:S01]  /*125b0*/  FFMA.FTZ R41, R32, R42, R41 ;  /* 0x0000002a20297223 */ /* 0x000fe20000010029 */
[----:B------:R-:W-:Y:S02]  /*125c0*/  LOP3.LUT R31, R94, 0xffff0000, RZ, 0xc0, !PT ;  /* 0xffff00005e1f7812 */ /* 0x000fe400078ec0ff */
[----:B------:R-:W-:Y:S01]  /*125d0*/  LOP3.LUT R91, R91, 0xffff0000, RZ, 0xc0, !PT ;  /* 0xffff00005b5b7812 */ /* 0x000fe200078ec0ff */
[----:B------:R-:W-:Y:S01]  /*125e0*/  FFMA.FTZ R32, R25, R24, -R26 ;  /* 0x0000001819207223 */ /* 0x000fe2000001081a */
[----:B------:R-:W-:-:S02]  /*125f0*/  IMAD.U32 R26, R90, 0x10000, RZ ;  /* 0x000100005a1a7824 */ /* 0x000fc400078e00ff */
[----:B------:R-:W-:Y:S01]  /*12600*/  FMUL.FTZ R34, R33, R24 ;  /* 0x0000001821227220 */ /* 0x000fe20000410000 */
[C---:B------:R-:W-:Y:S01]  /*12610*/  FMUL.FTZ R42, R36.reuse, R31 ;  /* 0x0000001f242a7220 */ /* 0x040fe20000410000 */
[-C--:B------:R-:W-:Y:S01]  /*12620*/  FMUL.FTZ R33, R36, R91.reuse ;  /* 0x0000005b24217220 */ /* 0x080fe20000410000 */
[----:B------:R-:W-:Y:S02]  /*12630*/  IMAD.U32 R24, R95, 0x10000, RZ ;  /* 0x000100005f187824 */ /* 0x000fe400078e00ff */
[C---:B------:R-:W-:Y:S01]  /*12640*/  FMUL.FTZ R44, R35.reuse, R26 ;  /* 0x0000001a232c7220 */ /* 0x040fe20000410000 */
[C---:B------:R-:W-:Y:S01]  /*12650*/  FFMA.FTZ R42, R28.reuse, R91, R42 ;  /* 0x0000005b1c2a7223 */ /* 0x040fe2000001002a */
[----:B------:R-:W-:Y:S01]  /*12660*/  FFMA.FTZ R36, R28, R31, -R33 ;  /* 0x0000001f1c247223 */ /* 0x000fe20000010821 */
[-C--:B------:R-:W-:Y:S01]  /*12670*/  FMUL.FTZ R28, R35, R24.reuse ;  /* 0x00000018231c7220 */ /* 0x080fe20000410000 */
[----:B------:R-:W-:Y:S01]  /*12680*/  FFMA.FTZ R44, R27, R24, -R44 ;  /* 0x000000181b2c7223 */ /* 0x000fe2000001082c */
[----:B------:R-:W-:Y:S01]  /*12690*/  LOP3.LUT R90, R90, 0xffff0000, RZ, 0xc0, !PT ;  /* 0xffff00005a5a7812 */ /* 0x000fe200078ec0ff */
[----:B------:R-:W-:Y:S01]  /*126a0*/  FFMA.FTZ R34, R25, R92, R34 ;  /* 0x0000005c19227223 */ /* 0x000fe20000010022 */
[----:B------:R-:W-:Y:S01]  /*126b0*/  LOP3.LUT R24, R95, 0xffff0000, RZ, 0xc0, !PT ;  /* 0xffff00005f187812 */ /* 0x000fe200078ec0ff */
[----:B------:R-:W-:Y:S01]  /*126c0*/  FFMA.FTZ R27, R27, R26, R28 ;  /* 0x0000001a1b1b7223 */ /* 0x000fe2000001001c */
[----:B------:R-:W-:Y:S01]  /*126d0*/  LOP3.LUT R89, R89, 0xffff0000, RZ, 0xc0, !PT ;  /* 0xffff000059597812 */ /* 0x000fe200078ec0ff */
[C---:B------:R-:W-:Y:S01]  /*126e0*/  FMUL.FTZ R26, R37.reuse, R90 ;  /* 0x0000005a251a7220 */ /* 0x040fe20000410000 */
[----:B------:R-:W-:Y:S01]  /*126f0*/  LOP3.LUT R25, R96, 0xffff0000, RZ, 0xc0, !PT ;  /* 0xffff000060197812 */ /* 0x000fe200078ec0ff */
[----:B------:R-:W-:-:S02]  /*12700*/  FMUL.FTZ R37, R37, R24 ;  /* 0x0000001825257220 */ /* 0x000fc40000410000 */
[C---:B------:R-:W-:Y:S01]  /*12710*/  FMUL.FTZ R33, R38.reuse, R89 ;  /* 0x0000005926217220 */ /* 0x040fe20000410000 */
[C---:B------:R-:W-:Y:S01]  /*12720*/  FFMA.FTZ R31, R29.reuse, R24, -R26 ;  /* 0x000000181d1f7223 */ /* 0x040fe2000001081a */
[-C--:B------:R-:W-:Y:S01]  /*12730*/  FMUL.FTZ R28, R38, R25.reuse ;  /* 0x00000019261c7220 */ /* 0x080fe20000410000 */
[----:B------:R-:W-:Y:S01]  /*12740*/  FFMA.FTZ R90, R29, R90, R37 ;  /* 0x0000005a1d5a7223 */ /* 0x000fe20000010025 */
[----:B------:R-:W-:Y:S01]  /*12750*/  FFMA.FTZ R38, R30, R25, -R33 ;  /* 0x000000191e267223 */ /* 0x000fe20000010821 */
[----:B------:R-:W-:Y:S01]  /*12760*/  F2FP.BF16.F32.PACK_AB R24, R32, R45 ;  /* 0x0000002d2018723e */ /* 0x000fe200000010ff */
[----:B------:R-:W-:Y:S01]  /*12770*/  FFMA.FTZ R46, R30, R89, R28 ;  /* 0x000000591e2e7223 */ /* 0x000fe2000001001c */
[----:B------:R-:W-:Y:S02]  /*12780*/  F2FP.BF16.F32.PACK_AB R25, R36, R49 ;  /* 0x000000312419723e */ /* 0x000fe400000010ff */
[----:B------:R-:W-:Y:S02]  /*12790*/  F2FP.BF16.F32.PACK_AB R30, R90, R27 ;  /* 0x0000001b5a1e723e */ /* 0x000fe400000010ff */
[----:B------:R-:W-:-:S02]  /*127a0*/  F2FP.BF16.F32.PACK_AB R26, R31, R44 ;  /* 0x0000002c1f1a723e */ /* 0x000fc400000010ff */
[----:B------:R-:W-:Y:S02]  /*127b0*/  F2FP.BF16.F32.PACK_AB R27, R38, R39 ;  /* 0x00000027261b723e */ /* 0x000fe400000010ff */
[----:B------:R-:W-:Y:S02]  /*127c0*/  F2FP.BF16.F32.PACK_AB R28, R34, R47 ;  /* 0x0000002f221c723e */ /* 0x000fe400000010ff */
[----:B------:R-:W-:Y:S01]  /*127d0*/  F2FP.BF16.F32.PACK_AB R29, R42, R43 ;  /* 0x0000002b2a1d723e */ /* 0x000fe200000010ff */
[----:B------:R2:W-:Y:S01]  /*127e0*/  STS.128 [R50], R24 ;  /* 0x0000001832007388 */ /* 0x0005e20000000c00 */
[----:B------:R-:W-:-:S05]  /*127f0*/  F2FP.BF16.F32.PACK_AB R31, R46, R41 ;  /* 0x000000292e1f723e */ /* 0x000fca00000010ff */
[----:B------:R2:W-:Y:S02]  /*12800*/  STS.128 [R40+0x10400], R28 ;  /* 0x0104001c28007388 */ /* 0x0005e40000000c00 */
.L_x_1929:
[----:B------:R-:W-:Y:S05]  /*12810*/  BSYNC B1 ;  /* 0x0000000000017941 */ /* 0x000fea0003800000 */
.L_x_1928:
[----:B--2---:R-:W-:-:S05]  /*12820*/  VIADD R24, R218, 0x60 ;  /* 0x00000060da187836 */ /* 0x004fca0000000000 */
[----:B------:R-:W-:-:S13]  /*12830*/  ISETP.GE.AND P0, PT, R24, R3, PT ;  /* 0x000000031800720c */ /* 0x000fda0003f06270 */
[----:B------:R-:W-:Y:S05]  /*12840*/  @P0 BRA `(.L_x_1899) ;  /* 0x0000000c007c0947 */ /* 0x000fea0003800000 */
[----:B-1----:R1:W5:Y:S01]  /*12850*/  LDL R38, [R1+0x60] ;  /* 0x0000600001267983 */ /* 0x0023620000100800 */
[----:B------:R-:W2:Y:S01]  /*12860*/  LDC R43, c[0x0][0x3f4] ;  /* 0x0000fd00ff2b7b82 */ /* 0x000ea20000000800 */
        /* <DEDUP_REMOVED lines=8> */
[-C--:B--2---:R-:W-:Y:S02]  /*128f0*/  ISETP.GE.AND P0, PT, R18, R43.reuse, PT ;  /* 0x0000002b1200720c */ /* 0x084fe40003f06270 */
[----:B------:R-:W-:-:S11]  /*12900*/  ISETP.GE.AND P1, PT, R226, R43, PT ;  /* 0x0000002be200720c */ /* 0x000fd60003f26270 */
[----:B-1----:R-:W-:Y:S05]  /*12910*/  @P0 BRA `(.L_x_1933) ;  /* 0x0000000400a00947 */ /* 0x002fea0003800000 */
[----:B------:R-:W2:Y:S04]  /*12920*/  LDL R24, [R1+0x40] ;  /* 0x0000400001187983 */ /* 0x000ea80000100800 */
[----:B0-----:R-:W3:Y:S01]  /*12930*/  LDL R44, [R1+0x70] ;  /* 0x00007000012c7983 */ /* 0x001ee20000100800 */
[----:B------:R-:W-:Y:S02]  /*12940*/  SHF.R.U64 R32, R12, 0x10, R13 ;  /* 0x000000100c207819 */ /* 0x000fe4000000120d */
[----:B------:R-:W-:Y:S02]  /*12950*/  SHF.R.U64 R12, R4, 0x10, R5 ;  /* 0x00000010040c7819 */ /* 0x000fe40000001205 */
[----:B------:R-:W-:Y:S02]  /*12960*/  SHF.R.U64 R14, R14, 0x10, R15 ;  /* 0x000000100e0e7819 */ /* 0x000fe4000000120f */
[----:B------:R-:W-:-:S02]  /*12970*/  PRMT R97, R97, 0x5410, R12 ;  /* 0x0000541061617816 */ /* 0x000fc4000000000c */
[----:B------:R-:W-:Y:S02]  /*12980*/  SHF.R.U32.HI R5, RZ, 0x10, R5 ;  /* 0x00000010ff057819 */ /* 0x000fe40000011605 */
[----:B------:R-:W-:Y:S01]  /*12990*/  SHF.R.U64 R4, R6, 0x10, R7 ;  /* 0x0000001006047819 */ /* 0x000fe20000001207 */
[----:B------:R-:W-:Y:S01]  /*129a0*/  IMAD.U32 R35, R97, 0x10000, RZ ;  /* 0x0001000061237824 */ /* 0x000fe200078e00ff */
[----:B------:R-:W-:Y:S02]  /*129b0*/  PRMT R101, R101, 0x5410, R32 ;  /* 0x0000541065657816 */ /* 0x000fe40000000020 */
[----:B------:R-:W-:Y:S02]  /*129c0*/  SHF.R.U32.HI R15, RZ, 0x10, R15 ;  /* 0x00000010ff0f7819 */ /* 0x000fe4000001160f */
[----:B------:R-:W-:Y:S01]  /*129d0*/  SHF.R.U32.HI R7, RZ, 0x10, R7 ;  /* 0x00000010ff077819 */ /* 0x000fe20000011607 */
[----:B------:R-:W-:Y:S01]  /*129e0*/  IMAD.U32 R33, R101, 0x10000, RZ ;  /* 0x0001000065217824 */ /* 0x000fe200078e00ff */
[----:B------:R-:W-:-:S02]  /*129f0*/  SHF.R.U32.HI R13, RZ, 0x10, R13 ;  /* 0x00000010ff0d7819 */ /* 0x000fc4000001160d */
[----:B------:R-:W-:Y:S02]  /*12a00*/  PRMT R103, R103, 0x5410, R14 ;  /* 0x0000541067677816 */ /* 0x000fe4000000000e */
[----:B------:R-:W-:Y:S02]  /*12a10*/  PRMT R98, R98, 0x5410, R5 ;  /* 0x0000541062627816 */ /* 0x000fe40000000005 */
[----:B------:R-:W-:Y:S02]  /*12a20*/  PRMT R99, R99, 0x5410, R4 ;  /* 0x0000541063637816 */ /* 0x000fe40000000004 */
[----:B------:R-:W-:Y:S02]  /*12a30*/  PRMT R104, R104, 0x5410, R15 ;  /* 0x0000541068687816 */ /* 0x000fe4000000000f */
[----:B------:R-:W-:Y:S02]  /*12a40*/  PRMT R100, R100, 0x5410, R7 ;  /* 0x0000541064647816 */ /* 0x000fe40000000007 */
[----:B------:R-:W-:-:S02]  /*12a50*/  PRMT R102, R102, 0x5410, R13 ;  /* 0x0000541066667816 */ /* 0x000fc4000000000d */
        /* <DEDUP_REMOVED lines=24> */
[----:B------:R-:W-:Y:S01]  /*12be0*/  FMUL.FTZ R37, R14, R35 ;  /* 0x000000230e257220 */ /* 0x000fe20000410000 */
[C---:B------:R-:W-:Y:S01]  /*12bf0*/  IMAD.U32 R27, R30.reuse, 0x10000, RZ ;  /* 0x000100001e1b7824 */ /* 0x040fe200078e00ff */
[----:B------:R-:W-:Y:S01]  /*12c00*/  LOP3.LUT R29, R30, 0xffff0000, RZ, 0xc0, !PT ;  /* 0xffff00001e1d7812 */ /* 0x000fe200078ec0ff */
[C---:B------:R-:W-:Y:S01]  /*12c10*/  IMAD.U32 R32, R31.reuse, 0x10000, RZ ;  /* 0x000100001f207824 */ /* 0x040fe200078e00ff */
[----:B------:R-:W-:Y:S01]  /*12c20*/  LOP3.LUT R30, R31, 0xffff0000, RZ, 0xc0, !PT ;  /* 0xffff00001f1e7812 */ /* 0x000fe200078ec0ff */
[----:B------:R-:W-:Y:S01]  /*12c30*/  FMUL.FTZ R39, R14, R33 ;  /* 0x000000210e277220 */ /* 0x000fe20000410000 */
[----:B------:R-:W-:-:S02]  /*12c40*/  IMAD.U32 R31, R98, 0x10000, RZ ;  /* 0x00010000621f7824 */ /* 0x000fc400078e00ff */
[----:B------:R-:W-:Y:S01]  /*12c50*/  FFMA.FTZ R37, R4, R33, -R37 ;  /* 0x0000002104257223 */ /* 0x000fe20000010825 */
[----:B------:R-:W-:Y:S02]  /*12c60*/  IMAD.U32 R33, R100, 0x10000, RZ ;  /* 0x0001000064217824 */ /* 0x000fe400078e00ff */
[----:B------:R-:W-:Y:S01]  /*12c70*/  FFMA.FTZ R39, R4, R35, R39 ;  /* 0x0000002304277223 */ /* 0x000fe20000010027 */
[----:B------:R-:W-:Y:S02]  /*12c80*/  IMAD.U32 R14, R102, 0x10000, RZ ;  /* 0x00010000660e7824 */ /* 0x000fe400078e00ff */
[C---:B------:R-:W-:Y:S01]  /*12c90*/  FMUL.FTZ R41, R25.reuse, R31 ;  /* 0x0000001f19297220 */ /* 0x040fe20000410000 */
[----:B------:R-:W-:Y:S02]  /*12ca0*/  IMAD.U32 R4, R104, 0x10000, RZ ;  /* 0x0001000068047824 */ /* 0x000fe400078e00ff */
[----:B------:R-:W-:Y:S01]  /*12cb0*/  FMUL.FTZ R34, R32, R33 ;  /* 0x0000002120227220 */ /* 0x000fe20000410000 */
[-C--:B------:R-:W-:Y:S01]  /*12cc0*/  FMUL.FTZ R25, R25, R14.reuse ;  /* 0x0000000e19197220 */ /* 0x080fe20000410000 */
[----:B------:R-:W-:Y:S01]  /*12cd0*/  FFMA.FTZ R41, R6, R14, -R41 ;  /* 0x0000000e06297223 */ /* 0x000fe20000010829 */
[-C--:B------:R-:W-:Y:S01]  /*12ce0*/  FMUL.FTZ R32, R32, R4.reuse ;  /* 0x0000000420207220 */ /* 0x080fe20000410000 */
[----:B------:R-:W-:Y:S01]  /*12cf0*/  LOP3.LUT R14, R97, 0xffff0000, RZ, 0xc0, !PT ;  /* 0xffff0000610e7812 */ /* 0x000fe200078ec0ff */
[----:B------:R-:W-:Y:S01]  /*12d00*/  FFMA.FTZ R35, R13, R4, -R34 ;  /* 0x000000040d237223 */ /* 0x000fe20000010822 */
        /* <DEDUP_REMOVED lines=8> */
[----:B------:R-:W-:Y:S01]  /*12d90*/  FFMA.FTZ R32, R5, R4, -R6 ;  /* 0x0000000405207223 */ /* 0x000fe20000010806 */
[-C--:B------:R-:W-:Y:S01]  /*12da0*/  FMUL.FTZ R28, R28, R13.reuse ;  /* 0x0000000d1c1c7220 */ /* 0x080fe20000410000 */
[----:B------:R-:W-:Y:S02]  /*12db0*/  IMAD.U32 R6, R99, 0x10000, RZ ;  /* 0x0001000063067824 */ /* 0x000fe400078e00ff */
[----:B------:R-:W-:Y:S01]  /*12dc0*/  FFMA.FTZ R34, R5, R14, R34 ;  /* 0x0000000e05227223 */ /* 0x000fe20000010022 */
[----:B------:R-:W-:Y:S02]  /*12dd0*/  IMAD.U32 R4, R103, 0x10000, RZ ;  /* 0x0001000067047824 */ /* 0x000fe400078e00ff */
[C---:B------:R-:W-:Y:S01]  /*12de0*/  FFMA.FTZ R14, R24.reuse, R13, -R15 ;  /* 0x0000000d180e7223 */ /* 0x040fe2000001080f */
[----:B------:R-:W-:Y:S01]  /*12df0*/  FFMA.FTZ R28, R24, R25, R28 ;  /* 0x00000019181c7223 */ /* 0x000fe2000001001c */
[C---:B------:R-:W-:Y:S01]  /*12e00*/  FMUL.FTZ R36, R27.reuse, R6 ;  /* 0x000000061b247220 */ /* 0x040fe20000410000 */
[----:B------:R-:W-:Y:S01]  /*12e10*/  FMUL.FTZ R24, R27, R4 ;  /* 0x000000041b187220 */ /* 0x000fe20000410000 */
[----:B------:R-:W-:-:S02]  /*12e20*/  LOP3.LUT R99, R99, 0xffff0000, RZ, 0xc0, !PT ;  /* 0xffff000063637812 */ /* 0x000fc400078ec0ff */
[----:B------:R-:W-:Y:S01]  /*12e30*/  LOP3.LUT R13, R100, 0xffff0000, RZ, 0xc0, !PT ;  /* 0xffff0000640d7812 */ /* 0x000fe200078ec0ff */
[----:B------:R-:W-:Y:S01]  /*12e40*/  FFMA.FTZ R36, R7, R4, -R36 ;  /* 0x0000000407247223 */ /* 0x000fe20000010824 */
[----:B------:R-:W-:Y:S01]  /*12e50*/  LOP3.LUT R103, R103, 0xffff0000, RZ, 0xc0, !PT ;  /* 0xffff000067677812 */ /* 0x000fe200078ec0ff */
[----:B------:R-:W-:Y:S01]  /*12e60*/  FFMA.FTZ R24, R7, R6, R24 ;  /* 0x0000000607187223 */ /* 0x000fe20000010018 */
[----:B------:R-:W-:Y:S01]  /*12e70*/  LOP3.LUT R5, R104, 0xffff0000, RZ, 0xc0, !PT ;  /* 0xffff000068057812 */ /* 0x000fe200078ec0ff */
[C---:B------:R-:W-:Y:S01]  /*12e80*/  FMUL.FTZ R7, R29.reuse, R99 ;  /* 0x000000631d077220 */ /* 0x040fe20000410000 */
[C---:B------:R-:W-:Y:S01]  /*12e90*/  FMUL.FTZ R15, R30.reuse, R13 ;  /* 0x0000000d1e0f7220 */ /* 0x040fe20000410000 */
[----:B------:R-:W-:Y:S02]  /*12ea0*/  FMUL.FTZ R4, R29, R103 ;  /* 0x000000671d047220 */ /* 0x000fe40000410000 */
        /* <DEDUP_REMOVED lines=15> */
.L_x_1933:
[----:B------:R-:W-:Y:S05]  /*12fa0*/  BSYNC B1 ;  /* 0x0000000000017941 */ /* 0x000fea0003800000 */
.L_x_1932:
[----:B------:R-:W-:Y:S05]  /*12fb0*/  @P1 BRA `(.L_x_1899) ;  /* 0x0000000400a01947 */ /* 0x000fea0003800000 */
[----:B-1----:R-:W2:Y:S04]  /*12fc0*/  LDL R3, [R1+0x44] ;  /* 0x0000440001037983 */ /* 0x002ea80000100800 */
[----:B------:R-:W3:Y:S01]  /*12fd0*/  LDL R34, [R1+0x6c] ;  /* 0x00006c0001227983 */ /* 0x000ee20000100800 */
[----:B------:R-:W-:Y:S02]  /*12fe0*/  SHF.R.U64 R26, R72, 0x10, R73 ;  /* 0x00000010481a7819 */ /* 0x000fe40000001249 */
[----:B------:R-:W-:Y:S02]  /*12ff0*/  SHF.R.U64 R25, R8, 0x10, R9 ;  /* 0x0000001008197819 */ /* 0x000fe40000001209 */
[----:B------:R-:W-:Y:S02]  /*13000*/  SHF.R.U64 R30, R10, 0x10, R11 ;  /* 0x000000100a1e7819 */ /* 0x000fe4000000120b */
[----:B------:R-:W-:-:S02]  /*13010*/  PRMT R85, R85, 0x5410, R26 ;  /* 0x0000541055557816 */ /* 0x000fc4000000001a */
[----:B------:R-:W-:Y:S02]  /*13020*/  SHF.R.U32.HI R9, RZ, 0x10, R9 ;  /* 0x00000010ff097819 */ /* 0x000fe40000011609 */
[----:B------:R-:W-:Y:S02]  /*13030*/  SHF.R.U32.HI R11, RZ, 0x10, R11 ;  /* 0x00000010ff0b7819 */ /* 0x000fe4000001160b */
[----:B------:R-:W-:Y:S01]  /*13040*/  PRMT R26, R0, 0x5410, R25 ;  /* 0x00005410001a7816 */ /* 0x000fe20000000019 */
[----:B------:R-:W-:Y:S01]  /*13050*/  IMAD.U32 R25, R85, 0x10000, RZ ;  /* 0x0001000055197824 */ /* 0x000fe200078e00ff */
[----:B------:R-:W-:Y:S02]  /*13060*/  SHF.R.U32.HI R73, RZ, 0x10, R73 ;  /* 0x00000010ff497819 */ /* 0x000fe40000011649 */
[----:B------:R-:W-:Y:S01]  /*13070*/  PRMT R28, R20, 0x5410, R9 ;  /* 0x00005410141c7816 */ /* 0x000fe20000000009 */
[----:B------:R-:W-:Y:S01]  /*13080*/  IMAD.U32 R27, R26, 0x10000, RZ ;  /* 0x000100001a1b7824 */ /* 0x000fe200078e00ff */
[----:B------:R-:W-:-:S02]  /*13090*/  PRMT R84, R84, 0x5410, R11 ;  /* 0x0000541054547816 */ /* 0x000fc4000000000b */
[----:B------:R-:W-:Y:S01]  /*130a0*/  SHF.R.U64 R24, R74, 0x10, R75 ;  /* 0x000000104a187819 */ /* 0x000fe2000000124b */
[----:B------:R-:W-:Y:S01]  /*130b0*/  IMAD.U32 R29, R28, 0x10000, RZ ;  /* 0x000100001c1d7824 */ /* 0x000fe200078e00ff */
[----:B------:R-:W-:Y:S02]  /*130c0*/  PRMT R86, R86, 0x5410, R73 ;  /* 0x0000541056567816 */ /* 0x000fe40000000049 */
[----:B------:R-:W-:Y:S02]  /*130d0*/  SHF.R.U32.HI R75, RZ, 0x10, R75 ;  /* 0x00000010ff4b7819 */ /* 0x000fe4000001164b */
[----:B------:R-:W-:Y:S02]  /*130e0*/  PRMT R87, R87, 0x5410, R24 ;  /* 0x0000541057577816 */ /* 0x000fe40000000018 */
[----:B------:R-:W-:Y:S02]  /*130f0*/  PRMT R88, R88, 0x5410, R75 ;  /* 0x0000541058587816 */ /* 0x000fe4000000004b */
[----:B------:R-:W-:-:S02]  /*13100*/  LOP3.LUT R85, R85, 0xffff0000, RZ, 0xc0, !PT ;  /* 0xffff000055557812 */ /* 0x000fc400078ec0ff */
[----:B------:R-:W-:Y:S02]  /*13110*/  LOP3.LUT R28, R28, 0xffff0000, RZ, 0xc0, !PT ;  /* 0xffff00001c1c7812 */ /* 0x000fe400078ec0ff */
[----:B------:R-:W-:Y:S02]  /*13120*/  PRMT R30, R21, 0x5410, R30 ;  /* 0x00005410151e7816 */ /* 0x000fe4000000001e */
        /* <DEDUP_REMOVED lines=29> */
[----:B------:R-:W-:Y:S02]  /*13300*/  IMAD.U32 R24, R15, 0x10000, RZ ;  /* 0x000100000f187824 */ /* 0x000fe400078e00ff */
[----:B------:R-:W-:Y:S01]  /*13310*/  FFMA.FTZ R33, R0, R27, R33 ;  /* 0x0000001b00217223 */ /* 0x000fe20000010021 */
[----:B------:R-:W-:Y:S02]  /*13320*/  IMAD.U32 R31, R84, 0x10000, RZ ;  /* 0x00010000541f7824 */ /* 0x000fe400078e00ff */
[-C--:B------:R-:W-:Y:S01]  /*13330*/  FMUL.FTZ R27, R20, R11.reuse ;  /* 0x0000000b141b7220 */ /* 0x080fe20000410000 */
[----:B------:R-:W-:Y:S01]  /*13340*/  FFMA.FTZ R35, R8, R11, -R35 ;  /* 0x0000000b08237223 */ /* 0x000fe20000010823 */
[----:B------:R-:W-:Y:S02]  /*13350*/  IMAD.U32 R25, R88, 0x10000, RZ ;  /* 0x0001000058197824 */ /* 0x000fe400078e00ff */
[----:B------:R-:W-:Y:S01]  /*13360*/  FMUL.FTZ R37, R24, R31 ;  /* 0x0000001f18257220 */ /* 0x000fe20000410000 */
[----:B------:R-:W-:Y:S01]  /*13370*/  LOP3.LUT R11, R26, 0xffff0000, RZ, 0xc0, !PT ;  /* 0xffff00001a0b7812 */ /* 0x000fe200078ec0ff */
[----:B------:R-:W-:Y:S01]  /*13380*/  FFMA.FTZ R29, R8, R29, R27 ;  /* 0x0000001d081d7223 */ /* 0x000fe2000001001b */
[----:B------:R-:W-:Y:S01]  /*13390*/  LOP3.LUT R86, R86, 0xffff0000, RZ, 0xc0, !PT ;  /* 0xffff000056567812 */ /* 0x000fe200078ec0ff */
[-C--:B------:R-:W-:Y:S01]  /*133a0*/  FMUL.FTZ R24, R24, R25.reuse ;  /* 0x0000001918187220 */ /* 0x080fe20000410000 */
[----:B------:R-:W-:Y:S01]  /*133b0*/  FFMA.FTZ R37, R10, R25, -R37 ;  /* 0x000000190a257223 */ /* 0x000fe20000010825 */
[C---:B------:R-:W-:Y:S01]  /*133c0*/  FMUL.FTZ R25, R12.reuse, R11 ;  /* 0x0000000b0c197220 */ /* 0x040fe20000410000 */
[----:B------:R-:W-:Y:S01]  /*133d0*/  FMUL.FTZ R27, R12, R85 ;  /* 0x000000550c1b7220 */ /* 0x000fe20000410000 */
[C---:B------:R-:W-:Y:S01]  /*133e0*/  FMUL.FTZ R12, R13.reuse, R28 ;  /* 0x0000001c0d0c7220 */ /* 0x040fe20000410000 */
[----:B------:R-:W-:Y:S01]  /*133f0*/  FMUL.FTZ R13, R13, R86 ;  /* 0x000000560d0d7220 */ /* 0x000fe20000410000 */
[----:B------:R-:W-:-:S02]  /*13400*/  IMAD.U32 R21, R14, 0x10000, RZ ;  /* 0x000100000e157824 */ /* 0x000fc400078e00ff */
[----:B------:R-:W-:Y:S01]  /*13410*/  FFMA.FTZ R24, R10, R31, R24 ;  /* 0x0000001f0a187223 */ /* 0x000fe20000010018 */
[----:B------:R-:W-:Y:S02]  /*13420*/  IMAD.U32 R8, R30, 0x10000, RZ ;  /* 0x000100001e087824 */ /* 0x000fe400078e00ff */
[C---:B------:R-:W-:Y:S01]  /*13430*/  FFMA.FTZ R25, R4.reuse, R85, -R25 ;  /* 0x0000005504197223 */ /* 0x040fe20000010819 */
[----:B------:R-:W-:Y:S02]  /*13440*/  IMAD.U32 R0, R87, 0x10000, RZ ;  /* 0x0001000057007824 */ /* 0x000fe400078e00ff */
[----:B------:R-:W-:Y:S01]  /*13450*/  FFMA.FTZ R10, R4, R11, R27 ;  /* 0x0000000b040a7223 */ /* 0x000fe2000001001b */
[C---:B------:R-:W-:Y:S01]  /*13460*/  FFMA.FTZ R12, R5.reuse, R86, -R12 ;  /* 0x00000056050c7223 */ /* 0x040fe2000001080c */
[----:B------:R-:W-:Y:S01]  /*13470*/  FFMA.FTZ R28, R5, R28, R13 ;  /* 0x0000001c051c7223 */ /* 0x000fe2000001000d */
[----:B------:R-:W-:Y:S01]  /*13480*/  LOP3.LUT R14, R14, 0xffff0000, RZ, 0xc0, !PT ;  /* 0xffff00000e0e7812 */ /* 0x000fe200078ec0ff */
        /* <DEDUP_REMOVED lines=8> */
[----:B------:R-:W-:Y:S01]  /*13510*/  FMUL.FTZ R9, R14, R5 ;  /* 0x000000050e097220 */ /* 0x000fe20000410000 */
[----:B------:R-:W-:Y:S01]  /*13520*/  LOP3.LUT R88, R88, 0xffff0000, RZ, 0xc0, !PT ;  /* 0xffff000058587812 */ /* 0x000fe200078ec0ff */
[----:B------:R-:W-:Y:S01]  /*13530*/  FMUL.FTZ R14, R14, R87 ;  /* 0x000000570e0e7220 */ /* 0x000fe20000410000 */
[----:B------:R-:W-:Y:S01]  /*13540*/  F2FP.BF16.F32.PACK_AB R8, R10, R33 ;  /* 0x000000210a08723e */ /* 0x000fe200000010ff */
[C---:B------:R-:W-:Y:S01]  /*13550*/  FMUL.FTZ R4, R15.reuse, R84 ;  /* 0x000000540f047220 */ /* 0x040fe20000410000 */
[C---:B------:R-:W-:Y:S01]  /*13560*/  FFMA.FTZ R87, R6.reuse, R87, -R9 ;  /* 0x0000005706577223 */ /* 0x040fe20000010809 */
[-C--:B------:R-:W-:Y:S01]  /*13570*/  FMUL.FTZ R15, R15, R88.reuse ;  /* 0x000000580f0f7220 */ /* 0x080fe20000410000 */
[----:B------:R-:W-:Y:S01]  /*13580*/  FFMA.FTZ R11, R6, R5, R14 ;  /* 0x00000005060b7223 */ /* 0x000fe2000001000e */
[----:B------:R-:W-:Y:S01]  /*13590*/  FFMA.FTZ R88, R7, R88, -R4 ;  /* 0x0000005807587223 */ /* 0x000fe20000010804 */
[----:B------:R-:W-:Y:S01]  /*135a0*/  F2FP.BF16.F32.PACK_AB R4, R25, R32 ;  /* 0x000000201904723e */ /* 0x000fe200000010ff */
[----:B------:R-:W-:Y:S01]  /*135b0*/  FFMA.FTZ R15, R7, R84, R15 ;  /* 0x00000054070f7223 */ /* 0x000fe2000001000f */
[----:B------:R-:W-:-:S02]  /*135c0*/  F2FP.BF16.F32.PACK_AB R5, R12, R35 ;  /* 0x000000230c05723e */ /* 0x000fc400000010ff */
[----:B------:R-:W-:Y:S02]  /*135d0*/  F2FP.BF16.F32.PACK_AB R6, R87, R0 ;  /* 0x000000005706723e */ /* 0x000fe400000010ff */
[----:B------:R-:W-:Y:S02]  /*135e0*/  F2FP.BF16.F32.PACK_AB R10, R11, R20 ;  /* 0x000000140b0a723e */ /* 0x000fe400000010ff */
[----:B------:R-:W-:Y:S02]  /*135f0*/  F2FP.BF16.F32.PACK_AB R7, R88, R37 ;  /* 0x000000255807723e */ /* 0x000fe400000010ff */
[----:B------:R-:W-:Y:S02]  /*13600*/  F2FP.BF16.F32.PACK_AB R9, R28, R29 ;  /* 0x0000001d1c09723e */ /* 0x000fe400000010ff */
[----:B------:R-:W-:Y:S01]  /*13610*/  F2FP.BF16.F32.PACK_AB R11, R15, R24 ;  /* 0x000000180f0b723e */ /* 0x000fe200000010ff */
[----:B------:R2:W-:Y:S04]  /*13620*/  STS.128 [R34], R4 ;  /* 0x0000000422007388 */ /* 0x0005e80000000c00 */
[----:B------:R2:W-:Y:S02]  /*13630*/  STS.128 [R3+0x10400], R8 ;  /* 0x0104000803007388 */ /* 0x0005e40000000c00 */
.L_x_1899:
[----:B------:R-:W-:Y:S05]  /*13640*/  BSYNC B0 ;  /* 0x0000000000007941 */ /* 0x000fea0003800000 */
.L_x_1859:
[----:B------:R-:W-:Y:S01]  /*13650*/  @!PT LDS RZ, [RZ] ;  /* 0x00000000fffff984 */ /* 0x000fe20000000800 */
[----:B------:R-:W-:Y:S01]  /*13660*/  @!PT LDS RZ, [RZ] ;  /* 0x00000000fffff984 */ /* 0x000fe20000000800 */
[----:B------:R-:W-:Y:S01]  /*13670*/  @!PT LDS RZ, [RZ] ;  /* 0x00000000fffff984 */ /* 0x000fe20000000800 */
[----:B------:R-:W-:Y:S01]  /*13680*/  @!PT LDS RZ, [RZ] ;  /* 0x00000000fffff984 */ /* 0x000fe20000000800 */
[----:B------:R4:W-:Y:S06]  /*13690*/  MEMBAR.ALL.CTA ;  /* 0x0000000000007992 */ /* 0x0009ec0000008000 */
[----:B----4-:R-:W4:Y:S01]  /*136a0*/  FENCE.VIEW.ASYNC.S ;  /* 0x00000000000073c6 */ /* 0x010f220000000000 */
[----:B------:R-:W-:Y:S05]  /*136b0*/  WARPSYNC.ALL ;  /* 0x0000000000007948 */ /* 0x000fea0003800000 */
[----:B----4-:R-:W-:Y:S06]  /*136c0*/  BAR.SYNC.DEFER_BLOCKING 0xd, 0x100 ;  /* 0x0344000000007b1d */ /* 0x010fec0000010000 */
.L_x_1856:
[----:B------:R-:W4:Y:S02]  /*136d0*/  LDL R0, [R1+0x20] ;  /* 0x0000200001007983 */ /* 0x000f240000100800 */
[----:B----4-:R-:W-:-:S13]  /*136e0*/  R2UR UR4, R0 ;  /* 0x00000000000472ca */ /* 0x010fda00000e0000 */
[----:B------:R-:W-:-:S05]  /*136f0*/  IMAD.U32 R0, RZ, RZ, UR4 ;  /* 0x00000004ff007e24 */ /* 0x000fca000f8e00ff */
[----:B------:R-:W-:-:S13]  /*13700*/  ISETP.NE.AND P0, PT, R0, 0x3, PT ;  /* 0x000000030000780c */ /* 0x000fda0003f05270 */
[----:B------:R-:W-:Y:S05]  /*13710*/  @!P0 BRA `(.L_x_1934) ;  /* 0x0000000000048947 */ /* 0x000fea0003800000 */
[----:B------:R-:W-:Y:S01]  /*13720*/  BPT.TRAP 0x1 ;  /* 0x000000040000795c */ /* 0x000fe20000300000 */
.L_x_1934:
[----:B-123--:R-:W-:Y:S01]  /*13730*/  IMAD R5, R22, 0x8, R16 ;  /* 0x0000000816057824 */ /* 0x00efe200078e0210 */
[----:B------:R-:W-:-:S04]  /*13740*/  SHF.L.U32 R0, R219, 0x1f, RZ ;  /* 0x0000001fdb007819 */ /* 0x000fc800000006ff */
[----:B------:R1:W2:Y:S01]  /*13750*/  SYNCS.PHASECHK.TRANS64.TRYWAIT P2, [R5+URZ+0x30830], R0 ;  /* 0x03083000050075a7 */ /* 0x0002a2000804017f */
[----:B------:R-:W-:Y:S05]  /*13760*/  @!P0 BRA `(.L_x_1935) ;  /* 0x0000000000048947 */ /* 0x000fea0003800000 */
[----:B------:R-:W-:Y:S01]  /*13770*/  BPT.TRAP 0x1 ;  /* 0x000000040000795c */ /* 0x000fe20000300000 */
.L_x_1935:
[----:B0-----:R-:W0:Y:S02]  /*13780*/  S2R R3, SR_TID.X ;  /* 0x0000000000037919 */ /* 0x001e240000002100 */
[----:B0-----:R-:W-:-:S04]  /*13790*/  LOP3.LUT R3, R3, 0x7f, RZ, 0xc0, !PT ;  /* 0x0000007f03037812 */ /* 0x001fc800078ec0ff */
[----:B------:R-:W-:Y:S01]  /*137a0*/  ISETP.NE.AND P1, PT, R3, RZ, PT ;  /* 0x000000ff0300720c */ /* 0x000fe20003f25270 */
[----:B--2---:R-:W-:-:S12]  /*137b0*/  @P2 BRA `(.L_x_1936) ;  /* 0x0000000000082947 */ /* 0x004fd80003800000 */
[----:B------:R-:W0:Y:S02]  /*137c0*/  SYNCS.PHASECHK.TRANS64.TRYWAIT P2, [R5+URZ+0x30830], R0 ;  /* 0x03083000050075a7 */ /* 0x000e24000804017f */
[----:B0-----:R-:W-:Y:S05]  /*137d0*/  @!P2 BRA `(.L_x_1937) ;  /* 0x0000018800c4a947 */ /* 0x001fea0003800000 */
.L_x_1936:
[----:B------:R-:W-:Y:S05]  /*137e0*/  WARPSYNC.ALL ;  /* 0x0000000000007948 */ /* 0x000fea0003800000 */
[----:B01----:R-:W-:Y:S01]  /*137f0*/  VIADD R0, R16, 0x20400 ;  /* 0x0002040010007836 */ /* 0x003fe20000000000 */
[----:B------:R-:W-:Y:S01]  /*13800*/  LOP3.LUT R6, R2, 0x10000, RZ, 0xfc, !PT ;  /* 0x0001000002067812 */ /* 0x000fe200078efcff */
[----:B------:R-:W-:Y:S02]  /*13810*/  IMAD.MOV.U32 R7, RZ, RZ, 0x40000040 ;  /* 0x40000040ff077424 */ /* 0x000fe400078e00ff */
[----:B------:R-:W-:Y:S01]  /*13820*/  IMAD.MOV.U32 R3, RZ, RZ, 0x40000040 ;  /* 0x40000040ff037424 */ /* 0x000fe200078e00ff */
[----:B------:R-:W-:Y:S01]  /*13830*/  SHF.R.U32.HI R0, RZ, 0x4, R0 ;  /* 0x00000004ff007819 */ /* 0x000fe20000011600 */
[----:B-----5:R-:W-:Y:S01]  /*13840*/  WARPGROUP.ARRIVE ;  /* 0x00000000000079c5 */ /* 0x020fe20000000000 */
[----:B------:R-:W-:Y:S01]  /*13850*/  IMAD.MOV.U32 R225, RZ, RZ, 0x40000040 ;  /* 0x40000040ffe17424 */ /* 0x000fe200078e00ff */
[----:B------:R-:W0:Y:S01]  /*13860*/  LDC.64 R56, c[0x0][0x9e0] ;  /* 0x00027800ff387b82 */ /* 0x000e220000000a00 */
[----:B------:R-:W-:-:S04]  /*13870*/  LOP3.LUT R0, R0, 0x3fff, RZ, 0xc0, !PT ;  /* 0x00003fff00007812 */ /* 0x000fc800078ec0ff */
[----:B------:R-:W-:Y:S02]  /*13880*/  LOP3.LUT R4, R0, 0x10000, RZ, 0xfc, !PT ;  /* 0x0001000000047812 */ /* 0x000fe400078efcff */
[C---:B------:R-:W-:Y:S01]  /*13890*/  R2UR UR4, R6.reuse ;  /* 0x00000000060472ca */ /* 0x040fe200000e0000 */
[----:B------:R-:W-:Y:S01]  /*138a0*/  VIADD R224, R6, 0x2 ;  /* 0x0000000206e07836 */ /* 0x000fe20000000000 */
[----:B------:R-:W-:Y:S01]  /*138b0*/  R2UR UR5, R7 ;  /* 0x00000000070572ca */ /* 0x000fe200000e0000 */
[----:B------:R-:W-:Y:S01]  /*138c0*/  IMAD R2, R22, 0x800, R4 ;  /* 0x0000080016027824 */ /* 0x000fe200078e0204 */
[----:B------:R-:W-:Y:S01]  /*138d0*/  R2UR UR7, R3 ;  /* 0x00000000030772ca */ /* 0x000fe200000e0000 */
[----:B------:R-:W-:Y:S01]  /*138e0*/  IMAD.MOV.U32 R9, RZ, RZ, 0x40000040 ;  /* 0x40000040ff097424 */ /* 0x000fe200078e00ff */
[----:B------:R1:W-:Y:S01]  /*138f0*/  STL [R1], R4 ;  /* 0x0000000401007387 */ /* 0x0003e20000100800 */
[----:B------:R-:W-:Y:S01]  /*13900*/  VIADD R222, R6, 0x4 ;  /* 0x0000000406de7836 */ /* 0x000fe20000000000 */
[C---:B------:R-:W-:Y:S01]  /*13910*/  R2UR UR6, R2.reuse ;  /* 0x00000000020672ca */ /* 0x040fe200000e0000 */
[----:B------:R-:W-:Y:S01]  /*13920*/  VIADD R8, R2, 0x2 ;  /* 0x0000000202087836 */ /* 0x000fe20000000000 */
[----:B------:R-:W2:Y:S01]  /*13930*/  LDL R79, [R1+0x14] ;  /* 0x00001400014f7983 */ /* 0x000ea20000100800 */
[----:B------:R-:W-:Y:S01]  /*13940*/  IMAD.MOV.U32 R223, RZ, RZ, 0x40000040 ;  /* 0x40000040ffdf7424 */ /* 0x000fe200078e00ff */
[----:B------:R-:W3:Y:S01]  /*13950*/  LDC R0, c[0x0][0x448] ;  /* 0x00011200ff007b82 */ /* 0x000ee20000000800 */
[----:B------:R-:W-:-:S02]  /*13960*/  VIADD R216, R6, 0x6 ;  /* 0x0000000606d87836 */ /* 0x000fc40000000000 */
[----:B------:R-:W-:Y:S01]  /*13970*/  IMAD.MOV.U32 R217, RZ, RZ, 0x40000040 ;  /* 0x40000040ffd97424 */ /* 0x000fe200078e00ff */
[----:B-1----:R-:W2:Y:S05]  /*13980*/  LDL R4, [R1+0x34] ;  /* 0x0000340001047983 */ /* 0x002eaa0000100800 */
[----:B------:R-:W-:Y:S01]  /*13990*/  HGMMA.64x64x16.F32.BF16 R24, gdesc[UR4], RZ, !UPT, gsb0 ;  /* 0x00e00000041879f0 */ /* 0x000fe2000c0018ff */
[----:B------:R-:W-:Y:S02]  /*139a0*/  R2UR UR4, R224 ;  /* 0x00000000e00472ca */ /* 0x000fe400000e0000 */
[----:B------:R-:W-:Y:S02]  /*139b0*/  R2UR UR5, R225 ;  /* 0x00000000e10572ca */ /* 0x000fe400000e0000 */
[----:B------:R-:W-:-:S02]  /*139c0*/  R2UR UR6, R8 ;  /* 0x00000000080672ca */ /* 0x000fc400000e0000 */
[----:B------:R-:W-:Y:S01]  /*139d0*/  R2UR UR7, R9 ;  /* 0x00000000090772ca */ /* 0x000fe200000e0000 */
[----:B------:R-:W-:Y:S02]  /*139e0*/  WARPGROUP.DEPBAR.LE gsb0, 0x0 ;  /* 0x00008000000079c5 */ /* 0x000fe40000010000 */
[----:B------:R-:W-:-:S10]  /*139f0*/  WARPGROUP.ARRIVE ;  /* 0x00000000000079c5 */ /* 0x000fd40000000000 */
[----:B------:R-:W-:Y:S01]  /*13a00*/  HGMMA.64x64x16.F32.BF16 R24, gdesc[UR4], R24, gsb0 ;  /* 0x00e00000041879f0 */ /* 0x000fe20008001818 */
[----:B------:R-:W-:Y:S02]  /*13a10*/  VIADD R8, R2, 0x4 ;  /* 0x0000000402087836 */ /* 0x000fe40000000000 */
[----:B------:R-:W-:Y:S01]  /*13a20*/  IMAD.MOV.U32 R9, RZ, RZ, 0x40000040 ;  /* 0x40000040ff097424 */ /* 0x000fe200078e00ff */
[----:B------:R-:W-:Y:S02]  /*13a30*/  R2UR UR4, R222 ;  /* 0x00000000de0472ca */ /* 0x000fe400000e0000 */
[----:B------:R-:W-:Y:S02]  /*13a40*/  R2UR UR5, R223 ;  /* 0x00000000df0572ca */ /* 0x000fe400000e0000 */
[----:B------:R-:W-:Y:S02]  /*13a50*/  R2UR UR6, R8 ;  /* 0x00000000080672ca */ /* 0x000fe400000e0000 */
[----:B------:R-:W-:Y:S01]  /*13a60*/  R2UR UR7, R9 ;  /* 0x00000000090772ca */ /* 0x000fe200000e0000 */
[----:B------:R-:W-:-:S02]  /*13a70*/  WARPGROUP.DEPBAR.LE gsb0, 0x0 ;  /* 0x00008000000079c5 */ /* 0x000fc40000010000 */
        /* <DEDUP_REMOVED lines=12> */
[----:B------:R-:W-:Y:S02]  /*13b40*/  VIADD R8, R2, 0x200 ;  /* 0x0000020002087836 */ /* 0x000fe40000000000 */
[----:B------:R-:W-:Y:S02]  /*13b50*/  IMAD.MOV.U32 R215, RZ, RZ, 0x40000040 ;  /* 0x40000040ffd77424 */ /* 0x000fe400078e00ff */
[----:B------:R-:W-:Y:S01]  /*13b60*/  IMAD.MOV.U32 R9, RZ, RZ, 0x40000040 ;  /* 0x40000040ff097424 */ /* 0x000fe200078e00ff */
[----:B------:R-:W-:Y:S02]  /*13b70*/  R2UR UR4, R214 ;  /* 0x00000000d60472ca */ /* 0x000fe400000e0000 */
[----:B------:R-:W-:-:S02]  /*13b80*/  R2UR UR5, R215 ;  /* 0x00000000d70572ca */ /* 0x000fc400000e0000 */
[----:B------:R-:W-:Y:S02]  /*13b90*/  R2UR UR6, R8 ;  /* 0x00000000080672ca */ /* 0x000fe400000e0000 */
[----:B------:R-:W-:Y:S01]  /*13ba0*/  R2UR UR7, R9 ;  /* 0x00000000090772ca */ /* 0x000fe200000e0000 */
[----:B------:R-:W-:Y:S02]  /*13bb0*/  WARPGROUP.DEPBAR.LE gsb0, 0x0 ;  /* 0x00008000000079c5 */ /* 0x000fe40000010000 */
        /* <DEDUP_REMOVED lines=119> */
[----:B------:R-:W-:Y:S02]  /*14330*/  R2UR UR5, R9 ;  /* 0x00000000090572ca */ /* 0x000fe400000e0000 */
[----:B---3--:R-:W-:-:S13]  /*14340*/  ISETP.NE.AND P2, PT, R0, 0x1, PT ;  /* 0x000000010000780c */ /* 0x008fda0003f45270 */
[----:B------:R-:W1:Y:S08]  /*14350*/  @P2 LDC R3, c[0x0][0x44c] ;  /* 0x00011300ff032b82 */ /* 0x000e700000000800 */
[----:B------:R-:W3:Y:S01]  /*14360*/  @P2 LDC R59, c[0x0][0x450] ;  /* 0x00011400ff3b2b82 */ /* 0x000ee20000000800 */
[----:B------:R-:W-:Y:S02]  /*14370*/  WARPGROUP.DEPBAR.LE gsb0, 0x0 ;  /* 0x00008000000079c5 */ /* 0x000fe40000010000 */
[----:B------:R-:W-:-:S06]  /*14380*/  WARPGROUP.ARRIVE ;  /* 0x00000000000079c5 */ /* 0x000fcc0000000000 */
[----:B------:R-:W-:Y:S01]  /*14390*/  HGMMA.64x64x16.F32.BF16 R24, gdesc[UR4], R24, gsb0 ;  /* 0x00e00000041879f0 */ /* 0x000fe20008001818 */
[----:B--2---:R-:W-:Y:S01]  /*143a0*/  IMAD.IADD R0, R4, 0x1, R79 ;  /* 0x0000000104007824 */ /* 0x004fe200078e024f */
[----:B------:R-:W-:-:S03]  /*143b0*/  ULDC UR4, c[0x0][0x9dc] ;  /* 0x0002770000047ab9 */ /* 0x000fc60000000800 */
[----:B-1----:R-:W-:-:S04]  /*143c0*/  @P2 IMAD.HI.U32 R2, R0, R3, RZ ;  /* 0x0000000300022227 */ /* 0x002fc800078e00ff */
[----:B------:R-:W-:Y:S01]  /*143d0*/  IMAD.MOV.U32 R3, RZ, RZ, R0 ;  /* 0x000000ffff037224 */ /* 0x000fe200078e0000 */
[----:B---3--:R-:W-:Y:S01]  /*143e0*/  @P2 SHF.R.U32.HI R3, RZ, R59, R2 ;  /* 0x0000003bff032219 */ /* 0x008fe20000011602 */
[----:B------:R-:W-:-:S04]  /*143f0*/  IMAD.MOV.U32 R2, RZ, RZ, -0x40 ;  /* 0xffffffc0ff027424 */ /* 0x000fc800078e00ff */
[----:B------:R-:W1:Y:S01]  /*14400*/  SHFL.IDX PT, R58, R3, RZ, 0x1c1f ;  /* 0x001c1fff033a7589 */ /* 0x000e6200000e0000 */
[----:B------:R-:W-:Y:S02]  /*14410*/  IMAD R66, R23, R2, 0x40 ;  /* 0x0000004017427424 */ /* 0x000fe400078e0202 */
[----:B------:R-:W-:Y:S02]  /*14420*/  @!P1 VIADD R0, R5, 0x30840 ;  /* 0x0003084005009836 */ /* 0x000fe40000000000 */
[----:B------:R-:W-:Y:S01]  /*14430*/  VIADD R2, R66, 0x1 ;  /* 0x0000000142027836 */ /* 0x000fe20000000000 */
[----:B0-----:R-:W-:Y:S01]  /*14440*/  ISETP.GE.AND P3, PT, R57, 0x1, PT ;  /* 0x000000013900780c */ /* 0x001fe20003f66270 */
[----:B------:R-:W-:Y:S01]  /*14450*/  IMAD.U32 R232, RZ, RZ, UR4 ;  /* 0x00000004ffe87e24 */ /* 0x000fe2000f8e00ff */
[----:B------:R-:W-:Y:S01]  /*14460*/  @!P1 PRMT R0, RZ, 0x654, R0 ;  /* 0x00000654ff009816 */ /* 0x000fe20000000000 */
[----:B------:R-:W-:-:S03]  /*14470*/  IMAD R2, R229, -0x2, R2 ;  /* 0xfffffffee5027824 */ /* 0x000fc600078e0202 */
[----:B------:R-:W-:Y:S02]  /*14480*/  LOP3.LUT R4, RZ, R232, RZ, 0x33, !PT ;  /* 0x000000e8ff047212 */ /* 0x000fe400078e33ff */
[----:B------:R-:W-:-:S05]  /*14490*/  IADD3 R5, -R220, R2, R221 ;  /* 0x00000002dc057210 */ /* 0x000fca0007ffe1dd */
[C---:B------:R-:W-:Y:S02]  /*144a0*/  IMAD.IADD R63, R5.reuse, 0x1, R56 ;  /* 0x00000001053f7824 */ /* 0x040fe400078e0238 */
[----:B------:R-:W-:Y:S01]  /*144b0*/  IMAD.IADD R65, R5, 0x1, R4 ;  /* 0x0000000105417824 */ /* 0x000fe200078e0204 */
[----:B------:R-:W-:-:S03]  /*144c0*/  LEA R61, R23, 0xffffffc0, 0x6 ;  /* 0xffffffc0173d7811 */ /* 0x000fc600078e30ff */
[----:B-1----:R-:W-:Y:S01]  /*144d0*/  IMAD.IADD R5, R65, 0x1, R58 ;  /* 0x0000000141057824 */ /* 0x002fe200078e023a */
[----:B------:R-:W-:Y:S02]  /*144e0*/  WARPGROUP.DEPBAR.LE gsb0, 0x0 ;  /* 0x00008000000079c5 */ /* 0x000fe40000010000 */
[----:B------:R0:W-:Y:S02]  /*144f0*/  @!P1 SYNCS.ARRIVE.TRANS64.RED.A1T0 RZ, [R0+URZ], RZ ;  /* 0x000000ff00ff99a7 */ /* 0x0001e4000810043f */
[----:B0-----:R-:W-:-:S04]  /*14500*/  IMAD.IADD R0, R221, 0x1, R66 ;  /* 0x00000001dd007824 */ /* 0x001fc800078e0242 */
[----:B------:R-:W-:-:S05]  /*14510*/  IMAD R74, R229, -0x2, R0 ;  /* 0xfffffffee54a7824 */ /* 0x000fca00078e0200 */
[----:B------:R-:W-:Y:S01]  /*14520*/  VIADDMNMX R0, R58, R63, R74, PT ;  /* 0x0000003f3a007246 */ /* 0x000fe2000380014a */
[----:B------:R-:W-:Y:S06]  /*14530*/  @!P3 BRA `(.L_x_1938) ;  /* 0x000000000050b947 */ /* 0x000fec0003800000 */
[----:B------:R-:W-:Y:S01]  /*14540*/  IADD3 R2, -R220, R221, R58 ;  /* 0x000000dddc027210 */ /* 0x000fe20007ffe13a */
[----:B------:R-:W-:Y:S03]  /*14550*/  BSSY B0, `(.L_x_1939) ;  /* 0x000000e000007945 */ /* 0x000fe60003800000 */
        /* <DEDUP_REMOVED lines=9> */
.L_x_1940:
[----:B------:R-:W-:-:S13]  /*145f0*/  ISETP.NE.AND P4, PT, R57, 0x1, PT ;  /* 0x000000013900780c */ /* 0x000fda0003f85270 */
[----:B------:R-:W0:Y:S02]  /*14600*/  @P4 LDC.64 R58, c[0x0][0x9e8] ;  /* 0x00027a00ff3a4b82 */ /* 0x000e240000000a00 */
[----:B0-----:R-:W-:-:S05]  /*14610*/  @P4 IMAD.HI.U32 R4, R2, R58, RZ ;  /* 0x0000003a02044227 */ /* 0x001fca00078e00ff */
[----:B------:R-:W-:-:S07]  /*14620*/  @P4 SHF.R.U32.HI R2, RZ, R59, R4 ;  /* 0x0000003bff024219 */ /* 0x000fce0000011604 */
.L_x_1941:
[----:B------:R-:W-:Y:S05]  /*14630*/  BSYNC B0 ;  /* 0x0000000000007941 */ /* 0x000fea0003800000 */
.L_x_1939:
[----:B------:R-:W-:-:S04]  /*14640*/  IMAD R2, R2, R57, -R61 ;  /* 0x0000003902027224 */ /* 0x000fc800078e0a3d */
[----:B------:R-:W-:-:S05]  /*14650*/  IMAD R2, R229, -0x2, R2 ;  /* 0xfffffffee5027824 */ /* 0x000fca00078e0202 */
[----:B------:R-:W-:Y:S02]  /*14660*/  VIMNMX R5, R5, R2, !PT ;  /* 0x0000000205057248 */ /* 0x000fe40007fe0100 */
[----:B------:R-:W-:-:S07]  /*14670*/  VIADDMNMX R0, R2, R57, R0, PT ;  /* 0x0000003902007246 */ /* 0x000fce0003800100 */
.L_x_1938:
[C---:B------:R-:W-:Y:S02]  /*14680*/  ISETP.GE.AND P4, PT, R66.reuse, 0x2, PT ;  /* 0x000000024200780c */ /* 0x040fe40003f86270 */
[----:B------:R-:W-:Y:S02]  /*14690*/  ISETP.GE.AND P6, PT, R66, 0x9, PT ;  /* 0x000000094200780c */ /* 0x000fe40003fc6270 */
[----:B------:R-:W-:Y:S02]  /*146a0*/  ISETP.GT.AND P5, PT, R5, 0x1, !P4 ;  /* 0x000000010500780c */ /* 0x000fe400067a4270 */
[----:B------:R-:W-:Y:S02]  /*146b0*/  P2R R59, PR, RZ, 0x40 ;  /* 0x00000040ff3b7803 */ /* 0x000fe40000000000 */
[----:B------:R-:W-:-:S04]  /*146c0*/  ISETP.LT.OR P5, PT, R0, 0x2, P5 ;  /* 0x000000020000780c */ /* 0x000fc80002fa1670 */
[----:B------:R-:W-:Y:S02]  /*146d0*/  FSEL R80, R25, -INF , !P5 ;  /* 0xff80000019507808 */ /* 0x000fe40006800000 */
[----:B------:R-:W-:Y:S02]  /*146e0*/  ISETP.GT.AND P5, PT, R5, 0x8, !P6 ;  /* 0x000000080500780c */ /* 0x000fe400077a4270 */
[----:B------:R-:W-:Y:S02]  /*146f0*/  ISETP.GE.AND P6, PT, R66, 0xa, PT ;  /* 0x0000000a4200780c */ /* 0x000fe40003fc6270 */
[----:B------:R-:W-:Y:S02]  /*14700*/  ISETP.LT.OR P5, PT, R0, 0x9, P5 ;  /* 0x000000090000780c */ /* 0x000fe40002fa1670 */
[----:B------:R-:W-:Y:S02]  /*14710*/  P2R R67, PR, RZ, 0x40 ;  /* 0x00000040ff437803 */ /* 0x000fe40000000000 */
[----:B------:R-:W-:-:S02]  /*14720*/  FSEL R82, R28, -INF , !P5 ;  /* 0xff8000001c527808 */ /* 0x000fc40006800000 */
[----:B------:R-:W-:Y:S02]  /*14730*/  ISETP.GT.AND P5, PT, R5, 0x9, !P6 ;  /* 0x000000090500780c */ /* 0x000fe400077a4270 */
[----:B------:R-:W-:Y:S02]  /*14740*/  ISETP.GE.AND P6, PT, R66, 0x11, PT ;  /* 0x000000114200780c */ /* 0x000fe40003fc6270 */
[----:B------:R-:W-:Y:S02]  /*14750*/  ISETP.LT.OR P5, PT, R0, 0xa, P5 ;  /* 0x0000000a0000780c */ /* 0x000fe40002fa1670 */
[----:B------:R-:W-:Y:S02]  /*14760*/  P2R R69, PR, RZ, 0x40 ;  /* 0x00000040ff457803 */ /* 0x000fe40000000000 */
[----:B------:R-:W-:Y:S02]  /*14770*/  FSEL R64, R29, -INF , !P5 ;  /* 0xff8000001d407808 */ /* 0x000fe40006800000 */
[----:B------:R-:W-:-:S02]  /*14780*/  ISETP.GT.AND P5, PT, R5, 0x10, !P6 ;  /* 0x000000100500780c */ /* 0x000fc400077a4270 */
[----:B------:R-:W-:Y:S02]  /*14790*/  ISETP.GE.AND P6, PT, R66, 0x12, PT ;  /* 0x000000124200780c */ /* 0x000fe40003fc6270 */
[----:B------:R-:W-:Y:S02]  /*147a0*/  ISETP.LT.OR P5, PT, R0, 0x11, P5 ;  /* 0x000000110000780c */ /* 0x000fe40002fa1670 */
[----:B------:R-:W-:Y:S02]  /*147b0*/  P2R R70, PR, RZ, 0x40 ;  /* 0x00000040ff467803 */ /* 0x000fe40000000000 */
[----:B------:R-:W-:Y:S02]  /*147c0*/  FSEL R62, R32, -INF , !P5 ;  /* 0xff800000203e7808 */ /* 0x000fe40006800000 */
[----:B------:R-:W-:Y:S02]  /*147d0*/  ISETP.GT.AND P5, PT, R5, 0x11, !P6 ;  /* 0x000000110500780c */ /* 0x000fe400077a4270 */
[----:B------:R-:W-:-:S02]  /*147e0*/  ISETP.GE.AND P6, PT, R66, 0x19, PT ;  /* 0x000000194200780c */ /* 0x000fc40003fc6270 */
[----:B------:R-:W-:Y:S02]  /*147f0*/  ISETP.LT.OR P5, PT, R0, 0x12, P5 ;  /* 0x000000120000780c */ /* 0x000fe40002fa1670 */
[----:B------:R-:W-:Y:S02]  /*14800*/  P2R R71, PR, RZ, 0x40 ;  /* 0x00000040ff477803 */ /* 0x000fe40000000000 */
[----:B------:R-:W-:Y:S02]  /*14810*/  FSEL R60, R33, -INF , !P5 ;  /* 0xff800000213c7808 */ /* 0x000fe40006800000 */
[----:B------:R-:W-:Y:S02]  /*14820*/  ISETP.GT.AND P5, PT, R5, 0x18, !P6 ;  /* 0x000000180500780c */ /* 0x000fe400077a4270 */
[----:B------:R-:W-:Y:S02]  /*14830*/  ISETP.GE.AND P6, PT, R66, 0x1a, PT ;  /* 0x0000001a4200780c */ /* 0x000fe40003fc6270 */
[----:B------:R-:W-:-:S02]  /*14840*/  ISETP.LT.OR P5, PT, R0, 0x19, P5 ;  /* 0x000000190000780c */ /* 0x000fc40002fa1670 */
[----:B------:R-:W-:Y:S02]  /*14850*/  P2R R72, PR, RZ, 0x40 ;  /* 0x00000040ff487803 */ /* 0x000fe40000000000 */
[----:B------:R-:W-:Y:S02]  /*14860*/  FSEL R58, R36, -INF , !P5 ;  /* 0xff800000243a7808 */ /* 0x000fe40006800000 */
[----:B------:R-:W-:Y:S02]  /*14870*/  ISETP.GT.AND P5, PT, R5, 0x19, !P6 ;  /* 0x000000190500780c */ /* 0x000fe400077a4270 */
[----:B------:R-:W-:Y:S02]  /*14880*/  ISETP.GE.AND P6, PT, R66, 0x21, PT ;  /* 0x000000214200780c */ /* 0x000fe40003fc6270 */
[----:B------:R-:W-:-:S04]  /*14890*/  ISETP.LT.OR P5, PT, R0, 0x1a, P5 ;  /* 0x0000001a0000780c */ /* 0x000fc80002fa1670 */
        /* <DEDUP_REMOVED lines=41> */
[----:B------:R-:W-:-:S04]  /*14b30*/  ISETP.GT.AND P6, PT, R5, 0x39, !P6 ;  /* 0x000000390500780c */ /* 0x000fc800077c4270 */
[----:B------:R-:W-:Y:S02]  /*14b40*/  ISETP.LT.OR P6, PT, R0, 0x3a, P6 ;  /* 0x0000003a0000780c */ /* 0x000fe400037c1670 */
[----:B------:R-:W0:Y:S02]  /*14b50*/  SHFL.IDX PT, R0, R3, 0x1, 0x1c1f ;  /* 0x003c1f0003007f89 */ /* 0x000e2400000e0000 */
[----:B------:R-:W-:Y:S02]  /*14b60*/  FSEL R24, R53, -INF , !P6 ;  /* 0xff80000035187808 */ /* 0x000fe40007000000 */
[----:B0-----:R-:W-:Y:S01]  /*14b70*/  VIADDMNMX R74, R0, R63, R74, PT ;  /* 0x0000003f004a7246 */ /* 0x001fe2000380014a */
[----:B------:R-:W-:Y:S01]  /*14b80*/  IMAD.IADD R25, R65, 0x1, R0 ;  /* 0x0000000141197824 */ /* 0x000fe200078e0200 */
        /* <DEDUP_REMOVED lines=12> */
.L_x_1944:
[----:B------:R-:W-:-:S13]  /*14c50*/  ISETP.NE.AND P6, PT, R57, 0x1, PT ;  /* 0x000000013900780c */ /* 0x000fda0003fc5270 */
[----:B------:R-:W0:Y:S02]  /*14c60*/  @P6 LDC.64 R32, c[0x0][0x9e8] ;  /* 0x00027a00ff206b82 */ /* 0x000e240000000a00 */
[----:B0-----:R-:W-:-:S05]  /*14c70*/  @P6 IMAD.HI.U32 R32, R0, R32, RZ ;  /* 0x0000002000206227 */ /* 0x001fca00078e00ff */
[----:B------:R-:W-:-:S07]  /*14c80*/  @P6 SHF.R.U32.HI R0, RZ, R33, R32 ;  /* 0x00000021ff006219 */ /* 0x000fce0000011620 */
.L_x_1945:
[----:B------:R-:W-:Y:S05]  /*14c90*/  BSYNC B0 ;  /* 0x0000000000007941 */ /* 0x000fea0003800000 */
.L_x_1943:
[----:B------:R-:W-:-:S04]  /*14ca0*/  IMAD R0, R0, R57, -R61 ;  /* 0x0000003900007224 */ /* 0x000fc800078e0a3d */
[----:B------:R-:W-:-:S05]  /*14cb0*/  IMAD R0, R229, -0x2, R0 ;  /* 0xfffffffee5007824 */ /* 0x000fca00078e0200 */
[----:B------:R-:W-:Y:S02]  /*14cc0*/  VIMNMX R25, R25, R0, !PT ;  /* 0x0000000019197248 */ /* 0x000fe40007fe0100 */
[----:B------:R-:W-:-:S07]  /*14cd0*/  VIADDMNMX R74, R0, R57, R74, PT ;  /* 0x00000039004a7246 */ /* 0x000fce000380014a */
.L_x_1942:
[----:B------:R-:W-:Y:S01]  /*14ce0*/  ISETP.GT.AND P4, PT, R25, 0x1, !P4 ;  /* 0x000000011900780c */ /* 0x000fe20006784270 */
[----:B------:R-:W-:Y:S01]  /*14cf0*/  ULDC UR4, c[0x0][0x988] ;  /* 0x0002620000047ab9 */ /* 0x000fe20000000800 */
[----:B------:R-:W-:Y:S01]  /*14d00*/  ISETP.NE.AND P6, PT, R59, RZ, PT ;  /* 0x000000ff3b00720c */ /* 0x000fe20003fc5270 */
[----:B------:R-:W-:Y:S01]  /*14d10*/  VIADD R23, R23, 0xfffffffe ;  /* 0xfffffffe17177836 */ /* 0x000fe20000000000 */
[----:B------:R-:W-:Y:S02]  /*14d20*/  ISETP.LT.OR P4, PT, R74, 0x2, P4 ;  /* 0x000000024a00780c */ /* 0x000fe40002781670 */
[----:B------:R-:W-:Y:S02]  /*14d30*/  FMNMX.FTZ R3, R78, R80, !PT ;  /* 0x000000504e037209 */ /* 0x000fe40007810000 */
[----:B------:R-:W-:Y:S02]  /*14d40*/  FSEL R32, R27, -INF , !P4 ;  /* 0xff8000001b207808 */ /* 0x000fe40006000000 */
        /* <DEDUP_REMOVED lines=20> */
[----:B------:R-:W-:Y:S02]  /*14e90*/  FMNMX.FTZ R3, R44, R3, !PT ;  /* 0x000000032c037209 */ /* 0x000fe40007810000 */
[----:B------:R-:W-:Y:S02]  /*14ea0*/  ISETP.GT.AND P4, PT, R25, 0x11, !P4 ;  /* 0x000000111900780c */ /* 0x000fe40006784270 */
[----:B------:R-:W-:Y:S02]  /*14eb0*/  FMNMX.FTZ R3, R4, R3, !PT ;  /* 0x0000000304037209 */ /* 0x000fe40007810000 */
[----:B------:R-:W-:Y:S02]  /*14ec0*/  ISETP.LT.OR P4, PT, R74, 0x12, P4 ;  /* 0x000000124a00780c */ /* 0x000fe40002781670 */
[----:B------:R-:W-:-:S02]  /*14ed0*/  FMNMX.FTZ R3, R48, R3, !PT ;  /* 0x0000000330037209 */ /* 0x000fc40007810000 */
[----:B------:R-:W-:Y:S02]  /*14ee0*/  FSEL R70, R35, -INF , !P4 ;  /* 0xff80000023467808 */ /* 0x000fe40006000000 */
[----:B------:R-:W-:Y:S02]  /*14ef0*/  ISETP.NE.AND P4, PT, R71, RZ, PT ;  /* 0x000000ff4700720c */ /* 0x000fe40003f85270 */
[----:B------:R-:W-:Y:S02]  /*14f00*/  FMNMX.FTZ R3, R2, R3, !PT ;  /* 0x0000000302037209 */ /* 0x000fe40007810000 */
[----:B------:R-:W-:Y:S02]  /*14f10*/  ISETP.GT.AND P4, PT, R25, 0x18, !P4 ;  /* 0x000000181900780c */ /* 0x000fe40006784270 */
[----:B------:R-:W-:Y:S02]  /*14f20*/  FMNMX.FTZ R3, R52, R3, !PT ;  /* 0x0000000334037209 */ /* 0x000fe40007810000 */
[----:B------:R-:W-:-:S02]  /*14f30*/  ISETP.LT.OR P4, PT, R74, 0x19, P4 ;  /* 0x000000194a00780c */ /* 0x000fc40002781670 */
[----:B------:R-:W-:Y:S02]  /*14f40*/  ISETP.NE.AND P6, PT, R29, RZ, PT ;  /* 0x000000ff1d00720c */ /* 0x000fe40003fc5270 */
[----:B------:R-:W-:Y:S02]  /*14f50*/  FSEL R38, R38, -INF , !P4 ;  /* 0xff80000026267808 */ /* 0x000fe40006000000 */
[----:B------:R-:W-:Y:S02]  /*14f60*/  ISETP.NE.AND P4, PT, R72, RZ, PT ;  /* 0x000000ff4800720c */ /* 0x000fe40003f85270 */
[----:B------:R-:W-:Y:S01]  /*14f70*/  FMNMX.FTZ R29, R24, R3, !PT ;  /* 0x00000003181d7209 */ /* 0x000fe20007810000 */
[----:B------:R-:W-:Y:S01]  /*14f80*/  IMAD.U32 R3, RZ, RZ, UR4 ;  /* 0x00000004ff037e24 */ /* 0x000fe2000f8e00ff */
[C---:B------:R-:W-:Y:S02]  /*14f90*/  ISETP.GT.AND P4, PT, R25.reuse, 0x19, !P4 ;  /* 0x000000191900780c */ /* 0x040fe40006784270 */
[----:B------:R-:W-:Y:S01]  /*14fa0*/  ISETP.GT.AND P5, PT, R25, 0x38, !P5 ;  /* 0x000000381900780c */ /* 0x000fe20006fa4270 */
[----:B------:R-:W0:Y:S01]  /*14fb0*/  SHFL.BFLY PT, R76, R29, 0x2, 0x1f ;  /* 0x0c401f001d4c7f89 */ /* 0x000e2200000e0000 */
[----:B------:R-:W-:-:S02]  /*14fc0*/  ISETP.LT.OR P4, PT, R74, 0x1a, P4 ;  /* 0x0000001a4a00780c */ /* 0x000fc40002781670 */
[----:B------:R-:W-:Y:S02]  /*14fd0*/  ISETP.LT.OR P5, PT, R74, 0x39, P5 ;  /* 0x000000394a00780c */ /* 0x000fe40002fa1670 */
[----:B------:R-:W-:Y:S02]  /*14fe0*/  FSEL R72, R39, -INF , !P4 ;  /* 0xff80000027487808 */ /* 0x000fe40006000000 */
[----:B------:R-:W-:Y:S02]  /*14ff0*/  ISETP.NE.AND P4, PT, R37, RZ, PT ;  /* 0x000000ff2500720c */ /* 0x000fe40003f85270 */
[----:B------:R-:W-:Y:S02]  /*15000*/  FSEL R54, R54, -INF , !P5 ;  /* 0xff80000036367808 */ /* 0x000fe40006800000 */
[----:B------:R-:W-:-:S04]  /*15010*/  ISETP.GT.AND P4, PT, R25, 0x20, !P4 ;  /* 0x000000201900780c */ /* 0x000fc80006784270 */
[----:B------:R-:W-:-:S04]  /*15020*/  ISETP.LT.OR P4, PT, R74, 0x21, P4 ;  /* 0x000000214a00780c */ /* 0x000fc80002781670 */
[----:B------:R-:W-:Y:S02]  /*15030*/  FSEL R42, R42, -INF , !P4 ;  /* 0xff8000002a2a7808 */ /* 0x000fe40006000000 */
[----:B------:R-:W-:Y:S02]  /*15040*/  ISETP.NE.AND P4, PT, R73, RZ, PT ;  /* 0x000000ff4900720c */ /* 0x000fe40003f85270 */
[----:B0-----:R-:W-:Y:S02]  /*15050*/  FMNMX.FTZ R76, R29, R76, !PT ;  /* 0x0000004c1d4c7209 */ /* 0x001fe40007810000 */
[----:B------:R-:W-:-:S03]  /*15060*/  ISETP.GT.AND P4, PT, R25, 0x21, !P4 ;  /* 0x000000211900780c */ /* 0x000fc60006784270 */
[----:B------:R-:W0:Y:S01]  /*15070*/  SHFL.BFLY PT, R5, R76, 0x1, 0x1f ;  /* 0x0c201f004c057f89 */ /* 0x000e2200000e0000 */
[----:B------:R-:W-:-:S04]  /*15080*/  ISETP.LT.OR P4, PT, R74, 0x22, P4 ;  /* 0x000000224a00780c */ /* 0x000fc80002781670 */
[----:B------:R-:W-:Y:S02]  /*15090*/  FSEL R30, R43, -INF , !P4 ;  /* 0xff8000002b1e7808 */ /* 0x000fe40006000000 */
[----:B------:R-:W-:-:S04]  /*150a0*/  ISETP.NE.AND P4, PT, R41, RZ, PT ;  /* 0x000000ff2900720c */ /* 0x000fc80003f85270 */
[----:B------:R-:W-:-:S04]  /*150b0*/  ISETP.GT.AND P4, PT, R25, 0x28, !P4 ;  /* 0x000000281900780c */ /* 0x000fc80006784270 */
[----:B------:R-:W-:-:S04]  /*150c0*/  ISETP.LT.OR P4, PT, R74, 0x29, P4 ;  /* 0x000000294a00780c */ /* 0x000fc80002781670 */
[----:B------:R-:W-:Y:S02]  /*150d0*/  FSEL R46, R46, -INF , !P4 ;  /* 0xff8000002e2e7808 */ /* 0x000fe40006000000 */
[----:B------:R-:W-:Y:S02]  /*150e0*/  ISETP.NE.AND P4, PT, R75, RZ, PT ;  /* 0x000000ff4b00720c */ /* 0x000fe40003f85270 */
[----:B0-----:R-:W-:Y:S02]  /*150f0*/  FMNMX.FTZ R5, R76, R5, !PT ;  /* 0x000000054c057209 */ /* 0x001fe40007810000 */
[----:B------:R-:W-:-:S03]  /*15100*/  ISETP.GT.AND P4, PT, R25, 0x29, !P4 ;  /* 0x000000291900780c */ /* 0x000fc60006784270 */
[----:B------:R-:W-:Y:S01]  /*15110*/  FMUL.FTZ R27, R5, R3 ;  /* 0x00000003051b7220 */ /* 0x000fe20000410000 */
[----:B------:R-:W-:-:S04]  /*15120*/  ISETP.LT.OR P4, PT, R74, 0x2a, P4 ;  /* 0x0000002a4a00780c */ /* 0x000fc80002781670 */
[----:B------:R-:W-:Y:S01]  /*15130*/  FSEL R0, R47, -INF , !P4 ;  /* 0xff8000002f007808 */ /* 0x000fe20006000000 */
[----:B------:R-:W-:Y:S01]  /*15140*/  IMAD.MOV.U32 R47, RZ, RZ, R79 ;  /* 0x000000ffff2f7224 */ /* 0x000fe200078e004f */
[----:B------:R-:W-:-:S04]  /*15150*/  ISETP.NE.AND P4, PT, R45, RZ, PT ;  /* 0x000000ff2d00720c */ /* 0x000fc80003f85270 */
[----:B------:R-:W-:-:S04]  /*15160*/  ISETP.GT.AND P4, PT, R25, 0x30, !P4 ;  /* 0x000000301900780c */ /* 0x000fc80006784270 */
[----:B------:R-:W-:-:S04]  /*15170*/  ISETP.LT.OR P4, PT, R74, 0x31, P4 ;  /* 0x000000314a00780c */ /* 0x000fc80002781670 */
[----:B------:R-:W-:Y:S02]  /*15180*/  FSEL R50, R50, -INF , !P4 ;  /* 0xff80000032327808 */ /* 0x000fe40006000000 */
[----:B------:R-:W-:Y:S02]  /*15190*/  ISETP.GT.AND P4, PT, R25, RZ, !P6 ;  /* 0x000000ff1900720c */ /* 0x000fe40007784270 */
[----:B------:R-:W-:Y:S02]  /*151a0*/  ISETP.NE.AND P6, PT, R49, RZ, PT ;  /* 0x000000ff3100720c */ /* 0x000fe40003fc5270 */
[----:B------:R-:W-:Y:S01]  /*151b0*/  ISETP.LT.OR P4, PT, R74, 0x1, P4 ;  /* 0x000000014a00780c */ /* 0x000fe20002781670 */
[----:B------:R-:W0:Y:S01]  /*151c0*/  @P2 LDC R49, c[0x0][0x450] ;  /* 0x00011400ff312b82 */ /* 0x000e220000000800 */
[----:B------:R-:W-:Y:S02]  /*151d0*/  ISETP.GT.AND P6, PT, R25, 0x39, !P6 ;  /* 0x000000391900780c */ /* 0x000fe400077c4270 */
[----:B------:R-:W-:-:S02]  /*151e0*/  FSEL R26, R26, -INF , !P4 ;  /* 0xff8000001a1a7808 */ /* 0x000fc40006000000 */
[----:B------:R-:W-:Y:S02]  /*151f0*/  FSETP.NEU.FTZ.AND P4, PT, R5, -INF , PT ;  /* 0xff8000000500780b */ /* 0x000fe40003f9d000 */
[----:B------:R-:W-:Y:S02]  /*15200*/  ISETP.LT.OR P6, PT, R74, 0x3a, P6 ;  /* 0x0000003a4a00780c */ /* 0x000fe400037c1670 */
[----:B------:R-:W-:Y:S02]  /*15210*/  FSEL R31, R27, RZ, P4 ;  /* 0x000000ff1b1f7208 */ /* 0x000fe40002000000 */
[----:B------:R-:W-:Y:S02]  /*15220*/  FMNMX.FTZ R27, R26, R32, !PT ;  /* 0x000000201a1b7209 */ /* 0x000fe40007810000 */
[----:B------:R-:W-:Y:S01]  /*15230*/  ISETP.NE.AND P4, PT, R77, RZ, PT ;  /* 0x000000ff4d00720c */ /* 0x000fe20003f85270 */
[--C-:B------:R-:W-:Y:S01]  /*15240*/  FFMA.FTZ R35, R64, R3, -R31.reuse ;  /* 0x0000000340237223 */ /* 0x100fe2000001081f */
[----:B------:R-:W-:Y:S01]  /*15250*/  FMNMX.FTZ R27, R66, R27, !PT ;  /* 0x0000001b421b7209 */ /* 0x000fe20007810000 */
[-CC-:B------:R-:W-:Y:S01]  /*15260*/  FFMA.FTZ R29, R78, R3.reuse, -R31.reuse ;  /* 0x000000034e1d7223 */ /* 0x180fe2000001081f */
[----:B------:R-:W-:Y:S01]  /*15270*/  ISETP.GT.AND P4, PT, R25, 0x31, !P4 ;  /* 0x000000311900780c */ /* 0x000fe20006784270 */
[--C-:B------:R-:W-:Y:S01]  /*15280*/  FFMA.FTZ R25, R80, R3, -R31.reuse ;  /* 0x0000000350197223 */ /* 0x100fe2000001081f */
[----:B------:R-:W-:Y:S01]  /*15290*/  FMNMX.FTZ R27, R68, R27, !PT ;  /* 0x0000001b441b7209 */ /* 0x000fe20007810000 */
[----:B------:R1:W-:Y:S01]  /*152a0*/  MUFU.EX2 R198, R35 ;  /* 0x0000002300c67308 */ /* 0x0003e20000000800 */
[----:B------:R-:W-:Y:S01]  /*152b0*/  ISETP.LT.OR P4, PT, R74, 0x32, P4 ;  /* 0x000000324a00780c */ /* 0x000fe20002781670 */
[--C-:B------:R-:W-:Y:S01]  /*152c0*/  FFMA.FTZ R33, R82, R3, -R31.reuse ;  /* 0x0000000352217223 */ /* 0x100fe2000001081f */
[----:B------:R-:W-:Y:S01]  /*152d0*/  FMNMX.FTZ R27, R34, R27, !PT ;  /* 0x0000001b221b7209 */ /* 0x000fe20007810000 */
[-CC-:B------:R-:W-:Y:S01]  /*152e0*/  FFMA.FTZ R62, R62, R3.reuse, -R31.reuse ;  /* 0x000000033e3e7223 */ /* 0x180fe2000001081f */
[----:B------:R-:W-:Y:S01]  /*152f0*/  FSEL R76, R51, -INF , !P4 ;  /* 0xff800000334c7808 */ /* 0x000fe20006000000 */
[--C-:B------:R-:W-:Y:S01]  /*15300*/  FFMA.FTZ R60, R60, R3, -R31.reuse ;  /* 0x000000033c3c7223 */ /* 0x100fe2000001081f */
[----:B------:R-:W-:Y:S01]  /*15310*/  FMNMX.FTZ R27, R70, R27, !PT ;  /* 0x0000001b461b7209 */ /* 0x000fe20007810000 */
[----:B------:R-:W-:Y:S01]  /*15320*/  MUFU.EX2 R196, R25 ;  /* 0x0000001900c47308 */ /* 0x000fe20000000800 */
[----:B------:R-:W-:Y:S01]  /*15330*/  FSEL R74, R55, -INF , !P6 ;  /* 0xff800000374a7808 */ /* 0x000fe20007000000 */
[--C-:B-1----:R-:W-:Y:S01]  /*15340*/  FFMA.FTZ R35, R4, R3, -R31.reuse ;  /* 0x0000000304237223 */ /* 0x102fe2000001081f */
[----:B------:R-:W-:Y:S01]  /*15350*/  FMNMX.FTZ R27, R38, R27, !PT ;  /* 0x0000001b261b7209 */ /* 0x000fe20007810000 */
[-CC-:B------:R-:W-:Y:S01]  /*15360*/  FFMA.FTZ R58, R58, R3.reuse, -R31.reuse ;  /* 0x000000033a3a7223 */ /* 0x180fe2000001081f */
[-CC-:B------:R-:W-:Y:S01]  /*15370*/  FFMA.FTZ R36, R36, R3.reuse, -R31.reuse ;  /* 0x0000000324247223 */ /* 0x180fe2000001081f */
[--C-:B------:R-:W-:Y:S01]  /*15380*/  FFMA.FTZ R40, R40, R3, -R31.reuse ;  /* 0x0000000328287223 */ /* 0x100fe2000001081f */
[----:B------:R-:W-:Y:S01]  /*15390*/  FMNMX.FTZ R27, R72, R27, !PT ;  /* 0x0000001b481b7209 */ /* 0x000fe20007810000 */
[-CC-:B------:R-:W-:Y:S01]  /*153a0*/  FFMA.FTZ R28, R28, R3.reuse, -R31.reuse ;  /* 0x000000031c1c7223 */ /* 0x180fe2000001081f */
[-CC-:B------:R-:W-:Y:S01]  /*153b0*/  FFMA.FTZ R44, R44, R3.reuse, -R31.reuse ;  /* 0x000000032c2c7223 */ /* 0x180fe2000001081f */
[--C-:B------:R-:W-:Y:S01]  /*153c0*/  FFMA.FTZ R48, R48, R3, -R31.reuse ;  /* 0x0000000330307223 */ /* 0x100fe2000001081f */
[----:B------:R-:W-:Y:S01]  /*153d0*/  FMNMX.FTZ R27, R42, R27, !PT ;  /* 0x0000001b2a1b7209 */ /* 0x000fe20007810000 */
[-CC-:B------:R-:W-:Y:S01]  /*153e0*/  FFMA.FTZ R2, R2, R3.reuse, -R31.reuse ;  /* 0x0000000302027223 */ /* 0x180fe2000001081f */
[-CC-:B------:R-:W-:Y:S01]  /*153f0*/  FFMA.FTZ R52, R52, R3.reuse, -R31.reuse ;  /* 0x0000000334347223 */ /* 0x180fe2000001081f */
[----:B------:R-:W-:Y:S01]  /*15400*/  FFMA.FTZ R24, R24, R3, -R31 ;  /* 0x0000000318187223 */ /* 0x000fe2000001081f */
[----:B------:R-:W-:Y:S01]  /*15410*/  FMNMX.FTZ R27, R30, R27, !PT ;  /* 0x0000001b1e1b7209 */ /* 0x000fe20007810000 */
[----:B------:R-:W1:Y:S03]  /*15420*/  MUFU.EX2 R29, R29 ;  /* 0x0000001d001d7308 */ /* 0x000e660000000800 */
[----:B------:R-:W-:-:S04]  /*15430*/  FMNMX.FTZ R27, R46, R27, !PT ;  /* 0x0000001b2e1b7209 */ /* 0x000fc80007810000 */
[----:B------:R-:W-:Y:S01]  /*15440*/  FMNMX.FTZ R27, R0, R27, !PT ;  /* 0x0000001b001b7209 */ /* 0x000fe20007810000 */
[----:B------:R-:W-:Y:S03]  /*15450*/  MUFU.EX2 R33, R33 ;  /* 0x0000002100217308 */ /* 0x000fe60000000800 */
[----:B------:R-:W-:-:S04]  /*15460*/  FMNMX.FTZ R27, R50, R27, !PT ;  /* 0x0000001b321b7209 */ /* 0x000fc80007810000 */
[----:B------:R-:W-:Y:S01]  /*15470*/  FMNMX.FTZ R27, R76, R27, !PT ;  /* 0x0000001b4c1b7209 */ /* 0x000fe20007810000 */
[----:B------:R-:W-:Y:S03]  /*15480*/  MUFU.EX2 R62, R62 ;  /* 0x0000003e003e7308 */ /* 0x000fe60000000800 */
[----:B------:R-:W-:-:S04]  /*15490*/  FMNMX.FTZ R27, R54, R27, !PT ;  /* 0x0000001b361b7209 */ /* 0x000fc80007810000 */
[----:B------:R-:W-:Y:S01]  /*154a0*/  FMNMX.FTZ R27, R74, R27, !PT ;  /* 0x0000001b4a1b7209 */ /* 0x000fe20007810000 */
[----:B------:R-:W2:Y:S04]  /*154b0*/  MUFU.EX2 R37, R60 ;  /* 0x0000003c00257308 */ /* 0x000ea80000000800 */
[----:B------:R-:W3:Y:S04]  /*154c0*/  SHFL.BFLY PT, R64, R27, 0x2, 0x1f ;  /* 0x0c401f001b407f89 */ /* 0x000ee800000e0000 */
[----:B------:R1:W-:Y:S08]  /*154d0*/  MUFU.EX2 R41, R2 ;  /* 0x0000000200297308 */ /* 0x0003f00000000800 */
[----:B------:R-:W-:Y:S01]  /*154e0*/  MUFU.EX2 R58, R58 ;  /* 0x0000003a003a7308 */ /* 0x000fe20000000800 */
[----:B-1----:R-:W-:Y:S01]  /*154f0*/  FADD.FTZ R2, R29, R196 ;  /* 0x000000c41d027221 */ /* 0x002fe20000010000 */
[----:B------:R-:W-:-:S02]  /*15500*/  F2FP.BF16.F32.PACK_AB R196, R196, R29 ;  /* 0x0000001dc4c4723e */ /* 0x000fc400000010ff */
[----:B--2---:R-:W-:Y:S01]  /*15510*/  F2FP.BF16.F32.PACK_AB R192, R37, R62 ;  /* 0x0000003e25c0723e */ /* 0x004fe200000010ff */
[----:B------:R-:W-:-:S03]  /*15520*/  FADD.FTZ R43, R33, R2 ;  /* 0x00000002212b7221 */ /* 0x000fc60000010000 */
[----:B------:R-:W1:Y:S01]  /*15530*/  MUFU.EX2 R39, R36 ;  /* 0x0000002400277308 */ /* 0x000e620000000800 */
[C---:B------:R-:W-:Y:S01]  /*15540*/  FADD.FTZ R45, R198.reuse, R43 ;  /* 0x0000002bc62d7221 */ /* 0x040fe20000010000 */
[----:B------:R-:W-:Y:S02]  /*15550*/  F2FP.BF16.F32.PACK_AB R198, R198, R33 ;  /* 0x00000021c6c6723e */ /* 0x000fe400000010ff */
[----:B---3--:R-:W-:-:S04]  /*15560*/  FMNMX.FTZ R64, R27, R64, !PT ;  /* 0x000000401b407209 */ /* 0x008fc80007810000 */
[----:B------:R-:W-:Y:S01]  /*15570*/  MUFU.EX2 R40, R40 ;  /* 0x0000002800287308 */ /* 0x000fe20000000800 */
[----:B------:R-:W2:Y:S07]  /*15580*/  SHFL.BFLY PT, R25, R64, 0x1, 0x1f ;  /* 0x0c201f0040197f89 */ /* 0x000eae00000e0000 */
[----:B------:R3:W4:Y:S01]  /*15590*/  MUFU.EX2 R27, R28 ;  /* 0x0000001c001b7308 */ /* 0x0007220000000800 */
[----:B-1----:R-:W-:-:S07]  /*155a0*/  F2FP.BF16.F32.PACK_AB R194, R39, R58 ;  /* 0x0000003a27c2723e */ /* 0x002fce00000010ff */
[----:B------:R-:W-:Y:S01]  /*155b0*/  MUFU.EX2 R44, R44 ;  /* 0x0000002c002c7308 */ /* 0x000fe20000000800 */
[----:B---3--:R-:W1:Y:S07]  /*155c0*/  @P2 LDC R28, c[0x0][0x44c] ;  /* 0x00011300ff1c2b82 */ /* 0x008e6e0000000800 */
[----:B------:R-:W3:Y:S01]  /*155d0*/  MUFU.EX2 R35, R35 ;  /* 0x0000002300237308 */ /* 0x000ee20000000800 */
[----:B--2---:R-:W-:Y:S02]  /*155e0*/  FMNMX.FTZ R4, R64, R25, !PT ;  /* 0x0000001940047209 */ /* 0x004fe40007810000 */
[----:B----4-:R-:W-:-:S02]  /*155f0*/  F2FP.BF16.F32.PACK_AB R188, R27, R40 ;  /* 0x000000281bbc723e */ /* 0x010fc400000010ff */
[C---:B------:R-:W-:Y:S01]  /*15600*/  FSETP.NEU.FTZ.AND P4, PT, R4.reuse, -INF , PT ;  /* 0xff8000000400780b */ /* 0x040fe20003f9d000 */
[----:B------:R-:W-:Y:S02]  /*15610*/  FMUL.FTZ R25, R4, R3 ;  /* 0x0000000304197220 */ /* 0x000fe40000410000 */
[----:B------:R-:W2:Y:S03]  /*15620*/  MUFU.EX2 R48, R48 ;  /* 0x0000003000307308 */ /* 0x000ea60000000800 */
[----:B------:R-:W-:-:S05]  /*15630*/  FSEL R31, R25, RZ, P4 ;  /* 0x000000ff191f7208 */ /* 0x000fca0002000000 */
[-CC-:B------:R-:W-:Y:S01]  /*15640*/  FFMA.FTZ R26, R26, R3.reuse, -R31.reuse ;  /* 0x000000031a1a7223 */ /* 0x180fe2000001081f */
[-CC-:B------:R-:W-:Y:S01]  /*15650*/  FFMA.FTZ R32, R32, R3.reuse, -R31.reuse ;  /* 0x0000000320207223 */ /* 0x180fe2000001081f */
[-CC-:B------:R-:W-:Y:S01]  /*15660*/  FFMA.FTZ R66, R66, R3.reuse, -R31.reuse ;  /* 0x0000000342427223 */ /* 0x180fe2000001081f */
[-CC-:B------:R-:W-:Y:S01]  /*15670*/  FFMA.FTZ R68, R68, R3.reuse, -R31.reuse ;  /* 0x0000000344447223 */ /* 0x180fe2000001081f */
[-CC-:B------:R-:W-:Y:S01]  /*15680*/  FFMA.FTZ R34, R34, R3.reuse, -R31.reuse ;  /* 0x0000000322227223 */ /* 0x180fe2000001081f */
[----:B------:R-:W-:Y:S01]  /*15690*/  MUFU.EX2 R197, R32 ;  /* 0x0000002000c57308 */ /* 0x000fe20000000800 */
[-CC-:B------:R-:W-:Y:S01]  /*156a0*/  FFMA.FTZ R70, R70, R3.reuse, -R31.reuse ;  /* 0x0000000346467223 */ /* 0x180fe2000001081f */
[-CC-:B------:R-:W-:Y:S01]  /*156b0*/  FFMA.FTZ R38, R38, R3.reuse, -R31.reuse ;  /* 0x0000000326267223 */ /* 0x180fe2000001081f */
[-CC-:B------:R-:W-:Y:S01]  /*156c0*/  FFMA.FTZ R72, R72, R3.reuse, -R31.reuse ;  /* 0x0000000348487223 */ /* 0x180fe2000001081f */
[-CC-:B------:R-:W-:Y:S01]  /*156d0*/  FFMA.FTZ R42, R42, R3.reuse, -R31.reuse ;  /* 0x000000032a2a7223 */ /* 0x180fe2000001081f */
[-CC-:B------:R-:W-:Y:S01]  /*156e0*/  FFMA.FTZ R30, R30, R3.reuse, -R31.reuse ;  /* 0x000000031e1e7223 */ /* 0x180fe2000001081f */
[-CC-:B------:R-:W-:Y:S01]  /*156f0*/  FFMA.FTZ R46, R46, R3.reuse, -R31.reuse ;  /* 0x000000032e2e7223 */ /* 0x180fe2000001081f */
[-CC-:B------:R-:W-:Y:S01]  /*15700*/  FFMA.FTZ R0, R0, R3.reuse, -R31.reuse ;  /* 0x0000000300007223 */ /* 0x180fe2000001081f */
[----:B------:R-:W4:Y:S01]  /*15710*/  MUFU.EX2 R26, R26 ;  /* 0x0000001a001a7308 */ /* 0x000f220000000800 */
[-CC-:B------:R-:W-:Y:S01]  /*15720*/  FFMA.FTZ R50, R50, R3.reuse, -R31.reuse ;  /* 0x0000000332327223 */ /* 0x180fe2000001081f */
[-CC-:B------:R-:W-:Y:S01]  /*15730*/  FFMA.FTZ R76, R76, R3.reuse, -R31.reuse ;  /* 0x000000034c4c7223 */ /* 0x180fe2000001081f */
[-CC-:B------:R-:W-:Y:S01]  /*15740*/  FFMA.FTZ R54, R54, R3.reuse, -R31.reuse ;  /* 0x0000000336367223 */ /* 0x180fe2000001081f */
[----:B------:R-:W-:Y:S01]  /*15750*/  FFMA.FTZ R31, R74, R3, -R31 ;  /* 0x000000034a1f7223 */ /* 0x000fe2000001081f */
[----:B-1----:R-:W-:Y:S01]  /*15760*/  @P2 IMAD.HI.U32 R28, R79, R28, RZ ;  /* 0x0000001c4f1c2227 */ /* 0x002fe200078e00ff */
[----:B---3--:R-:W-:-:S02]  /*15770*/  F2FP.BF16.F32.PACK_AB R190, R35, R44 ;  /* 0x0000002c23be723e */ /* 0x008fc400000010ff */
[----:B------:R-:W1:Y:S01]  /*15780*/  MUFU.EX2 R66, R66 ;  /* 0x0000004200427308 */ /* 0x000e620000000800 */
[----:B--2---:R-:W-:Y:S02]  /*15790*/  F2FP.BF16.F32.PACK_AB R184, R41, R48 ;  /* 0x0000003029b8723e */ /* 0x004fe400000010ff */
[----:B0-----:R-:W-:-:S05]  /*157a0*/  @P2 SHF.R.U32.HI R47, RZ, R49, R28 ;  /* 0x00000031ff2f2219 */ /* 0x001fca000001161c */
[----:B------:R-:W0:Y:S01]  /*157b0*/  MUFU.EX2 R199, R68 ;  /* 0x0000004400c77308 */ /* 0x000e220000000800 */
[----:B----4-:R-:W-:Y:S01]  /*157c0*/  FADD.FTZ R43, R26, R197 ;  /* 0x000000c51a2b7221 */ /* 0x010fe20000010000 */
[----:B------:R-:W-:-:S06]  /*157d0*/  F2FP.BF16.F32.PACK_AB R197, R197, R26 ;  /* 0x0000001ac5c5723e */ /* 0x000fcc00000010ff */
[----:B------:R-:W2:Y:S01]  /*157e0*/  MUFU.EX2 R34, R34 ;  /* 0x0000002200227308 */ /* 0x000ea20000000800 */
[----:B-1----:R-:W-:-:S07]  /*157f0*/  FADD.FTZ R2, R66, R43 ;  /* 0x0000002b42027221 */ /* 0x002fce0000010000 */
[----:B------:R-:W1:Y:S01]  /*15800*/  MUFU.EX2 R193, R70 ;  /* 0x0000004600c17308 */ /* 0x000e620000000800 */
[C---:B0-----:R-:W-:Y:S01]  /*15810*/  FADD.FTZ R43, R199.reuse, R2 ;  /* 0x00000002c72b7221 */ /* 0x041fe20000010000 */
[----:B------:R-:W-:-:S06]  /*15820*/  F2FP.BF16.F32.PACK_AB R199, R199, R66 ;  /* 0x00000042c7c7723e */ /* 0x000fcc00000010ff */
[----:B------:R0:W-:Y:S01]  /*15830*/  MUFU.EX2 R25, R24 ;  /* 0x0000001800197308 */ /* 0x0001e20000000800 */
[----:B--2---:R-:W-:-:S07]  /*15840*/  FADD.FTZ R2, R34, R43 ;  /* 0x0000002b22027221 */ /* 0x004fce0000010000 */
[----:B------:R-:W2:Y:S01]  /*15850*/  MUFU.EX2 R38, R38 ;  /* 0x0000002600267308 */ /* 0x000ea20000000800 */
[----:B0-----:R-:W-:Y:S01]  /*15860*/  FADD.FTZ R24, R62, R45 ;  /* 0x0000002d3e187221 */ /* 0x001fe20000010000 */
[C---:B-1----:R-:W-:Y:S01]  /*15870*/  FADD.FTZ R43, R193.reuse, R2 ;  /* 0x00000002c12b7221 */ /* 0x042fe20000010000 */
[----:B------:R-:W-:Y:S02]  /*15880*/  F2FP.BF16.F32.PACK_AB R193, R193, R34 ;  /* 0x00000022c1c1723e */ /* 0x000fe400000010ff */
[----:B------:R-:W-:-:S03]  /*15890*/  FADD.FTZ R45, R37, R24 ;  /* 0x00000018252d7221 */ /* 0x000fc60000010000 */
[----:B------:R-:W0:Y:S01]  /*158a0*/  MUFU.EX2 R195, R72 ;  /* 0x0000004800c37308 */ /* 0x000e220000000800 */
[----:B------:R-:W-:-:S04]  /*158b0*/  FADD.FTZ R24, R58, R45 ;  /* 0x0000002d3a187221 */ /* 0x000fc80000010000 */
[----:B------:R-:W-:-:S03]  /*158c0*/  FADD.FTZ R45, R39, R24 ;  /* 0x00000018272d7221 */ /* 0x000fc60000010000 */
[----:B------:R-:W1:Y:S01]  /*158d0*/  MUFU.EX2 R42, R42 ;  /* 0x0000002a002a7308 */ /* 0x000e620000000800 */
[----:B------:R-:W-:-:S04]  /*158e0*/  FADD.FTZ R2, R40, R45 ;  /* 0x0000002d28027221 */ /* 0x000fc80000010000 */
[----:B------:R-:W-:-:S03]  /*158f0*/  FADD.FTZ R45, R27, R2 ;  /* 0x000000021b2d7221 */ /* 0x000fc60000010000 */
[----:B------:R-:W3:Y:S01]  /*15900*/  MUFU.EX2 R189, R30 ;  /* 0x0000001e00bd7308 */ /* 0x000ee20000000800 */
[----:B------:R-:W-:Y:S01]  /*15910*/  FADD.FTZ R2, R44, R45 ;  /* 0x0000002d2c027221 */ /* 0x000fe20000010000 */
[----:B------:R-:W-:-:S04]  /*15920*/  IMAD.IADD R45, R106, 0x1, R47 ;  /* 0x000000016a2d7824 */ /* 0x000fc800078e022f */
[----:B------:R-:W-:Y:S02]  /*15930*/  IMAD.IADD R56, R45, 0x1, R56 ;  /* 0x000000012d387824 */ /* 0x000fe400078e0238 */
[----:B------:R-:W4:Y:S08]  /*15940*/  MUFU.EX2 R46, R46 ;  /* 0x0000002e002e7308 */ /* 0x000f300000000800 */
[----:B------:R2:W-:Y:S08]  /*15950*/  MUFU.EX2 R191, R0 ;  /* 0x0000000000bf7308 */ /* 0x0005f00000000800 */
[----:B------:R-:W5:Y:S01]  /*15960*/  MUFU.EX2 R52, R52 ;  /* 0x0000003400347308 */ /* 0x000f620000000800 */
[----:B--2---:R-:W-:-:S04]  /*15970*/  FADD.FTZ R0, R38, R43 ;  /* 0x0000002b26007221 */ /* 0x004fc80000010000 */
[C---:B0-----:R-:W-:Y:S01]  /*15980*/  FADD.FTZ R43, R195.reuse, R0 ;  /* 0x00000000c32b7221 */ /* 0x041fe20000010000 */
[----:B------:R-:W-:Y:S02]  /*15990*/  F2FP.BF16.F32.PACK_AB R195, R195, R38 ;  /* 0x00000026c3c3723e */ /* 0x000fe400000010ff */
[----:B------:R-:W0:Y:S01]  /*159a0*/  MUFU.EX2 R50, R50 ;  /* 0x0000003200327308 */ /* 0x000e220000000800 */
[----:B-1----:R-:W-:Y:S01]  /*159b0*/  FADD.FTZ R0, R42, R43 ;  /* 0x0000002b2a007221 */ /* 0x002fe20000010000 */
[----:B------:R-:W-:-:S03]  /*159c0*/  FADD.FTZ R43, R35, R2 ;  /* 0x00000002232b7221 */ /* 0x000fc60000010000 */
[C---:B---3--:R-:W-:Y:S01]  /*159d0*/  FADD.FTZ R29, R189.reuse, R0 ;  /* 0x00000000bd1d7221 */ /* 0x048fe20000010000 */
[----:B------:R-:W-:Y:S01]  /*159e0*/  FADD.FTZ R2, R48, R43 ;  /* 0x0000002b30027221 */ /* 0x000fe20000010000 */
[----:B------:R-:W-:Y:S01]  /*159f0*/  F2FP.BF16.F32.PACK_AB R189, R189, R42 ;  /* 0x0000002abdbd723e */ /* 0x000fe200000010ff */
[----:B------:R-:W1:Y:S01]  /*15a00*/  MUFU.EX2 R185, R76 ;  /* 0x0000004c00b97308 */ /* 0x000e620000000800 */
[----:B----4-:R-:W-:Y:S01]  /*15a10*/  FADD.FTZ R0, R46, R29 ;  /* 0x0000001d2e007221 */ /* 0x010fe20000010000 */
[----:B------:R-:W-:Y:S01]  /*15a20*/  FADD.FTZ R29, R41, R2 ;  /* 0x00000002291d7221 */ /* 0x000fe20000010000 */
[----:B-----5:R-:W-:Y:S02]  /*15a30*/  F2FP.BF16.F32.PACK_AB R186, R25, R52 ;  /* 0x0000003419ba723e */ /* 0x020fe400000010ff */
[C---:B------:R-:W-:Y:S01]  /*15a40*/  FADD.FTZ R27, R191.reuse, R0 ;  /* 0x00000000bf1b7221 */ /* 0x040fe20000010000 */
[----:B------:R-:W-:Y:S01]  /*15a50*/  FADD.FTZ R228, R52, R29 ;  /* 0x0000001d34e47221 */ /* 0x000fe20000010000 */
[----:B------:R-:W-:Y:S01]  /*15a60*/  F2FP.BF16.F32.PACK_AB R191, R191, R46 ;  /* 0x0000002ebfbf723e */ /* 0x000fe200000010ff */
[----:B------:R-:W2:Y:S01]  /*15a70*/  MUFU.EX2 R54, R54 ;  /* 0x0000003600367308 */ /* 0x000ea20000000800 */
[----:B0-----:R-:W-:Y:S01]  /*15a80*/  FADD.FTZ R0, R50, R27 ;  /* 0x0000001b32007221 */ /* 0x001fe20000010000 */
[----:B------:R-:W-:-:S06]  /*15a90*/  FADD.FTZ R228, R25, R228 ;  /* 0x000000e419e47221 */ /* 0x000fcc0000010000 */
[----:B------:R-:W0:Y:S01]  /*15aa0*/  MUFU.EX2 R31, R31 ;  /* 0x0000001f001f7308 */ /* 0x000e220000000800 */
[C---:B-1----:R-:W-:Y:S01]  /*15ab0*/  FADD.FTZ R25, R185.reuse, R0 ;  /* 0x00000000b9197221 */ /* 0x042fe20000010000 */
[----:B------:R-:W-:-:S03]  /*15ac0*/  F2FP.BF16.F32.PACK_AB R185, R185, R50 ;  /* 0x00000032b9b9723e */ /* 0x000fc600000010ff */
[----:B--2---:R-:W-:-:S04]  /*15ad0*/  FADD.FTZ R0, R54, R25 ;  /* 0x0000001936007221 */ /* 0x004fc80000010000 */
[C---:B0-----:R-:W-:Y:S01]  /*15ae0*/  FADD.FTZ R227, R31.reuse, R0 ;  /* 0x000000001fe37221 */ /* 0x041fe20000010000 */
[----:B------:R-:W-:Y:S01]  /*15af0*/  F2FP.BF16.F32.PACK_AB R187, R31, R54 ;  /* 0x000000361fbb723e */ /* 0x000fe200000010ff */
        /* <DEDUP_REMOVED lines=12> */
.L_x_1948:
[----:B------:R-:W-:-:S13]  /*15bc0*/  ISETP.NE.AND P4, PT, R57, 0x1, PT ;  /* 0x000000013900780c */ /* 0x000fda0003f85270 */
[----:B------:R-:W0:Y:S02]  /*15bd0*/  @P4 LDC.64 R24, c[0x0][0x9e8] ;  /* 0x00027a00ff184b82 */ /* 0x000e240000000a00 */
[----:B0-----:R-:W-:-:S05]  /*15be0*/  @P4 IMAD.HI.U32 R2, R0, R24, RZ ;  /* 0x0000001800024227 */ /* 0x001fca00078e00ff */
[----:B------:R-:W-:-:S07]  /*15bf0*/  @P4 SHF.R.U32.HI R0, RZ, R25, R2 ;  /* 0x00000019ff004219 */ /* 0x000fce0000011602 */
.L_x_1949:
[----:B------:R-:W-:Y:S05]  /*15c00*/  BSYNC B0 ;  /* 0x0000000000007941 */ /* 0x000fea0003800000 */
.L_x_1947:
[----:B------:R-:W-:-:S05]  /*15c10*/  IMAD R57, R0, R57, R57 ;  /* 0x0000003900397224 */ /* 0x000fca00078e0239 */
[----:B------:R-:W-:-:S07]  /*15c20*/  VIMNMX R56, R56, R57, PT ;  /* 0x0000003938387248 */ /* 0x000fce0003fe0100 */
.L_x_1946:
[----:B------:R-:W2:Y:S01]  /*15c30*/  LDL R24, [R1+0x38] ;  /* 0x0000380001187983 */ /* 0x000ea20000100800 */
[----:B------:R-:W-:Y:S01]  /*15c40*/  SHF.R.S32.HI R25, RZ, 0x1f, R56 ;  /* 0x0000001fff197819 */ /* 0x000fe20000011438 */
[----:B------:R-:W-:Y:S01]  /*15c50*/  BSSY B0, `(.L_x_1950) ;  /* 0x00002ff000007945 */ /* 0x000fe20003800000 */
[----:B------:R-:W-:Y:S01]  /*15c60*/  IMAD.MOV.U32 R2, RZ, RZ, 0x3f800000 ;  /* 0x3f800000ff027424 */ /* 0x000fe200078e00ff */
[----:B------:R-:W-:Y:S02]  /*15c70*/  CS2R R150, SRZ ;  /* 0x0000000000967805 */ /* 0x000fe4000001ff00 */
[----:B------:R-:W-:Y:S01]  /*15c80*/  LEA.HI R25, R25, R56, RZ, 0x6 ;  /* 0x0000003819197211 */ /* 0x000fe200078f30ff */
[----:B------:R-:W-:Y:S01]  /*15c90*/  IMAD.MOV.U32 R0, RZ, RZ, 0x3f800000 ;  /* 0x3f800000ff007424 */ /* 0x000fe200078e00ff */
[----:B------:R-:W-:Y:S02]  /*15ca0*/  CS2R R148, SRZ ;  /* 0x0000000000947805 */ /* 0x000fe4000001ff00 */
[----:B------:R-:W-:-:S02]  /*15cb0*/  CS2R R146, SRZ ;  /* 0x0000000000927805 */ /* 0x000fc4000001ff00 */
[----:B------:R-:W-:Y:S02]  /*15cc0*/  SHF.R.S32.HI R25, RZ, 0x6, R25 ;  /* 0x00000006ff197819 */ /* 0x000fe40000011419 */
        /* <DEDUP_REMOVED lines=60> */
[----:B--2---:R-:W-:-:S04]  /*16090*/  VIMNMX R24, R24, R25, !PT ;  /* 0x0000001918187248 */ /* 0x004fc80007fe0100 */
[----:B------:R-:W-:Y:S01]  /*160a0*/  ISETP.GE.AND P4, PT, R23, R24, PT ;  /* 0x000000181700720c */ /* 0x000fe20003f86270 */
[----:B------:R0:W-:Y:S02]  /*160b0*/  STL [R1+0x1c], R24 ;  /* 0x00001c1801007387 */ /* 0x0001e40000100800 */
[----:B0-----:R-:W-:-:S10]  /*160c0*/  CS2R R24, SRZ ;  /* 0x0000000000187805 */ /* 0x001fd4000001ff00 */
[----:B------:R-:W-:Y:S05]  /*160d0*/  @!P4 BRA `(.L_x_1951) ;  /* 0x0000002800d8c947 */ /* 0x000fea0003800000 */
[----:B------:R-:W-:Y:S01]  /*160e0*/  BSSY B1, `(.L_x_1952) ;  /* 0x00002b1000017945 */ /* 0x000fe20003800000 */
[----:B------:R-:W-:Y:S02]  /*160f0*/  IMAD.MOV.U32 R2, RZ, RZ, 0x3f800000 ;  /* 0x3f800000ff027424 */ /* 0x000fe400078e00ff */
[----:B------:R-:W-:-:S07]  /*16100*/  IMAD.MOV.U32 R151, RZ, RZ, RZ ;  /* 0x000000ffff977224 */ /* 0x000fce00078e00ff */
.L_x_1971:
[----:B------:R-:W-:-:S05]  /*16110*/  VIADD R231, R22, 0x1 ;  /* 0x0000000116e77836 */ /* 0x000fca0000000000 */
[----:B------:R-:W-:-:S04]  /*16120*/  ISETP.NE.AND P4, PT, R231, 0x2, PT ;  /* 0x00000002e700780c */ /* 0x000fc80003f85270 */
[----:B------:R-:W-:Y:S02]  /*16130*/  SEL R230, RZ, 0x1, P4 ;  /* 0x00000001ffe67807 */ /* 0x000fe40002000000 */
[----:B------:R-:W-:Y:S02]  /*16140*/  SEL R231, R231, RZ, P4 ;  /* 0x000000ffe7e77207 */ /* 0x000fe40002000000 */
[----:B------:R-:W-:Y:S01]  /*16150*/  LOP3.LUT R230, R219, R230, RZ, 0x3c, !PT ;  /* 0x000000e6dbe67212 */ /* 0x000fe200078e3cff */
[----:B------:R-:W-:Y:S06]  /*16160*/  @!P0 BRA `(.L_x_1953) ;  /* 0x0000000000048947 */ /* 0x000fec0003800000 */
[----:B------:R-:W-:Y:S01]  /*16170*/  BPT.TRAP 0x1 ;  /* 0x000000040000795c */ /* 0x000fe20000300000 */
.L_x_1953:
[----:B------:R-:W-:Y:S01]  /*16180*/  IMAD R232, R231, 0x8, R16 ;  /* 0x00000008e7e87824 */ /* 0x000fe200078e0210 */
[----:B------:R-:W-:-:S04]  /*16190*/  SHF.L.U32 R152, R230, 0x1f, RZ ;  /* 0x0000001fe6987819 */ /* 0x000fc800000006ff */
[----:B------:R0:W1:Y:S01]  /*161a0*/  SYNCS.PHASECHK.TRANS64.TRYWAIT P4, [R232+URZ+0x30830], R152 ;  /* 0x03083098e80075a7 */ /* 0x000062000808017f */
[----:B------:R-:W-:Y:S05]  /*161b0*/  @!P0 BRA `(.L_x_1954) ;  /* 0x0000000000048947 */ /* 0x000fea0003800000 */
[----:B------:R-:W-:Y:S01]  /*161c0*/  BPT.TRAP 0x1 ;  /* 0x000000040000795c */ /* 0x000fe20000300000 */
.L_x_1954:
[----:B------:R-:W2:Y:S01]  /*161d0*/  LDL R3, [R1] ;  /* 0x0000000001037983 */ /* 0x000ea20000100800 */
[----:B------:R-:W-:Y:S01]  /*161e0*/  BSSY B2, `(.L_x_1955) ;  /* 0x0000007000027945 */ /* 0x000fe20003800000 */
[----:B--2---:R-:W-:-:S04]  /*161f0*/  IMAD R158, R231, 0x800, R3 ;  /* 0x00000800e79e7824 */ /* 0x004fc800078e0203 */
[C---:B------:R-:W-:Y:S02]  /*16200*/  VIADD R155, R158.reuse, 0x2 ;  /* 0x000000029e9b7836 */ /* 0x040fe40000000000 */
[----:B------:R-:W-:Y:S01]  /*16210*/  VIADD R3, R158, 0x4 ;  /* 0x000000049e037836 */ /* 0x000fe20000000000 */
[----:B-1----:R-:W-:Y:S06]  /*16220*/  @P4 BRA `(.L_x_1956) ;  /* 0x0000000000084947 */ /* 0x002fec0003800000 */
[----:B------:R-:W1:Y:S02]  /*16230*/  SYNCS.PHASECHK.TRANS64.TRYWAIT P4, [R232+URZ+0x30830], R152 ;  /* 0x03083098e80075a7 */ /* 0x000e64000808017f */
[----:B-1----:R-:W-:Y:S05]  /*16240*/  @!P4 BRA `(.L_x_1957) ;  /* 0x00000160003cc947 */ /* 0x002fea0003800000 */
.L_x_1956:
[----:B------:R-:W-:Y:S05]  /*16250*/  BSYNC B2 ;  /* 0x0000000000027941 */ /* 0x000fea0003800000 */
.L_x_1955:
[----:B01----:R-:W-:Y:S01]  /*16260*/  IMAD.MOV.U32 R152, RZ, RZ, R158 ;  /* 0x000000ffff987224 */ /* 0x003fe200078e009e */
[----:B------:R-:W-:Y:S01]  /*16270*/  R2UR UR12, R214 ;  /* 0x00000000d60c72ca */ /* 0x000fe200000e0000 */
[----:B------:R-:W-:Y:S01]  /*16280*/  VIADD R154, R158, 0x6 ;  /* 0x000000069e9a7836 */ /* 0x000fe20000000000 */
[----:B------:R-:W-:Y:S01]  /*16290*/  R2UR UR13, R215 ;  /* 0x00000000d70d72ca */ /* 0x000fe200000e0000 */
[----:B------:R-:W-:Y:S01]  /*162a0*/  IMAD.MOV.U32 R153, RZ, RZ, 0x40000040 ;  /* 0x40000040ff997424 */ /* 0x000fe200078e00ff */
[----:B------:R-:W-:Y:S01]  /*162b0*/  R2UR UR6, R152 ;  /* 0x00000000980672ca */ /* 0x000fe200000e0000 */
[----:B------:R-:W-:Y:S01]  /*162c0*/  IMAD.MOV.U32 R152, RZ, RZ, R155 ;  /* 0x000000ffff987224 */ /* 0x000fe200078e009b */
[----:B------:R-:W-:Y:S01]  /*162d0*/  R2UR UR10, R154 ;  /* 0x000000009a0a72ca */ /* 0x000fe200000e0000 */
[----:B------:R-:W-:Y:S01]  /*162e0*/  IMAD.MOV.U32 R155, RZ, RZ, 0x40000040 ;  /* 0x40000040ff9b7424 */ /* 0x000fe200078e00ff */
[----:B------:R-:W-:Y:S01]  /*162f0*/  R2UR UR5, R153 ;  /* 0x00000000990572ca */ /* 0x000fe200000e0000 */
[----:B------:R-:W-:Y:S01]  /*16300*/  VIADD R156, R158, 0x204 ;  /* 0x000002049e9c7836 */ /* 0x000fe20000000000 */
[----:B------:R-:W-:Y:S01]  /*16310*/  R2UR UR4, R152 ;  /* 0x00000000980472ca */ /* 0x000fe200000e0000 */
[----:B------:R-:W-:Y:S01]  /*16320*/  IMAD.MOV.U32 R152, RZ, RZ, R3 ;  /* 0x000000ffff987224 */ /* 0x000fe200078e0003 */
[----:B------:R-:W-:Y:S01]  /*16330*/  R2UR UR11, R155 ;  /* 0x000000009b0b72ca */ /* 0x000fe200000e0000 */
[----:B------:R-:W-:Y:S01]  /*16340*/  VIADD R154, R158, 0x202 ;  /* 0x000002029e9a7836 */ /* 0x000fe20000000000 */
        /* <DEDUP_REMOVED lines=10> */
[----:B------:R-:W-:Y:S01]  /*163f0*/  MOV R3, UR10 ;  /* 0x0000000a00037c02 */ /* 0x000fe20008000f00 */
[----:B------:R-:W-:Y:S01]  /*16400*/  UMOV UR10, UR4 ;  /* 0x00000004000a7c82 */ /* 0x000fe20008000000 */
[----:B------:R-:W-:Y:S01]  /*16410*/  MOV R236, UR11 ;  /* 0x0000000b00ec7c02 */ /* 0x000fe20008000f00 */
[----:B------:R-:W-:Y:S01]  /*16420*/  UMOV UR11, UR5 ;  /* 0x00000005000b7c82 */ /* 0x000fe20008000000 */
[----:B------:R-:W-:Y:S01]  /*16430*/  R2UR UR26, R152 ;  /* 0x00000000981a72ca */ /* 0x000fe200000e0000 */
[----:B------:R-:W-:Y:S01]  /*16440*/  VIADD R152, R158, 0x404 ;  /* 0x000004049e987836 */ /* 0x000fe20000000000 */
[----:B------:R-:W-:Y:S01]  /*16450*/  R2UR UR7, R153 ;  /* 0x00000000990772ca */ /* 0x000fe200000e0000 */
[----:B------:R-:W-:Y:S01]  /*16460*/  IMAD.MOV.U32 R157, RZ, RZ, 0x40000040 ;  /* 0x40000040ff9d7424 */ /* 0x000fe200078e00ff */
[----:B------:R-:W-:Y:S01]  /*16470*/  R2UR UR34, R154 ;  /* 0x000000009a2272ca */ /* 0x000fe200000e0000 */
[----:B------:R-:W-:Y:S01]  /*16480*/  VIADD R154, R158, 0x604 ;  /* 0x000006049e9a7836 */ /* 0x000fe20000000000 */
[----:B------:R-:W-:Y:S01]  /*16490*/  R2UR UR38, R152 ;  /* 0x00000000982672ca */ /* 0x000fe200000e0000 */
[----:B------:R-:W-:Y:S01]  /*164a0*/  VIADD R152, R158, 0x600 ;  /* 0x000006009e987836 */ /* 0x000fe20000000000 */
[----:B------:R-:W-:Y:S01]  /*164b0*/  R2UR UR42, R156 ;  /* 0x000000009c2a72ca */ /* 0x000fe200000e0000 */
[----:B------:R-:W-:Y:S01]  /*164c0*/  VIADD R156, R158, 0x602 ;  /* 0x000006029e9c7836 */ /* 0x000fe20000000000 */
[----:B------:R-:W-:Y:S01]  /*164d0*/  R2UR UR4, R6 ;  /* 0x00000000060472ca */ /* 0x000fe200000e0000 */
[-C--:B------:R-:W-:Y:S01]  /*164e0*/  FMUL.FTZ R24, R24, R0.reuse ;  /* 0x0000000018187220 */ /* 0x080fe20000410000 */
[----:B------:R-:W-:Y:S01]  /*164f0*/  R2UR UR46, R152 ;  /* 0x00000000982e72ca */ /* 0x000fe200000e0000 */
[----:B------:R-:W-:Y:S01]  /*16500*/  VIADD R152, R158, 0x606 ;  /* 0x000006069e987836 */ /* 0x000fe20000000000 */
[----:B------:R-:W-:Y:S01]  /*16510*/  R2UR UR5, R7 ;  /* 0x00000000070572ca */ /* 0x000fe200000e0000 */
[-C--:B------:R-:W-:Y:S01]  /*16520*/  FMUL.FTZ R25, R25, R0.reuse ;  /* 0x0000000019197220 */ /* 0x080fe20000410000 */
[C---:B------:R-:W-:Y:S01]  /*16530*/  R2UR UR9, R153.reuse ;  /* 0x00000000990972ca */ /* 0x040fe200000e0000 */
[-C--:B------:R-:W-:Y:S01]  /*16540*/  FMUL.FTZ R28, R28, R0.reuse ;  /* 0x000000001c1c7220 */ /* 0x080fe20000410000 */
[----:B------:R-:W-:Y:S01]  /*16550*/  R2UR UR15, R153 ;  /* 0x00000000990f72ca */ /* 0x000fe200000e0000 */
        /* <DEDUP_REMOVED lines=29> */
[----:B------:R-:W-:Y:S01]  /*16730*/  WARPGROUP.ARRIVE ;  /* 0x00000000000079c5 */ /* 0x000fe20000000000 */
[----:B------:R-:W-:Y:S01]  /*16740*/  R2UR UR16, R212 ;  /* 0x00000000d41072ca */ /* 0x000fe200000e0000 */
[-C--:B------:R-:W-:Y:S01]  /*16750*/  FMUL.FTZ R60, R60, R0.reuse ;  /* 0x000000003c3c7220 */ /* 0x080fe20000410000 */
[----:B------:R-:W-:Y:S01]  /*16760*/  R2UR UR17, R213 ;  /* 0x00000000d51172ca */ /* 0x000fe200000e0000 */
[-C--:B------:R-:W-:Y:S01]  /*16770*/  FMUL.FTZ R61, R61, R0.reuse ;  /* 0x000000003d3d7220 */ /* 0x080fe20000410000 */
[----:B------:R-:W-:Y:S01]  /*16780*/  R2UR UR20, R210 ;  /* 0x00000000d21472ca */ /* 0x000fe200000e0000 */
[----:B------:R-:W-:Y:S01]  /*16790*/  HGMMA.64x64x16.F32.BF16 R152, gdesc[UR4], RZ, !UPT, gsb0 ;  /* 0x00e00000049879f0 */ /* 0x000fe2000c0018ff */
[----:B------:R-:W-:Y:S01]  /*167a0*/  UMOV UR6, UR8 ;  /* 0x0000000800067c82 */ /* 0x000fe20008000000 */
[----:B------:R-:W-:Y:S01]  /*167b0*/  UMOV UR7, UR9 ;  /* 0x0000000900077c82 */ /* 0x000fe20008000000 */
        /* <DEDUP_REMOVED lines=183> */
.L_x_1958:
[----:B------:R-:W-:Y:S01]  /*17330*/  SHF.L.U32 R2, R219, 0x1f, RZ ;  /* 0x0000001fdb027819 */ /* 0x000fe200000006ff */
[----:B------:R-:W-:-:S04]  /*17340*/  IMAD R0, R22, 0x8, R16 ;  /* 0x0000000816007824 */ /* 0x000fc800078e0210 */
[----:B------:R0:W1:Y:S01]  /*17350*/  SYNCS.PHASECHK.TRANS64.TRYWAIT P4, [R0+URZ+0x30850], R2 ;  /* 0x03085002000075a7 */ /* 0x000062000808017f */
[----:B------:R-:W-:Y:S05]  /*17360*/  @!P0 BRA `(.L_x_1959) ;  /* 0x0000000000048947 */ /* 0x000fea0003800000 */
[----:B------:R-:W-:Y:S01]  /*17370*/  BPT.TRAP 0x1 ;  /* 0x000000040000795c */ /* 0x000fe20000300000 */
.L_x_1959:
[----:B------:R-:W-:Y:S04]  /*17380*/  BSSY B2, `(.L_x_1960) ;  /* 0x0000004000027945 */ /* 0x000fe80003800000 */
[----:B-1----:R-:W-:Y:S05]  /*17390*/  @P4 BRA `(.L_x_1961) ;  /* 0x0000000000084947 */ /* 0x002fea0003800000 */
[----:B------:R-:W1:Y:S02]  /*173a0*/  SYNCS.PHASECHK.TRANS64.TRYWAIT P4, [R0+URZ+0x30850], R2 ;  /* 0x03085002000075a7 */ /* 0x000e64000808017f */
[----:B-1----:R-:W-:Y:S05]  /*173b0*/  @!P4 BRA `(.L_x_1962) ;  /* 0x0000014c00f4c947 */ /* 0x002fea0003800000 */
.L_x_1961:
[----:B------:R-:W-:Y:S05]  /*173c0*/  BSYNC B2 ;  /* 0x0000000000027941 */ /* 0x000fea0003800000 */
.L_x_1960:
[----:B01----:R-:W-:Y:S01]  /*173d0*/  VIADD R2, R16, 0x400 ;  /* 0x0000040010027836 */ /* 0x003fe20000000000 */
[----:B------:R-:W2:Y:S01]  /*173e0*/  LDL R219, [R1+0x34] ;  /* 0x0000340001db7983 */ /* 0x000ea20000100800 */
[----:B------:R-:W-:Y:S01]  /*173f0*/  IMAD.MOV.U32 R3, RZ, RZ, 0x40000040 ;  /* 0x40000040ff037424 */ /* 0x000fe200078e00ff */
[----:B------:R-:W-:Y:S01]  /*17400*/  WARPGROUP.ARRIVE ;  /* 0x00000000000079c5 */ /* 0x000fe20000000000 */
[----:B------:R-:W-:Y:S01]  /*17410*/  @!P1 VIADD R232, R232, 0x30840 ;  /* 0x00030840e8e89836 */ /* 0x000fe20000000000 */
[----:B------:R-:W-:Y:S01]  /*17420*/  SHF.R.U32.HI R2, RZ, 0x4, R2 ;  /* 0x00000004ff027819 */ /* 0x000fe20000011602 */
[----:B------:R-:W-:-:S03]  /*17430*/  ULDC UR4, c[0x0][0x9dc] ;  /* 0x0002770000047ab9 */ /* 0x000fc60000000800 */
[----:B------:R-:W-:-:S04]  /*17440*/  LOP3.LUT R2, R2, 0x3fff, RZ, 0xc0, !PT ;  /* 0x00003fff02027812 */ /* 0x000fc800078ec0ff */
[----:B------:R-:W-:-:S05]  /*17450*/  LOP3.LUT R2, R2, 0x2000000, RZ, 0xfc, !PT ;  /* 0x0200000002027812 */ /* 0x000fca00078efcff */
[----:B------:R-:W-:Y:S01]  /*17460*/  IMAD R2, R22, 0x800, R2 ;  /* 0x0000080016027824 */ /* 0x000fe200078e0202 */
[----:B------:R-:W-:Y:S01]  /*17470*/  R2UR UR7, R3 ;  /* 0x00000000030772ca */ /* 0x000fe200000e0000 */
[----:B------:R-:W2:Y:S01]  /*17480*/  LDL R22, [R1+0x14] ;  /* 0x0000140001167983 */ /* 0x000ea20000100800 */
[----:B------:R-:W-:Y:S01]  /*17490*/  IMAD.MOV.U32 R3, RZ, RZ, 0x40000040 ;  /* 0x40000040ff037424 */ /* 0x000fe200078e00ff */
[----:B------:R-:W-:Y:S02]  /*174a0*/  @!P1 PRMT R232, RZ, 0x654, R232 ;  /* 0x00000654ffe89816 */ /* 0x000fe400000000e8 */
[----:B------:R-:W-:-:S13]  /*174b0*/  R2UR UR6, R2 ;  /* 0x00000000020672ca */ /* 0x000fda00000e0000 */
[----:B------:R-:W-:Y:S03]  /*174c0*/  HGMMA.64x256x16.F32.BF16 R24, R196, gdesc[UR4].tnspB, R24, gsb0 ;  /* 0x43e00004c4187df0 */ /* 0x000fe60008001818 */
[----:B------:R-:W-:Y:S02]  /*174d0*/  WARPGROUP.DEPBAR.LE gsb0, 0x0 ;  /* 0x00008000000079c5 */ /* 0x000fe40000010000 */
[----:B------:R-:W-:Y:S01]  /*174e0*/  VIADD R196, R2, 0x80 ;  /* 0x0000008002c47836 */ /* 0x000fe20000000000 */
[----:B------:R-:W-:Y:S01]  /*174f0*/  WARPGROUP.ARRIVE ;  /* 0x00000000000079c5 */ /* 0x000fe20000000000 */
[----:B------:R-:W-:-:S03]  /*17500*/  IMAD.MOV.U32 R197, RZ, RZ, 0x40000040 ;  /* 0x40000040ffc57424 */ /* 0x000fc600078e00ff */
[----:B------:R-:W-:Y:S02]  /*17510*/  R2UR UR6, R196 ;  /* 0x00000000c40672ca */ /* 0x000fe400000e0000 */
[----:B------:R-:W-:-:S15]  /*17520*/  R2UR UR7, R197 ;  /* 0x00000000c50772ca */ /* 0x000fde00000e0000 */
[----:B------:R-:W-:-:S01]  /*17530*/  NOP ;  /* 0x0000000000007918 */ /* 0x000fc20000000000 */
[----:B------:R-:W-:Y:S03]  /*17540*/  HGMMA.64x256x16.F32.BF16 R24, R192, gdesc[UR4].tnspB, R24, gsb0 ;  /* 0x43e00004c0187df0 */ /* 0x000fe60008001818 */
[----:B------:R-:W-:Y:S02]  /*17550*/  WARPGROUP.DEPBAR.LE gsb0, 0x0 ;  /* 0x00008000000079c5 */ /* 0x000fe40000010000 */
[C---:B------:R-:W-:Y:S01]  /*17560*/  VIADD R192, R2.reuse, 0x100 ;  /* 0x0000010002c07836 */ /* 0x040fe20000000000 */
[----:B------:R-:W-:Y:S01]  /*17570*/  WARPGROUP.ARRIVE ;  /* 0x00000000000079c5 */ /* 0x000fe20000000000 */
[----:B------:R-:W-:Y:S02]  /*17580*/  IMAD.MOV.U32 R193, RZ, RZ, 0x40000040 ;  /* 0x40000040ffc17424 */ /* 0x000fe400078e00ff */
[----:B------:R-:W-:Y:S01]  /*17590*/  VIADD R2, R2, 0x180 ;  /* 0x0000018002027836 */ /* 0x000fe20000000000 */
[----:B------:R-:W-:-:S02]  /*175a0*/  R2UR UR6, R192 ;  /* 0x00000000c00672ca */ /* 0x000fc400000e0000 */
[----:B------:R-:W-:-:S15]  /*175b0*/  R2UR UR7, R193 ;  /* 0x00000000c10772ca */ /* 0x000fde00000e0000 */
[----:B------:R-:W-:-:S01]  /*175c0*/  NOP ;  /* 0x0000000000007918 */ /* 0x000fc20000000000 */
[----:B------:R-:W-:Y:S01]  /*175d0*/  HGMMA.64x256x16.F32.BF16 R24, R188, gdesc[UR4].tnspB, R24, gsb0 ;  /* 0x43e00004bc187df0 */ /* 0x000fe20008001818 */
[----:B------:R-:W-:Y:S02]  /*175e0*/  R2UR UR6, R2 ;  /* 0x00000000020672ca */ /* 0x000fe400000e0000 */
[----:B------:R-:W-:Y:S01]  /*175f0*/  R2UR UR7, R3 ;  /* 0x00000000030772ca */ /* 0x000fe200000e0000 */
[----:B------:R-:W0:Y:S08]  /*17600*/  @P2 LDC R2, c[0x0][0x450] ;  /* 0x00011400ff022b82 */ /* 0x000e300000000800 */
[----:B------:R-:W1:Y:S01]  /*17610*/  @P2 LDC R3, c[0x0][0x44c] ;  /* 0x00011300ff032b82 */ /* 0x000e620000000800 */
[----:B------:R-:W-:-:S02]  /*17620*/  WARPGROUP.DEPBAR.LE gsb0, 0x0 ;  /* 0x00008000000079c5 */ /* 0x000fc40000010000 */
[----:B------:R-:W-:-:S13]  /*17630*/  WARPGROUP.ARRIVE ;  /* 0x00000000000079c5 */ /* 0x000fda0000000000 */
[----:B------:R-:W-:Y:S03]  /*17640*/  HGMMA.64x256x16.F32.BF16 R24, R184, gdesc[UR4].tnspB, R24, gsb0 ;  /* 0x43e00004b8187df0 */ /* 0x000fe60008001818 */
[----:B------:R-:W-:Y:S02]  /*17650*/  WARPGROUP.DEPBAR.LE gsb0, 0x0 ;  /* 0x00008000000079c5 */ /* 0x000fe40000010000 */
[----:B--2---:R-:W-:Y:S01]  /*17660*/  IMAD.IADD R184, R219, 0x1, R22 ;  /* 0x00000001dbb87824 */ /* 0x004fe200078e0216 */
[----:B------:R2:W-:Y:S01]  /*17670*/  @!P1 SYNCS.ARRIVE.TRANS64.RED.A1T0 RZ, [R232+URZ], RZ ;  /* 0x000000ffe8ff99a7 */ /* 0x0005e2000810043f */
[----:B------:R-:W-:Y:S02]  /*17680*/  IMAD.SHL.U32 R22, R23, 0x40, RZ ;  /* 0x0000004017167824 */ /* 0x000fe400078e00ff */
[----:B-1----:R-:W-:-:S03]  /*17690*/  @P2 IMAD.HI.U32 R3, R184, R3, RZ ;  /* 0x00000003b8032227 */ /* 0x002fc600078e00ff */
[----:B------:R-:W-:Y:S02]  /*176a0*/  IADD3 R187, -R22, 0x1, RZ ;  /* 0x0000000116bb7810 */ /* 0x000fe40007ffe1ff */
[----:B0-----:R-:W-:Y:S01]  /*176b0*/  @P2 SHF.R.U32.HI R184, RZ, R2, R3 ;  /* 0x00000002ffb82219 */ /* 0x001fe20000011603 */
[----:B--2---:R-:W-:Y:S01]  /*176c0*/  IMAD.U32 R232, RZ, RZ, UR4 ;  /* 0x00000004ffe87e24 */ /* 0x004fe2000f8e00ff */
[----:B------:R-:W-:Y:S01]  /*176d0*/  ULDC UR4, c[0x0][0x9e0] ;  /* 0x0002780000047ab9 */ /* 0x000fe20000000800 */
[----:B------:R-:W-:Y:S02]  /*176e0*/  IMAD R187, R229, -0x2, R187 ;  /* 0xfffffffee5bb7824 */ /* 0x000fe400078e02bb */
[----:B------:R-:W0:Y:S01]  /*176f0*/  SHFL.IDX PT, R189, R184, RZ, 0x1c1f ;  /* 0x001c1fffb8bd7589 */ /* 0x000e2200000e0000 */
[----:B------:R-:W-:Y:S02]  /*17700*/  LOP3.LUT R188, RZ, R232, RZ, 0x33, !PT ;  /* 0x000000e8ffbc7212 */ /* 0x000fe400078e33ff */
[----:B------:R-:W-:-:S05]  /*17710*/  IADD3 R187, -R220, R187, R221 ;  /* 0x000000bbdcbb7210 */ /* 0x000fca0007ffe1dd */
[----:B------:R-:W-:Y:S02]  /*17720*/  IMAD.IADD R188, R188, 0x1, R187 ;  /* 0x00000001bcbc7824 */ /* 0x000fe400078e02bb */
[----:B------:R-:W-:-:S04]  /*17730*/  VIADD R187, R187, UR4 ;  /* 0x00000004bbbb7c36 */ /* 0x000fc80008000000 */
[--C-:B0-----:R-:W-:Y:S02]  /*17740*/  IMAD.IADD R186, R187, 0x1, R189.reuse ;  /* 0x00000001bbba7824 */ /* 0x101fe400078e02bd */
[----:B------:R-:W-:Y:S01]  /*17750*/  IMAD.IADD R185, R188, 0x1, R189 ;  /* 0x00000001bcb97824 */ /* 0x000fe200078e02bd */
[----:B------:R-:W-:Y:S06]  /*17760*/  @!P3 BRA `(.L_x_1963) ;  /* 0x000000000060b947 */ /* 0x000fec0003800000 */
[----:B------:R-:W-:Y:S01]  /*17770*/  IADD3 R189, -R220, R221, R189 ;  /* 0x000000dddcbd7210 */ /* 0x000fe20007ffe1bd */
[----:B------:R-:W-:Y:S03]  /*17780*/  BSSY B2, `(.L_x_1964) ;  /* 0x0000012000027945 */ /* 0x000fe60003800000 */
[----:B------:R-:W-:-:S13]  /*17790*/  ISETP.GT.AND P4, PT, R189, -0x1, PT ;  /* 0xffffffffbd00780c */ /* 0x000fda0003f84270 */
[----:B------:R-:W-:Y:S05]  /*177a0*/  @P4 BRA `(.L_x_1965) ;  /* 0x0000000000244947 */ /* 0x000fea0003800000 */
[----:B------:R-:W-:Y:S01]  /*177b0*/  ULDC UR4, c[0x0][0x9e4] ;  /* 0x0002790000047ab9 */ /* 0x000fe20000000800 */
[----:B------:R-:W-:Y:S01]  /*177c0*/  LOP3.LUT R189, RZ, R189, RZ, 0x33, !PT ;  /* 0x000000bdffbd7212 */ /* 0x000fe200078e33ff */
[----:B------:R-:W-:-:S05]  /*177d0*/  IMAD.U32 R190, RZ, RZ, UR4 ;  /* 0x00000004ffbe7e24 */ /* 0x000fca000f8e00ff */
[----:B------:R-:W-:-:S13]  /*177e0*/  ISETP.NE.AND P4, PT, R190, 0x1, PT ;  /* 0x00000001be00780c */ /* 0x000fda0003f85270 */
[----:B------:R-:W0:Y:S02]  /*177f0*/  @P4 LDC.64 R2, c[0x0][0x9e8] ;  /* 0x00027a00ff024b82 */ /* 0x000e240000000a00 */
[----:B0-----:R-:W-:-:S05]  /*17800*/  @P4 IMAD.HI.U32 R2, R189, R2, RZ ;  /* 0x00000002bd024227 */ /* 0x001fca00078e00ff */
[----:B------:R-:W-:-:S04]  /*17810*/  @P4 SHF.R.U32.HI R189, RZ, R3, R2 ;  /* 0x00000003ffbd4219 */ /* 0x000fc80000011602 */
[----:B------:R-:W-:Y:S01]  /*17820*/  LOP3.LUT R189, RZ, R189, RZ, 0x33, !PT ;  /* 0x000000bdffbd7212 */ /* 0x000fe200078e33ff */
[----:B------:R-:W-:Y:S06]  /*17830*/  BRA `(.L_x_1966) ;  /* 0x0000000000187947 */ /* 0x000fec0003800000 */
.L_x_1965:
[----:B------:R-:W-:Y:S02]  /*17840*/  ULDC UR4, c[0x0][0x9e4] ;  /* 0x0002790000047ab9 */ /* 0x000fe40000000800 */
[----:B------:R-:W-:-:S05]  /*17850*/  IMAD.U32 R190, RZ, RZ, UR4 ;  /* 0x00000004ffbe7e24 */ /* 0x000fca000f8e00ff */
[----:B------:R-:W-:-:S13]  /*17860*/  ISETP.NE.AND P4, PT, R190, 0x1, PT ;  /* 0x00000001be00780c */ /* 0x000fda0003f85270 */
[----:B------:R-:W0:Y:S02]  /*17870*/  @P4 LDC.64 R2, c[0x0][0x9e8] ;  /* 0x00027a00ff024b82 */ /* 0x000e240000000a00 */
[----:B0-----:R-:W-:-:S05]  /*17880*/  @P4 IMAD.HI.U32 R2, R189, R2, RZ ;  /* 0x00000002bd024227 */ /* 0x001fca00078e00ff */
[----:B------:R-:W-:-:S07]  /*17890*/  @P4 SHF.R.U32.HI R189, RZ, R3, R2 ;  /* 0x00000003ffbd4219 */ /* 0x000fce0000011602 */
.L_x_1966:
[----:B------:R-:W-:Y:S05]  /*178a0*/  BSYNC B2 ;  /* 0x0000000000027941 */ /* 0x000fea0003800000 */
.L_x_1964:
[----:B------:R-:W-:-:S04]  /*178b0*/  IMAD R189, R189, R190, -R22 ;  /* 0x000000bebdbd7224 */ /* 0x000fc800078e0a16 */
[----:B------:R-:W-:-:S05]  /*178c0*/  IMAD R189, R229, -0x2, R189 ;  /* 0xfffffffee5bd7824 */ /* 0x000fca00078e02bd */
[----:B------:R-:W-:Y:S02]  /*178d0*/  VIMNMX R185, R185, R189, !PT ;  /* 0x000000bdb9b97248 */ /* 0x000fe40007fe0100 */
[----:B------:R-:W-:-:S07]  /*178e0*/  VIADDMNMX R186, R189, R190, R186, PT ;  /* 0x000000bebdba7246 */ /* 0x000fce00038001ba */
.L_x_1963:
        /* <DEDUP_REMOVED lines=66> */
.L_x_1969:
[----:B------:R-:W-:Y:S02]  /*17d10*/  ULDC UR4, c[0x0][0x9e4] ;  /* 0x0002790000047ab9 */ /* 0x000fe40000000800 */
[----:B------:R-:W-:-:S05]  /*17d20*/  IMAD.U32 R165, RZ, RZ, UR4 ;  /* 0x00000004ffa57e24 */ /* 0x000fca000f8e00ff */
[----:B------:R-:W-:-:S13]  /*17d30*/  ISETP.NE.AND P5, PT, R165, 0x1, PT ;  /* 0x00000001a500780c */ /* 0x000fda0003fa5270 */
[----:B------:R-:W0:Y:S02]  /*17d40*/  @P5 LDC.64 R2, c[0x0][0x9e8] ;  /* 0x00027a00ff025b82 */ /* 0x000e240000000a00 */
[----:B0-----:R-:W-:-:S05]  /*17d50*/  @P5 IMAD.HI.U32 R2, R184, R2, RZ ;  /* 0x00000002b8025227 */ /* 0x001fca00078e00ff */
[----:B------:R-:W-:-:S07]  /*17d60*/  @P5 SHF.R.U32.HI R184, RZ, R3, R2 ;  /* 0x00000003ffb85219 */ /* 0x000fce0000011602 */
.L_x_1970:
[----:B------:R-:W-:Y:S05]  /*17d70*/  BSYNC B2 ;  /* 0x0000000000027941 */ /* 0x000fea0003800000 */
.L_x_1968:
[----:B------:R-:W-:-:S04]  /*17d80*/  IMAD R22, R184, R165, -R22 ;  /* 0x000000a5b8167224 */ /* 0x000fc800078e0a16 */
[----:B------:R-:W-:-:S05]  /*17d90*/  IMAD R22, R229, -0x2, R22 ;  /* 0xfffffffee5167824 */ /* 0x000fca00078e0216 */
[----:B------:R-:W-:Y:S02]  /*17da0*/  VIMNMX R188, R188, R22, !PT ;  /* 0x00000016bcbc7248 */ /* 0x000fe40007fe0100 */
[----:B------:R-:W-:-:S07]  /*17db0*/  VIADDMNMX R187, R22, R165, R187, PT ;  /* 0x000000a516bb7246 */ /* 0x000fce00038001bb */
.L_x_1967:
[----:B------:R-:W-:Y:S01]  /*17dc0*/  @!P1 VIADD R0, R0, 0x30860 ;  /* 0x0003086000009836 */ /* 0x000fe20000000000 */
[----:B------:R-:W2:Y:S01]  /*17dd0*/  LDL R219, [R1+0x1c] ;  /* 0x00001c0001db7983 */ /* 0x000ea20000100800 */
[----:B------:R-:W-:Y:S02]  /*17de0*/  ULDC UR4, c[0x0][0x988] ;  /* 0x0002620000047ab9 */ /* 0x000fe40000000800 */
[----:B------:R-:W-:Y:S01]  /*17df0*/  IMAD.U32 R3, RZ, RZ, UR4 ;  /* 0x00000004ff037e24 */ /* 0x000fe2000f8e00ff */
[----:B------:R-:W-:-:S04]  /*17e00*/  @!P1 PRMT R0, RZ, 0x654, R0 ;  /* 0x00000654ff009816 */ /* 0x000fc80000000000 */
[----:B------:R0:W-:Y:S02]  /*17e10*/  @!P1 SYNCS.ARRIVE.TRANS64.RED.A1T0 RZ, [R0+URZ], RZ ;  /* 0x000000ff00ff99a7 */ /* 0x0001e4000810043f */
[----:B0-----:R-:W-:-:S04]  /*17e20*/  FMNMX.FTZ R0, R152, R5, !PT ;  /* 0x0000000598007209 */ /* 0x001fc80007810000 */
        /* <DEDUP_REMOVED lines=18> */
[----:B0-----:R-:W-:-:S04]  /*17f50*/  FMNMX.FTZ R165, R2, R165, !PT ;  /* 0x000000a502a57209 */ /* 0x001fc80007810000 */
[C---:B------:R-:W-:Y:S01]  /*17f60*/  FSETP.NEU.FTZ.AND P5, PT, R165.reuse, -INF , PT ;  /* 0xff800000a500780b */ /* 0x040fe20003fbd000 */
[----:B------:R-:W-:-:S03]  /*17f70*/  FMUL.FTZ R0, R165, R3 ;  /* 0x00000003a5007220 */ /* 0x000fc60000410000 */
[----:B------:R-:W-:Y:S02]  /*17f80*/  FSEL R2, R165, RZ, P5 ;  /* 0x000000ffa5027208 */ /* 0x000fe40002800000 */
[----:B------:R-:W-:Y:S02]  /*17f90*/  FSEL R0, R0, RZ, P5 ;  /* 0x000000ff00007208 */ /* 0x000fe40002800000 */
[----:B------:R-:W-:Y:S01]  /*17fa0*/  ISETP.GT.AND P5, PT, R188, 0x1, P4 ;  /* 0x00000001bc00780c */ /* 0x000fe200027a4270 */
[----:B------:R-:W-:Y:S02]  /*17fb0*/  FADD.FTZ R2, -R2, R5 ;  /* 0x0000000502027221 */ /* 0x000fe40000010100 */
[-CC-:B------:R-:W-:Y:S01]  /*17fc0*/  FFMA.FTZ R152, R152, R3.reuse, -R0.reuse ;  /* 0x0000000398987223 */ /* 0x180fe20000010800 */
[----:B------:R-:W-:Y:S01]  /*17fd0*/  ISETP.LT.OR P6, PT, R187, 0x2, P5 ;  /* 0x00000002bb00780c */ /* 0x000fe20002fc1670 */
[-CC-:B------:R-:W-:Y:S01]  /*17fe0*/  FFMA.FTZ R153, R153, R3.reuse, -R0.reuse ;  /* 0x0000000399997223 */ /* 0x180fe20000010800 */
[----:B------:R-:W-:Y:S01]  /*17ff0*/  ISETP.GT.AND P5, PT, R188, 0x8, P4 ;  /* 0x00000008bc00780c */ /* 0x000fe200027a4270 */
[-C--:B------:R-:W-:Y:S01]  /*18000*/  FMUL.FTZ R2, R2, R3.reuse ;  /* 0x0000000302027220 */ /* 0x080fe20000410000 */
[----:B------:R-:W-:Y:S01]  /*18010*/  FSEL R155, R155, -INF , !P6 ;  /* 0xff8000009b9b7808 */ /* 0x000fe20007000000 */
[-CC-:B------:R-:W-:Y:S01]  /*18020*/  FFMA.FTZ R156, R156, R3.reuse, -R0.reuse ;  /* 0x000000039c9c7223 */ /* 0x180fe20000010800 */
[----:B------:R-:W-:Y:S01]  /*18030*/  ISETP.GT.AND P6, PT, R188, 0x9, P4 ;  /* 0x00000009bc00780c */ /* 0x000fe200027c4270 */
[-CC-:B------:R-:W-:Y:S01]  /*18040*/  FFMA.FTZ R157, R157, R3.reuse, -R0.reuse ;  /* 0x000000039d9d7223 */ /* 0x180fe20000010800 */
[C---:B------:R-:W-:Y:S01]  /*18050*/  ISETP.LT.OR P5, PT, R187.reuse, 0x9, P5 ;  /* 0x00000009bb00780c */ /* 0x040fe20002fa1670 */
[-CC-:B------:R-:W-:Y:S01]  /*18060*/  FFMA.FTZ R160, R160, R3.reuse, -R0.reuse ;  /* 0x00000003a0a07223 */ /* 0x180fe20000010800 */
[----:B------:R-:W-:Y:S01]  /*18070*/  ISETP.LT.OR P6, PT, R187, 0xa, P6 ;  /* 0x0000000abb00780c */ /* 0x000fe200037c1670 */
[-CC-:B------:R-:W-:Y:S01]  /*18080*/  FFMA.FTZ R161, R161, R3.reuse, -R0.reuse ;  /* 0x00000003a1a17223 */ /* 0x180fe20000010800 */
[----:B------:R-:W-:Y:S01]  /*18090*/  FSEL R158, R158, -INF , !P5 ;  /* 0xff8000009e9e7808 */ /* 0x000fe20006800000 */
[-CC-:B------:R-:W-:Y:S01]  /*180a0*/  FFMA.FTZ R164, R164, R3.reuse, -R0.reuse ;  /* 0x00000003a4a47223 */ /* 0x180fe20000010800 */
[----:B------:R-:W-:Y:S01]  /*180b0*/  FSEL R159, R159, -INF , !P6 ;  /* 0xff8000009f9f7808 */ /* 0x000fe20007000000 */
[-CC-:B------:R-:W-:Y:S01]  /*180c0*/  FFMA.FTZ R189, R189, R3.reuse, -R0.reuse ;  /* 0x00000003bdbd7223 */ /* 0x180fe20000010800 */
[----:B------:R-:W-:Y:S01]  /*180d0*/  ISETP.GT.AND P6, PT, R188, 0x11, P4 ;  /* 0x00000011bc00780c */ /* 0x000fe200027c4270 */
        /* <DEDUP_REMOVED lines=9> */
[----:B------:R-:W-:Y:S01]  /*18170*/  ISETP.GT.AND P6, PT, R188, 0x19, P4 ;  /* 0x00000019bc00780c */ /* 0x000fe200027c4270 */
[-CC-:B------:R-:W-:Y:S01]  /*18180*/  FFMA.FTZ R177, R177, R3.reuse, -R0.reuse ;  /* 0x00000003b1b17223 */ /* 0x180fe20000010800 */
[----:B------:R-:W-:Y:S01]  /*18190*/  FSEL R162, R162, -INF , !P5 ;  /* 0xff800000a2a27808 */ /* 0x000fe20006800000 */
[-CC-:B------:R-:W-:Y:S01]  /*181a0*/  FFMA.FTZ R180, R180, R3.reuse, -R0.reuse ;  /* 0x00000003b4b47223 */ /* 0x180fe20000010800 */
[----:B------:R-:W-:Y:S01]  /*181b0*/  ISETP.LT.OR P6, PT, R187, 0x1a, P6 ;  /* 0x0000001abb00780c */ /* 0x000fe200037c1670 */
[----:B------:R-:W-:Y:S01]  /*181c0*/  FFMA.FTZ R181, R181, R3, -R0 ;  /* 0x00000003b5b57223 */ /* 0x000fe20000010800 */
[----:B------:R-:W-:Y:S01]  /*181d0*/  ISETP.GT.AND P5, PT, R188, 0x18, P4 ;  /* 0x00000018bc00780c */ /* 0x000fe200027a4270 */
[----:B------:R-:W-:Y:S01]  /*181e0*/  MUFU.EX2 R152, R152 ;  /* 0x0000009800987308 */ /* 0x000fe20000000800 */
[----:B------:R-:W-:-:S02]  /*181f0*/  FSEL R167, R167, -INF , !P6 ;  /* 0xff800000a7a77808 */ /* 0x000fc40007000000 */
[----:B------:R-:W-:Y:S02]  /*18200*/  ISETP.GT.AND P6, PT, R188, 0x21, P4 ;  /* 0x00000021bc00780c */ /* 0x000fe400027c4270 */
[C---:B------:R-:W-:Y:S02]  /*18210*/  ISETP.LT.OR P5, PT, R187.reuse, 0x19, P5 ;  /* 0x00000019bb00780c */ /* 0x040fe40002fa1670 */
[----:B------:R-:W-:Y:S01]  /*18220*/  ISETP.LT.OR P6, PT, R187, 0x22, P6 ;  /* 0x00000022bb00780c */ /* 0x000fe200037c1670 */
[----:B------:R-:W0:Y:S01]  /*18230*/  MUFU.EX2 R0, R2 ;  /* 0x0000000200007308 */ /* 0x000e220000000800 */
[----:B------:R-:W-:Y:S02]  /*18240*/  FSEL R166, R166, -INF , !P5 ;  /* 0xff800000a6a67808 */ /* 0x000fe40006800000 */
[----:B------:R-:W-:Y:S02]  /*18250*/  FSEL R171, R171, -INF , !P6 ;  /* 0xff800000abab7808 */ /* 0x000fe40007000000 */
[----:B------:R-:W-:-:S02]  /*18260*/  ISETP.GT.AND P6, PT, R188, 0x29, P4 ;  /* 0x00000029bc00780c */ /* 0x000fc400027c4270 */
[C---:B------:R-:W-:Y:S01]  /*18270*/  ISETP.GT.AND P5, PT, R188.reuse, 0x20, P4 ;  /* 0x00000020bc00780c */ /* 0x040fe200027a4270 */
[----:B------:R-:W1:Y:S01]  /*18280*/  MUFU.EX2 R153, R153 ;  /* 0x0000009900997308 */ /* 0x000e620000000800 */
[C---:B------:R-:W-:Y:S02]  /*18290*/  ISETP.LT.OR P6, PT, R187.reuse, 0x2a, P6 ;  /* 0x0000002abb00780c */ /* 0x040fe400037c1670 */
[----:B------:R-:W-:Y:S02]  /*182a0*/  ISETP.LT.OR P5, PT, R187, 0x21, P5 ;  /* 0x00000021bb00780c */ /* 0x000fe40002fa1670 */
[----:B------:R-:W-:Y:S02]  /*182b0*/  FSEL R175, R175, -INF , !P6 ;  /* 0xff800000afaf7808 */ /* 0x000fe40007000000 */
[----:B------:R-:W-:Y:S01]  /*182c0*/  ISETP.GT.AND P6, PT, R188, RZ, P4 ;  /* 0x000000ffbc00720c */ /* 0x000fe200027c4270 */
[----:B------:R-:W3:Y:S01]  /*182d0*/  MUFU.EX2 R156, R156 ;  /* 0x0000009c009c7308 */ /* 0x000ee20000000800 */
[----:B------:R-:W-:Y:S01]  /*182e0*/  FSEL R170, R170, -INF , !P5 ;  /* 0xff800000aaaa7808 */ /* 0x000fe20006800000 */
[----:B0-----:R-:W-:Y:S01]  /*182f0*/  FFMA.FTZ R2, R0, R228, R152 ;  /* 0x000000e400027223 */ /* 0x001fe20000010098 */
[----:B------:R-:W-:-:S02]  /*18300*/  ISETP.LT.OR P6, PT, R187, 0x1, P6 ;  /* 0x00000001bb00780c */ /* 0x000fc400037c1670 */
[----:B------:R-:W-:Y:S02]  /*18310*/  ISETP.GT.AND P5, PT, R188, 0x28, P4 ;  /* 0x00000028bc00780c */ /* 0x000fe400027a4270 */
[----:B------:R-:W-:Y:S01]  /*18320*/  FSEL R154, R154, -INF , !P6 ;  /* 0xff8000009a9a7808 */ /* 0x000fe20007000000 */
[----:B------:R-:W0:Y:S01]  /*18330*/  MUFU.EX2 R157, R157 ;  /* 0x0000009d009d7308 */ /* 0x000e220000000800 */
[----:B------:R-:W-:Y:S01]  /*18340*/  ISETP.LT.OR P5, PT, R187, 0x29, P5 ;  /* 0x00000029bb00780c */ /* 0x000fe20002fa1670 */
[----:B-1----:R-:W-:Y:S01]  /*18350*/  FADD.FTZ R2, R153, R2 ;  /* 0x0000000299027221 */ /* 0x002fe20000010000 */
[----:B------:R-:W-:Y:S02]  /*18360*/  FMNMX.FTZ R5, R154, R4, !PT ;  /* 0x000000049a057209 */ /* 0x000fe40007810000 */
[----:B------:R-:W-:Y:S02]  /*18370*/  FSEL R174, R174, -INF , !P5 ;  /* 0xff800000aeae7808 */ /* 0x000fe40006800000 */
[----:B------:R-:W-:Y:S01]  /*18380*/  FMNMX.FTZ R5, R155, R5, !PT ;  /* 0x000000059b057209 */ /* 0x000fe20007810000 */
[----:B------:R-:W1:Y:S01]  /*18390*/  MUFU.EX2 R160, R160 ;  /* 0x000000a000a07308 */ /* 0x000e620000000800 */
[----:B------:R-:W-:Y:S01]  /*183a0*/  ISETP.GT.AND P5, PT, R188, 0x30, P4 ;  /* 0x00000030bc00780c */ /* 0x000fe200027a4270 */
[----:B---3--:R-:W-:Y:S01]  /*183b0*/  FADD.FTZ R2, R156, R2 ;  /* 0x000000029c027221 */ /* 0x008fe20000010000 */
[----:B------:R-:W-:-:S02]  /*183c0*/  FMNMX.FTZ R5, R158, R5, !PT ;  /* 0x000000059e057209 */ /* 0x000fc40007810000 */
[----:B------:R-:W-:Y:S02]  /*183d0*/  ISETP.LT.OR P5, PT, R187, 0x31, P5 ;  /* 0x00000031bb00780c */ /* 0x000fe40002fa1670 */
[----:B------:R-:W-:Y:S01]  /*183e0*/  FMNMX.FTZ R5, R159, R5, !PT ;  /* 0x000000059f057209 */ /* 0x000fe20007810000 */
[----:B------:R-:W3:Y:S01]  /*183f0*/  MUFU.EX2 R161, R161 ;  /* 0x000000a100a17308 */ /* 0x000ee20000000800 */
[----:B------:R-:W-:Y:S01]  /*18400*/  FSEL R178, R178, -INF , !P5 ;  /* 0xff800000b2b27808 */ /* 0x000fe20006800000 */
[----:B0-----:R-:W-:Y:S01]  /*18410*/  FADD.FTZ R2, R157, R2 ;  /* 0x000000029d027221 */ /* 0x001fe20000010000 */
[----:B------:R-:W-:Y:S02]  /*18420*/  FMNMX.FTZ R5, R162, R5, !PT ;  /* 0x00000005a2057209 */ /* 0x000fe40007810000 */
[C---:B------:R-:W-:Y:S02]  /*18430*/  ISETP.GT.AND P5, PT, R188.reuse, 0x31, P4 ;  /* 0x00000031bc00780c */ /* 0x040fe400027a4270 */
[----:B------:R-:W-:Y:S01]  /*18440*/  FMNMX.FTZ R5, R163, R5, !PT ;  /* 0x00000005a3057209 */ /* 0x000fe20007810000 */
[----:B------:R-:W-:Y:S01]  /*18450*/  MUFU.EX2 R164, R164 ;  /* 0x000000a400a47308 */ /* 0x000fe20000000800 */
[----:B------:R-:W-:Y:S01]  /*18460*/  ISETP.GT.AND P6, PT, R188, 0x38, P4 ;  /* 0x00000038bc00780c */ /* 0x000fe200027c4270 */
[----:B-1----:R-:W-:Y:S01]  /*18470*/  FADD.FTZ R2, R160, R2 ;  /* 0x00000002a0027221 */ /* 0x002fe20000010000 */
[----:B------:R-:W-:-:S02]  /*18480*/  FMNMX.FTZ R5, R166, R5, !PT ;  /* 0x00000005a6057209 */ /* 0x000fc40007810000 */
[----:B------:R-:W-:Y:S02]  /*18490*/  ISETP.LT.OR P5, PT, R187, 0x32, P5 ;  /* 0x00000032bb00780c */ /* 0x000fe40002fa1670 */
[----:B------:R-:W-:Y:S01]  /*184a0*/  FMNMX.FTZ R5, R167, R5, !PT ;  /* 0x00000005a7057209 */ /* 0x000fe20007810000 */
[----:B------:R-:W0:Y:S01]  /*184b0*/  MUFU.EX2 R189, R189 ;  /* 0x000000bd00bd7308 */ /* 0x000e220000000800 */
[----:B------:R-:W-:Y:S01]  /*184c0*/  ISETP.GT.AND P4, PT, R188, 0x39, P4 ;  /* 0x00000039bc00780c */ /* 0x000fe20002784270 */
[----:B---3--:R-:W-:Y:S01]  /*184d0*/  FADD.FTZ R2, R161, R2 ;  /* 0x00000002a1027221 */ /* 0x008fe20000010000 */
[----:B------:R-:W-:Y:S02]  /*184e0*/  FMNMX.FTZ R5, R170, R5, !PT ;  /* 0x00000005aa057209 */ /* 0x000fe40007810000 */
[----:B------:R-:W-:Y:S02]  /*184f0*/  ISETP.LT.OR P6, PT, R187, 0x39, P6 ;  /* 0x00000039bb00780c */ /* 0x000fe400037c1670 */
[----:B------:R-:W-:Y:S01]  /*18500*/  FMNMX.FTZ R5, R171, R5, !PT ;  /* 0x00000005ab057209 */ /* 0x000fe20007810000 */
[----:B------:R-:W-:Y:S01]  /*18510*/  MUFU.EX2 R168, R168 ;  /* 0x000000a800a87308 */ /* 0x000fe20000000800 */
[----:B------:R-:W-:-:S02]  /*18520*/  FSEL R179, R179, -INF , !P5 ;  /* 0xff800000b3b37808 */ /* 0x000fc40006800000 */
[----:B------:R-:W-:Y:S02]  /*18530*/  FMNMX.FTZ R5, R174, R5, !PT ;  /* 0x00000005ae057209 */ /* 0x000fe40007810000 */
[----:B------:R-:W-:Y:S02]  /*18540*/  ISETP.LT.OR P4, PT, R187, 0x3a, P4 ;  /* 0x0000003abb00780c */ /* 0x000fe40002781670 */
[----:B------:R-:W-:Y:S01]  /*18550*/  FMNMX.FTZ R5, R175, R5, !PT ;  /* 0x00000005af057209 */ /* 0x000fe20007810000 */
[----:B------:R-:W1:Y:S01]  /*18560*/  MUFU.EX2 R169, R169 ;  /* 0x000000a900a97308 */ /* 0x000e620000000800 */
[----:B------:R-:W-:Y:S02]  /*18570*/  FSEL R182, R182, -INF , !P6 ;  /* 0xff800000b6b67808 */ /* 0x000fe40007000000 */
[----:B------:R-:W-:Y:S02]  /*18580*/  FMNMX.FTZ R5, R178, R5, !PT ;  /* 0x00000005b2057209 */ /* 0x000fe40007810000 */
[----:B------:R-:W-:-:S02]  /*18590*/  FSEL R183, R183, -INF , !P4 ;  /* 0xff800000b7b77808 */ /* 0x000fc40006000000 */
[----:B------:R-:W-:Y:S01]  /*185a0*/  FMNMX.FTZ R5, R179, R5, !PT ;  /* 0x00000005b3057209 */ /* 0x000fe20007810000 */
[----:B------:R-:W-:Y:S01]  /*185b0*/  MUFU.EX2 R172, R172 ;  /* 0x000000ac00ac7308 */ /* 0x000fe20000000800 */
[----:B------:R-:W-:Y:S02]  /*185c0*/  F2FP.BF16.F32.PACK_AB R196, R153, R152 ;  /* 0x0000009899c4723e */ /* 0x000fe400000010ff */
[----:B------:R-:W-:Y:S02]  /*185d0*/  FMNMX.FTZ R5, R182, R5, !PT ;  /* 0x00000005b6057209 */ /* 0x000fe40007810000 */
[----:B0-----:R-:W-:Y:S02]  /*185e0*/  F2FP.BF16.F32.PACK_AB R194, R189, R164 ;  /* 0x000000a4bdc2723e */ /* 0x001fe400000010ff */
[----:B------:R-:W-:Y:S01]  /*185f0*/  FMNMX.FTZ R5, R183, R5, !PT ;  /* 0x00000005b7057209 */ /* 0x000fe20007810000 */
[----:B------:R-:W0:Y:S01]  /*18600*/  MUFU.EX2 R173, R173 ;  /* 0x000000ad00ad7308 */ /* 0x000e220000000800 */
[----:B------:R-:W-:-:S02]  /*18610*/  F2FP.BF16.F32.PACK_AB R198, R157, R156 ;  /* 0x0000009c9dc6723e */ /* 0x000fc400000010ff */
[----:B------:R-:W-:Y:S01]  /*18620*/  F2FP.BF16.F32.PACK_AB R192, R161, R160 ;  /* 0x000000a0a1c0723e */ /* 0x000fe200000010ff */
[----:B------:R-:W3:Y:S01]  /*18630*/  SHFL.BFLY PT, R22, R5, 0x2, 0x1f ;  /* 0x0c401f0005167f89 */ /* 0x000ee200000e0000 */
[----:B-1----:R-:W-:-:S03]  /*18640*/  F2FP.BF16.F32.PACK_AB R188, R169, R168 ;  /* 0x000000a8a9bc723e */ /* 0x002fc600000010ff */
[----:B------:R-:W-:Y:S08]  /*18650*/  MUFU.EX2 R176, R176 ;  /* 0x000000b000b07308 */ /* 0x000ff00000000800 */
[----:B------:R-:W1:Y:S01]  /*18660*/  MUFU.EX2 R177, R177 ;  /* 0x000000b100b17308 */ /* 0x000e620000000800 */
[----:B0-----:R-:W-:-:S07]  /*18670*/  F2FP.BF16.F32.PACK_AB R190, R173, R172 ;  /* 0x000000acadbe723e */ /* 0x001fce00000010ff */
[----:B------:R-:W-:Y:S01]  /*18680*/  MUFU.EX2 R180, R180 ;  /* 0x000000b400b47308 */ /* 0x000fe20000000800 */
[----:B---3--:R-:W-:-:S07]  /*18690*/  FMNMX.FTZ R5, R5, R22, !PT ;  /* 0x0000001605057209 */ /* 0x008fce0007810000 */
[----:B------:R-:W0:Y:S01]  /*186a0*/  MUFU.EX2 R181, R181 ;  /* 0x000000b500b57308 */ /* 0x000e220000000800 */
[----:B------:R-:W3:Y:S01]  /*186b0*/  SHFL.BFLY PT, R152, R5, 0x1, 0x1f ;  /* 0x0c201f0005987f89 */ /* 0x000ee200000e0000 */
[----:B-1----:R-:W-:Y:S02]  /*186c0*/  F2FP.BF16.F32.PACK_AB R184, R177, R176 ;  /* 0x000000b0b1b8723e */ /* 0x002fe400000010ff */
[----:B0-----:R-:W-:Y:S02]  /*186d0*/  F2FP.BF16.F32.PACK_AB R186, R181, R180 ;  /* 0x000000b4b5ba723e */ /* 0x001fe400000010ff */
[----:B---3--:R-:W-:-:S04]  /*186e0*/  FMNMX.FTZ R152, R5, R152, !PT ;  /* 0x0000009805987209 */ /* 0x008fc80007810000 */
[C---:B------:R-:W-:Y:S01]  /*186f0*/  FSETP.NEU.FTZ.AND P4, PT, R152.reuse, -INF , PT ;  /* 0xff8000009800780b */ /* 0x040fe20003f9d000 */
[----:B------:R-:W-:-:S03]  /*18700*/  FMUL.FTZ R5, R152, R3 ;  /* 0x0000000398057220 */ /* 0x000fc60000410000 */
[----:B------:R-:W-:Y:S02]  /*18710*/  FSEL R22, R152, RZ, P4 ;  /* 0x000000ff98167208 */ /* 0x000fe40002000000 */
[----:B------:R-:W-:Y:S02]  /*18720*/  FSEL R5, R5, RZ, P4 ;  /* 0x000000ff05057208 */ /* 0x000fe40002000000 */
[----:B--2---:R-:W-:Y:S01]  /*18730*/  ISETP.GT.AND P4, PT, R23, R219, PT ;  /* 0x000000db1700720c */ /* 0x004fe20003f84270 */
[----:B------:R-:W-:Y:S01]  /*18740*/  FADD.FTZ R22, -R22, R4 ;  /* 0x0000000416167221 */ /* 0x000fe20000010100 */
[----:B------:R-:W-:Y:S01]  /*18750*/  FADD.FTZ R4, R164, R2 ;  /* 0x00000002a4047221 */ /* 0x000fe20000010000 */
[-CC-:B------:R-:W-:Y:S01]  /*18760*/  FFMA.FTZ R154, R154, R3.reuse, -R5.reuse ;  /* 0x000000039a9a7223 */ /* 0x180fe20000010805 */
[-CC-:B------:R-:W-:Y:S01]  /*18770*/  FFMA.FTZ R155, R155, R3.reuse, -R5.reuse ;  /* 0x000000039b9b7223 */ /* 0x180fe20000010805 */
[-C--:B------:R-:W-:Y:S01]  /*18780*/  FMUL.FTZ R22, R22, R3.reuse ;  /* 0x0000000316167220 */ /* 0x080fe20000410000 */
        /* <DEDUP_REMOVED lines=11> */
[----:B------:R0:W1:Y:S01]  /*18840*/  MUFU.EX2 R2, R22 ;  /* 0x0000001600027308 */ /* 0x0000620000000800 */
[-CC-:B------:R-:W-:Y:S01]  /*18850*/  FFMA.FTZ R178, R178, R3.reuse, -R5.reuse ;  /* 0x00000003b2b27223 */ /* 0x180fe20000010805 */
[----:B------:R-:W-:Y:S01]  /*18860*/  FADD.FTZ R4, R189, R4 ;  /* 0x00000004bd047221 */ /* 0x000fe20000010000 */
[-CC-:B------:R-:W-:Y:S01]  /*18870*/  FFMA.FTZ R179, R179, R3.reuse, -R5.reuse ;  /* 0x00000003b3b37223 */ /* 0x180fe20000010805 */
[-CC-:B------:R-:W-:Y:S01]  /*18880*/  FFMA.FTZ R182, R182, R3.reuse, -R5.reuse ;  /* 0x00000003b6b67223 */ /* 0x180fe20000010805 */
[----:B------:R-:W-:Y:S01]  /*18890*/  FFMA.FTZ R5, R183, R3, -R5 ;  /* 0x00000003b7057223 */ /* 0x000fe20000010805 */
[----:B------:R-:W-:Y:S01]  /*188a0*/  FADD.FTZ R4, R168, R4 ;  /* 0x00000004a8047221 */ /* 0x000fe20000010000 */
[----:B------:R-:W-:Y:S01]  /*188b0*/  VIADD R23, R23, 0xffffffff ;  /* 0xffffffff17177836 */ /* 0x000fe20000000000 */
[----:B------:R-:W2:Y:S01]  /*188c0*/  MUFU.EX2 R155, R155 ;  /* 0x0000009b009b7308 */ /* 0x000ea20000000800 */
[----:B------:R-:W-:-:S02]  /*188d0*/  IMAD.MOV.U32 R219, RZ, RZ, R230 ;  /* 0x000000ffffdb7224 */ /* 0x000fc400078e00e6 */
[----:B------:R-:W-:Y:S01]  /*188e0*/  FADD.FTZ R4, R169, R4 ;  /* 0x00000004a9047221 */ /* 0x000fe20000010000 */
[----:B0-----:R-:W-:-:S03]  /*188f0*/  IMAD.MOV.U32 R22, RZ, RZ, R231 ;  /* 0x000000ffff167224 */ /* 0x001fc600078e00e7 */
[----:B------:R-:W-:Y:S01]  /*18900*/  FADD.FTZ R4, R172, R4 ;  /* 0x00000004ac047221 */ /* 0x000fe20000010000 */
[----:B------:R-:W0:Y:S01]  /*18910*/  MUFU.EX2 R158, R158 ;  /* 0x0000009e009e7308 */ /* 0x000e220000000800 */
[----:B-1----:R-:W-:Y:S02]  /*18920*/  FFMA.FTZ R227, R2, R227, R154 ;  /* 0x000000e302e37223 */ /* 0x002fe4000001009a */
[----:B------:R-:W-:-:S04]  /*18930*/  FADD.FTZ R4, R173, R4 ;  /* 0x00000004ad047221 */ /* 0x000fc80000010000 */
[----:B------:R-:W-:Y:S01]  /*18940*/  FADD.FTZ R4, R176, R4 ;  /* 0x00000004b0047221 */ /* 0x000fe20000010000 */
[----:B------:R-:W1:Y:S01]  /*18950*/  MUFU.EX2 R159, R159 ;  /* 0x0000009f009f7308 */ /* 0x000e620000000800 */
[----:B--2---:R-:W-:Y:S02]  /*18960*/  FADD.FTZ R227, R155, R227 ;  /* 0x000000e39be37221 */ /* 0x004fe40000010000 */
[----:B------:R-:W-:Y:S01]  /*18970*/  FADD.FTZ R4, R177, R4 ;  /* 0x00000004b1047221 */ /* 0x000fe20000010000 */
[----:B------:R-:W-:-:S03]  /*18980*/  F2FP.BF16.F32.PACK_AB R197, R155, R154 ;  /* 0x0000009a9bc5723e */ /* 0x000fc600000010ff */
[----:B------:R-:W-:Y:S01]  /*18990*/  FADD.FTZ R4, R180, R4 ;  /* 0x00000004b4047221 */ /* 0x000fe20000010000 */
[----:B------:R-:W2:Y:S01]  /*189a0*/  MUFU.EX2 R162, R162 ;  /* 0x000000a200a27308 */ /* 0x000ea20000000800 */
[----:B0-----:R-:W-:Y:S02]  /*189b0*/  FADD.FTZ R227, R158, R227 ;  /* 0x000000e39ee37221 */ /* 0x001fe40000010000 */
[----:B------:R-:W-:Y:S01]  /*189c0*/  FADD.FTZ R228, R181, R4 ;  /* 0x00000004b5e47221 */ /* 0x000fe20000010000 */
[----:B------:R-:W-:-:S04]  /*189d0*/  IMAD.MOV.U32 R4, RZ, RZ, R152 ;  /* 0x000000ffff047224 */ /* 0x000fc800078e0098 */
[----:B------:R-:W0:Y:S01]  /*189e0*/  MUFU.EX2 R163, R163 ;  /* 0x000000a300a37308 */ /* 0x000e220000000800 */
[C---:B-1----:R-:W-:Y:S01]  /*189f0*/  FADD.FTZ R227, R159.reuse, R227 ;  /* 0x000000e39fe37221 */ /* 0x042fe20000010000 */
[----:B------:R-:W-:-:S06]  /*18a00*/  F2FP.BF16.F32.PACK_AB R199, R159, R158 ;  /* 0x0000009e9fc7723e */ /* 0x000fcc00000010ff */
        /* <DEDUP_REMOVED lines=24> */
[----:B------:R-:W-:-:S03]  /*18b90*/  F2FP.BF16.F32.PACK_AB R185, R179, R178 ;  /* 0x000000b2b3b9723e */ /* 0x000fc600000010ff */
[----:B0-----:R-:W-:-:S04]  /*18ba0*/  FADD.FTZ R227, R182, R227 ;  /* 0x000000e3b6e37221 */ /* 0x001fc80000010000 */
[C---:B-1----:R-:W-:Y:S01]  /*18bb0*/  FADD.FTZ R227, R5.reuse, R227 ;  /* 0x000000e305e37221 */ /* 0x042fe20000010000 */
[----:B------:R-:W-:Y:S01]  /*18bc0*/  F2FP.BF16.F32.PACK_AB R187, R5, R182 ;  /* 0x000000b605bb723e */ /* 0x000fe200000010ff */
[----:B------:R-:W-:Y:S01]  /*18bd0*/  IMAD.MOV.U32 R5, RZ, RZ, R165 ;  /* 0x000000ffff057224 */ /* 0x000fe200078e00a5 */
[----:B------:R-:W-:Y:S06]  /*18be0*/  @P4 BRA `(.L_x_1971) ;  /* 0xffffffd400484947 */ /* 0x000fec000383ffff */
[----:B------:R-:W-:Y:S05]  /*18bf0*/  BSYNC B1 ;  /* 0x0000000000017941 */ /* 0x000fea0003800000 */
.L_x_1952:
[----:B------:R-:W-:Y:S02]  /*18c00*/  IMAD.MOV.U32 R4, RZ, RZ, R152 ;  /* 0x000000ffff047224 */ /* 0x000fe400078e0098 */
[----:B------:R-:W-:Y:S02]  /*18c10*/  IMAD.MOV.U32 R5, RZ, RZ, R165 ;  /* 0x000000ffff057224 */ /* 0x000fe400078e00a5 */
[----:B------:R-:W-:Y:S02]  /*18c20*/  IMAD.MOV.U32 R22, RZ, RZ, R231 ;  /* 0x000000ffff167224 */ /* 0x000fe400078e00e7 */
[----:B------:R-:W-:-:S07]  /*18c30*/  IMAD.MOV.U32 R219, RZ, RZ, R230 ;  /* 0x000000ffffdb7224 */ /* 0x000fce00078e00e6 */
.L_x_1951:
[----:B------:R-:W-:Y:S05]  /*18c40*/  BSYNC B0 ;  /* 0x0000000000007941 */ /* 0x000fea0003800000 */
.L_x_1950:
[----:B------:R-:W2:Y:S01]  /*18c50*/  LDL R153, [R1+0x14] ;  /* 0x0000140001997983 */ /* 0x000ea20000100800 */
[----:B------:R-:W0:Y:S08]  /*18c60*/  LDC R152, c[0x0][0x448] ;  /* 0x00011200ff987b82 */ /* 0x000e300000000800 */
[----:B------:R-:W1:Y:S01]  /*18c70*/  LDC R155, c[0x0][0x9e4] ;  /* 0x00027900ff9b7b82 */ /* 0x000e620000000800 */
[----:B0-----:R-:W-:-:S02]  /*18c80*/  ISETP.NE.AND P5, PT, R152, 0x1, PT ;  /* 0x000000019800780c */ /* 0x001fc40003fa5270 */
[----:B-1----:R-:W-:-:S11]  /*18c90*/  ISETP.GE.AND P6, PT, R155, 0x1, PT ;  /* 0x000000019b00780c */ /* 0x002fd60003fc6270 */
[----:B------:R-:W0:Y:S08]  /*18ca0*/  @P5 LDC R154, c[0x0][0x44c] ;  /* 0x00011300ff9a5b82 */ /* 0x000e300000000800 */
[----:B------:R-:W1:Y:S01]  /*18cb0*/  @P5 LDC R152, c[0x0][0x450] ;  /* 0x00011400ff985b82 */ /* 0x000e620000000800 */
[----:B--2---:R-:W-:-:S04]  /*18cc0*/  VIADD R153, R153, 0x7f ;  /* 0x0000007f99997836 */ /* 0x004fc80000000000 */
[----:B0-----:R-:W-:-:S05]  /*18cd0*/  @P5 IMAD.HI.U32 R154, R153, R154, RZ ;  /* 0x0000009a999a5227 */ /* 0x001fca00078e00ff */
[----:B-1----:R-:W-:Y:S02]  /*18ce0*/  @P5 SHF.R.U32.HI R153, RZ, R152, R154 ;  /* 0x00000098ff995219 */ /* 0x002fe4000001169a */
[----:B------:R-:W-:-:S05]  /*18cf0*/  IADD3 R152, R221, 0x1, -R220 ;  /* 0x00000001dd987810 */ /* 0x000fca0007ffe8dc */
[----:B------:R-:W-:-:S04]  /*18d00*/  IMAD.IADD R153, R152, 0x1, R153 ;  /* 0x0000000198997824 */ /* 0x000fc800078e0299 */
[----:B------:R-:W-:Y:S01]  /*18d10*/  IMAD.IADD R232, R153, 0x1, -R232 ;  /* 0x0000000199e87824 */ /* 0x000fe200078e0ae8 */
[----:B------:R-:W-:Y:S06]  /*18d20*/  @!P6 BRA `(.L_x_1972) ;  /* 0x000000000048e947 */ /* 0x000fec0003800000 */
[----:B------:R-:W-:Y:S01]  /*18d30*/  IMAD.MOV.U32 R154, RZ, RZ, R153 ;  /* 0x000000ffff9a7224 */ /* 0x000fe200078e0099 */
[----:B------:R-:W-:Y:S04]  /*18d40*/  BSSY B0, `(.L_x_1973) ;  /* 0x000000e000007945 */ /* 0x000fe80003800000 */
        /* <DEDUP_REMOVED lines=9> */
.L_x_1974:
[----:B------:R-:W-:-:S13]  /*18de0*/  ISETP.NE.AND P2, PT, R155, 0x1, PT ;  /* 0x000000019b00780c */ /* 0x000fda0003f45270 */
[----:B------:R-:W0:Y:S02]  /*18df0*/  @P2 LDC.64 R152, c[0x0][0x9e8] ;  /* 0x00027a00ff982b82 */ /* 0x000e240000000a00 */
[----:B0-----:R-:W-:-:S05]  /*18e00*/  @P2 IMAD.HI.U32 R152, R154, R152, RZ ;  /* 0x000000989a982227 */ /* 0x001fca00078e00ff */
[----:B------:R-:W-:-:S07]  /*18e10*/  @P2 SHF.R.U32.HI R154, RZ, R153, R152 ;  /* 0x00000099ff9a2219 */ /* 0x000fce0000011698 */
.L_x_1975:
[----:B------:R-:W-:Y:S05]  /*18e20*/  BSYNC B0 ;  /* 0x0000000000007941 */ /* 0x000fea0003800000 */
.L_x_1973:
[----:B------:R-:W-:-:S05]  /*18e30*/  IMAD R154, R154, R155, RZ ;  /* 0x0000009b9a9a7224 */ /* 0x000fca00078e02ff */
[----:B------:R-:W-:-:S07]  /*18e40*/  VIMNMX R232, R232, R154, !PT ;  /* 0x0000009ae8e87248 */ /* 0x000fce0007fe0100 */
.L_x_1972:
[----:B------:R-:W2:Y:S01]  /*18e50*/  LDL R153, [R1+0x38] ;  /* 0x0000380001997983 */ /* 0x000ea20000100800 */
[----:B------:R-:W-:Y:S01]  /*18e60*/  VIADD R232, R232, 0x3f ;  /* 0x0000003fe8e87836 */ /* 0x000fe20000000000 */
[----:B------:R-:W-:Y:S04]  /*18e70*/  BSSY B0, `(.L_x_1976) ;  /* 0x000020d000007945 */ /* 0x000fe80003800000 */
[----:B------:R-:W-:-:S04]  /*18e80*/  SHF.R.S32.HI R152, RZ, 0x1f, R232 ;  /* 0x0000001fff987819 */ /* 0x000fc800000114e8 */
[----:B------:R-:W-:-:S04]  /*18e90*/  LEA.HI R152, R152, R232, RZ, 0x6 ;  /* 0x000000e898987211 */ /* 0x000fc800078f30ff */
[----:B------:R-:W-:-:S04]  /*18ea0*/  SHF.R.S32.HI R152, RZ, 0x6, R152 ;  /* 0x00000006ff987819 */ /* 0x000fc80000011498 */
[----:B--2---:R-:W-:-:S04]  /*18eb0*/  VIMNMX R153, R153, R152, !PT ;  /* 0x0000009899997248 */ /* 0x004fc80007fe0100 */
[----:B------:R-:W-:Y:S01]  /*18ec0*/  ISETP.GE.AND P2, PT, R23, R153, PT ;  /* 0x000000991700720c */ /* 0x000fe20003f46270 */
[----:B------:R0:W-:-:S12]  /*18ed0*/  STL [R1+0x1c], R153 ;  /* 0x00001c9901007387 */ /* 0x0001d80000100800 */
[----:B0-----:R-:W-:Y:S05]  /*18ee0*/  @!P2 BRA `(.L_x_1977) ;  /* 0x000000200014a947 */ /* 0x001fea0003800000 */
[----:B------:R-:W-:Y:S01]  /*18ef0*/  BSSY B1, `(.L_x_1978) ;  /* 0x0000203000017945 */ /* 0x000fe20003800000 */
[----:B------:R-:W-:Y:S02]  /*18f00*/  IMAD.MOV.U32 R232, RZ, RZ, R23 ;  /* 0x000000ffffe87224 */ /* 0x000fe400078e0017 */
[----:B------:R-:W-:Y:S02]  /*18f10*/  IMAD.MOV.U32 R231, RZ, RZ, R4 ;  /* 0x000000ffffe77224 */ /* 0x000fe400078e0004 */
[----:B------:R-:W-:Y:S02]  /*18f20*/  IMAD.MOV.U32 R230, RZ, RZ, R5 ;  /* 0x000000ffffe67224 */ /* 0x000fe400078e0005 */
[----:B------:R-:W-:Y:S02]  /*18f30*/  IMAD.MOV.U32 R23, RZ, RZ, R219 ;  /* 0x000000ffff177224 */ /* 0x000fe400078e00db */
[----:B------:R-:W-:-:S07]  /*18f40*/  IMAD.MOV.U32 R236, RZ, RZ, R22 ;  /* 0x000000ffffec7224 */ /* 0x000fce00078e0016 */
.L_x_1989:
[----:B------:R-:W-:-:S05]  /*18f50*/  VIADD R22, R236, 0x1 ;  /* 0x00000001ec167836 */ /* 0x000fca0000000000 */
[----:B------:R-:W-:-:S04]  /*18f60*/  ISETP.NE.AND P2, PT, R22, 0x2, PT ;  /* 0x000000021600780c */ /* 0x000fc80003f45270 */
[----:B------:R-:W-:Y:S02]  /*18f70*/  SEL R219, RZ, 0x1, P2 ;  /* 0x00000001ffdb7807 */ /* 0x000fe40001000000 */
[----:B------:R-:W-:Y:S02]  /*18f80*/  SEL R22, R22, RZ, P2 ;  /* 0x000000ff16167207 */ /* 0x000fe40001000000 */
[----:B------:R-:W-:Y:S01]  /*18f90*/  LOP3.LUT R219, R23, R219, RZ, 0x3c, !PT ;  /* 0x000000db17db7212 */ /* 0x000fe200078e3cff */
[----:B------:R-:W-:Y:S06]  /*18fa0*/  @!P0 BRA `(.L_x_1979) ;  /* 0x0000000000048947 */ /* 0x000fec0003800000 */
[----:B------:R-:W-:Y:S01]  /*18fb0*/  BPT.TRAP 0x1 ;  /* 0x000000040000795c */ /* 0x000fe20000300000 */
.L_x_1979:
[----:B------:R-:W-:Y:S01]  /*18fc0*/  IMAD R4, R22, 0x8, R16 ;  /* 0x0000000816047824 */ /* 0x000fe200078e0210 */
[----:B------:R-:W-:-:S04]  /*18fd0*/  SHF.L.U32 R5, R219, 0x1f, RZ ;  /* 0x0000001fdb057819 */ /* 0x000fc800000006ff */
[----:B------:R0:W1:Y:S01]  /*18fe0*/  SYNCS.PHASECHK.TRANS64.TRYWAIT P2, [R4+URZ+0x30830], R5 ;  /* 0x03083005040075a7 */ /* 0x000062000804017f */
[----:B------:R-:W-:Y:S05]  /*18ff0*/  @!P0 BRA `(.L_x_1980) ;  /* 0x0000000000048947 */ /* 0x000fea0003800000 */
[----:B------:R-:W-:Y:S01]  /*19000*/  BPT.TRAP 0x1 ;  /* 0x000000040000795c */ /* 0x000fe20000300000 */
.L_x_1980:
        /* <DEDUP_REMOVED lines=8> */
.L_x_1982:
[----:B------:R-:W-:Y:S05]  /*19090*/  BSYNC B2 ;  /* 0x0000000000027941 */ /* 0x000fea0003800000 */
.L_x_1981:
[----:B------:R-:W-:Y:S01]  /*190a0*/  R2UR UR4, R152 ;  /* 0x00000000980472ca */ /* 0x000fe200000e0000 */
[----:B------:R-:W-:Y:S01]  /*190b0*/  IMAD.MOV.U32 R152, RZ, RZ, R3 ;  /* 0x000000ffff987224 */ /* 0x000fe200078e0003 */
[----:B------:R-:W-:Y:S01]  /*190c0*/  R2UR UR12, R214 ;  /* 0x00000000d60c72ca */ /* 0x000fe200000e0000 */
[----:B01----:R-:W-:Y:S01]  /*190d0*/  IMAD.MOV.U32 R4, RZ, RZ, R158 ;  /* 0x000000ffff047224 */ /* 0x003fe200078e009e */
[----:B------:R-:W-:Y:S01]  /*190e0*/  R2UR UR13, R215 ;  /* 0x00000000d70d72ca */ /* 0x000fe200000e0000 */
[----:B------:R-:W-:Y:S01]  /*190f0*/  IMAD.MOV.U32 R5, RZ, RZ, 0x40000040 ;  /* 0x40000040ff057424 */ /* 0x000fe200078e00ff */
[----:B------:R-:W-:Y:S01]  /*19100*/  R2UR UR8, R152 ;  /* 0x00000000980872ca */ /* 0x000fe200000e0000 */
[----:B------:R-:W-:Y:S01]  /*19110*/  VIADD R152, R158, 0x200 ;  /* 0x000002009e987836 */ /* 0x000fe20000000000 */
[----:B------:R-:W-:Y:S01]  /*19120*/  R2UR UR6, R4 ;  /* 0x00000000040672ca */ /* 0x000fe200000e0000 */
[----:B------:R-:W-:Y:S01]  /*19130*/  VIADD R4, R158, 0x6 ;  /* 0x000000069e047836 */ /* 0x000fe20000000000 */
[----:B------:R-:W-:Y:S01]  /*19140*/  R2UR UR11, R5 ;  /* 0x00000000050b72ca */ /* 0x000fe200000e0000 */
[----:B------:R-:W-:Y:S01]  /*19150*/  IMAD.MOV.U32 R153, RZ, RZ, 0x40000040 ;  /* 0x40000040ff997424 */ /* 0x000fe200078e00ff */
[----:B------:R-:W-:Y:S01]  /*19160*/  R2UR UR14, R152 ;  /* 0x00000000980e72ca */ /* 0x000fe200000e0000 */
[----:B------:R-:W-:Y:S01]  /*19170*/  VIADD R156, R158, 0x204 ;  /* 0x000002049e9c7836 */ /* 0x000fe20000000000 */
[----:B------:R-:W-:Y:S01]  /*19180*/  R2UR UR10, R4 ;  /* 0x00000000040a72ca */ /* 0x000fe200000e0000 */
[C---:B------:R-:W-:Y:S01]  /*19190*/  VIADD R152, R158.reuse, 0x206 ;  /* 0x000002069e987836 */ /* 0x040fe20000000000 */
        /* <DEDUP_REMOVED lines=17> */
[----:B------:R-:W-:Y:S01]  /*192b0*/  IMAD.MOV.U32 R155, RZ, RZ, 0x40000040 ;  /* 0x40000040ff9b7424 */ /* 0x000fe200078e00ff */
        /* <DEDUP_REMOVED lines=235> */
.L_x_1984:
[----:B------:R-:W-:Y:S01]  /*1a170*/  SHF.L.U32 R0, R23, 0x1f, RZ ;  /* 0x0000001f17007819 */ /* 0x000fe200000006ff */
[----:B------:R-:W-:-:S04]  /*1a180*/  IMAD R23, R236, 0x8, R16 ;  /* 0x00000008ec177824 */ /* 0x000fc800078e0210 */
[----:B------:R0:W1:Y:S01]  /*1a190*/  SYNCS.PHASECHK.TRANS64.TRYWAIT P2, [R23+URZ+0x30850], R0 ;  /* 0x03085000170075a7 */ /* 0x000062000804017f */
[----:B------:R-:W-:Y:S05]  /*1a1a0*/  @!P0 BRA `(.L_x_1985) ;  /* 0x0000000000048947 */ /* 0x000fea0003800000 */
[----:B------:R-:W-:Y:S01]  /*1a1b0*/  BPT.TRAP 0x1 ;  /* 0x000000040000795c */ /* 0x000fe20000300000 */
.L_x_1985:
[----:B------:R-:W-:Y:S04]  /*1a1c0*/  BSSY B2, `(.L_x_1986) ;  /* 0x0000004000027945 */ /* 0x000fe80003800000 */
[----:B-1----:R-:W-:Y:S05]  /*1a1d0*/  @P2 BRA `(.L_x_1987) ;  /* 0x0000000000082947 */ /* 0x002fea0003800000 */
[----:B------:R-:W1:Y:S02]  /*1a1e0*/  SYNCS.PHASECHK.TRANS64.TRYWAIT P2, [R23+URZ+0x30850], R0 ;  /* 0x03085000170075a7 */ /* 0x000e64000804017f */
[----:B-1----:R-:W-:Y:S05]  /*1a1f0*/  @!P2 BRA `(.L_x_1988) ;  /* 0x00000120008ca947 */ /* 0x002fea0003800000 */
.L_x_1987:
[----:B------:R-:W-:Y:S05]  /*1a200*/  BSYNC B2 ;  /* 0x0000000000027941 */ /* 0x000fea0003800000 */
.L_x_1986:
[----:B01----:R-:W-:Y:S01]  /*1a210*/  VIADD R0, R16, 0x400 ;  /* 0x0000040010007836 */ /* 0x003fe20000000000 */
[----:B------:R-:W-:Y:S01]  /*1a220*/  WARPGROUP.ARRIVE ;  /* 0x00000000000079c5 */ /* 0x000fe20000000000 */
[----:B------:R-:W-:Y:S01]  /*1a230*/  IMAD.MOV.U32 R3, RZ, RZ, 0x40000040 ;  /* 0x40000040ff037424 */ /* 0x000fe200078e00ff */
[----:B------:R-:W-:Y:S01]  /*1a240*/  ULDC UR4, c[0x0][0x988] ;  /* 0x0002620000047ab9 */ /* 0x000fe20000000800 */
[----:B------:R-:W-:Y:S01]  /*1a250*/  IMAD.MOV.U32 R5, RZ, RZ, 0x40000040 ;  /* 0x40000040ff057424 */ /* 0x000fe200078e00ff */
[----:B------:R-:W-:Y:S02]  /*1a260*/  SHF.R.U32.HI R0, RZ, 0x4, R0 ;  /* 0x00000004ff007819 */ /* 0x000fe40000011600 */
[----:B------:R-:W-:Y:S01]  /*1a270*/  R2UR UR7, R3 ;  /* 0x00000000030772ca */ /* 0x000fe200000e0000 */
[----:B------:R-:W-:Y:S01]  /*1a280*/  IMAD.MOV.U32 R3, RZ, RZ, 0x40000040 ;  /* 0x40000040ff037424 */ /* 0x000fe200078e00ff */
[----:B------:R-:W-:-:S04]  /*1a290*/  LOP3.LUT R0, R0, 0x3fff, RZ, 0xc0, !PT ;  /* 0x00003fff00007812 */ /* 0x000fc800078ec0ff */
[----:B------:R-:W-:-:S05]  /*1a2a0*/  LOP3.LUT R0, R0, 0x2000000, RZ, 0xfc, !PT ;  /* 0x0200000000007812 */ /* 0x000fca00078efcff */
        /* <DEDUP_REMOVED lines=12> */
[----:B------:R-:W-:Y:S01]  /*1a370*/  FMNMX.FTZ R0, R160, R0, !PT ;  /* 0x00000000a0007209 */ /* 0x000fe20007810000 */
[----:B------:R-:W-:-:S03]  /*1a380*/  VIADD R2, R2, 0x180 ;  /* 0x0000018002027836 */ /* 0x000fc60000000000 */
        /* <DEDUP_REMOVED lines=14> */
[----:B------:R-:W-:Y:S02]  /*1a470*/  R2UR UR6, R4 ;  /* 0x00000000040672ca */ /* 0x000fe400000e0000 */
[----:B------:R-:W-:Y:S01]  /*1a480*/  R2UR UR7, R5 ;  /* 0x00000000050772ca */ /* 0x000fe200000e0000 */
[----:B------:R-:W0:Y:S02]  /*1a490*/  SHFL.BFLY PT, R4, R0, 0x2, 0x1f ;  /* 0x0c401f0000047f89 */ /* 0x000e2400000e0000 */
[----:B0-----:R-:W-:Y:S02]  /*1a4a0*/  FMNMX.FTZ R4, R0, R4, !PT ;  /* 0x0000000400047209 */ /* 0x001fe40007810000 */
[----:B------:R-:W-:-:S03]  /*1a4b0*/  FMNMX.FTZ R0, R154, R231, !PT ;  /* 0x000000e79a007209 */ /* 0x000fc60007810000 */
[----:B------:R-:W0:Y:S01]  /*1a4c0*/  SHFL.BFLY PT, R5, R4, 0x1, 0x1f ;  /* 0x0c201f0004057f89 */ /* 0x000e2200000e0000 */
[----:B------:R-:W-:-:S04]  /*1a4d0*/  FMNMX.FTZ R0, R155, R0, !PT ;  /* 0x000000009b007209 */ /* 0x000fc80007810000 */
[----:B------:R-:W-:-:S04]  /*1a4e0*/  FMNMX.FTZ R0, R158, R0, !PT ;  /* 0x000000009e007209 */ /* 0x000fc80007810000 */
[----:B------:R-:W-:-:S04]  /*1a4f0*/  FMNMX.FTZ R0, R159, R0, !PT ;  /* 0x000000009f007209 */ /* 0x000fc80007810000 */
[----:B------:R-:W-:-:S04]  /*1a500*/  FMNMX.FTZ R0, R162, R0, !PT ;  /* 0x00000000a2007209 */ /* 0x000fc80007810000 */
[----:B------:R-:W-:Y:S02]  /*1a510*/  FMNMX.FTZ R0, R163, R0, !PT ;  /* 0x00000000a3007209 */ /* 0x000fe40007810000 */
[----:B0-----:R-:W-:Y:S01]  /*1a520*/  FMNMX.FTZ R5, R4, R5, !PT ;  /* 0x0000000504057209 */ /* 0x001fe20007810000 */
[----:B------:R-:W-:Y:S02]  /*1a530*/  WARPGROUP.DEPBAR.LE gsb0, 0x0 ;  /* 0x00008000000079c5 */ /* 0x000fe40000010000 */
[----:B------:R-:W-:-:S06]  /*1a540*/  WARPGROUP.ARRIVE ;  /* 0x00000000000079c5 */ /* 0x000fcc0000000000 */
[----:B------:R-:W-:Y:S01]  /*1a550*/  HGMMA.64x256x16.F32.BF16 R24, R188, gdesc[UR4].tnspB, R24, gsb0 ;  /* 0x43e00004bc187df0 */ /* 0x000fe20008001818 */
[----:B------:R-:W-:Y:S01]  /*1a560*/  R2UR UR6, R2 ;  /* 0x00000000020672ca */ /* 0x000fe200000e0000 */
[----:B------:R-:W-:Y:S01]  /*1a570*/  FADD.FTZ R2, -R5, R230 ;  /* 0x000000e605027221 */ /* 0x000fe20000010100 */
[----:B------:R-:W-:Y:S01]  /*1a580*/  R2UR UR7, R3 ;  /* 0x00000000030772ca */ /* 0x000fe200000e0000 */
[----:B------:R-:W2:Y:S01]  /*1a590*/  LDL R230, [R1+0x1c] ;  /* 0x00001c0001e67983 */ /* 0x000ea20000100800 */
[----:B------:R-:W-:-:S04]  /*1a5a0*/  FMNMX.FTZ R0, R166, R0, !PT ;  /* 0x00000000a6007209 */ /* 0x000fc80007810000 */
[----:B------:R-:W-:-:S04]  /*1a5b0*/  FMNMX.FTZ R4, R167, R0, !PT ;  /* 0x00000000a7047209 */ /* 0x000fc80007810000 */
[----:B------:R-:W-:-:S04]  /*1a5c0*/  FMNMX.FTZ R4, R170, R4, !PT ;  /* 0x00000004aa047209 */ /* 0x000fc80007810000 */
[----:B------:R-:W-:-:S04]  /*1a5d0*/  FMNMX.FTZ R4, R171, R4, !PT ;  /* 0x00000004ab047209 */ /* 0x000fc80007810000 */
[----:B------:R-:W-:-:S04]  /*1a5e0*/  FMNMX.FTZ R4, R174, R4, !PT ;  /* 0x00000004ae047209 */ /* 0x000fc80007810000 */
[----:B------:R-:W-:Y:S01]  /*1a5f0*/  FMNMX.FTZ R4, R175, R4, !PT ;  /* 0x00000004af047209 */ /* 0x000fe20007810000 */
[----:B------:R-:W-:-:S03]  /*1a600*/  IMAD.U32 R3, RZ, RZ, UR4 ;  /* 0x00000004ff037e24 */ /* 0x000fc6000f8e00ff */
[----:B------:R-:W-:Y:S01]  /*1a610*/  FMNMX.FTZ R4, R178, R4, !PT ;  /* 0x00000004b2047209 */ /* 0x000fe20007810000 */
[----:B------:R-:W-:-:S03]  /*1a620*/  FMUL.FTZ R2, R2, R3 ;  /* 0x0000000302027220 */ /* 0x000fc60000410000 */
[----:B------:R-:W-:Y:S01]  /*1a630*/  FMNMX.FTZ R4, R179, R4, !PT ;  /* 0x00000004b3047209 */ /* 0x000fe20007810000 */
[----:B------:R0:W-:Y:S03]  /*1a640*/  MUFU.EX2 R0, R2 ;  /* 0x0000000200007308 */ /* 0x0001e60000000800 */
[----:B------:R-:W-:-:S04]  /*1a650*/  FMNMX.FTZ R4, R182, R4, !PT ;  /* 0x00000004b6047209 */ /* 0x000fc80007810000 */
[----:B------:R-:W-:Y:S01]  /*1a660*/  FMNMX.FTZ R4, R183, R4, !PT ;  /* 0x00000004b7047209 */ /* 0x000fe20007810000 */
[----:B0-----:R-:W-:-:S04]  /*1a670*/  FMUL.FTZ R2, R5, R3 ;  /* 0x0000000305027220 */ /* 0x001fc80000410000 */
[----:B------:R-:W-:Y:S02]  /*1a680*/  FFMA.FTZ R196, R153, R3, -R2 ;  /* 0x0000000399c47223 */ /* 0x000fe40000010802 */
[----:B------:R-:W0:Y:S02]  /*1a690*/  SHFL.BFLY PT, R153, R4, 0x2, 0x1f ;  /* 0x0c401f0004997f89 */ /* 0x000e2400000e0000 */
[----:B0-----:R-:W-:Y:S01]  /*1a6a0*/  FMNMX.FTZ R4, R4, R153, !PT ;  /* 0x0000009904047209 */ /* 0x001fe20007810000 */
[----:B------:R-:W-:Y:S02]  /*1a6b0*/  WARPGROUP.DEPBAR.LE gsb0, 0x0 ;  /* 0x00008000000079c5 */ /* 0x000fe40000010000 */
[----:B------:R-:W-:-:S06]  /*1a6c0*/  WARPGROUP.ARRIVE ;  /* 0x00000000000079c5 */ /* 0x000fcc0000000000 */
[----:B------:R-:W-:Y:S01]  /*1a6d0*/  HGMMA.64x256x16.F32.BF16 R24, R184, gdesc[UR4].tnspB, R24, gsb0 ;  /* 0x43e00004b8187df0 */ /* 0x000fe20008001818 */
        /* <DEDUP_REMOVED lines=10> */
[----:B------:R-:W-:Y:S08]  /*1a780*/  MUFU.EX2 R196, R196 ;  /* 0x000000c400c47308 */ /* 0x000ff00000000800 */
[----:B------:R-:W-:Y:S01]  /*1a790*/  MUFU.EX2 R198, R198 ;  /* 0x000000c600c67308 */ /* 0x000fe20000000800 */
[----:B------:R-:W-:-:S07]  /*1a7a0*/  @!P1 VIADD R23, R23, 0x30860 ;  /* 0x0003086017179836 */ /* 0x000fce0000000000 */
[----:B------:R-:W-:Y:S08]  /*1a7b0*/  MUFU.EX2 R192, R192 ;  /* 0x000000c000c07308 */ /* 0x000ff00000000800 */
[----:B------:R-:W-:Y:S08]  /*1a7c0*/  MUFU.EX2 R194, R194 ;  /* 0x000000c200c27308 */ /* 0x000ff00000000800 */
[----:B------:R-:W-:Y:S08]  /*1a7d0*/  MUFU.EX2 R152, R152 ;  /* 0x0000009800987308 */ /* 0x000ff00000000800 */
[----:B------:R-:W-:Y:S08]  /*1a7e0*/  MUFU.EX2 R188, R188 ;  /* 0x000000bc00bc7308 */ /* 0x000ff00000000800 */
[----:B------:R-:W-:Y:S08]  /*1a7f0*/  MUFU.EX2 R153, R153 ;  /* 0x0000009900997308 */ /* 0x000ff00000000800 */
[----:B------:R-:W-:Y:S08]  /*1a800*/  MUFU.EX2 R190, R190 ;  /* 0x000000be00be7308 */ /* 0x000ff00000000800 */
[----:B------:R-:W-:Y:S01]  /*1a810*/  MUFU.EX2 R156, R156 ;  /* 0x0000009c009c7308 */ /* 0x000fe20000000800 */
[C---:B--2---:R-:W-:Y:S01]  /*1a820*/  ISETP.GT.AND P2, PT, R232.reuse, R230, PT ;  /* 0x000000e6e800720c */ /* 0x044fe20003f44270 */
[----:B------:R-:W-:-:S02]  /*1a830*/  VIADD R232, R232, 0xffffffff ;  /* 0xffffffffe8e87836 */ /* 0x000fc40000000000 */
[----:B------:R-:W-:Y:S02]  /*1a840*/  IMAD.MOV.U32 R236, RZ, RZ, R22 ;  /* 0x000000ffffec7224 */ /* 0x000fe400078e0016 */
[----:B------:R-:W-:Y:S01]  /*1a850*/  IMAD.MOV.U32 R230, RZ, RZ, R5 ;  /* 0x000000ffffe67224 */ /* 0x000fe200078e0005 */
[----:B------:R-:W-:Y:S02]  /*1a860*/  WARPGROUP.DEPBAR.LE gsb0, 0x0 ;  /* 0x00008000000079c5 */ /* 0x000fe40000010000 */
[-CC-:B------:R-:W-:Y:S02]  /*1a870*/  FFMA.FTZ R187, R160, R3.reuse, -R2.reuse ;  /* 0x00000003a0bb7223 */ /* 0x180fe40000010802 */
[----:B------:R-:W0:Y:S01]  /*1a880*/  SHFL.BFLY PT, R160, R4, 0x1, 0x1f ;  /* 0x0c201f0004a07f89 */ /* 0x000e2200000e0000 */
[-CC-:B------:R-:W-:Y:S01]  /*1a890*/  FFMA.FTZ R185, R157, R3.reuse, -R2.reuse ;  /* 0x000000039db97223 */ /* 0x180fe20000010802 */
[-CC-:B------:R-:W-:Y:S01]  /*1a8a0*/  FFMA.FTZ R184, R176, R3.reuse, -R2.reuse ;  /* 0x00000003b0b87223 */ /* 0x180fe20000010802 */
[-CC-:B------:R-:W-:Y:S01]  /*1a8b0*/  FFMA.FTZ R157, R177, R3.reuse, -R2.reuse ;  /* 0x00000003b19d7223 */ /* 0x180fe20000010802 */
[-CC-:B------:R-:W-:Y:S01]  /*1a8c0*/  FFMA.FTZ R186, R180, R3.reuse, -R2.reuse ;  /* 0x00000003b4ba7223 */ /* 0x180fe20000010802 */
[----:B0-----:R-:W-:Y:S01]  /*1a8d0*/  FMNMX.FTZ R4, R4, R160, !PT ;  /* 0x000000a004047209 */ /* 0x001fe20007810000 */
[----:B------:R-:W-:-:S04]  /*1a8e0*/  FFMA.FTZ R160, R181, R3, -R2 ;  /* 0x00000003b5a07223 */ /* 0x000fc80000010802 */
[C---:B------:R-:W-:Y:S01]  /*1a8f0*/  FADD.FTZ R2, -R4.reuse, R231 ;  /* 0x000000e704027221 */ /* 0x040fe20000010100 */
[----:B------:R-:W-:-:S03]  /*1a900*/  FMUL.FTZ R161, R4, R3 ;  /* 0x0000000304a17220 */ /* 0x000fc60000410000 */
[-C--:B------:R-:W-:Y:S01]  /*1a910*/  FMUL.FTZ R2, R2, R3.reuse ;  /* 0x0000000302027220 */ /* 0x080fe20000410000 */
[-CC-:B------:R-:W-:Y:S01]  /*1a920*/  FFMA.FTZ R197, R154, R3.reuse, -R161.reuse ;  /* 0x000000039ac57223 */ /* 0x180fe200000108a1 */
[-CC-:B------:R-:W-:Y:S01]  /*1a930*/  FFMA.FTZ R154, R155, R3.reuse, -R161.reuse ;  /* 0x000000039b9a7223 */ /* 0x180fe200000108a1 */
[----:B------:R-:W-:-:S03]  /*1a940*/  FFMA.FTZ R199, R158, R3, -R161 ;  /* 0x000000039ec77223 */ /* 0x000fc600000108a1 */
[----:B------:R-:W-:Y:S01]  /*1a950*/  MUFU.EX2 R2, R2 ;  /* 0x0000000200027308 */ /* 0x000fe20000000800 */
[----:B------:R-:W-:-:S07]  /*1a960*/  FFMA.FTZ R155, R159, R3, -R161 ;  /* 0x000000039f9b7223 */ /* 0x000fce00000108a1 */
[----:B------:R-:W0:Y:S01]  /*1a970*/  MUFU.EX2 R197, R197 ;  /* 0x000000c500c57308 */ /* 0x000e220000000800 */
[----:B------:R-:W-:Y:S02]  /*1a980*/  @!P1 IMAD R158, R22, 0x8, R16 ;  /* 0x00000008169e9824 */ /* 0x000fe400078e0210 */
[----:B------:R-:W-:-:S05]  /*1a990*/  FFMA.FTZ R193, R162, R3, -R161 ;  /* 0x00000003a2c17223 */ /* 0x000fca00000108a1 */
[----:B------:R-:W1:Y:S01]  /*1a9a0*/  MUFU.EX2 R154, R154 ;  /* 0x0000009a009a7308 */ /* 0x000e620000000800 */
[----:B------:R-:W-:Y:S02]  /*1a9b0*/  @!P1 VIADD R159, R158, 0x30840 ;  /* 0x000308409e9f9836 */ /* 0x000fe40000000000 */
[----:B------:R-:W-:-:S05]  /*1a9c0*/  FFMA.FTZ R163, R163, R3, -R161 ;  /* 0x00000003a3a37223 */ /* 0x000fca00000108a1 */
[----:B------:R-:W2:Y:S01]  /*1a9d0*/  MUFU.EX2 R199, R199 ;  /* 0x000000c700c77308 */ /* 0x000ea20000000800 */
[----:B------:R-:W-:Y:S01]  /*1a9e0*/  @!P1 PRMT R159, RZ, 0x654, R159 ;  /* 0x00000654ff9f9816 */ /* 0x000fe2000000009f */
[----:B0-----:R-:W-:-:S06]  /*1a9f0*/  FFMA.FTZ R227, R2, R227, R197 ;  /* 0x000000e302e37223 */ /* 0x001fcc00000100c5 */
[----:B------:R-:W-:Y:S01]  /*1aa00*/  MUFU.EX2 R185, R185 ;  /* 0x000000b900b97308 */ /* 0x000fe20000000800 */
[----:B------:R-:W-:Y:S01]  /*1aa10*/  FFMA.FTZ R195, R166, R3, -R161 ;  /* 0x00000003a6c37223 */ /* 0x000fe200000108a1 */
[----:B------:R0:W-:Y:S06]  /*1aa20*/  @!P1 SYNCS.ARRIVE.TRANS64.RED.A1T0 RZ, [R159+URZ], RZ ;  /* 0x000000ff9fff99a7 */ /* 0x0001ec000810043f */
[----:B------:R-:W3:Y:S01]  /*1aa30*/  MUFU.EX2 R155, R155 ;  /* 0x0000009b009b7308 */ /* 0x000ee20000000800 */
[----:B-1----:R-:W-:Y:S01]  /*1aa40*/  FADD.FTZ R227, R154, R227 ;  /* 0x000000e39ae37221 */ /* 0x002fe20000010000 */
[----:B0-----:R-:W-:-:S06]  /*1aa50*/  @!P1 PRMT R159, RZ, 0x654, R23 ;  /* 0x00000654ff9f9816 */ /* 0x001fcc0000000017 */
[----:B------:R-:W-:Y:S01]  /*1aa60*/  MUFU.EX2 R187, R187 ;  /* 0x000000bb00bb7308 */ /* 0x000fe20000000800 */
[----:B------:R-:W-:Y:S01]  /*1aa70*/  FFMA.FTZ R167, R167, R3, -R161 ;  /* 0x00000003a7a77223 */ /* 0x000fe200000108a1 */
[----:B------:R0:W-:Y:S06]  /*1aa80*/  @!P1 SYNCS.ARRIVE.TRANS64.RED.A1T0 RZ, [R159+URZ], RZ ;  /* 0x000000ff9fff99a7 */ /* 0x0001ec000810043f */
[----:B------:R-:W1:Y:S08]  /*1aa90*/  MUFU.EX2 R193, R193 ;  /* 0x000000c100c17308 */ /* 0x000e700000000800 */
[----:B------:R4:W5:Y:S01]  /*1aaa0*/  MUFU.EX2 R158, R163 ;  /* 0x000000a3009e7308 */ /* 0x0009620000000800 */
[----:B--2---:R-:W-:Y:S01]  /*1aab0*/  FADD.FTZ R227, R199, R227 ;  /* 0x000000e3c7e37221 */ /* 0x004fe20000010000 */
[----:B----4-:R-:W-:-:S06]  /*1aac0*/  FFMA.FTZ R163, R0, R228, R189 ;  /* 0x000000e400a37223 */ /* 0x010fcc00000100bd */
[----:B------:R-:W2:Y:S01]  /*1aad0*/  MUFU.EX2 R195, R195 ;  /* 0x000000c300c37308 */ /* 0x000ea20000000800 */
[----:B------:R-:W-:Y:S01]  /*1aae0*/  FADD.FTZ R163, R196, R163 ;  /* 0x000000a3c4a37221 */ /* 0x000fe20000010000 */
[----:B0-----:R-:W-:-:S03]  /*1aaf0*/  FFMA.FTZ R159, R170, R3, -R161 ;  /* 0x00000003aa9f7223 */ /* 0x001fc600000108a1 */
[----:B------:R-:W-:-:S03]  /*1ab00*/  FADD.FTZ R163, R198, R163 ;  /* 0x000000a3c6a37221 */ /* 0x000fc60000010000 */
[----:B------:R-:W0:Y:S01]  /*1ab10*/  MUFU.EX2 R23, R167 ;  /* 0x000000a700177308 */ /* 0x000e220000000800 */
[----:B---3--:R-:W-:Y:S01]  /*1ab20*/  FADD.FTZ R164, R155, R227 ;  /* 0x000000e39ba47221 */ /* 0x008fe20000010000 */
[-C--:B------:R-:W-:Y:S01]  /*1ab30*/  FFMA.FTZ R162, R171, R3.reuse, -R161 ;  /* 0x00000003aba27223 */ /* 0x080fe200000108a1 */
[----:B------:R-:W-:Y:S01]  /*1ab40*/  FADD.FTZ R163, R185, R163 ;  /* 0x000000a3b9a37221 */ /* 0x000fe20000010000 */
[-C--:B------:R-:W-:Y:S01]  /*1ab50*/  FFMA.FTZ R174, R174, R3.reuse, -R161 ;  /* 0x00000003aeae7223 */ /* 0x080fe200000108a1 */
[----:B-1----:R-:W-:Y:S02]  /*1ab60*/  FADD.FTZ R164, R193, R164 ;  /* 0x000000a4c1a47221 */ /* 0x002fe40000010000 */
[----:B------:R-:W-:Y:S01]  /*1ab70*/  FADD.FTZ R163, R187, R163 ;  /* 0x000000a3bba37221 */ /* 0x000fe20000010000 */
[----:B------:R-:W1:Y:S01]  /*1ab80*/  MUFU.EX2 R159, R159 ;  /* 0x0000009f009f7308 */ /* 0x000e620000000800 */
[----:B-----5:R-:W-:Y:S01]  /*1ab90*/  FADD.FTZ R164, R158, R164 ;  /* 0x000000a49ea47221 */ /* 0x020fe20000010000 */
[----:B------:R-:W-:Y:S01]  /*1aba0*/  FFMA.FTZ R175, R175, R3, -R161 ;  /* 0x00000003afaf7223 */ /* 0x000fe200000108a1 */
[----:B------:R-:W-:-:S05]  /*1abb0*/  FADD.FTZ R163, R192, R163 ;  /* 0x000000a3c0a37221 */ /* 0x000fca0000010000 */
[----:B------:R-:W3:Y:S01]  /*1abc0*/  MUFU.EX2 R162, R162 ;  /* 0x000000a200a27308 */ /* 0x000ee20000000800 */
[----:B------:R-:W-:Y:S01]  /*1abd0*/  FADD.FTZ R163, R194, R163 ;  /* 0x000000a3c2a37221 */ /* 0x000fe20000010000 */
[----:B--2---:R-:W-:Y:S01]  /*1abe0*/  FADD.FTZ R164, R195, R164 ;  /* 0x000000a4c3a47221 */ /* 0x004fe20000010000 */
[----:B------:R-:W-:-:S05]  /*1abf0*/  FFMA.FTZ R178, R178, R3, -R161 ;  /* 0x00000003b2b27223 */ /* 0x000fca00000108a1 */
[----:B------:R-:W2:Y:S01]  /*1ac00*/  MUFU.EX2 R174, R174 ;  /* 0x000000ae00ae7308 */ /* 0x000ea20000000800 */
[----:B------:R-:W-:Y:S01]  /*1ac10*/  FADD.FTZ R163, R152, R163 ;  /* 0x000000a398a37221 */ /* 0x000fe20000010000 */
[----:B0-----:R-:W-:Y:S01]  /*1ac20*/  FADD.FTZ R164, R23, R164 ;  /* 0x000000a417a47221 */ /* 0x001fe20000010000 */
[----:B------:R-:W-:-:S05]  /*1ac30*/  FFMA.FTZ R179, R179, R3, -R161 ;  /* 0x00000003b3b37223 */ /* 0x000fca00000108a1 */
[----:B------:R-:W0:Y:S01]  /*1ac40*/  MUFU.EX2 R175, R175 ;  /* 0x000000af00af7308 */ /* 0x000e220000000800 */
[----:B------:R-:W-:Y:S01]  /*1ac50*/  FADD.FTZ R163, R188, R163 ;  /* 0x000000a3bca37221 */ /* 0x000fe20000010000 */
[----:B-1----:R-:W-:Y:S01]  /*1ac60*/  FADD.FTZ R164, R159, R164 ;  /* 0x000000a49fa47221 */ /* 0x002fe20000010000 */
[----:B------:R-:W-:-:S05]  /*1ac70*/  FFMA.FTZ R182, R182, R3, -R161 ;  /* 0x00000003b6b67223 */ /* 0x000fca00000108a1 */
[----:B------:R-:W1:Y:S01]  /*1ac80*/  MUFU.EX2 R184, R184 ;  /* 0x000000b800b87308 */ /* 0x000e620000000800 */
[----:B------:R-:W-:Y:S01]  /*1ac90*/  FADD.FTZ R163, R153, R163 ;  /* 0x000000a399a37221 */ /* 0x000fe20000010000 */
[----:B---3--:R-:W-:-:S06]  /*1aca0*/  FADD.FTZ R164, R162, R164 ;  /* 0x000000a4a2a47221 */ /* 0x008fcc0000010000 */
[----:B------:R-:W3:Y:S01]  /*1acb0*/  MUFU.EX2 R178, R178 ;  /* 0x000000b200b27308 */ /* 0x000ee20000000800 */
[----:B------:R-:W-:Y:S01]  /*1acc0*/  FFMA.FTZ R161, R183, R3, -R161 ;  /* 0x00000003b7a17223 */ /* 0x000fe200000108a1 */
[----:B------:R-:W-:Y:S01]  /*1acd0*/  FADD.FTZ R163, R190, R163 ;  /* 0x000000a3bea37221 */ /* 0x000fe20000010000 */
[----:B--2---:R-:W-:-:S05]  /*1ace0*/  FADD.FTZ R164, R174, R164 ;  /* 0x000000a4aea47221 */ /* 0x004fca0000010000 */
[----:B------:R-:W2:Y:S08]  /*1acf0*/  MUFU.EX2 R157, R157 ;  /* 0x0000009d009d7308 */ /* 0x000eb00000000800 */
[----:B------:R-:W4:Y:S01]  /*1ad00*/  MUFU.EX2 R179, R179 ;  /* 0x000000b300b37308 */ /* 0x000f220000000800 */
[----:B------:R-:W-:Y:S01]  /*1ad10*/  FADD.FTZ R163, R156, R163 ;  /* 0x000000a39ca37221 */ /* 0x000fe20000010000 */
[----:B0-----:R-:W-:-:S06]  /*1ad20*/  FADD.FTZ R164, R175, R164 ;  /* 0x000000a4afa47221 */ /* 0x001fcc0000010000 */
[----:B------:R-:W0:Y:S08]  /*1ad30*/  MUFU.EX2 R186, R186 ;  /* 0x000000ba00ba7308 */ /* 0x000e300000000800 */
[----:B------:R-:W5:Y:S01]  /*1ad40*/  MUFU.EX2 R182, R182 ;  /* 0x000000b600b67308 */ /* 0x000f620000000800 */
[----:B-1----:R-:W-:Y:S01]  /*1ad50*/  FADD.FTZ R163, R184, R163 ;  /* 0x000000a3b8a37221 */ /* 0x002fe20000010000 */
[----:B---3--:R-:W-:-:S06]  /*1ad60*/  FADD.FTZ R164, R178, R164 ;  /* 0x000000a4b2a47221 */ /* 0x008fcc0000010000 */
[----:B------:R-:W1:Y:S08]  /*1ad70*/  MUFU.EX2 R160, R160 ;  /* 0x000000a000a07308 */ /* 0x000e700000000800 */
[----:B------:R-:W3:Y:S01]  /*1ad80*/  MUFU.EX2 R161, R161 ;  /* 0x000000a100a17308 */ /* 0x000ee20000000800 */
[----:B--2---:R-:W-:Y:S01]  /*1ad90*/  FADD.FTZ R163, R157, R163 ;  /* 0x000000a39da37221 */ /* 0x004fe20000010000 */
[----:B----4-:R-:W-:-:S03]  /*1ada0*/  FADD.FTZ R164, R179, R164 ;  /* 0x000000a4b3a47221 */ /* 0x010fc60000010000 */
[----:B0-----:R-:W-:Y:S01]  /*1adb0*/  FADD.FTZ R163, R186, R163 ;  /* 0x000000a3baa37221 */ /* 0x001fe20000010000 */
[----:B-----5:R-:W-:Y:S01]  /*1adc0*/  FADD.FTZ R164, R182, R164 ;  /* 0x000000a4b6a47221 */ /* 0x020fe20000010000 */
[----:B------:R-:W-:Y:S01]  /*1add0*/  F2FP.BF16.F32.PACK_AB R196, R196, R189 ;  /* 0x000000bdc4c4723e */ /* 0x000fe200000010ff */
[----:B------:R-:W-:Y:S01]  /*1ade0*/  IMAD.MOV.U32 R231, RZ, RZ, R4 ;  /* 0x000000ffffe77224 */ /* 0x000fe200078e0004 */
[----:B------:R-:W-:Y:S01]  /*1adf0*/  F2FP.BF16.F32.PACK_AB R198, R185, R198 ;  /* 0x000000c6b9c6723e */ /* 0x000fe200000010ff */
[----:B-1----:R-:W-:Y:S01]  /*1ae00*/  FADD.FTZ R228, R160, R163 ;  /* 0x000000a3a0e47221 */ /* 0x002fe20000010000 */
[----:B------:R-:W-:Y:S02]  /*1ae10*/  F2FP.BF16.F32.PACK_AB R192, R192, R187 ;  /* 0x000000bbc0c0723e */ /* 0x000fe400000010ff */
[----:B------:R-:W-:Y:S01]  /*1ae20*/  F2FP.BF16.F32.PACK_AB R195, R23, R195 ;  /* 0x000000c317c3723e */ /* 0x000fe200000010ff */
[----:B------:R-:W-:Y:S01]  /*1ae30*/  IMAD.MOV.U32 R23, RZ, RZ, R219 ;  /* 0x000000ffff177224 */ /* 0x000fe200078e00db */
[----:B------:R-:W-:-:S02]  /*1ae40*/  F2FP.BF16.F32.PACK_AB R197, R154, R197 ;  /* 0x000000c59ac5723e */ /* 0x000fc400000010ff */
[----:B------:R-:W-:Y:S01]  /*1ae50*/  F2FP.BF16.F32.PACK_AB R199, R155, R199 ;  /* 0x000000c79bc7723e */ /* 0x000fe200000010ff */
[----:B---3--:R-:W-:Y:S01]  /*1ae60*/  FADD.FTZ R227, R161, R164 ;  /* 0x000000a4a1e37221 */ /* 0x008fe20000010000 */
        /* <DEDUP_REMOVED lines=9> */
[----:B------:R-:W-:Y:S01]  /*1af00*/  F2FP.BF16.F32.PACK_AB R187, R161, R182 ;  /* 0x000000b6a1bb723e */ /* 0x000fe200000010ff */
[----:B------:R-:W-:Y:S06]  /*1af10*/  @P2 BRA `(.L_x_1989) ;  /* 0xffffffe0000c2947 */ /* 0x000fec000383ffff */
[----:B------:R-:W-:Y:S05]  /*1af20*/  BSYNC B1 ;  /* 0x0000000000017941 */ /* 0x000fea0003800000 */
.L_x_1978:
[----:B------:R-:W-:-:S07]  /*1af30*/  IMAD.MOV.U32 R23, RZ, RZ, R232 ;  /* 0x000000ffff177224 */ /* 0x000fce00078e00e8 */
.L_x_1977:
[----:B------:R-:W-:Y:S05]  /*1af40*/  BSYNC B0 ;  /* 0x0000000000007941 */ /* 0x000fea0003800000 */
.L_x_1976:
[----:B------:R-:W2:Y:S01]  /*1af50*/  LDL R152, [R1+0x38] ;  /* 0x0000380001987983 */ /* 0x000ea20000100800 */
[----:B------:R-:W-:Y:S01]  /*1af60*/  BSSY B0, `(.L_x_1990) ;  /* 0x00002b4000007945 */ /* 0x000fe20003800000 */
[----:B--2---:R-:W-:-:S13]  /*1af70*/  ISETP.GE.AND P2, PT, R23, R152, PT ;  /* 0x000000981700720c */ /* 0x004fda0003f46270 */
[----:B------:R-:W-:Y:S05]  /*1af80*/  @!P2 BRA `(.L_x_1991) ;  /* 0x0000002800c4a947 */ /* 0x000fea0003800000 */
[----:B------:R-:W-:Y:S02]  /*1af90*/  IMAD.MOV.U32 R230, RZ, RZ, R4 ;  /* 0x000000ffffe67224 */ /* 0x000fe400078e0004 */
[----:B------:R-:W-:Y:S02]  /*1afa0*/  IMAD.MOV.U32 R231, RZ, RZ, R5 ;  /* 0x000000ffffe77224 */ /* 0x000fe400078e0005 */
[----:B------:R-:W-:Y:S02]  /*1afb0*/  IMAD.MOV.U32 R236, RZ, RZ, R219 ;  /* 0x000000ffffec7224 */ /* 0x000fe400078e00db */
[----:B------:R-:W-:-:S07]  /*1afc0*/  IMAD.MOV.U32 R232, RZ, RZ, R22 ;  /* 0x000000ffffe87224 */ /* 0x000fce00078e0016 */
.L_x_2010:
[----:B------:R-:W-:-:S05]  /*1afd0*/  VIADD R22, R232, 0x1 ;  /* 0x00000001e8167836 */ /* 0x000fca0000000000 */
[----:B------:R-:W-:-:S04]  /*1afe0*/  ISETP.NE.AND P2, PT, R22, 0x2, PT ;  /* 0x000000021600780c */ /* 0x000fc80003f45270 */
[----:B------:R-:W-:Y:S02]  /*1aff0*/  SEL R219, RZ, 0x1, P2 ;  /* 0x00000001ffdb7807 */ /* 0x000fe40001000000 */
[----:B------:R-:W-:Y:S02]  /*1b000*/  SEL R22, R22, RZ, P2 ;  /* 0x000000ff16167207 */ /* 0x000fe40001000000 */
[----:B------:R-:W-:Y:S01]  /*1b010*/  LOP3.LUT R219, R236, R219, RZ, 0x3c, !PT ;  /* 0x000000dbecdb7212 */ /* 0x000fe200078e3cff */
[----:B------:R-:W-:Y:S06]  /*1b020*/  @!P0 BRA `(.L_x_1992) ;  /* 0x0000000000048947 */ /* 0x000fec0003800000 */
[----:B------:R-:W-:Y:S01]  /*1b030*/  BPT.TRAP 0x1 ;  /* 0x000000040000795c */ /* 0x000fe20000300000 */
.L_x_1992:
[----:B------:R-:W-:Y:S01]  /*1b040*/  IMAD R4, R22, 0x8, R16 ;  /* 0x0000000816047824 */ /* 0x000fe200078e0210 */
[----:B------:R-:W-:-:S04]  /*1b050*/  SHF.L.U32 R5, R219, 0x1f, RZ ;  /* 0x0000001fdb057819 */ /* 0x000fc800000006ff */
[----:B------:R0:W1:Y:S01]  /*1b060*/  SYNCS.PHASECHK.TRANS64.TRYWAIT P2, [R4+URZ+0x30830], R5 ;  /* 0x03083005040075a7 */ /* 0x000062000804017f */
[----:B------:R-:W-:Y:S05]  /*1b070*/  @!P0 BRA `(.L_x_1993) ;  /* 0x0000000000048947 */ /* 0x000fea0003800000 */
[----:B------:R-:W-:Y:S01]  /*1b080*/  BPT.TRAP 0x1 ;  /* 0x000000040000795c */ /* 0x000fe20000300000 */
.L_x_1993:
        /* <DEDUP_REMOVED lines=8> */
.L_x_1995:
[----:B------:R-:W-:Y:S05]  /*1b110*/  BSYNC B1 ;  /* 0x0000000000017941 */ /* 0x000fea0003800000 */
.L_x_1994:
        /* <DEDUP_REMOVED lines=269> */
.L_x_1997:
[----:B------:R-:W-:Y:S01]  /*1c1f0*/  SHF.L.U32 R2, R236, 0x1f, RZ ;  /* 0x0000001fec027819 */ /* 0x000fe200000006ff */
[----:B------:R-:W-:-:S04]  /*1c200*/  IMAD R0, R232, 0x8, R16 ;  /* 0x00000008e8007824 */ /* 0x000fc800078e0210 */
[----:B------:R0:W1:Y:S01]  /*1c210*/  SYNCS.PHASECHK.TRANS64.TRYWAIT P2, [R0+URZ+0x30850], R2 ;  /* 0x03085002000075a7 */ /* 0x000062000804017f */
[----:B------:R-:W-:Y:S05]  /*1c220*/  @!P0 BRA `(.L_x_1998) ;  /* 0x0000000000048947 */ /* 0x000fea0003800000 */
[----:B------:R-:W-:Y:S01]  /*1c230*/  BPT.TRAP 0x1 ;  /* 0x000000040000795c */ /* 0x000fe20000300000 */
.L_x_1998:
[----:B------:R-:W-:Y:S04]  /*1c240*/  BSSY B1, `(.L_x_1999) ;  /* 0x0000004000017945 */ /* 0x000fe80003800000 */
[----:B-1----:R-:W-:Y:S05]  /*1c250*/  @P2 BRA `(.L_x_2000) ;  /* 0x0000000000082947 */ /* 0x002fea0003800000 */
[----:B------:R-:W1:Y:S02]  /*1c260*/  SYNCS.PHASECHK.TRANS64.TRYWAIT P2, [R0+URZ+0x30850], R2 ;  /* 0x03085002000075a7 */ /* 0x000e64000804017f */
[----:B-1----:R-:W-:Y:S05]  /*1c270*/  @!P2 BRA `(.L_x_2001) ;  /* 0x000001000094a947 */ /* 0x002fea0003800000 */
.L_x_2000:
[----:B------:R-:W-:Y:S05]  /*1c280*/  BSYNC B1 ;  /* 0x0000000000017941 */ /* 0x000fea0003800000 */
.L_x_1999:
[----:B01----:R-:W-:Y:S02]  /*1c290*/  VIADD R2, R16, 0x400 ;  /* 0x0000040010027836 */ /* 0x003fe40000000000 */
[----:B------:R-:W-:Y:S01]  /*1c2a0*/  IMAD.MOV.U32 R3, RZ, RZ, 0x40000040 ;  /* 0x40000040ff037424 */ /* 0x000fe200078e00ff */
[----:B------:R-:W-:Y:S01]  /*1c2b0*/  WARPGROUP.ARRIVE ;  /* 0x00000000000079c5 */ /* 0x000fe20000000000 */
[----:B------:R-:W-:Y:S01]  /*1c2c0*/  IMAD.MOV.U32 R5, RZ, RZ, 0x40000040 ;  /* 0x40000040ff057424 */ /* 0x000fe200078e00ff */
[----:B------:R-:W-:Y:S01]  /*1c2d0*/  SHF.R.U32.HI R2, RZ, 0x4, R2 ;  /* 0x00000004ff027819 */ /* 0x000fe20000011602 */
[----:B------:R-:W-:Y:S01]  /*1c2e0*/  ULDC UR4, c[0x0][0x9dc] ;  /* 0x0002770000047ab9 */ /* 0x000fe20000000800 */
[----:B------:R-:W-:Y:S02]  /*1c2f0*/  ULDC UR5, c[0x0][0x9e0] ;  /* 0x0002780000057ab9 */ /* 0x000fe40000000800 */
[----:B------:R-:W-:-:S04]  /*1c300*/  LOP3.LUT R2, R2, 0x3fff, RZ, 0xc0, !PT ;  /* 0x00003fff02027812 */ /* 0x000fc800078ec0ff */
[----:B------:R-:W-:-:S05]  /*1c310*/  LOP3.LUT R2, R2, 0x2000000, RZ, 0xfc, !PT ;  /* 0x0200000002027812 */ /* 0x000fca00078efcff */
[----:B------:R-:W-:Y:S01]  /*1c320*/  IMAD R2, R232, 0x800, R2 ;  /* 0x00000800e8027824 */ /* 0x000fe200078e0202 */
[----:B------:R-:W-:Y:S01]  /*1c330*/  R2UR UR7, R3 ;  /* 0x00000000030772ca */ /* 0x000fe200000e0000 */
[----:B------:R-:W2:Y:S03]  /*1c340*/  LDL R232, [R1+0x34] ;  /* 0x0000340001e87983 */ /* 0x000ea60000100800 */
[----:B------:R-:W-:-:S13]  /*1c350*/  R2UR UR6, R2 ;  /* 0x00000000020672ca */ /* 0x000fda00000e0000 */
[----:B------:R-:W-:Y:S01]  /*1c360*/  HGMMA.64x256x16.F32.BF16 R24, R196, gdesc[UR4].tnspB, R24, gsb0 ;  /* 0x43e00004c4187df0 */ /* 0x000fe20008001818 */
[----:B------:R-:W-:Y:S01]  /*1c370*/  VIADD R4, R2, 0x80 ;  /* 0x0000008002047836 */ /* 0x000fe20000000000 */
[----:B------:R-:W-:-:S04]  /*1c380*/  R2UR UR7, R5 ;  /* 0x00000000050772ca */ /* 0x000fc800000e0000 */
[----:B------:R-:W-:Y:S01]  /*1c390*/  R2UR UR6, R4 ;  /* 0x00000000040672ca */ /* 0x000fe200000e0000 */
[C---:B------:R-:W-:Y:S02]  /*1c3a0*/  VIADD R4, R2.reuse, 0x100 ;  /* 0x0000010002047836 */ /* 0x040fe40000000000 */
[----:B------:R-:W-:Y:S01]  /*1c3b0*/  IMAD.MOV.U32 R5, RZ, RZ, 0x40000040 ;  /* 0x40000040ff057424 */ /* 0x000fe200078e00ff */
[----:B------:R-:W-:Y:S02]  /*1c3c0*/  WARPGROUP.DEPBAR.LE gsb0, 0x0 ;  /* 0x00008000000079c5 */ /* 0x000fe40000010000 */
[----:B------:R-:W-:Y:S01]  /*1c3d0*/  WARPGROUP.ARRIVE ;  /* 0x00000000000079c5 */ /* 0x000fe20000000000 */
[----:B------:R-:W2:Y:S01]  /*1c3e0*/  LDL R199, [R1+0x14] ;  /* 0x0000140001c77983 */ /* 0x000ea20000100800 */
[----:B------:R-:W-:Y:S01]  /*1c3f0*/  VIADD R2, R2, 0x180 ;  /* 0x0000018002027836 */ /* 0x000fe20000000000 */
[----:B------:R-:W-:Y:S01]  /*1c400*/  ULOP3.LUT UR4, URZ, UR4, URZ, 0x33, !UPT ;  /* 0x000000043f047292 */ /* 0x000fe2000f8e333f */
[----:B------:R-:W-:-:S12]  /*1c410*/  IMAD.MOV.U32 R3, RZ, RZ, 0x40000040 ;  /* 0x40000040ff037424 */ /* 0x000fd800078e00ff */
[----:B------:R-:W-:Y:S01]  /*1c420*/  HGMMA.64x256x16.F32.BF16 R24, R192, gdesc[UR4].tnspB, R24, gsb0 ;  /* 0x43e00004c0187df0 */ /* 0x000fe20008001818 */
[----:B------:R-:W-:Y:S01]  /*1c430*/  R2UR UR6, R4 ;  /* 0x00000000040672ca */ /* 0x000fe200000e0000 */
[----:B------:R-:W-:Y:S01]  /*1c440*/  IMAD.SHL.U32 R4, R23, 0x40, RZ ;  /* 0x0000004017047824 */ /* 0x000fe200078e00ff */
[----:B------:R-:W-:Y:S01]  /*1c450*/  R2UR UR7, R5 ;  /* 0x00000000050772ca */ /* 0x000fe200000e0000 */
[----:B------:R-:W-:Y:S02]  /*1c460*/  WARPGROUP.DEPBAR.LE gsb0, 0x0 ;  /* 0x00008000000079c5 */ /* 0x000fe40000010000 */
[----:B------:R-:W-:-:S15]  /*1c470*/  WARPGROUP.ARRIVE ;  /* 0x00000000000079c5 */ /* 0x000fde0000000000 */
[----:B------:R-:W-:-:S07]  /*1c480*/  NOP ;  /* 0x0000000000007918 */ /* 0x000fce0000000000 */
[----:B------:R-:W-:Y:S01]  /*1c490*/  HGMMA.64x256x16.F32.BF16 R24, R188, gdesc[UR4].tnspB, R24, gsb0 ;  /* 0x43e00004bc187df0 */ /* 0x000fe20008001818 */
[----:B------:R-:W-:Y:S02]  /*1c4a0*/  R2UR UR6, R2 ;  /* 0x00000000020672ca */ /* 0x000fe400000e0000 */
[----:B------:R-:W-:Y:S01]  /*1c4b0*/  R2UR UR7, R3 ;  /* 0x00000000030772ca */ /* 0x000fe200000e0000 */
[----:B------:R-:W0:Y:S08]  /*1c4c0*/  @P5 LDC R2, c[0x0][0x450] ;  /* 0x00011400ff025b82 */ /* 0x000e300000000800 */
[----:B------:R-:W1:Y:S01]  /*1c4d0*/  @P5 LDC R3, c[0x0][0x44c] ;  /* 0x00011300ff035b82 */ /* 0x000e620000000800 */
[----:B--2---:R-:W-:-:S04]  /*1c4e0*/  IMAD.IADD R5, R232, 0x1, R199 ;  /* 0x00000001e8057824 */ /* 0x004fc800078e02c7 */
[----:B-1----:R-:W-:-:S05]  /*1c4f0*/  @P5 IMAD.HI.U32 R3, R5, R3, RZ ;  /* 0x0000000305035227 */ /* 0x002fca00078e00ff */
[----:B0-----:R-:W-:Y:S01]  /*1c500*/  @P5 SHF.R.U32.HI R5, RZ, R2, R3 ;  /* 0x00000002ff055219 */ /* 0x001fe20000011603 */
[----:B------:R-:W-:-:S04]  /*1c510*/  @!P1 IMAD R2, R22, 0x8, R16 ;  /* 0x0000000816029824 */ /* 0x000fc800078e0210 */
[----:B------:R-:W-:-:S05]  /*1c520*/  @!P1 VIADD R2, R2, 0x30840 ;  /* 0x0003084002029836 */ /* 0x000fca0000000000 */
[----:B------:R-:W-:Y:S01]  /*1c530*/  @!P1 PRMT R2, RZ, 0x654, R2 ;  /* 0x00000654ff029816 */ /* 0x000fe20000000002 */
[----:B------:R-:W-:Y:S02]  /*1c540*/  WARPGROUP.DEPBAR.LE gsb0, 0x0 ;  /* 0x00008000000079c5 */ /* 0x000fe40000010000 */
[----:B------:R-:W-:Y:S01]  /*1c550*/  WARPGROUP.ARRIVE ;  /* 0x00000000000079c5 */ /* 0x000fe20000000000 */
[----:B------:R-:W0:Y:S05]  /*1c560*/  SHFL.IDX PT, R188, R5, RZ, 0x1c1f ;  /* 0x001c1fff05bc7589 */ /* 0x000e2a00000e0000 */
[----:B------:R-:W-:Y:S03]  /*1c570*/  HGMMA.64x256x16.F32.BF16 R24, R184, gdesc[UR4].tnspB, R24, gsb0 ;  /* 0x43e00004b8187df0 */ /* 0x000fe60008001818 */
[----:B------:R-:W-:-:S02]  /*1c580*/  WARPGROUP.DEPBAR.LE gsb0, 0x0 ;  /* 0x00008000000079c5 */ /* 0x000fc40000010000 */
[----:B------:R1:W-:Y:S02]  /*1c590*/  @!P1 SYNCS.ARRIVE.TRANS64.RED.A1T0 RZ, [R2+URZ], RZ ;  /* 0x000000ff02ff99a7 */ /* 0x0003e4000810043f */
[----:B-1----:R-:W-:-:S05]  /*1c5a0*/  IADD3 R2, -R4, 0x1, RZ ;  /* 0x0000000104027810 */ /* 0x002fca0007ffe1ff */
[----:B------:R-:W-:-:S05]  /*1c5b0*/  IMAD R2, R229, -0x2, R2 ;  /* 0xfffffffee5027824 */ /* 0x000fca00078e0202 */
[----:B------:R-:W-:-:S05]  /*1c5c0*/  IADD3 R186, -R220, R2, R221 ;  /* 0x00000002dcba7210 */ /* 0x000fca0007ffe1dd */
[C---:B------:R-:W-:Y:S02]  /*1c5d0*/  VIADD R187, R186.reuse, UR5 ;  /* 0x00000005babb7c36 */ /* 0x040fe40008000000 */
[----:B------:R-:W-:Y:S02]  /*1c5e0*/  VIADD R186, R186, UR4 ;  /* 0x00000004baba7c36 */ /* 0x000fe40008000000 */
        /* <DEDUP_REMOVED lines=16> */
.L_x_2004:
[----:B------:R-:W-:Y:S02]  /*1c6f0*/  ULDC UR4, c[0x0][0x9e4] ;  /* 0x0002790000047ab9 */ /* 0x000fe40000000800 */
[----:B------:R-:W-:-:S05]  /*1c700*/  IMAD.U32 R189, RZ, RZ, UR4 ;  /* 0x00000004ffbd7e24 */ /* 0x000fca000f8e00ff */
[----:B------:R-:W-:-:S13]  /*1c710*/  ISETP.NE.AND P2, PT, R189, 0x1, PT ;  /* 0x00000001bd00780c */ /* 0x000fda0003f45270 */
[----:B------:R-:W0:Y:S02]  /*1c720*/  @P2 LDC.64 R2, c[0x0][0x9e8] ;  /* 0x00027a00ff022b82 */ /* 0x000e240000000a00 */
[----:B0-----:R-:W-:-:S05]  /*1c730*/  @P2 IMAD.HI.U32 R2, R188, R2, RZ ;  /* 0x00000002bc022227 */ /* 0x001fca00078e00ff */
[----:B------:R-:W-:-:S07]  /*1c740*/  @P2 SHF.R.U32.HI R188, RZ, R3, R2 ;  /* 0x00000003ffbc2219 */ /* 0x000fce0000011602 */
.L_x_2005:
[----:B------:R-:W-:Y:S05]  /*1c750*/  BSYNC B1 ;  /* 0x0000000000017941 */ /* 0x000fea0003800000 */
.L_x_2003:
[----:B------:R-:W-:-:S04]  /*1c760*/  IMAD R188, R188, R189, -R4 ;  /* 0x000000bdbcbc7224 */ /* 0x000fc800078e0a04 */
[----:B------:R-:W-:-:S05]  /*1c770*/  IMAD R188, R229, -0x2, R188 ;  /* 0xfffffffee5bc7824 */ /* 0x000fca00078e02bc */
[----:B------:R-:W-:Y:S02]  /*1c780*/  VIMNMX R184, R184, R188, !PT ;  /* 0x000000bcb8b87248 */ /* 0x000fe40007fe0100 */
[----:B------:R-:W-:-:S07]  /*1c790*/  VIADDMNMX R185, R188, R189, R185, PT ;  /* 0x000000bdbcb97246 */ /* 0x000fce00038001b9 */
.L_x_2002:
        /* <DEDUP_REMOVED lines=66> */
.L_x_2008:
[----:B------:R-:W-:Y:S02]  /*1cbc0*/  ULDC UR4, c[0x0][0x9e4] ;  /* 0x0002790000047ab9 */ /* 0x000fe40000000800 */
[----:B------:R-:W-:-:S05]  /*1cbd0*/  IMAD.U32 R184, RZ, RZ, UR4 ;  /* 0x00000004ffb87e24 */ /* 0x000fca000f8e00ff */
[----:B------:R-:W-:-:S13]  /*1cbe0*/  ISETP.NE.AND P3, PT, R184, 0x1, PT ;  /* 0x00000001b800780c */ /* 0x000fda0003f65270 */
[----:B------:R-:W0:Y:S02]  /*1cbf0*/  @P3 LDC.64 R2, c[0x0][0x9e8] ;  /* 0x00027a00ff023b82 */ /* 0x000e240000000a00 */
[----:B0-----:R-:W-:-:S05]  /*1cc00*/  @P3 IMAD.HI.U32 R2, R5, R2, RZ ;  /* 0x0000000205023227 */ /* 0x001fca00078e00ff */
[----:B------:R-:W-:-:S07]  /*1cc10*/  @P3 SHF.R.U32.HI R5, RZ, R3, R2 ;  /* 0x00000003ff053219 */ /* 0x000fce0000011602 */
.L_x_2009:
[----:B------:R-:W-:Y:S05]  /*1cc20*/  BSYNC B1 ;  /* 0x0000000000017941 */ /* 0x000fea0003800000 */
.L_x_2007:
[----:B------:R-:W-:-:S04]  /*1cc30*/  IMAD R4, R5, R184, -R4 ;  /* 0x000000b805047224 */ /* 0x000fc800078e0a04 */
[----:B------:R-:W-:-:S05]  /*1cc40*/  IMAD R4, R229, -0x2, R4 ;  /* 0xfffffffee5047824 */ /* 0x000fca00078e0204 */
[----:B------:R-:W-:Y:S02]  /*1cc50*/  VIMNMX R186, R186, R4, !PT ;  /* 0x00000004baba7248 */ /* 0x000fe40007fe0100 */
[----:B------:R-:W-:-:S07]  /*1cc60*/  VIADDMNMX R187, R4, R184, R187, PT ;  /* 0x000000b804bb7246 */ /* 0x000fce00038001bb */
.L_x_2006:
[----:B------:R-:W-:Y:S01]  /*1cc70*/  @!P1 VIADD R0, R0, 0x30860 ;  /* 0x0003086000009836 */ /* 0x000fe20000000000 */
[----:B------:R-:W2:Y:S01]  /*1cc80*/  LDL R232, [R1+0x38] ;  /* 0x0000380001e87983 */ /* 0x000ea20000100800 */
[----:B------:R-:W-:Y:S01]  /*1cc90*/  ULDC UR4, c[0x0][0x988] ;  /* 0x0002620000047ab9 */ /* 0x000fe20000000800 */
[----:B------:R-:W-:Y:S02]  /*1cca0*/  IMAD.MOV.U32 R236, RZ, RZ, R219 ;  /* 0x000000ffffec7224 */ /* 0x000fe400078e00db */
[----:B------:R-:W-:Y:S01]  /*1ccb0*/  @!P1 PRMT R0, RZ, 0x654, R0 ;  /* 0x00000654ff009816 */ /* 0x000fe20000000000 */
[----:B------:R-:W-:-:S03]  /*1ccc0*/  IMAD.U32 R3, RZ, RZ, UR4 ;  /* 0x00000004ff037e24 */ /* 0x000fc6000f8e00ff */
        /* <DEDUP_REMOVED lines=26> */
[----:B------:R-:W-:Y:S01]  /*1ce70*/  FADD.FTZ R2, -R2, R231 ;  /* 0x000000e702027221 */ /* 0x000fe20000010100 */
[----:B------:R-:W-:Y:S02]  /*1ce80*/  IMAD.MOV.U32 R231, RZ, RZ, R5 ;  /* 0x000000ffffe77224 */ /* 0x000fe400078e0005 */
        /* <DEDUP_REMOVED lines=73> */
[----:B------:R-:W0:Y:S01]  /*1d320*/  MUFU.EX2 R164, R164 ;  /* 0x000000a400a47308 */ /* 0x000e220000000800 */
[----:B------:R-:W-:Y:S01]  /*1d330*/  ISETP.GT.AND P4, PT, R186, 0x38, P2 ;  /* 0x00000038ba00780c */ /* 0x000fe20001784270 */
[----:B-1----:R-:W-:Y:S01]  /*1d340*/  FADD.FTZ R2, R160, R2 ;  /* 0x00000002a0027221 */ /* 0x002fe20000010000 */
[----:B------:R-:W-:-:S02]  /*1d350*/  FMNMX.FTZ R4, R166, R4, !PT ;  /* 0x00000004a6047209 */ /* 0x000fc40007810000 */
[----:B------:R-:W-:Y:S02]  /*1d360*/  ISETP.LT.OR P3, PT, R187, 0x32, P3 ;  /* 0x00000032bb00780c */ /* 0x000fe40001f61670 */
[----:B------:R-:W-:Y:S01]  /*1d370*/  FMNMX.FTZ R4, R167, R4, !PT ;  /* 0x00000004a7047209 */ /* 0x000fe20007810000 */
[----:B------:R-:W1:Y:S01]  /*1d380*/  MUFU.EX2 R165, R165 ;  /* 0x000000a500a57308 */ /* 0x000e620000000800 */
[----:B------:R-:W-:Y:S01]  /*1d390*/  ISETP.GT.AND P2, PT, R186, 0x39, P2 ;  /* 0x00000039ba00780c */ /* 0x000fe20001744270 */
[----:B---3--:R-:W-:Y:S01]  /*1d3a0*/  FADD.FTZ R2, R161, R2 ;  /* 0x00000002a1027221 */ /* 0x008fe20000010000 */
[----:B------:R-:W-:Y:S02]  /*1d3b0*/  FMNMX.FTZ R4, R170, R4, !PT ;  /* 0x00000004aa047209 */ /* 0x000fe40007810000 */
[----:B------:R-:W-:Y:S02]  /*1d3c0*/  ISETP.LT.OR P4, PT, R187, 0x39, P4 ;  /* 0x00000039bb00780c */ /* 0x000fe40002781670 */
[----:B------:R-:W-:Y:S01]  /*1d3d0*/  FMNMX.FTZ R4, R171, R4, !PT ;  /* 0x00000004ab047209 */ /* 0x000fe20007810000 */
[----:B------:R-:W3:Y:S01]  /*1d3e0*/  MUFU.EX2 R168, R168 ;  /* 0x000000a800a87308 */ /* 0x000ee20000000800 */
[----:B------:R-:W-:Y:S01]  /*1d3f0*/  FSEL R179, R179, -INF , !P3 ;  /* 0xff800000b3b37808 */ /* 0x000fe20005800000 */
[----:B0-----:R-:W-:Y:S01]  /*1d400*/  FADD.FTZ R2, R164, R2 ;  /* 0x00000002a4027221 */ /* 0x001fe20000010000 */
[----:B------:R-:W-:-:S02]  /*1d410*/  FMNMX.FTZ R4, R174, R4, !PT ;  /* 0x00000004ae047209 */ /* 0x000fc40007810000 */
[----:B------:R-:W-:Y:S02]  /*1d420*/  ISETP.LT.OR P2, PT, R187, 0x3a, P2 ;  /* 0x0000003abb00780c */ /* 0x000fe40001741670 */
[----:B------:R-:W-:Y:S01]  /*1d430*/  FMNMX.FTZ R4, R175, R4, !PT ;  /* 0x00000004af047209 */ /* 0x000fe20007810000 */
[----:B------:R-:W0:Y:S01]  /*1d440*/  MUFU.EX2 R169, R169 ;  /* 0x000000a900a97308 */ /* 0x000e220000000800 */
[----:B------:R-:W-:Y:S01]  /*1d450*/  FSEL R182, R182, -INF , !P4 ;  /* 0xff800000b6b67808 */ /* 0x000fe20006000000 */
[----:B-1----:R-:W-:Y:S01]  /*1d460*/  FADD.FTZ R2, R165, R2 ;  /* 0x00000002a5027221 */ /* 0x002fe20000010000 */
[----:B------:R-:W-:Y:S02]  /*1d470*/  FMNMX.FTZ R4, R178, R4, !PT ;  /* 0x00000004b2047209 */ /* 0x000fe40007810000 */
[----:B------:R-:W-:Y:S02]  /*1d480*/  FSEL R183, R183, -INF , !P2 ;  /* 0xff800000b7b77808 */ /* 0x000fe40005000000 */
[----:B------:R-:W-:Y:S01]  /*1d490*/  FMNMX.FTZ R4, R179, R4, !PT ;  /* 0x00000004b3047209 */ /* 0x000fe20007810000 */
[----:B------:R-:W1:Y:S01]  /*1d4a0*/  MUFU.EX2 R172, R172 ;  /* 0x000000ac00ac7308 */ /* 0x000e620000000800 */
[----:B------:R-:W-:-:S02]  /*1d4b0*/  F2FP.BF16.F32.PACK_AB R196, R153, R152 ;  /* 0x0000009899c4723e */ /* 0x000fc400000010ff */
[----:B------:R-:W-:Y:S02]  /*1d4c0*/  FMNMX.FTZ R4, R182, R4, !PT ;  /* 0x00000004b6047209 */ /* 0x000fe40007810000 */
[----:B------:R-:W-:Y:S01]  /*1d4d0*/  F2FP.BF16.F32.PACK_AB R198, R157, R156 ;  /* 0x0000009c9dc6723e */ /* 0x000fe200000010ff */
[----:B---3--:R-:W-:Y:S01]  /*1d4e0*/  FADD.FTZ R156, R168, R2 ;  /* 0x00000002a89c7221 */ /* 0x008fe20000010000 */
[----:B------:R-:W-:Y:S01]  /*1d4f0*/  FMNMX.FTZ R152, R183, R4, !PT ;  /* 0x00000004b7987209 */ /* 0x000fe20007810000 */
[----:B------:R-:W3:Y:S01]  /*1d500*/  MUFU.EX2 R173, R173 ;  /* 0x000000ad00ad7308 */ /* 0x000ee20000000800 */
[----:B------:R-:W-:Y:S01]  /*1d510*/  F2FP.BF16.F32.PACK_AB R192, R161, R160 ;  /* 0x000000a0a1c0723e */ /* 0x000fe200000010ff */
[----:B0-----:R-:W-:Y:S01]  /*1d520*/  FADD.FTZ R156, R169, R156 ;  /* 0x0000009ca99c7221 */ /* 0x001fe20000010000 */
[----:B------:R-:W-:Y:S01]  /*1d530*/  F2FP.BF16.F32.PACK_AB R194, R165, R164 ;  /* 0x000000a4a5c2723e */ /* 0x000fe200000010ff */
[----:B------:R-:W0:Y:S01]  /*1d540*/  SHFL.BFLY PT, R4, R152, 0x2, 0x1f ;  /* 0x0c401f0098047f89 */ /* 0x000e2200000e0000 */
[----:B------:R-:W-:-:S03]  /*1d550*/  F2FP.BF16.F32.PACK_AB R188, R169, R168 ;  /* 0x000000a8a9bc723e */ /* 0x000fc600000010ff */
[----:B------:R-:W-:Y:S01]  /*1d560*/  MUFU.EX2 R176, R176 ;  /* 0x000000b000b07308 */ /* 0x000fe20000000800 */
[----:B-1----:R-:W-:-:S07]  /*1d570*/  FADD.FTZ R156, R172, R156 ;  /* 0x0000009cac9c7221 */ /* 0x002fce0000010000 */
[----:B------:R-:W1:Y:S01]  /*1d580*/  MUFU.EX2 R177, R177 ;  /* 0x000000b100b17308 */ /* 0x000e620000000800 */
[C---:B---3--:R-:W-:Y:S01]  /*1d590*/  FADD.FTZ R156, R173.reuse, R156 ;  /* 0x0000009cad9c7221 */ /* 0x048fe20000010000 */
[----:B------:R-:W-:-:S06]  /*1d5a0*/  F2FP.BF16.F32.PACK_AB R190, R173, R172 ;  /* 0x000000acadbe723e */ /* 0x000fcc00000010ff */
[----:B------:R-:W-:Y:S01]  /*1d5b0*/  MUFU.EX2 R180, R180 ;  /* 0x000000b400b47308 */ /* 0x000fe20000000800 */
[----:B0-----:R-:W-:-:S07]  /*1d5c0*/  FMNMX.FTZ R152, R152, R4, !PT ;  /* 0x0000000498987209 */ /* 0x001fce0007810000 */
        /* <DEDUP_REMOVED lines=11> */
[----:B------:R-:W-:Y:S02]  /*1d680*/  VIADD R23, R23, 0xffffffff ;  /* 0xffffffff17177836 */ /* 0x000fe40000000000 */
        /* <DEDUP_REMOVED lines=16> */
[-CC-:B------:R-:W-:Y:S01]  /*1d790*/  FFMA.FTZ R179, R179, R3.reuse, -R152.reuse ;  /* 0x00000003b3b37223 */ /* 0x180fe20000010898 */
[-CC-:B------:R-:W-:Y:S01]  /*1d7a0*/  FFMA.FTZ R182, R182, R3.reuse, -R152.reuse ;  /* 0x00000003b6b67223 */ /* 0x180fe20000010898 */
[----:B------:R-:W-:Y:S01]  /*1d7b0*/  FFMA.FTZ R152, R183, R3, -R152 ;  /* 0x00000003b7987223 */ /* 0x000fe20000010898 */
[----:B------:R-:W-:-:S02]  /*1d7c0*/  IMAD.MOV.U32 R232, RZ, RZ, R22 ;  /* 0x000000ffffe87224 */ /* 0x000fc400078e0016 */
[----:B------:R-:W-:Y:S01]  /*1d7d0*/  IMAD.MOV.U32 R230, RZ, RZ, R4 ;  /* 0x000000ffffe67224 */ /* 0x000fe200078e0004 */
[----:B------:R-:W2:Y:S01]  /*1d7e0*/  MUFU.EX2 R155, R155 ;  /* 0x0000009b009b7308 */ /* 0x000ea20000000800 */
[----:B0-----:R-:W-:-:S04]  /*1d7f0*/  FADD.FTZ R153, R176, R156 ;  /* 0x0000009cb0997221 */ /* 0x001fc80000010000 */
[----:B------:R-:W-:-:S03]  /*1d800*/  FADD.FTZ R153, R177, R153 ;  /* 0x00000099b1997221 */ /* 0x000fc60000010000 */
[----:B------:R-:W0:Y:S01]  /*1d810*/  MUFU.EX2 R158, R158 ;  /* 0x0000009e009e7308 */ /* 0x000e220000000800 */
[----:B-1----:R-:W-:Y:S01]  /*1d820*/  FFMA.FTZ R227, R2, R227, R154 ;  /* 0x000000e302e37223 */ /* 0x002fe2000001009a */
[----:B------:R-:W-:-:S04]  /*1d830*/  FADD.FTZ R153, R180, R153 ;  /* 0x00000099b4997221 */ /* 0x000fc80000010000 */
[----:B------:R-:W-:Y:S02]  /*1d840*/  FADD.FTZ R228, R181, R153 ;  /* 0x00000099b5e47221 */ /* 0x000fe40000010000 */
        /* <DEDUP_REMOVED lines=36> */
[----:B------:R-:W-:Y:S06]  /*1da90*/  @P2 BRA `(.L_x_2010) ;  /* 0xffffffd4004c2947 */ /* 0x000fec000383ffff */
.L_x_1991:
[----:B------:R-:W-:Y:S05]  /*1daa0*/  BSYNC B0 ;  /* 0x0000000000007941 */ /* 0x000fea0003800000 */
.L_x_1990:
        /* <DEDUP_REMOVED lines=131> */
.L_x_2011:
[----:B------:R-:W-:Y:S01]  /*1e2e0*/  IMAD R11, R22, 0x8, R16 ;  /* 0x00000008160b7824 */ /* 0x000fe200078e0210 */
[----:B------:R-:W-:-:S04]  /*1e2f0*/  SHF.L.U32 R2, R219, 0x1f, RZ ;  /* 0x0000001fdb027819 */ /* 0x000fc800000006ff */
[----:B------:R0:W1:Y:S01]  /*1e300*/  SYNCS.PHASECHK.TRANS64.TRYWAIT P2, [R11+URZ+0x30850], R2 ;  /* 0x030850020b0075a7 */ /* 0x000062000804017f */
[----:B------:R-:W-:Y:S05]  /*1e310*/  @!P0 BRA `(.L_x_2012) ;  /* 0x0000000000048947 */ /* 0x000fea0003800000 */
[----:B------:R-:W-:Y:S01]  /*1e320*/  BPT.TRAP 0x1 ;  /* 0x000000040000795c */ /* 0x000fe20000300000 */
.L_x_2012:
        /* <DEDUP_REMOVED lines=9> */
.L_x_2014:
[----:B------:R-:W-:Y:S05]  /*1e3c0*/  BSYNC B0 ;  /* 0x0000000000007941 */ /* 0x000fea0003800000 */
.L_x_2013:
[----:B------:R-:W-:Y:S01]  /*1e3d0*/  IMAD.MOV.U32 R6, RZ, RZ, R0 ;  /* 0x000000ffff067224 */ /* 0x000fe200078e0000 */
[----:B------:R-:W2:Y:S01]  /*1e3e0*/  LDL.LU R16, [R1+0x54] ;  /* 0x0000540001107983 */ /* 0x000ea20000300800 */
[----:B------:R-:W-:Y:S01]  /*1e3f0*/  IMAD.MOV.U32 R7, RZ, RZ, 0x40000040 ;  /* 0x40000040ff077424 */ /* 0x000fe200078e00ff */
[----:B------:R-:W-:Y:S01]  /*1e400*/  WARPGROUP.ARRIVE ;  /* 0x00000000000079c5 */ /* 0x000fe20000000000 */
[----:B------:R-:W-:Y:S01]  /*1e410*/  VIADD R22, R22, 0x1 ;  /* 0x0000000116167836 */ /* 0x000fe20000000000 */
[----:B------:R-:W-:Y:S01]  /*1e420*/  R2UR UR6, R6 ;  /* 0x00000000060672ca */ /* 0x000fe200000e0000 */
[----:B------:R-:W-:Y:S01]  /*1e430*/  VIADD R6, R0, 0x80 ;  /* 0x0000008000067836 */ /* 0x000fe20000000000 */
[----:B------:R-:W-:Y:S01]  /*1e440*/  R2UR UR7, R7 ;  /* 0x00000000070772ca */ /* 0x000fe200000e0000 */
[----:B------:R-:W-:Y:S01]  /*1e450*/  IMAD.MOV.U32 R7, RZ, RZ, 0x40000040 ;  /* 0x40000040ff077424 */ /* 0x000fe200078e00ff */
[----:B01----:R-:W0:Y:S01]  /*1e460*/  SHFL.BFLY PT, R2, R227, 0x2, 0x1f ;  /* 0x0c401f00e3027f89 */ /* 0x003e2200000e0000 */
[----:B------:R-:W-:Y:S01]  /*1e470*/  ISETP.NE.AND P2, PT, R22, 0x2, PT ;  /* 0x000000021600780c */ /* 0x000fe20003f45270 */
[----:B------:R-:W-:-:S03]  /*1e480*/  @!P1 VIADD R11, R11, 0x30860 ;  /* 0x000308600b0b9836 */ /* 0x000fc60000000000 */
[----:B------:R-:W-:Y:S02]  /*1e490*/  SEL R22, R22, RZ, P2 ;  /* 0x000000ff16167207 */ /* 0x000fe40001000000 */
[----:B------:R-:W-:-:S04]  /*1e4a0*/  @!P1 PRMT R11, RZ, 0x654, R11 ;  /* 0x00000654ff0b9816 */ /* 0x000fc8000000000b */
[----:B------:R-:W-:Y:S01]  /*1e4b0*/  HGMMA.64x256x16.F32.BF16 R24, R196, gdesc[UR4].tnspB, R24, gsb0 ;  /* 0x43e00004c4187df0 */ /* 0x000fe20008001818 */
[----:B------:R-:W-:Y:S01]  /*1e4c0*/  R2UR UR6, R6 ;  /* 0x00000000060672ca */ /* 0x000fe200000e0000 */
[----:B------:R-:W-:Y:S01]  /*1e4d0*/  VIADD R6, R0, 0x100 ;  /* 0x0000010000067836 */ /* 0x000fe20000000000 */
[----:B------:R-:W-:Y:S01]  /*1e4e0*/  R2UR UR7, R7 ;  /* 0x00000000070772ca */ /* 0x000fe200000e0000 */
[----:B------:R-:W-:Y:S02]  /*1e4f0*/  IMAD.MOV.U32 R7, RZ, RZ, 0x40000040 ;  /* 0x40000040ff077424 */ /* 0x000fe400078e00ff */
[----:B0-----:R-:W-:-:S05]  /*1e500*/  FADD.FTZ R2, R2, R227 ;  /* 0x000000e302027221 */ /* 0x001fca0000010000 */
[----:B------:R-:W0:Y:S02]  /*1e510*/  SHFL.BFLY PT, R9, R2, 0x1, 0x1f ;  /* 0x0c201f0002097f89 */ /* 0x000e2400000e0000 */
[----:B0-----:R-:W-:Y:S01]  /*1e520*/  FADD.FTZ R13, R2, R9 ;  /* 0x00000009020d7221 */ /* 0x001fe20000010000 */
[----:B------:R-:W-:-:S04]  /*1e530*/  IMAD.MOV.U32 R2, RZ, RZ, -0x800000 ;  /* 0xff800000ff027424 */ /* 0x000fc800078e00ff */
[----:B------:R-:W-:-:S13]  /*1e540*/  FSETP.NE.FTZ.AND P3, PT, R13, RZ, PT ;  /* 0x000000ff0d00720b */ /* 0x000fda0003f75000 */
[----:B------:R-:W0:Y:S01]  /*1e550*/  @P3 MUFU.LG2 R10, R13 ;  /* 0x0000000d000a3308 */ /* 0x000e220000000c00 */
[----:B------:R-:W-:Y:S01]  /*1e560*/  @P3 FMUL.FTZ R14, R3, 0.69314718246459960938 ;  /* 0x3f317218030e3820 */ /* 0x000fe20000410000 */
[----:B------:R-:W-:Y:S02]  /*1e570*/  WARPGROUP.DEPBAR.LE gsb0, 0x0 ;  /* 0x00008000000079c5 */ /* 0x000fe40000010000 */
[----:B------:R-:W-:-:S06]  /*1e580*/  WARPGROUP.ARRIVE ;  /* 0x00000000000079c5 */ /* 0x000fcc0000000000 */
[----:B------:R-:W-:Y:S01]  /*1e590*/  HGMMA.64x256x16.F32.BF16 R24, R192, gdesc[UR4].tnspB, R24, gsb0 ;  /* 0x43e00004c0187df0 */ /* 0x000fe20008001818 */
[----:B------:R-:W-:Y:S01]  /*1e5a0*/  R2UR UR6, R6 ;  /* 0x00000000060672ca */ /* 0x000fe200000e0000 */
[----:B------:R-:W-:Y:S01]  /*1e5b0*/  VIADD R6, R0, 0x180 ;  /* 0x0000018000067836 */ /* 0x000fe20000000000 */
[----:B------:R-:W-:Y:S01]  /*1e5c0*/  R2UR UR7, R7 ;  /* 0x00000000070772ca */ /* 0x000fe200000e0000 */
[----:B------:R-:W-:Y:S02]  /*1e5d0*/  IMAD.MOV.U32 R7, RZ, RZ, 0x40000040 ;  /* 0x40000040ff077424 */ /* 0x000fe400078e00ff */
[----:B--2---:R-:W-:-:S05]  /*1e5e0*/  VIADD R16, R16, 0x1 ;  /* 0x0000000110107836 */ /* 0x004fca0000000000 */
[----:B------:R-:W-:Y:S01]  /*1e5f0*/  STL [R1+0x54], R16 ;  /* 0x0000541001007387 */ /* 0x000fe20000100800 */
[----:B------:R-:W-:Y:S02]  /*1e600*/  WARPGROUP.DEPBAR.LE gsb0, 0x0 ;  /* 0x00008000000079c5 */ /* 0x000fe40000010000 */
[----:B------:R-:W-:-:S14]  /*1e610*/  WARPGROUP.ARRIVE ;  /* 0x00000000000079c5 */ /* 0x000fdc0000000000 */
[----:B------:R-:W-:Y:S01]  /*1e620*/  HGMMA.64x256x16.F32.BF16 R24, R188, gdesc[UR4].tnspB, R24, gsb0 ;  /* 0x43e00004bc187df0 */ /* 0x000fe20008001818 */
[----:B------:R-:W-:Y:S02]  /*1e630*/  R2UR UR6, R6 ;  /* 0x00000000060672ca */ /* 0x000fe400000e0000 */
[----:B------:R-:W-:Y:S02]  /*1e640*/  R2UR UR7, R7 ;  /* 0x00000000070772ca */ /* 0x000fe400000e0000 */
[----:B------:R-:W1:Y:S02]  /*1e650*/  SHFL.BFLY PT, R7, R228, 0x2, 0x1f ;  /* 0x0c401f00e4077f89 */ /* 0x000e6400000e0000 */
[----:B-1----:R-:W-:-:S05]  /*1e660*/  FADD.FTZ R0, R7, R228 ;  /* 0x000000e407007221 */ /* 0x002fca0000010000 */
[----:B------:R-:W1:Y:S02]  /*1e670*/  SHFL.BFLY PT, R7, R0, 0x1, 0x1f ;  /* 0x0c201f0000077f89 */ /* 0x000e6400000e0000 */
[----:B-1----:R-:W-:Y:S01]  /*1e680*/  FADD.FTZ R12, R0, R7 ;  /* 0x00000007000c7221 */ /* 0x002fe20000010000 */
[----:B------:R-:W-:Y:S02]  /*1e690*/  CS2R R6, SRZ ;  /* 0x0000000000067805 */ /* 0x000fe4000001ff00 */
[----:B------:R-:W-:Y:S02]  /*1e6a0*/  SEL R0, RZ, 0x1, P2 ;  /* 0x00000001ff007807 */ /* 0x000fe40001000000 */
[----:B------:R-:W-:Y:S02]  /*1e6b0*/  FSETP.NE.FTZ.AND P0, PT, R12, RZ, PT ;  /* 0x000000ff0c00720b */ /* 0x000fe40003f15000 */
[----:B------:R-:W-:Y:S01]  /*1e6c0*/  @P3 MUFU.RCP R6, R13 ;  /* 0x0000000d00063308 */ /* 0x000fe20000001000 */
[----:B------:R-:W-:Y:S01]  /*1e6d0*/  LOP3.LUT R219, R219, R0, RZ, 0x3c, !PT ;  /* 0x00000000dbdb7212 */ /* 0x000fe200078e3cff */
[----:B------:R-:W-:-:S09]  /*1e6e0*/  IMAD.MOV.U32 R0, RZ, RZ, -0x800000 ;  /* 0xff800000ff007424 */ /* 0x000fd200078e00ff */
[----:B------:R-:W1:Y:S01]  /*1e6f0*/  @P0 MUFU.LG2 R9, R12 ;  /* 0x0000000c00090308 */ /* 0x000e620000000c00 */
[----:B------:R-:W-:Y:S01]  /*1e700*/  @P0 FMUL.FTZ R8, R3, 0.69314718246459960938 ;  /* 0x3f31721803080820 */ /* 0x000fe20000410000 */
[----:B0-----:R-:W-:-:S04]  /*1e710*/  @P3 FMUL.FTZ R3, R10, 0.69314718246459960938 ;  /* 0x3f3172180a033820 */ /* 0x001fc80000410000 */
[----:B------:R-:W-:Y:S02]  /*1e720*/  @P3 FFMA.FTZ R0, R14, R4, R3 ;  /* 0x000000040e003223 */ /* 0x000fe40000010003 */
[----:B------:R-:W0:Y:S01]  /*1e730*/  @P0 MUFU.RCP R7, R12 ;  /* 0x0000000c00070308 */ /* 0x000e220000001000 */
[----:B-1----:R-:W-:-:S04]  /*1e740*/  @P0 FMUL.FTZ R9, R9, 0.69314718246459960938 ;  /* 0x3f31721809090820 */ /* 0x002fc80000410000 */
[----:B------:R-:W-:Y:S01]  /*1e750*/  @P0 FFMA.FTZ R2, R8, R5, R9 ;  /* 0x0000000508020223 */ /* 0x000fe20000010009 */
[----:B------:R-:W-:Y:S01]  /*1e760*/  PLOP3.LUT P0, PT, PT, PT, PT, 0x8, 0x0 ;  /* 0x000000000000781c */ /* 0x000fe20003f0e170 */
[----:B------:R-:W-:Y:S02]  /*1e770*/  WARPGROUP.DEPBAR.LE gsb0, 0x0 ;  /* 0x00008000000079c5 */ /* 0x000fe40000010000 */
[----:B------:R-:W-:-:S06]  /*1e780*/  WARPGROUP.ARRIVE ;  /* 0x00000000000079c5 */ /* 0x000fcc0000000000 */
[----:B------:R-:W-:Y:S03]  /*1e790*/  HGMMA.64x256x16.F32.BF16 R24, R184, gdesc[UR4].tnspB, R24, gsb0 ;  /* 0x43e00004b8187df0 */ /* 0x000fe60008001818 */
[----:B------:R-:W-:Y:S02]  /*1e7a0*/  WARPGROUP.DEPBAR.LE gsb0, 0x0 ;  /* 0x00008000000079c5 */ /* 0x000fe40000010000 */
[----:B------:R1:W-:Y:S01]  /*1e7b0*/  @!P1 SYNCS.ARRIVE.TRANS64.RED.A1T0 RZ, [R11+URZ], RZ ;  /* 0x000000ff0bff99a7 */ /* 0x0003e2000810043f */
        /* <DEDUP_REMOVED lines=128> */
.L_x_1849:
        /* <DEDUP_REMOVED lines=9> */
[----:B------:R-:W2:Y:S04]  /*1f050*/  LDL R6, [R1+0x90] ;  /* 0x0000900001067983 */ /* 0x000ea80000100800 */
[----:B-----5:R-:W3:Y:S01]  /*1f060*/  LDL R100, [R1+0x4c] ;  /* 0x00004c0001647983 */ /* 0x020ee20000100800 */
[----:B------:R-:W4:Y:S01]  /*1f070*/  S2R R23, SR_SWINHI ;  /* 0x0000000000177919 */ /* 0x000f220000002f00 */
[----:B------:R-:W-:Y:S01]  /*1f080*/  F2FP.BF16.F32.PACK_AB R48, R49, R48 ;  /* 0x000000303130723e */ /* 0x000fe200000010ff */
[----:B------:R-:W-:Y:S01]  /*1f090*/  ULDC.64 UR4, c[0x0][0xc00] ;  /* 0x0003000000047ab9 */ /* 0x000fe20000000a00 */
[----:B------:R-:W-:Y:S02]  /*1f0a0*/  MOV R20, R16 ;  /* 0x0000001000147202 */ /* 0x000fe40000000f00 */
[----:B----4-:R-:W-:-:S02]  /*1f0b0*/  MOV R21, R23 ;  /* 0x0000001700157202 */ /* 0x010fc40000000f00 */
[----:B------:R-:W-:Y:S02]  /*1f0c0*/  F2FP.BF16.F32.PACK_AB R49, R8, R50 ;  /* 0x000000320831723e */ /* 0x000fe400000010ff */
[----:B------:R-:W-:Y:S02]  /*1f0d0*/  F2FP.BF16.F32.PACK_AB R8, R3, R160 ;  /* 0x000000a00308723e */ /* 0x000fe400000010ff */
[----:B------:R-:W4:Y:S01]  /*1f0e0*/  LDC R3, c[0x0][0xbe8] ;  /* 0x0002fa00ff037b82 */ /* 0x000f220000000800 */
        /* <DEDUP_REMOVED lines=36> */
[----:B------:R-:W-:Y:S01]  /*1f330*/  F2FP.BF16.F32.PACK_AB R147, R151, R150 ;  /* 0x000000969793723e */ /* 0x000fe200000010ff */
[----:B------:R-:W-:Y:S01]  /*1f340*/  IMAD.MOV.U32 R80, RZ, RZ, RZ ;  /* 0x000000ffff507224 */ /* 0x000fe200078e00ff */
[----:B------:R-:W-:Y:S01]  /*1f350*/  ULDC.64 UR6, c[0x0][0x208] ;  /* 0x0000820000067ab9 */ /* 0x000fe20000000a00 */
[----:B--2---:R-:W-:-:S03]  /*1f360*/  IMAD.WIDE R138, R6, 0x2, R20 ;  /* 0x00000002068a7825 */ /* 0x004fc600078e0214 */
[C---:B------:R-:W-:Y:S02]  /*1f370*/  IADD3 R31, P1, R138.reuse, 0x20, RZ ;  /* 0x000000208a1f7810 */ /* 0x040fe40007f3e0ff */
[----:B------:R-:W-:Y:S02]  /*1f380*/  IADD3 R39, P0, R138, 0x40, RZ ;  /* 0x000000408a277810 */ /* 0x000fe40007f1e0ff */
[----:B------:R-:W-:Y:S02]  /*1f390*/  LOP3.LUT R30, R31, 0x380, RZ, 0xc0, !PT ;  /* 0x000003801f1e7812 */ /* 0x000fe400078ec0ff */
[----:B------:R-:W-:Y:S02]  /*1f3a0*/  LOP3.LUT R38, R39, 0x380, RZ, 0xc0, !PT ;  /* 0x0000038027267812 */ /* 0x000fe400078ec0ff */
[----:B------:R-:W-:Y:S02]  /*1f3b0*/  SHF.R.U64 R30, R30, 0x3, RZ ;  /* 0x000000031e1e7819 */ /* 0x000fe400000012ff */
[----:B------:R-:W-:-:S02]  /*1f3c0*/  SHF.R.U64 R38, R38, 0x3, RZ ;  /* 0x0000000326267819 */ /* 0x000fc400000012ff */
[----:B------:R-:W-:Y:S02]  /*1f3d0*/  LOP3.LUT R27, R138, 0x380, RZ, 0xc0, !PT ;  /* 0x000003808a1b7812 */ /* 0x000fe400078ec0ff */
[----:B------:R-:W-:Y:S01]  /*1f3e0*/  LOP3.LUT R30, R30, R31, RZ, 0x3c, !PT ;  /* 0x0000001f1e1e7212 */ /* 0x000fe200078e3cff */
[--C-:B------:R-:W-:Y:S01]  /*1f3f0*/  IMAD.X R31, RZ, RZ, R139.reuse, P1 ;  /* 0x000000ffff1f7224 */ /* 0x100fe200008e068b */
[----:B------:R-:W-:Y:S02]  /*1f400*/  IADD3 R111, P2, R138, 0x4060, RZ ;  /* 0x000040608a6f7810 */ /* 0x000fe40007f5e0ff */
[----:B------:R-:W-:Y:S01]  /*1f410*/  LOP3.LUT R38, R38, R39, RZ, 0x3c, !PT ;  /* 0x0000002726267212 */ /* 0x000fe200078e3cff */
[----:B------:R-:W-:Y:S01]  /*1f420*/  IMAD.X R39, RZ, RZ, R139, P0 ;  /* 0x000000ffff277224 */ /* 0x000fe200000e068b */
[C---:B------:R-:W-:Y:S02]  /*1f430*/  IADD3 R115, P1, R138.reuse, 0x8000, RZ ;  /* 0x000080008a737810 */ /* 0x040fe40007f3e0ff */
[----:B------:R-:W-:-:S02]  /*1f440*/  IADD3 R47, P4, R138, 0x60, RZ ;  /* 0x000000608a2f7810 */ /* 0x000fc40007f9e0ff */
[----:B------:R-:W-:Y:S02]  /*1f450*/  SHF.R.U64 R27, R27, 0x3, RZ ;  /* 0x000000031b1b7819 */ /* 0x000fe400000012ff */
[C---:B------:R-:W-:Y:S02]  /*1f460*/  IADD3 R55, P3, R138.reuse, 0x4000, RZ ;  /* 0x000040008a377810 */ /* 0x040fe40007f7e0ff */
[C---:B------:R-:W-:Y:S02]  /*1f470*/  IADD3 R119, P0, R138.reuse, 0x8020, RZ ;  /* 0x000080208a777810 */ /* 0x040fe40007f1e0ff */
[----:B------:R-:W-:Y:S02]  /*1f480*/  LOP3.LUT R110, R111, 0x380, RZ, 0xc0, !PT ;  /* 0x000003806f6e7812 */ /* 0x000fe400078ec0ff */
[----:B------:R-:W-:Y:S02]  /*1f490*/  IADD3 R103, P6, R138, 0x4020, RZ ;  /* 0x000040208a677810 */ /* 0x000fe40007fde0ff */
[----:B------:R-:W-:-:S02]  /*1f4a0*/  LOP3.LUT R114, R115, 0x380, RZ, 0xc0, !PT ;  /* 0x0000038073727812 */ /* 0x000fc400078ec0ff */
[----:B------:R-:W-:Y:S02]  /*1f4b0*/  LOP3.LUT R46, R47, 0x380, RZ, 0xc0, !PT ;  /* 0x000003802f2e7812 */ /* 0x000fe400078ec0ff */
[----:B------:R-:W-:Y:S02]  /*1f4c0*/  IADD3 R107, P5, R138, 0x4040, RZ ;  /* 0x000040408a6b7810 */ /* 0x000fe40007fbe0ff */
[----:B------:R-:W-:Y:S01]  /*1f4d0*/  LOP3.LUT R26, R27, R138, RZ, 0x3c, !PT ;  /* 0x0000008a1b1a7212 */ /* 0x000fe200078e3cff */
[----:B------:R-:W-:Y:S01]  /*1f4e0*/  IMAD.MOV.U32 R27, RZ, RZ, R139 ;  /* 0x000000ffff1b7224 */ /* 0x000fe200078e008b */
[----:B------:R-:W-:Y:S02]  /*1f4f0*/  LOP3.LUT R54, R55, 0x380, RZ, 0xc0, !PT ;  /* 0x0000038037367812 */ /* 0x000fe400078ec0ff */
[----:B------:R-:W-:Y:S02]  /*1f500*/  LOP3.LUT R118, R119, 0x380, RZ, 0xc0, !PT ;  /* 0x0000038077767812 */ /* 0x000fe400078ec0ff */
[----:B------:R-:W-:-:S02]  /*1f510*/  SHF.R.U64 R110, R110, 0x3, RZ ;  /* 0x000000036e6e7819 */ /* 0x000fc400000012ff */
[----:B------:R-:W-:Y:S02]  /*1f520*/  LOP3.LUT R102, R103, 0x380, RZ, 0xc0, !PT ;  /* 0x0000038067667812 */ /* 0x000fe400078ec0ff */
[----:B------:R-:W-:Y:S02]  /*1f530*/  SHF.R.U64 R114, R114, 0x3, RZ ;  /* 0x0000000372727819 */ /* 0x000fe400000012ff */
[----:B------:R-:W-:Y:S02]  /*1f540*/  SHF.R.U64 R46, R46, 0x3, RZ ;  /* 0x000000032e2e7819 */ /* 0x000fe400000012ff */
[----:B------:R-:W-:Y:S02]  /*1f550*/  LOP3.LUT R106, R107, 0x380, RZ, 0xc0, !PT ;  /* 0x000003806b6a7812 */ /* 0x000fe400078ec0ff */
[----:B------:R-:W-:Y:S02]  /*1f560*/  SHF.R.U64 R54, R54, 0x3, RZ ;  /* 0x0000000336367819 */ /* 0x000fe400000012ff */
[----:B------:R-:W-:-:S02]  /*1f570*/  SHF.R.U64 R118, R118, 0x3, RZ ;  /* 0x0000000376767819 */ /* 0x000fc400000012ff */
[----:B------:R-:W-:Y:S01]  /*1f580*/  LOP3.LUT R110, R110, R111, RZ, 0x3c, !PT ;  /* 0x0000006f6e6e7212 */ /* 0x000fe200078e3cff */
[--C-:B------:R-:W-:Y:S01]  /*1f590*/  IMAD.X R111, RZ, RZ, R139.reuse, P2 ;  /* 0x000000ffff6f7224 */ /* 0x100fe200010e068b */
[----:B------:R-:W-:Y:S02]  /*1f5a0*/  MOV R6, R26 ;  /* 0x0000001a00067202 */ /* 0x000fe40000000f00 */
[----:B------:R-:W-:Y:S02]  /*1f5b0*/  SHF.R.U64 R102, R102, 0x3, RZ ;  /* 0x0000000366667819 */ /* 0x000fe400000012ff */
[----:B------:R-:W-:Y:S01]  /*1f5c0*/  LOP3.LUT R114, R114, R115, RZ, 0x3c, !PT ;  /* 0x0000007372727212 */ /* 0x000fe200078e3cff */
[--C-:B------:R-:W-:Y:S01]  /*1f5d0*/  IMAD.X R115, RZ, RZ, R139.reuse, P1 ;  /* 0x000000ffff737224 */ /* 0x100fe200008e068b */
[----:B------:R-:W-:Y:S02]  /*1f5e0*/  F2FP.BF16.F32.PACK_AB R26, R29, R28 ;  /* 0x0000001c1d1a723e */ /* 0x000fe400000010ff */
[----:B------:R-:W-:Y:S01]  /*1f5f0*/  LOP3.LUT R46, R46, R47, RZ, 0x3c, !PT ;  /* 0x0000002f2e2e7212 */ /* 0x000fe200078e3cff */
[----:B------:R-:W-:Y:S01]  /*1f600*/  IMAD.X R47, RZ, RZ, R139, P4 ;  /* 0x000000ffff2f7224 */ /* 0x000fe200020e068b */
[----:B------:R-:W-:-:S02]  /*1f610*/  SHF.R.U64 R106, R106, 0x3, RZ ;  /* 0x000000036a6a7819 */ /* 0x000fc400000012ff */
[----:B------:R-:W-:Y:S02]  /*1f620*/  IADD3 R28, P2, R138, 0xc040, RZ ;  /* 0x0000c0408a1c7810 */ /* 0x000fe40007f5e0ff */
[----:B------:R-:W-:Y:S01]  /*1f630*/  LOP3.LUT R54, R54, R55, RZ, 0x3c, !PT ;  /* 0x0000003736367212 */ /* 0x000fe200078e3cff */
[--C-:B------:R-:W-:Y:S01]  /*1f640*/  IMAD.X R55, RZ, RZ, R139.reuse, P3 ;  /* 0x000000ffff377224 */ /* 0x100fe200018e068b */
[----:B------:R-:W-:Y:S01]  /*1f650*/  LOP3.LUT R118, R118, R119, RZ, 0x3c, !PT ;  /* 0x0000007776767212 */ /* 0x000fe200078e3cff */
[--C-:B------:R-:W-:Y:S01]  /*1f660*/  IMAD.X R119, RZ, RZ, R139.reuse, P0 ;  /* 0x000000ffff777224 */ /* 0x100fe200000e068b */
[C---:B------:R-:W-:Y:S02]  /*1f670*/  IADD3 R177, P1, R138.reuse, 0xc060, RZ ;  /* 0x0000c0608ab17810 */ /* 0x040fe40007f3e0ff */
[----:B------:R-:W-:Y:S02]  /*1f680*/  IADD3 R123, P4, R138, 0x8040, RZ ;  /* 0x000080408a7b7810 */ /* 0x000fe40007f9e0ff */
[----:B------:R-:W-:Y:S01]  /*1f690*/  LOP3.LUT R102, R102, R103, RZ, 0x3c, !PT ;  /* 0x0000006766667212 */ /* 0x000fe200078e3cff */
[----:B------:R-:W-:Y:S01]  /*1f6a0*/  IMAD.X R103, RZ, RZ, R139, P6 ;  /* 0x000000ffff677224 */ /* 0x000fe200030e068b */
[----:B------:R-:W-:-:S02]  /*1f6b0*/  IADD3 R127, P3, R138, 0x8060, RZ ;  /* 0x000080608a7f7810 */ /* 0x000fc40007f7e0ff */
[----:B------:R-:W-:Y:S02]  /*1f6c0*/  ISETP.NE.U32.AND P0, PT, RZ, UR4, PT ;  /* 0x00000004ff007c0c */ /* 0x000fe4000bf05070 */
[----:B------:R-:W-:Y:S01]  /*1f6d0*/  LOP3.LUT R106, R106, R107, RZ, 0x3c, !PT ;  /* 0x0000006b6a6a7212 */ /* 0x000fe200078e3cff */
[----:B------:R-:W-:Y:S01]  /*1f6e0*/  IMAD.X R107, RZ, RZ, R139, P5 ;  /* 0x000000ffff6b7224 */ /* 0x000fe200028e068b */
[----:B------:R-:W-:Y:S02]  /*1f6f0*/  LOP3.LUT R23, R28, 0x380, RZ, 0xc0, !PT ;  /* 0x000003801c177812 */ /* 0x000fe400078ec0ff */
[C---:B------:R-:W-:Y:S02]  /*1f700*/  IADD3 R131, P6, R138.reuse, 0xc000, RZ ;  /* 0x0000c0008a837810 */ /* 0x040fe40007fde0ff */
[----:B-1----:R-:W-:Y:S02]  /*1f710*/  LOP3.LUT R64, R177, 0x380, RZ, 0xc0, !PT ;  /* 0x00000380b1407812 */ /* 0x002fe400078ec0ff */
[----:B------:R-:W-:-:S02]  /*1f720*/  IADD3 R135, P5, R138, 0xc020, RZ ;  /* 0x0000c0208a877810 */ /* 0x000fc40007fbe0ff */
[----:B------:R-:W-:Y:S02]  /*1f730*/  LOP3.LUT R122, R123, 0x380, RZ, 0xc0, !PT ;  /* 0x000003807b7a7812 */ /* 0x000fe400078ec0ff */
[----:B------:R-:W-:Y:S02]  /*1f740*/  LOP3.LUT R126, R127, 0x380, RZ, 0xc0, !PT ;  /* 0x000003807f7e7812 */ /* 0x000fe400078ec0ff */
[----:B------:R-:W-:Y:S01]  /*1f750*/  ISETP.NE.AND.EX P0, PT, RZ, UR5, PT, P0 ;  /* 0x00000005ff007c0c */ /* 0x000fe2000bf05300 */
[----:B------:R-:W-:Y:S01]  /*1f760*/  ULDC.64 UR4, c[0x0][0xc08] ;  /* 0x0003020000047ab9 */ /* 0x000fe20000000a00 */
[----:B------:R-:W-:Y:S01]  /*1f770*/  F2FP.BF16.F32.PACK_AB R27, R76, R68 ;  /* 0x000000444c1b723e */ /* 0x000fe200000010ff */
[----:B------:R-:W-:Y:S01]  /*1f780*/  BAR.SYNC.DEFER_BLOCKING 0x1, 0x100 ;  /* 0x0044000000007b1d */ /* 0x000fe20000010000 */
[----:B------:R-:W-:Y:S01]  /*1f790*/  SHF.R.U64 R23, R23, 0x3, RZ ;  /* 0x0000000317177819 */ /* 0x000fe200000012ff */
[----:B------:R-:W-:Y:S01]  /*1f7a0*/  IMAD.X R143, RZ, RZ, R139, P2 ;  /* 0x000000ffff8f7224 */ /* 0x000fe200010e068b */
[----:B------:R-:W-:-:S02]  /*1f7b0*/  LOP3.LUT R130, R131, 0x380, RZ, 0xc0, !PT ;  /* 0x0000038083827812 */ /* 0x000fc400078ec0ff */
[----:B------:R-:W-:Y:S02]  /*1f7c0*/  SHF.R.U64 R64, R64, 0x3, RZ ;  /* 0x0000000340407819 */ /* 0x000fe400000012ff */
[----:B------:R-:W-:Y:S02]  /*1f7d0*/  LOP3.LUT R134, R135, 0x380, RZ, 0xc0, !PT ;  /* 0x0000038087867812 */ /* 0x000fe400078ec0ff */
[----:B------:R-:W-:Y:S02]  /*1f7e0*/  SHF.R.U64 R122, R122, 0x3, RZ ;  /* 0x000000037a7a7819 */ /* 0x000fe400000012ff */
[----:B------:R-:W-:Y:S01]  /*1f7f0*/  ISETP.NE.U32.AND P2, PT, RZ, UR4, PT ;  /* 0x00000004ff007c0c */ /* 0x000fe2000bf45070 */
[----:B------:R-:W-:Y:S01]  /*1f800*/  IMAD.X R29, RZ, RZ, R139, P1 ;  /* 0x000000ffff1d7224 */ /* 0x000fe200008e068b */
[----:B------:R-:W-:Y:S02]  /*1f810*/  SHF.R.U64 R126, R126, 0x3, RZ ;  /* 0x000000037e7e7819 */ /* 0x000fe400000012ff */
[----:B------:R-:W-:-:S02]  /*1f820*/  MOV R30, R30 ;  /* 0x0000001e001e7202 */ /* 0x000fc40000000f00 */
[----:B------:R-:W-:Y:S02]  /*1f830*/  LOP3.LUT R142, R23, R28, RZ, 0x3c, !PT ;  /* 0x0000001c178e7212 */ /* 0x000fe400078e3cff */
[----:B------:R-:W-:Y:S02]  /*1f840*/  MOV R38, R38 ;  /* 0x0000002600267202 */ /* 0x000fe40000000f00 */
[----:B------:R-:W-:Y:S02]  /*1f850*/  SHF.R.U64 R130, R130, 0x3, RZ ;  /* 0x0000000382827819 */ /* 0x000fe400000012ff */
[----:B------:R-:W-:Y:S01]  /*1f860*/  LOP3.LUT R28, R64, R177, RZ, 0x3c, !PT ;  /* 0x000000b1401c7212 */ /* 0x000fe200078e3cff */
[----:B------:R1:W-:Y:S01]  /*1f870*/  STSM.16.M88.4 [R6], R24 ;  /* 0x0000001806007844 */ /* 0x0003e20000000200 */
[----:B------:R-:W-:Y:S02]  /*1f880*/  MOV R46, R46 ;  /* 0x0000002e002e7202 */ /* 0x000fe40000000f00 */
[----:B------:R-:W-:-:S02]  /*1f890*/  SHF.R.U64 R134, R134, 0x3, RZ ;  /* 0x0000000386867819 */ /* 0x000fc400000012ff */
[----:B------:R-:W-:Y:S01]  /*1f8a0*/  LOP3.LUT R122, R122, R123, RZ, 0x3c, !PT ;  /* 0x0000007b7a7a7212 */ /* 0x000fe200078e3cff */
[--C-:B------:R-:W-:Y:S01]  /*1f8b0*/  IMAD.X R123, RZ, RZ, R139.reuse, P4 ;  /* 0x000000ffff7b7224 */ /* 0x100fe200020e068b */
[----:B------:R-:W-:Y:S02]  /*1f8c0*/  MOV R54, R54 ;  /* 0x0000003600367202 */ /* 0x000fe40000000f00 */
[----:B------:R-:W-:Y:S01]  /*1f8d0*/  ISETP.NE.AND.EX P2, PT, RZ, UR5, PT, P2 ;  /* 0x00000005ff007c0c */ /* 0x000fe2000bf45320 */
[----:B------:R2:W-:Y:S01]  /*1f8e0*/  STSM.16.M88.4 [R30], R32 ;  /* 0x000000201e007844 */ /* 0x0005e20000000200 */
[----:B------:R-:W-:Y:S01]  /*1f8f0*/  LOP3.LUT R126, R126, R127, RZ, 0x3c, !PT ;  /* 0x0000007f7e7e7212 */ /* 0x000fe200078e3cff */
[----:B------:R-:W-:Y:S01]  /*1f900*/  IMAD.X R127, RZ, RZ, R139, P3 ;  /* 0x000000ffff7f7224 */ /* 0x000fe200018e068b */
[----:B------:R-:W-:Y:S02]  /*1f910*/  MOV R102, R102 ;  /* 0x0000006600667202 */ /* 0x000fe40000000f00 */
[----:B-1----:R-:W-:Y:S01]  /*1f920*/  F2FP.BF16.F32.PACK_AB R6, R61, R159 ;  /* 0x0000009f3d06723e */ /* 0x002fe200000010ff */
[----:B------:R-:W-:Y:S01]  /*1f930*/  STSM.16.M88.4 [R38], R40 ;  /* 0x0000002826007844 */ /* 0x000fe20000000200 */
[----:B------:R-:W-:-:S02]  /*1f940*/  MOV R106, R106 ;  /* 0x0000006a006a7202 */ /* 0x000fc40000000f00 */
[----:B------:R-:W-:Y:S01]  /*1f950*/  LOP3.LUT R130, R130, R131, RZ, 0x3c, !PT ;  /* 0x0000008382827212 */ /* 0x000fe200078e3cff */
[----:B------:R-:W-:Y:S01]  /*1f960*/  IMAD.X R131, RZ, RZ, R139, P6 ;  /* 0x000000ffff837224 */ /* 0x000fe200030e068b */
[----:B------:R-:W-:Y:S01]  /*1f970*/  MOV R110, R110 ;  /* 0x0000006e006e7202 */ /* 0x000fe20000000f00 */
[----:B------:R-:W-:Y:S01]  /*1f980*/  STSM.16.M88.4 [R46], R48 ;  /* 0x000000302e007844 */ /* 0x000fe20000000200 */
[----:B------:R-:W-:Y:S02]  /*1f990*/  MOV R23, R28 ;  /* 0x0000001c00177202 */ /* 0x000fe40000000f00 */
[----:B------:R-:W-:Y:S02]  /*1f9a0*/  F2FP.BF16.F32.PACK_AB R24, R81, R164 ;  /* 0x000000a45118723e */ /* 0x000fe400000010ff */
[----:B------:R-:W-:Y:S02]  /*1f9b0*/  F2FP.BF16.F32.PACK_AB R25, R83, R82 ;  /* 0x000000525319723e */ /* 0x000fe400000010ff */
[----:B------:R-:W-:-:S02]  /*1f9c0*/  F2FP.BF16.F32.PACK_AB R26, R85, R165 ;  /* 0x000000a5551a723e */ /* 0x000fc400000010ff */
[----:B------:R-:W-:Y:S01]  /*1f9d0*/  F2FP.BF16.F32.PACK_AB R27, R87, R86 ;  /* 0x00000056571b723e */ /* 0x000fe200000010ff */
[----:B------:R1:W-:Y:S01]  /*1f9e0*/  STSM.16.M88.4 [R54], R4 ;  /* 0x0000000436007844 */ /* 0x0003e20000000200 */
[----:B------:R-:W-:Y:S01]  /*1f9f0*/  LOP3.LUT R134, R134, R135, RZ, 0x3c, !PT ;  /* 0x0000008786867212 */ /* 0x000fe200078e3cff */
[----:B------:R-:W-:Y:S01]  /*1fa00*/  IMAD.X R135, RZ, RZ, R139, P5 ;  /* 0x000000ffff877224 */ /* 0x000fe200028e068b */
[----:B------:R-:W-:Y:S02]  /*1fa10*/  MOV R114, R114 ;  /* 0x0000007200727202 */ /* 0x000fe40000000f00 */
[----:B------:R-:W-:Y:S02]  /*1fa20*/  F2FP.BF16.F32.PACK_AB R28, R89, R166 ;  /* 0x000000a6591c723e */ /* 0x000fe400000010ff */
[----:B------:R-:W-:Y:S02]  /*1fa30*/  F2FP.BF16.F32.PACK_AB R29, R91, R90 ;  /* 0x0000005a5b1d723e */ /* 0x000fe400000010ff */
[----:B--2---:R-:W-:-:S02]  /*1fa40*/  F2FP.BF16.F32.PACK_AB R30, R93, R167 ;  /* 0x000000a75d1e723e */ /* 0x004fc400000010ff */
[----:B------:R-:W-:Y:S01]  /*1fa50*/  F2FP.BF16.F32.PACK_AB R31, R95, R94 ;  /* 0x0000005e5f1f723e */ /* 0x000fe200000010ff */
[----:B------:R2:W-:Y:S01]  /*1fa60*/  STSM.16.M88.4 [R102], R8 ;  /* 0x0000000866007844 */ /* 0x0005e20000000200 */
[----:B------:R-:W-:Y:S02]  /*1fa70*/  MOV R118, R118 ;  /* 0x0000007600767202 */ /* 0x000fe40000000f00 */
[----:B------:R-:W-:Y:S02]  /*1fa80*/  F2FP.BF16.F32.PACK_AB R32, R97, R168 ;  /* 0x000000a86120723e */ /* 0x000fe400000010ff */
[----:B------:R-:W-:Y:S02]  /*1fa90*/  F2FP.BF16.F32.PACK_AB R33, R99, R98 ;  /* 0x000000626321723e */ /* 0x000fe400000010ff */
[----:B------:R-:W-:Y:S02]  /*1faa0*/  F2FP.BF16.F32.PACK_AB R34, R101, R169 ;  /* 0x000000a96522723e */ /* 0x000fe400000010ff */
[----:B------:R-:W-:Y:S01]  /*1fab0*/  F2FP.BF16.F32.PACK_AB R35, R60, R58 ;  /* 0x0000003a3c23723e */ /* 0x000fe200000010ff */
[----:B------:R0:W-:Y:S01]  /*1fac0*/  STSM.16.M88.4 [R106], R12 ;  /* 0x0000000c6a007844 */ /* 0x0001e20000000200 */
[----:B------:R-:W-:-:S02]  /*1fad0*/  MOV R122, R122 ;  /* 0x0000007a007a7202 */ /* 0x000fc40000000f00 */
[----:B------:R-:W-:Y:S01]  /*1fae0*/  MOV R126, R126 ;  /* 0x0000007e007e7202 */ /* 0x000fe20000000f00 */
[----:B------:R-:W-:Y:S01]  /*1faf0*/  STSM.16.M88.4 [R110], R24 ;  /* 0x000000186e007844 */ /* 0x000fe20000000200 */
[----:B-1----:R-:W-:Y:S02]  /*1fb00*/  F2FP.BF16.F32.PACK_AB R4, R113, R172 ;  /* 0x000000ac7104723e */ /* 0x002fe400000010ff */
[----:B------:R-:W-:Y:S02]  /*1fb10*/  F2FP.BF16.F32.PACK_AB R5, R88, R84 ;  /* 0x000000545805723e */ /* 0x000fe400000010ff */
[----:B------:R-:W-:Y:S02]  /*1fb20*/  F2FP.BF16.F32.PACK_AB R6, R117, R173 ;  /* 0x000000ad7506723e */ /* 0x000fe400000010ff */
[----:B------:R-:W-:Y:S01]  /*1fb30*/  F2FP.BF16.F32.PACK_AB R7, R96, R92 ;  /* 0x0000005c6007723e */ /* 0x000fe200000010ff */
[----:B------:R-:W-:Y:S01]  /*1fb40*/  STSM.16.M88.4 [R114], R28 ;  /* 0x0000001c72007844 */ /* 0x000fe20000000200 */
[----:B------:R-:W-:-:S02]  /*1fb50*/  MOV R130, R130 ;  /* 0x0000008200827202 */ /* 0x000fc40000000f00 */
[----:B--2---:R-:W-:Y:S01]  /*1fb60*/  F2FP.BF16.F32.PACK_AB R8, R121, R174 ;  /* 0x000000ae7908723e */ /* 0x004fe200000010ff */
[----:B------:R-:W-:Y:S01]  /*1fb70*/  STSM.16.M88.4 [R118], R32 ;  /* 0x0000002076007844 */ /* 0x000fe20000000200 */
[----:B------:R-:W-:Y:S01]  /*1fb80*/  F2FP.BF16.F32.PACK_AB R9, R108, R104 ;  /* 0x000000686c09723e */ /* 0x000fe200000010ff */
[----:B0-----:R-:W3:Y:S01]  /*1fb90*/  LDC.64 R12, c[0x0][0xc00] ;  /* 0x00030000ff0c7b82 */ /* 0x001ee20000000a00 */
[----:B------:R-:W-:Y:S02]  /*1fba0*/  F2FP.BF16.F32.PACK_AB R10, R125, R175 ;  /* 0x000000af7d0a723e */ /* 0x000fe400000010ff */
[----:B------:R-:W-:Y:S01]  /*1fbb0*/  F2FP.BF16.F32.PACK_AB R11, R116, R112 ;  /* 0x00000070740b723e */ /* 0x000fe200000010ff */
[----:B------:R-:W-:Y:S01]  /*1fbc0*/  STSM.16.M88.4 [R122], R72 ;  /* 0x000000487a007844 */ /* 0x000fe20000000200 */
[----:B------:R-:W-:Y:S02]  /*1fbd0*/  MOV R134, R134 ;  /* 0x0000008600867202 */ /* 0x000fe40000000f00 */
[----:B------:R-:W-:Y:S01]  /*1fbe0*/  F2FP.BF16.F32.PACK_AB R177, R124, R120 ;  /* 0x000000787cb1723e */ /* 0x000fe200000010ff */
[----:B------:R0:W-:Y:S01]  /*1fbf0*/  STSM.16.M88.4 [R126], R4 ;  /* 0x000000047e007844 */ /* 0x0001e20000000200 */
[----:B------:R-:W-:-:S02]  /*1fc00*/  MOV R142, R142 ;  /* 0x0000008e008e7202 */ /* 0x000fc40000000f00 */
[----:B----4-:R-:W-:Y:S01]  /*1fc10*/  ISETP.NE.AND P1, PT, R3, 0x1, PT ;  /* 0x000000010300780c */ /* 0x010fe20003f25270 */
[----:B------:R1:W-:Y:S04]  /*1fc20*/  STSM.16.M88.4 [R130], R8 ;  /* 0x0000000882007844 */ /* 0x0003e80000000200 */
[----:B------:R2:W-:Y:S04]  /*1fc30*/  STSM.16.M88.4 [R134], R176 ;  /* 0x000000b086007844 */ /* 0x0005e80000000200 */
[----:B------:R2:W-:Y:S01]  /*1fc40*/  STSM.16.M88.4 [R142], R152 ;  /* 0x000000988e007844 */ /* 0x0005e20000000200 */
[----:B0-----:R-:W0:Y:S03]  /*1fc50*/  @P2 LDC.64 R4, c[0x0][0xc08] ;  /* 0x00030200ff042b82 */ /* 0x001e260000000a00 */
[----:B------:R2:W-:Y:S05]  /*1fc60*/  STSM.16.M88.4 [R23], R144 ;  /* 0x0000009017007844 */ /* 0x0005ea0000000200 */
[----:B-1----:R-:W1:Y:S08]  /*1fc70*/  @P1 LDC R8, c[0x0][0xbec] ;  /* 0x0002fb00ff081b82 */ /* 0x002e700000000800 */
[----:B------:R-:W4:Y:S01]  /*1fc80*/  @P1 LDC R9, c[0x0][0xbf0] ;  /* 0x0002fc00ff091b82 */ /* 0x000f220000000800 */
[----:B------:R-:W-:Y:S01]  /*1fc90*/  ULDC UR4, c[0x0][0xa88] ;  /* 0x0002a20000047ab9 */ /* 0x000fe20000000800 */
[----:B---3--:R-:W-:-:S06]  /*1fca0*/  IMAD.WIDE R12, R100, 0x4, R12 ;  /* 0x00000004640c7825 */ /* 0x008fcc00078e020c */
[----:B------:R-:W-:Y:S01]  /*1fcb0*/  BAR.SYNC.DEFER_BLOCKING 0x1, 0x100 ;  /* 0x0044000000007b1d */ /* 0x000fe20000010000 */
[----:B------:R-:W-:Y:S02]  /*1fcc0*/  IMAD.U32 R6, RZ, RZ, UR4 ;  /* 0x00000004ff067e24 */ /* 0x000fe4000f8e00ff */
[----:B0-----:R-:W-:-:S03]  /*1fcd0*/  @P2 IMAD.WIDE R4, R100, 0x4, R4 ;  /* 0x0000000464042825 */ /* 0x001fc600078e0204 */
[----:B------:R2:W5:Y:S04]  /*1fce0*/  @P0 LDG.E R80, desc[UR6][R12.64] ;  /* 0x000000060c500981 */ /* 0x000568000c1e1900 */
[----:B------:R2:W5:Y:S01]  /*1fcf0*/  @P2 LDG.E R6, desc[UR6][R4.64] ;  /* 0x0000000604062981 */ /* 0x000562000c1e1900 */
[----:B------:R-:W-:Y:S05]  /*1fd00*/  @P2 BRA `(.L_x_2018) ;  /* 0x0000000000142947 */ /* 0x000fea0003800000 */
[----:B------:R-:W-:Y:S05]  /*1fd10*/  @!P0 BRA `(.L_x_2018) ;  /* 0x0000000000108947 */ /* 0x000fea0003800000 */
[----:B------:R-:W-:Y:S02]  /*1fd20*/  ULDC.64 UR4, c[0x0][0x208] ;  /* 0x0000820000047ab9 */ /* 0x000fe40000000a00 */
[----:B--2---:R-:W2:Y:S04]  /*1fd30*/  LDG.E R5, desc[UR4][R12.64] ;  /* 0x000000040c057981 */ /* 0x004ea8000c1e1900 */
[----:B-----5:R-:W2:Y:S02]  /*1fd40*/  LDG.E R6, desc[UR4][R12.64+0x4] ;  /* 0x000004040c067981 */ /* 0x020ea4000c1e1900 */
[----:B--2---:R-:W-:-:S07]  /*1fd50*/  IMAD.IADD R6, R6, 0x1, -R5 ;  /* 0x0000000106067824 */ /* 0x004fce00078e0a05 */
.L_x_2018:
[----:B--2---:R-:W2:Y:S01]  /*1fd60*/  LDL R4, [R1+0x34] ;  /* 0x0000340001047983 */ /* 0x004ea20000100800 */
[----:B------:R-:W-:-:S03]  /*1fd70*/  ULDC.64 UR4, c[0x0][0xb90] ;  /* 0x0002e40000047ab9 */ /* 0x000fc60000000a00 */
[----:B------:R-:W3:Y:S01]  /*1fd80*/  LDL R88, [R1+0x40] ;  /* 0x0000400001587983 */ /* 0x000ee20000100800 */
[----:B-----5:R-:W-:Y:S01]  /*1fd90*/  SHF.R.S32.HI R81, RZ, 0x1f, R80 ;  /* 0x0000001fff517819 */ /* 0x020fe20000011450 */
[----:B------:R-:W-:Y:S01]  /*1fda0*/  IMAD.SHL.U32 R10, R218, 0x40, RZ ;  /* 0x00000040da0a7824 */ /* 0x000fe200078e00ff */
[----:B------:R-:W-:Y:S01]  /*1fdb0*/  SHF.R.S32.HI R23, RZ, 0x1f, R100 ;  /* 0x0000001fff177819 */ /* 0x000fe20000011464 */
[----:B------:R-:W4:Y:S01]  /*1fdc0*/  LDL.LU R86, [R1+0x48] ;  /* 0x0000480001567983 */ /* 0x000f220000300800 */
[----:B------:R-:W-:Y:S01]  /*1fdd0*/  SEL R64, R100, RZ, !P0 ;  /* 0x000000ff64407207 */ /* 0x000fe20004000000 */
[----:B------:R-:W-:Y:S01]  /*1fde0*/  IMAD R83, R6, R3, RZ ;  /* 0x0000000306537224 */ /* 0x000fe200078e02ff */
[----:B------:R-:W-:Y:S01]  /*1fdf0*/  ULDC.64 UR6, c[0x0][0x208] ;  /* 0x0000820000067ab9 */ /* 0x000fe20000000a00 */
[----:B------:R-:W2:Y:S01]  /*1fe00*/  LDL.LU R84, [R1+0x14] ;  /* 0x0000140001547983 */ /* 0x000ea20000300800 */
[----:B------:R-:W-:Y:S01]  /*1fe10*/  SEL R23, R23, RZ, !P0 ;  /* 0x000000ff17177207 */ /* 0x000fe20004000000 */
[----:B------:R-:W0:Y:S02]  /*1fe20*/  @P1 LDC R85, c[0x0][0xbec] ;  /* 0x0002fb00ff551b82 */ /* 0x000e240000000800 */
[----:B------:R-:W3:Y:S04]  /*1fe30*/  LDL R14, [R1+0x8c] ;  /* 0x00008c00010e7983 */ /* 0x000ee80000100800 */
[----:B------:R-:W3:Y:S02]  /*1fe40*/  LDL R26, [R1+0x68] ;  /* 0x00006800011a7983 */ /* 0x000ee40000100800 */
[----:B------:R-:W0:Y:S02]  /*1fe50*/  @P1 LDC R87, c[0x0][0xbf0] ;  /* 0x0002fc00ff571b82 */ /* 0x000e240000000800 */
[----:B------:R-:W3:Y:S04]  /*1fe60*/  LDL R92, [R1+0x50] ;  /* 0x00005000015c7983 */ /* 0x000ee80000100800 */
[----:B------:R-:W5:Y:S04]  /*1fe70*/  LDL R90, [R1+0xc] ;  /* 0x00000c00015a7983 */ /* 0x000f680000100800 */
[----:B------:R-:W5:Y:S04]  /*1fe80*/  LDL R91, [R1+0x5c] ;  /* 0x00005c00015b7983 */ /* 0x000f680000100800 */
[----:B------:R-:W5:Y:S01]  /*1fe90*/  LDL R89, [R1+0x58] ;  /* 0x0000580001597983 */ /* 0x000f620000100800 */
[----:B----4-:R-:W-:Y:S01]  /*1fea0*/  SHF.R.S32.HI R82, RZ, 0x1f, R86 ;  /* 0x0000001fff527819 */ /* 0x010fe20000011456 */
[----:B--2---:R-:W-:-:S04]  /*1feb0*/  IMAD.IADD R13, R4, 0x1, R84 ;  /* 0x00000001040d7824 */ /* 0x004fc800078e0254 */
[----:B------:R-:W-:Y:S02]  /*1fec0*/  IMAD R4, R82, UR4, RZ ;  /* 0x0000000452047c24 */ /* 0x000fe4000f8e02ff */
[----:B-1----:R-:W-:-:S04]  /*1fed0*/  @P1 IMAD.HI.U32 R8, R13, R8, RZ ;  /* 0x000000080d081227 */ /* 0x002fc800078e00ff */
[----:B------:R-:W-:Y:S01]  /*1fee0*/  IMAD.MOV.U32 R7, RZ, RZ, R13 ;  /* 0x000000ffff077224 */ /* 0x000fe200078e000d */
[----:B------:R-:W-:Y:S01]  /*1fef0*/  @P1 SHF.R.U32.HI R7, RZ, R9, R8 ;  /* 0x00000009ff071219 */ /* 0x000fe20000011608 */
[C---:B------:R-:W-:Y:S02]  /*1ff00*/  IMAD R11, R86.reuse, UR5, R4 ;  /* 0x00000005560b7c24 */ /* 0x040fe4000f8e0204 */
[----:B------:R-:W-:Y:S01]  /*1ff10*/  IMAD.WIDE.U32 R4, R86, UR4, R80 ;  /* 0x0000000456047c25 */ /* 0x000fe2000f8e0050 */
[----:B------:R-:W-:-:S03]  /*1ff20*/  ULDC.64 UR4, c[0x0][0xb98] ;  /* 0x0002e60000047ab9 */ /* 0x000fc60000000a00 */
[----:B---3--:R-:W-:Y:S02]  /*1ff30*/  IMAD R9, R88, 0x8, R10 ;  /* 0x0000000858097824 */ /* 0x008fe400078e020a */
[----:B------:R-:W-:Y:S02]  /*1ff40*/  IMAD.IADD R5, R5, 0x1, R11 ;  /* 0x0000000105057824 */ /* 0x000fe400078e020b */
[----:B------:R-:W-:Y:S02]  /*1ff50*/  IMAD.MOV R8, RZ, RZ, -R7 ;  /* 0x000000ffff087224 */ /* 0x000fe400078e0a07 */
[----:B------:R-:W-:Y:S02]  /*1ff60*/  IMAD R11, R23, UR4, RZ ;  /* 0x00000004170b7c24 */ /* 0x000fe4000f8e02ff */
[----:B------:R-:W-:-:S04]  /*1ff70*/  IMAD.WIDE.U32 R4, R64, UR4, R4 ;  /* 0x0000000440047c25 */ /* 0x000fc8000f8e0004 */
[----:B------:R-:W-:-:S04]  /*1ff80*/  IMAD.WIDE R20, R9, 0x2, R20 ;  /* 0x0000000209147825 */ /* 0x000fc800078e0214 */
[----:B------:R-:W-:Y:S01]  /*1ff90*/  IMAD R9, R3, R8, R13 ;  /* 0x0000000803097224 */ /* 0x000fe200078e020d */
[----:B------:R-:W-:Y:S01]  /*1ffa0*/  IADD3 R4, P0, R7, R4, RZ ;  /* 0x0000000407047210 */ /* 0x000fe20007f1e0ff */
[----:B------:R-:W-:Y:S01]  /*1ffb0*/  IMAD R8, R64, UR5, R11 ;  /* 0x0000000540087c24 */ /* 0x000fe2000f8e020b */
[----:B------:R-:W-:Y:S01]  /*1ffc0*/  SHF.R.S32.HI R11, RZ, 0x1f, R7 ;  /* 0x0000001fff0b7819 */ /* 0x000fe20000011407 */
        /* <DEDUP_REMOVED lines=9> */
[----:B------:R-:W-:Y:S02]  /*20060*/  LEA.HI.X R11, R4, UR5, R5, 0x2, P0 ;  /* 0x00000005040b7c11 */ /* 0x000fe400080f1405 */
[C---:B------:R-:W-:Y:S01]  /*20070*/  IADD3 R33, P2, R20.reuse, 0x5000, RZ ;  /* 0x0000500014217810 */ /* 0x040fe20007f5e0ff */
[----:B------:R-:W-:Y:S01]  /*20080*/  SHFL.IDX PT, R50, R10, RZ, 0x1c1f ;  /* 0x001c1fff0a327589 */ /* 0x000fe200000e0000 */
[----:B------:R-:W-:Y:S01]  /*20090*/  IADD3 R25, P0, R20, 0x3000, RZ ;  /* 0x0000300014197810 */ /* 0x000fe20007f1e0ff */
[----:B------:R-:W-:Y:S02]  /*200a0*/  IMAD.IADD R14, R14, 0x1, R84 ;  /* 0x000000010e0e7824 */ /* 0x000fe400078e0254 */
[----:B------:R-:W-:Y:S01]  /*200b0*/  SHFL.IDX PT, R54, R10, 0x1, 0x1c1f ;  /* 0x003c1f000a367f89 */ /* 0x000fe200000e0000 */
[----:B------:R-:W-:Y:S01]  /*200c0*/  LOP3.LUT R24, R25, 0x380, RZ, 0xc0, !PT ;  /* 0x0000038019187812 */ /* 0x000fe200078ec0ff */
[----:B------:R-:W-:Y:S01]  /*200d0*/  ULDC.64 UR4, c[0x0][0xaa0] ;  /* 0x0002a80000047ab9 */ /* 0x000fe20000000a00 */
[----:B------:R-:W-:-:S02]  /*200e0*/  LOP3.LUT R32, R33, 0x380, RZ, 0xc0, !PT ;  /* 0x0000038021207812 */ /* 0x000fc400078ec0ff */
[----:B------:R-:W-:Y:S02]  /*200f0*/  SHF.R.U64 R24, R24, 0x3, RZ ;  /* 0x0000000318187819 */ /* 0x000fe400000012ff */
[----:B------:R-:W-:Y:S02]  /*20100*/  SHF.R.U64 R32, R32, 0x3, RZ ;  /* 0x0000000320207819 */ /* 0x000fe400000012ff */
[----:B------:R-:W-:Y:S01]  /*20110*/  LOP3.LUT R24, R24, R25, RZ, 0x3c, !PT ;  /* 0x0000001918187212 */ /* 0x000fe200078e3cff */
[--C-:B------:R-:W-:Y:S01]  /*20120*/  IMAD.X R25, RZ, RZ, R21.reuse, P0 ;  /* 0x000000ffff197224 */ /* 0x100fe200000e0615 */
[----:B------:R-:W-:Y:S02]  /*20130*/  IADD3 R49, P0, R20, 0x9000, RZ ;  /* 0x0000900014317810 */ /* 0x000fe40007f1e0ff */
[----:B------:R-:W-:Y:S01]  /*20140*/  LOP3.LUT R32, R32, R33, RZ, 0x3c, !PT ;  /* 0x0000002120207212 */ /* 0x000fe200078e3cff */
[----:B------:R-:W-:Y:S01]  /*20150*/  IMAD.X R33, RZ, RZ, R21, P2 ;  /* 0x000000ffff217224 */ /* 0x000fe200010e0615 */
[----:B------:R-:W-:-:S02]  /*20160*/  LOP3.LUT R48, R49, 0x380, RZ, 0xc0, !PT ;  /* 0x0000038031307812 */ /* 0x000fc400078ec0ff */
[----:B------:R-:W-:Y:S01]  /*20170*/  IADD3 R57, P2, R20, 0xb000, RZ ;  /* 0x0000b00014397810 */ /* 0x000fe20007f5e0ff */
[----:B------:R-:W1:Y:S01]  /*20180*/  SHFL.IDX PT, R51, R11, RZ, 0x1c1f ;  /* 0x001c1fff0b337589 */ /* 0x000e6200000e0000 */
[----:B------:R-:W-:Y:S02]  /*20190*/  SHF.R.U64 R48, R48, 0x3, RZ ;  /* 0x0000000330307819 */ /* 0x000fe400000012ff */
[----:B------:R-:W-:Y:S01]  /*201a0*/  LOP3.LUT R56, R57, 0x380, RZ, 0xc0, !PT ;  /* 0x0000038039387812 */ /* 0x000fe200078ec0ff */
[----:B------:R-:W2:Y:S01]  /*201b0*/  SHFL.IDX PT, R55, R11, 0x1, 0x1c1f ;  /* 0x003c1f000b377f89 */ /* 0x000ea200000e0000 */
[----:B------:R-:W-:Y:S01]  /*201c0*/  LOP3.LUT R48, R48, R49, RZ, 0x3c, !PT ;  /* 0x0000003130307212 */ /* 0x000fe200078e3cff */
[----:B------:R-:W-:Y:S01]  /*201d0*/  IMAD.X R49, RZ, RZ, R21, P0 ;  /* 0x000000ffff317224 */ /* 0x000fe200000e0615 */
[----:B------:R-:W-:Y:S01]  /*201e0*/  SHF.R.U64 R56, R56, 0x3, RZ ;  /* 0x0000000338387819 */ /* 0x000fe200000012ff */
[----:B------:R-:W-:Y:S01]  /*201f0*/  VIADD R4, R14, 0x8 ;  /* 0x000000080e047836 */ /* 0x000fe20000000000 */
[----:B------:R-:W-:-:S02]  /*20200*/  LOP3.LUT P0, RZ, R26, 0x3, RZ, 0xc0, !PT ;  /* 0x000000031aff7812 */ /* 0x000fc4000780c0ff */
[----:B------:R-:W-:Y:S01]  /*20210*/  LOP3.LUT R56, R56, R57, RZ, 0x3c, !PT ;  /* 0x0000003938387212 */ /* 0x000fe200078e3cff */
[----:B------:R-:W-:Y:S01]  /*20220*/  IMAD.X R57, RZ, RZ, R21, P2 ;  /* 0x000000ffff397224 */ /* 0x000fe200010e0615 */
[-C--:B------:R-:W-:Y:S02]  /*20230*/  ISETP.GE.OR P2, PT, R14, R83.reuse, P0 ;  /* 0x000000530e00720c */ /* 0x080fe40000746670 */
[----:B------:R-:W-:-:S11]  /*20240*/  ISETP.GE.OR P0, PT, R4, R83, P0 ;  /* 0x000000530400720c */ /* 0x000fd60000706670 */
[----:B-1----:R-:W-:Y:S04]  /*20250*/  @!P2 ST.E desc[UR6][R50.64], R2 ;  /* 0x000000023200a985 */ /* 0x002fe8000c101906 */
[----:B--2---:R1:W-:Y:S01]  /*20260*/  @!P0 ST.E desc[UR6][R54.64], R0 ;  /* 0x0000000036008985 */ /* 0x0043e2000c101906 */
[C---:B------:R-:W-:Y:S02]  /*20270*/  IADD3 R29, P3, R20.reuse, 0x4000, RZ ;  /* 0x00004000141d7810 */ /* 0x040fe40007f7e0ff */
[----:B------:R-:W-:Y:S01]  /*20280*/  IADD3 R13, P4, R20, 0x2000, RZ ;  /* 0x00002000140d7810 */ /* 0x000fe20007f9e0ff */
[----:B------:R-:W5:Y:S01]  /*20290*/  LD.E.128 R24, desc[UR6][R24.64] ;  /* 0x0000000618187980 */ /* 0x000f62000c101d00 */
[----:B-1----:R-:W-:Y:S01]  /*202a0*/  IMAD R0, R88, 0x20, R218 ;  /* 0x0000002058007824 */ /* 0x002fe200078e02da */
[----:B------:R-:W-:-:S02]  /*202b0*/  IADD3 R15, P5, R20, 0x1000, RZ ;  /* 0x00001000140f7810 */ /* 0x000fc40007fbe0ff */
[----:B------:R-:W5:Y:S01]  /*202c0*/  LDL R88, [R1+0x10] ;  /* 0x0000100001587983 */ /* 0x000f620000100800 */
[----:B------:R-:W-:Y:S02]  /*202d0*/  LOP3.LUT R28, R29, 0x380, RZ, 0xc0, !PT ;  /* 0x000003801d1c7812 */ /* 0x000fe400078ec0ff */
[----:B------:R-:W-:Y:S01]  /*202e0*/  LOP3.LUT R12, R13, 0x380, RZ, 0xc0, !PT ;  /* 0x000003800d0c7812 */ /* 0x000fe200078ec0ff */
[----:B------:R-:W5:Y:S01]  /*202f0*/  LD.E.128 R32, desc[UR6][R32.64] ;  /* 0x0000000620207980 */ /* 0x000f62000c101d00 */
[----:B------:R-:W-:Y:S02]  /*20300*/  SHF.R.U64 R28, R28, 0x3, RZ ;  /* 0x000000031c1c7819 */ /* 0x000fe400000012ff */
[----:B------:R-:W-:Y:S01]  /*20310*/  SHF.R.U64 R12, R12, 0x3, RZ ;  /* 0x000000030c0c7819 */ /* 0x000fe200000012ff */
[----:B------:R-:W5:Y:S01]  /*20320*/  LD.E.128 R48, desc[UR6][R48.64] ;  /* 0x0000000630307980 */ /* 0x000f62000c101d00 */
[----:B------:R-:W-:Y:S01]  /*20330*/  LOP3.LUT R28, R28, R29, RZ, 0x3c, !PT ;  /* 0x0000001d1c1c7212 */ /* 0x000fe200078e3cff */
[--C-:B------:R-:W-:Y:S01]  /*20340*/  IMAD.X R29, RZ, RZ, R21.reuse, P3 ;  /* 0x000000ffff1d7224 */ /* 0x100fe200018e0615 */
[----:B------:R-:W-:Y:S01]  /*20350*/  LOP3.LUT R12, R12, R13, RZ, 0x3c, !PT ;  /* 0x0000000d0c0c7212 */ /* 0x000fe200078e3cff */
[--C-:B------:R-:W-:Y:S01]  /*20360*/  IMAD.X R9, RZ, RZ, R21.reuse, P5 ;  /* 0x000000ffff097224 */ /* 0x100fe200028e0615 */
[C---:B------:R-:W-:Y:S01]  /*20370*/  IADD3 R53, P3, R20.reuse, 0xa000, RZ ;  /* 0x0000a00014357810 */ /* 0x040fe20007f7e0ff */
[----:B------:R-:W-:Y:S01]  /*20380*/  IMAD.X R13, RZ, RZ, R21, P4 ;  /* 0x000000ffff0d7224 */ /* 0x000fe200020e0615 */
[C---:B------:R-:W-:Y:S01]  /*20390*/  IADD3 R37, P6, R20.reuse, 0x6000, RZ ;  /* 0x0000600014257810 */ /* 0x040fe20007fde0ff */
[----:B------:R-:W5:Y:S01]  /*203a0*/  LD.E.128 R28, desc[UR6][R28.64] ;  /* 0x000000061c1c7980 */ /* 0x000f62000c101d00 */
[----:B------:R-:W-:-:S02]  /*203b0*/  IADD3 R41, P5, R20, 0x7000, RZ ;  /* 0x0000700014297810 */ /* 0x000fc40007fbe0ff */
[----:B------:R-:W-:Y:S01]  /*203c0*/  IADD3 R45, P4, R20, 0x8000, RZ ;  /* 0x00008000142d7810 */ /* 0x000fe20007f9e0ff */
[----:B------:R-:W5:Y:S01]  /*203d0*/  LD.E.128 R56, desc[UR6][R56.64] ;  /* 0x0000000638387980 */ /* 0x000f62000c101d00 */
[----:B------:R-:W-:Y:S02]  /*203e0*/  LOP3.LUT R52, R53, 0x380, RZ, 0xc0, !PT ;  /* 0x0000038035347812 */ /* 0x000fe400078ec0ff */
[----:B------:R-:W-:Y:S02]  /*203f0*/  LOP3.LUT R36, R37, 0x380, RZ, 0xc0, !PT ;  /* 0x0000038025247812 */ /* 0x000fe400078ec0ff */
[----:B------:R-:W-:Y:S02]  /*20400*/  LOP3.LUT R40, R41, 0x380, RZ, 0xc0, !PT ;  /* 0x0000038029287812 */ /* 0x000fe400078ec0ff */
[----:B------:R-:W-:Y:S02]  /*20410*/  LOP3.LUT R44, R45, 0x380, RZ, 0xc0, !PT ;  /* 0x000003802d2c7812 */ /* 0x000fe400078ec0ff */
[----:B------:R-:W-:-:S02]  /*20420*/  SHF.R.U64 R52, R52, 0x3, RZ ;  /* 0x0000000334347819 */ /* 0x000fc400000012ff */
[----:B------:R-:W-:Y:S02]  /*20430*/  SHF.R.U64 R36, R36, 0x3, RZ ;  /* 0x0000000324247819 */ /* 0x000fe400000012ff */
[----:B------:R-:W-:Y:S02]  /*20440*/  SHF.R.U64 R40, R40, 0x3, RZ ;  /* 0x0000000328287819 */ /* 0x000fe400000012ff */
[----:B------:R-:W-:Y:S02]  /*20450*/  SHF.R.U64 R44, R44, 0x3, RZ ;  /* 0x000000032c2c7819 */ /* 0x000fe400000012ff */
[----:B------:R-:W-:Y:S01]  /*20460*/  LOP3.LUT R52, R52, R53, RZ, 0x3c, !PT ;  /* 0x0000003534347212 */ /* 0x000fe200078e3cff */
[--C-:B------:R-:W-:Y:S01]  /*20470*/  IMAD.X R53, RZ, RZ, R21.reuse, P3 ;  /* 0x000000ffff357224 */ /* 0x100fe200018e0615 */
[----:B------:R-:W-:Y:S01]  /*20480*/  LOP3.LUT R36, R36, R37, RZ, 0x3c, !PT ;  /* 0x0000002524247212 */ /* 0x000fe200078e3cff */
[--C-:B------:R-:W-:Y:S01]  /*20490*/  IMAD.X R37, RZ, RZ, R21.reuse, P6 ;  /* 0x000000ffff257224 */ /* 0x100fe200030e0615 */
[----:B------:R-:W-:Y:S01]  /*204a0*/  LOP3.LUT R40, R40, R41, RZ, 0x3c, !PT ;  /* 0x0000002928287212 */ /* 0x000fe200078e3cff */
[--C-:B------:R-:W-:Y:S01]  /*204b0*/  IMAD.X R41, RZ, RZ, R21.reuse, P5 ;  /* 0x000000ffff297224 */ /* 0x100fe200028e0615 */
[----:B------:R-:W-:Y:S01]  /*204c0*/  LOP3.LUT R44, R44, R45, RZ, 0x3c, !PT ;  /* 0x0000002d2c2c7212 */ /* 0x000fe200078e3cff */
[----:B------:R-:W-:Y:S01]  /*204d0*/  IMAD.X R45, RZ, RZ, R21, P4 ;  /* 0x000000ffff2d7224 */ /* 0x000fe200020e0615 */
[C---:B------:R-:W-:Y:S01]  /*204e0*/  IADD3 R5, P3, R20.reuse, 0xf000, RZ ;  /* 0x0000f00014057810 */ /* 0x040fe20007f7e0ff */
[----:B------:R-:W5:Y:S01]  /*204f0*/  LD.E.128 R36, desc[UR6][R36.64] ;  /* 0x0000000624247980 */ /* 0x000f62000c101d00 */
[----:B------:R-:W-:-:S02]  /*20500*/  IADD3 R61, P6, R20, 0xc000, RZ ;  /* 0x0000c000143d7810 */ /* 0x000fc40007fde0ff */
[C---:B------:R-:W-:Y:S01]  /*20510*/  IADD3 R69, P5, R20.reuse, 0xd000, RZ ;  /* 0x0000d00014457810 */ /* 0x040fe20007fbe0ff */
[----:B------:R-:W5:Y:S01]  /*20520*/  LD.E.128 R40, desc[UR6][R40.64] ;  /* 0x0000000628287980 */ /* 0x000f62000c101d00 */
[C---:B------:R-:W-:Y:S02]  /*20530*/  IADD3 R73, P4, R20.reuse, 0xe000, RZ ;  /* 0x0000e00014497810 */ /* 0x040fe40007f9e0ff */
[----:B------:R-:W-:Y:S01]  /*20540*/  LOP3.LUT R7, R20, 0x380, RZ, 0xc0, !PT ;  /* 0x0000038014077812 */ /* 0x000fe200078ec0ff */
[----:B------:R-:W5:Y:S01]  /*20550*/  LD.E.128 R44, desc[UR6][R44.64] ;  /* 0x000000062c2c7980 */ /* 0x000f62000c101d00 */
[----:B------:R-:W-:Y:S02]  /*20560*/  LOP3.LUT R4, R5, 0x380, RZ, 0xc0, !PT ;  /* 0x0000038005047812 */ /* 0x000fe400078ec0ff */
[----:B------:R-:W-:Y:S01]  /*20570*/  LOP3.LUT R60, R61, 0x380, RZ, 0xc0, !PT ;  /* 0x000003803d3c7812 */ /* 0x000fe200078ec0ff */
[----:B------:R-:W5:Y:S01]  /*20580*/  LD.E.128 R52, desc[UR6][R52.64] ;  /* 0x0000000634347980 */ /* 0x000f62000c101d00 */
[----:B------:R-:W-:-:S02]  /*20590*/  LOP3.LUT R68, R69, 0x380, RZ, 0xc0, !PT ;  /* 0x0000038045447812 */ /* 0x000fc400078ec0ff */
[----:B------:R-:W-:Y:S02]  /*205a0*/  LOP3.LUT R72, R73, 0x380, RZ, 0xc0, !PT ;  /* 0x0000038049487812 */ /* 0x000fe400078ec0ff */
[----:B------:R-:W-:Y:S02]  /*205b0*/  SHF.R.U64 R7, R7, 0x3, RZ ;  /* 0x0000000307077819 */ /* 0x000fe400000012ff */
[----:B------:R-:W-:Y:S02]  /*205c0*/  SHF.R.U64 R4, R4, 0x3, RZ ;  /* 0x0000000304047819 */ /* 0x000fe400000012ff */
[----:B------:R-:W-:Y:S02]  /*205d0*/  SHF.R.U64 R60, R60, 0x3, RZ ;  /* 0x000000033c3c7819 */ /* 0x000fe400000012ff */
[----:B------:R-:W-:Y:S02]  /*205e0*/  SHF.R.U64 R68, R68, 0x3, RZ ;  /* 0x0000000344447819 */ /* 0x000fe400000012ff */
[----:B------:R-:W-:-:S02]  /*205f0*/  SHF.R.U64 R72, R72, 0x3, RZ ;  /* 0x0000000348487819 */ /* 0x000fc400000012ff */
        /* <DEDUP_REMOVED lines=8> */
[----:B------:R-:W-:Y:S01]  /*20680*/  LOP3.LUT R76, R4, R5, RZ, 0x3c, !PT ;  /* 0x00000005044c7212 */ /* 0x000fe200078e3cff */
[----:B------:R-:W5:Y:S04]  /*20690*/  LD.E.128 R60, desc[UR6][R60.64] ;  /* 0x000000063c3c7980 */ /* 0x000f68000c101d00 */
[----:B------:R1:W5:Y:S01]  /*206a0*/  LD.E.128 R4, desc[UR6][R20.64] ;  /* 0x0000000614047980 */ /* 0x000362000c101d00 */
[----:B------:R-:W-:-:S03]  /*206b0*/  LOP3.LUT R8, R15, 0x380, RZ, 0xc0, !PT ;  /* 0x000003800f087812 */ /* 0x000fc600078ec0ff */
[----:B------:R-:W5:Y:S04]  /*206c0*/  LD.E.128 R68, desc[UR6][R68.64] ;  /* 0x0000000644447980 */ /* 0x000f68000c101d00 */
[----:B------:R-:W5:Y:S01]  /*206d0*/  LD.E.128 R72, desc[UR6][R72.64] ;  /* 0x0000000648487980 */ /* 0x000f62000c101d00 */
[----:B-1----:R-:W-:-:S03]  /*206e0*/  IMAD R21, R81, UR4, RZ ;  /* 0x0000000451157c24 */ /* 0x002fc6000f8e02ff */
[----:B------:R-:W5:Y:S01]  /*206f0*/  LD.E.128 R76, desc[UR6][R76.64] ;  /* 0x000000064c4c7980 */ /* 0x000f62000c101d00 */
[C---:B------:R-:W-:Y:S02]  /*20700*/  IMAD R81, R80.reuse, UR5, R21 ;  /* 0x0000000550517c24 */ /* 0x040fe4000f8e0215 */
[----:B------:R-:W-:Y:S01]  /*20710*/  IMAD.WIDE.U32 R20, R80, UR4, RZ ;  /* 0x0000000450147c25 */ /* 0x000fe2000f8e00ff */
[----:B------:R-:W-:-:S03]  /*20720*/  ULDC.64 UR4, c[0x0][0xae8] ;  /* 0x0002ba0000047ab9 */ /* 0x000fc60000000a00 */
[----:B------:R-:W-:Y:S02]  /*20730*/  IMAD.IADD R21, R21, 0x1, R81 ;  /* 0x0000000115157824 */ /* 0x000fe400078e0251 */
[----:B------:R-:W-:Y:S02]  /*20740*/  IMAD R82, R82, UR4, RZ ;  /* 0x0000000452527c24 */ /* 0x000fe4000f8e02ff */
[----:B------:R-:W-:Y:S02]  /*20750*/  IMAD.IADD R80, R84, 0x1, R0 ;  /* 0x0000000154507824 */ /* 0x000fe400078e0200 */
[C---:B------:R-:W-:Y:S02]  /*20760*/  IMAD R81, R86.reuse, UR5, R82 ;  /* 0x0000000556517c24 */ /* 0x040fe4000f8e0252 */
[----:B------:R-:W-:Y:S01]  /*20770*/  IMAD.WIDE.U32 R20, R86, UR4, R20 ;  /* 0x0000000456147c25 */ /* 0x000fe2000f8e0014 */
[----:B------:R-:W-:-:S03]  /*20780*/  ULDC.64 UR4, c[0x0][0xaf0] ;  /* 0x0002bc0000047ab9 */ /* 0x000fc60000000a00 */
[----:B0-----:R-:W-:-:S04]  /*20790*/  @P1 IMAD.HI.U32 R0, R80, R85, RZ ;  /* 0x0000005550001227 */ /* 0x001fc800078e00ff */
[----:B------:R-:W-:Y:S02]  /*207a0*/  IMAD.IADD R21, R21, 0x1, R81 ;  /* 0x0000000115157824 */ /* 0x000fe400078e0251 */
[----:B------:R-:W-:Y:S01]  /*207b0*/  IMAD.MOV.U32 R81, RZ, RZ, R80 ;  /* 0x000000ffff517224 */ /* 0x000fe200078e0050 */
[----:B------:R-:W-:Y:S01]  /*207c0*/  @P1 SHF.R.U32.HI R81, RZ, R87, R0 ;  /* 0x00000057ff511219 */ /* 0x000fe20000011600 */
[----:B------:R-:W-:Y:S01]  /*207d0*/  IMAD R23, R23, UR4, RZ ;  /* 0x0000000417177c24 */ /* 0x000fe2000f8e02ff */
[----:B------:R-:W-:Y:S01]  /*207e0*/  SHF.R.U64 R8, R8, 0x3, RZ ;  /* 0x0000000308087819 */ /* 0x000fe200000012ff */
[----:B------:R-:W-:Y:S01]  /*207f0*/  IMAD.WIDE.U32 R20, R64, UR4, R20 ;  /* 0x0000000440147c25 */ /* 0x000fe2000f8e0014 */
[----:B------:R-:W-:-:S03]  /*20800*/  SHF.R.S32.HI R0, RZ, 0x1f, R81 ;  /* 0x0000001fff007819 */ /* 0x000fc60000011451 */
[----:B------:R-:W-:Y:S01]  /*20810*/  IMAD R23, R64, UR5, R23 ;  /* 0x0000000540177c24 */ /* 0x000fe2000f8e0217 */
[----:B------:R-:W-:Y:S01]  /*20820*/  LOP3.LUT R8, R8, R15, RZ, 0x3c, !PT ;  /* 0x0000000f08087212 */ /* 0x000fe200078e3cff */
[----:B------:R-:W-:Y:S01]  /*20830*/  IMAD.MOV R2, RZ, RZ, -R81 ;  /* 0x000000ffff027224 */ /* 0x000fe200078e0a51 */
[----:B------:R-:W-:Y:S01]  /*20840*/  ULDC.64 UR4, c[0x0][0xae0] ;  /* 0x0002b80000047ab9 */ /* 0x000fe20000000a00 */
[----:B------:R-:W-:Y:S01]  /*20850*/  IMAD.IADD R21, R21, 0x1, R23 ;  /* 0x0000000115157824 */ /* 0x000fe200078e0217 */
[----:B------:R-:W5:Y:S01]  /*20860*/  LD.E.128 R12, desc[UR6][R12.64] ;  /* 0x000000060c0c7980 */ /* 0x000f62000c101d00 */
[----:B------:R-:W-:Y:S02]  /*20870*/  IMAD R0, R0, UR4, RZ ;  /* 0x0000000400007c24 */ /* 0x000fe4000f8e02ff */
[----:B------:R-:W-:Y:S01]  /*20880*/  IMAD R23, R3, R2, R80 ;  /* 0x0000000203177224 */ /* 0x000fe200078e0250 */
[----:B------:R-:W5:Y:S01]  /*20890*/  LD.E.128 R8, desc[UR6][R8.64] ;  /* 0x0000000608087980 */ /* 0x000f62000c101d00 */
[C---:B------:R-:W-:Y:S01]  /*208a0*/  IMAD R85, R81.reuse, UR5, R0 ;  /* 0x0000000551557c24 */ /* 0x040fe2000f8e0200 */
[----:B------:R-:W-:Y:S01]  /*208b0*/  @!PT LDS RZ, [RZ] ;  /* 0x00000000fffff984 */ /* 0x000fe20000000800 */
[----:B------:R-:W-:Y:S01]  /*208c0*/  @!PT LDS RZ, [RZ] ;  /* 0x00000000fffff984 */ /* 0x000fe20000000800 */
[----:B------:R-:W-:Y:S01]  /*208d0*/  @!PT LDS RZ, [RZ] ;  /* 0x00000000fffff984 */ /* 0x000fe20000000800 */
[----:B------:R-:W-:Y:S01]  /*208e0*/  @!PT LDS RZ, [RZ] ;  /* 0x00000000fffff984 */ /* 0x000fe20000000800 */
[----:B------:R0:W-:Y:S06]  /*208f0*/  MEMBAR.ALL.CTA ;  /* 0x0000000000007992 */ /* 0x0001ec0000008000 */
[----:B0-----:R-:W0:Y:S01]  /*20900*/  FENCE.VIEW.ASYNC.S ;  /* 0x00000000000073c6 */ /* 0x001e220000000000 */
[----:B------:R-:W-:Y:S01]  /*20910*/  SHF.R.S32.HI R0, RZ, 0x1f, R23 ;  /* 0x0000001fff007819 */ /* 0x000fe20000011417 */
[----:B------:R-:W-:Y:S01]  /*20920*/  IMAD.WIDE.U32 R2, R81, UR4, R20 ;  /* 0x0000000451027c25 */ /* 0x000fe2000f8e0014 */
[----:B------:R-:W-:-:S03]  /*20930*/  ULDC.64 UR4, c[0x0][0xad8] ;  /* 0x0002b60000047ab9 */ /* 0x000fc60000000a00 */
[----:B------:R-:W-:Y:S02]  /*20940*/  IMAD.IADD R82, R218, 0x1, R84 ;  /* 0x00000001da527824 */ /* 0x000fe400078e0254 */
[----:B------:R-:W-:Y:S02]  /*20950*/  IMAD.IADD R3, R3, 0x1, R85 ;  /* 0x0000000103037824 */ /* 0x000fe400078e0255 */
[----:B------:R-:W-:Y:S02]  /*20960*/  IMAD R64, R0, UR4, RZ ;  /* 0x0000000400407c24 */ /* 0x000fe4000f8e02ff */
[C---:B------:R-:W-:Y:S02]  /*20970*/  VIADD R0, R82.reuse, 0x20 ;  /* 0x0000002052007836 */ /* 0x040fe40000000000 */
[C---:B------:R-:W-:Y:S02]  /*20980*/  IMAD R21, R23.reuse, UR5, R64 ;  /* 0x0000000517157c24 */ /* 0x040fe4000f8e0240 */
[----:B------:R-:W-:Y:S01]  /*20990*/  IMAD.WIDE.U32 R2, R23, UR4, R2 ;  /* 0x0000000417027c25 */ /* 0x000fe2000f8e0002 */
[-C--:B------:R-:W-:Y:S01]  /*209a0*/  ISETP.GE.AND P2, PT, R82, R83.reuse, PT ;  /* 0x000000535200720c */ /* 0x080fe20003f46270 */
[----:B------:R-:W-:Y:S01]  /*209b0*/  ULDC.64 UR4, c[0x0][0xa80] ;  /* 0x0002a00000047ab9 */ /* 0x000fe20000000a00 */
[----:B------:R-:W-:Y:S01]  /*209c0*/  ISETP.GE.AND P1, PT, R0, R83, PT ;  /* 0x000000530000720c */ /* 0x000fe20003f26270 */
[----:B------:R-:W-:Y:S01]  /*209d0*/  IMAD.IADD R3, R3, 0x1, R21 ;  /* 0x0000000103037824 */ /* 0x000fe200078e0215 */
[----:B------:R-:W-:Y:S01]  /*209e0*/  LEA R23, P3, R2, UR4, 0x1 ;  /* 0x0000000402177c11 */ /* 0x000fe2000f8608ff */
[----:B------:R-:W-:-:S03]  /*209f0*/  VIADD R0, R16, 0x30820 ;  /* 0x0003082010007836 */ /* 0x000fc60000000000 */
[----:B------:R-:W-:Y:S02]  /*20a00*/  LEA.HI.X R64, R2, UR5, R3, 0x1, P3 ;  /* 0x0000000502407c11 */ /* 0x000fe400098f0c03 */
[----:B------:R-:W-:Y:S01]  /*20a10*/  PRMT R0, RZ, 0x654, R0 ;  /* 0x00000654ff007816 */ /* 0x000fe20000000000 */
[----:B------:R-:W-:Y:S01]  /*20a20*/  VIADD R20, R82, 0x40 ;  /* 0x0000004052147836 */ /* 0x000fe20000000000 */
[----:B0-----:R0:W1:Y:S01]  /*20a30*/  SHFL.IDX PT, R87, R23, RZ, 0x181f ;  /* 0x00181fff17577589 */ /* 0x00106200000e0000 */
[----:B------:R-:W-:Y:S01]  /*20a40*/  BSSY B1, `(.L_x_2019) ;  /* 0x0000018000017945 */ /* 0x000fe20003800000 */
[----:B------:R0:W-:Y:S02]  /*20a50*/  SYNCS.ARRIVE.TRANS64.RED.A1T0 RZ, [R0+URZ], RZ ;  /* 0x000000ff00ff79a7 */ /* 0x0001e4000810043f */
[----:B------:R0:W2:Y:S01]  /*20a60*/  SHFL.IDX PT, R85, R64, RZ, 0x181f ;  /* 0x00181fff40557589 */ /* 0x0000a200000e0000 */
[----:B------:R-:W-:Y:S02]  /*20a70*/  ISETP.GE.AND P0, PT, R20, R83, PT ;  /* 0x000000531400720c */ /* 0x000fe40003f06270 */
[----:B------:R-:W-:Y:S01]  /*20a80*/  SHF.R.S32.HI R86, RZ, 0x1f, R92 ;  /* 0x0000001fff567819 */ /* 0x000fe2000001145c */
[----:B------:R-:W-:Y:S10]  /*20a90*/  @P2 BRA `(.L_x_2020) ;  /* 0x0000000000482947 */ /* 0x000ff40003800000 */
[----:B------:R-:W-:Y:S01]  /*20aa0*/  ULDC UR4, c[0x0][0xac8] ;  /* 0x0002b20000047ab9 */ /* 0x000fe20000000800 */
[----:B------:R-:W-:Y:S01]  /*20ab0*/  ULDC.64 UR6, c[0x0][0x208] ;  /* 0x0000820000067ab9 */ /* 0x000fe20000000a00 */
[----:B------:R-:W-:Y:S02]  /*20ac0*/  ISETP.GE.AND P5, PT, R18, UR4, PT ;  /* 0x0000000412007c0c */ /* 0x000fe4000bfa6270 */
[----:B------:R-:W-:Y:S02]  /*20ad0*/  ISETP.GE.AND P4, PT, R226, UR4, PT ;  /* 0x00000004e2007c0c */ /* 0x000fe4000bf86270 */
[----:B-----5:R-:W-:Y:S02]  /*20ae0*/  ISETP.GE.AND P3, PT, R90, UR4, PT ;  /* 0x000000045a007c0c */ /* 0x020fe4000bf66270 */
[----:B------:R-:W-:-:S07]  /*20af0*/  ISETP.GE.AND P2, PT, R88, UR4, PT ;  /* 0x0000000458007c0c */ /* 0x000fce000bf46270 */
[----:B-1----:R-:W-:-:S04]  /*20b00*/  @!P5 LEA R2, P6, R18, R87, 0x1 ;  /* 0x000000571202d211 */ /* 0x002fc800078c08ff */
[----:B--2---:R-:W-:Y:S02]  /*20b10*/  @!P5 LEA.HI.X R3, R18, R85, R19, 0x1, P6 ;  /* 0x000000551203d211 */ /* 0x004fe400030f0c13 */
[----:B------:R-:W-:-:S03]  /*20b20*/  @!P4 LEA R20, P6, R92, R87, 0x1 ;  /* 0x000000575c14c211 */ /* 0x000fc600078c08ff */
[----:B------:R3:W-:Y:S01]  /*20b30*/  @!P5 ST.E.128 desc[UR6][R2.64], R4 ;  /* 0x000000040200d985 */ /* 0x0007e2000c101d06 */
        /* <DEDUP_REMOVED lines=8> */
.L_x_2020:
[----:B------:R-:W-:Y:S05]  /*20bc0*/  BSYNC B1 ;  /* 0x0000000000017941 */ /* 0x000fea0003800000 */
.L_x_2019:
[----:B---3--:R3:W4:Y:S01]  /*20bd0*/  SHFL.IDX PT, R21, R64, 0x1, 0x181f ;  /* 0x00381f0040157f89 */ /* 0x00872200000e0000 */
[----:B------:R-:W-:Y:S03]  /*20be0*/  BSSY B1, `(.L_x_2021) ;  /* 0x0000015000017945 */ /* 0x000fe60003800000 */
[----:B-----5:R3:W0:Y:S01]  /*20bf0*/  SHFL.IDX PT, R7, R23, 0x1, 0x181f ;  /* 0x00381f0017077f89 */ /* 0x02062200000e0000 */
        /* <DEDUP_REMOVED lines=19> */
.L_x_2022:
[----:B------:R-:W-:Y:S05]  /*20d30*/  BSYNC B1 ;  /* 0x0000000000017941 */ /* 0x000fea0003800000 */
.L_x_2021:
        /* <DEDUP_REMOVED lines=13> */
[----:B------:R-:W-:Y:S02]  /*20e10*/  @!P3 LEA.HI.X R3, R18, R9, R19, 0x1, P6 ;  /* 0x000000091203b211 */ /* 0x000fe400030f0c13 */
        /* <DEDUP_REMOVED lines=8> */
.L_x_2024:
[----:B------:R-:W-:Y:S05]  /*20ea0*/  BSYNC B1 ;  /* 0x0000000000017941 */ /* 0x000fea0003800000 */
.L_x_2023:
[----:B------:R-:W-:Y:S01]  /*20eb0*/  VIADD R0, R82, 0x60 ;  /* 0x0000006052007836 */ /* 0x000fe20000000000 */
[----:B0-----:R0:W0:Y:S04]  /*20ec0*/  SHFL.IDX PT, R9, R64, 0x3, 0x181f ;  /* 0x00781f0040097f89 */ /* 0x00102800000e0000 */
[----:B------:R-:W-:Y:S01]  /*20ed0*/  ISETP.GE.AND P0, PT, R0, R83, PT ;  /* 0x000000530000720c */ /* 0x000fe20003f06270 */
[----:B---3--:R-:W3:-:S12]  /*20ee0*/  SHFL.IDX PT, R23, R23, 0x3, 0x181f ;  /* 0x00781f0017177f89 */ /* 0x008ed800000e0000 */
[----:B------:R-:W-:Y:S05]  /*20ef0*/  @P0 BRA `(.L_x_2025) ;  /* 0x0000000c00d00947 */ /* 0x000fea0003800000 */
        /* <DEDUP_REMOVED lines=21> */
.L_x_2017:
[----:B------:R-:W2:Y:S01]  /*21050*/  LDL R9, [R1+0x4c] ;  /* 0x00004c0001097983 */ /* 0x000ea20000100800 */
[----:B------:R-:W-:Y:S01]  /*21060*/  ULDC.64 UR4, c[0x0][0xc00] ;  /* 0x0003000000047ab9 */ /* 0x000fe20000000a00 */
[----:B------:R-:W3:Y:S01]  /*21070*/  LDC R23, c[0x0][0xbe8] ;  /* 0x0002fa00ff177b82 */ /* 0x000ee20000000800 */
[----:B------:R-:W-:Y:S01]  /*21080*/  ISETP.NE.U32.AND P0, PT, RZ, UR4, PT ;  /* 0x00000004ff007c0c */ /* 0x000fe2000bf05070 */
[----:B------:R-:W-:Y:S01]  /*21090*/  IMAD.MOV.U32 R6, RZ, RZ, RZ ;  /* 0x000000ffff067224 */ /* 0x000fe200078e00ff */
[----:B------:R-:W-:Y:S02]  /*210a0*/  ULDC.64 UR6, c[0x0][0x208] ;  /* 0x0000820000067ab9 */ /* 0x000fe40000000a00 */
[----:B------:R-:W-:Y:S01]  /*210b0*/  ISETP.NE.AND.EX P0, PT, RZ, UR5, PT, P0 ;  /* 0x00000005ff007c0c */ /* 0x000fe2000bf05300 */
[----:B------:R-:W-:Y:S02]  /*210c0*/  ULDC.64 UR4, c[0x0][0xc08] ;  /* 0x0003020000047ab9 */ /* 0x000fe40000000a00 */
[----:B------:R-:W-:Y:S01]  /*210d0*/  ISETP.NE.U32.AND P1, PT, RZ, UR4, PT ;  /* 0x00000004ff007c0c */ /* 0x000fe2000bf25070 */
[----:B------:R-:W2:Y:S03]  /*210e0*/  LDC.64 R2, c[0x0][0xc00] ;  /* 0x00030000ff027b82 */ /* 0x000ea60000000a00 */
[----:B------:R-:W-:Y:S01]  /*210f0*/  ISETP.NE.AND.EX P1, PT, RZ, UR5, PT, P1 ;  /* 0x00000005ff007c0c */ /* 0x000fe2000bf25310 */
[----:B------:R-:W4:Y:S01]  /*21100*/  S2R R8, SR_TID.X ;  /* 0x0000000000087919 */ /* 0x000f220000002100 */
[----:B---3--:R-:W-:-:S11]  /*21110*/  ISETP.NE.AND P2, PT, R23, 0x1, PT ;  /* 0x000000011700780c */ /* 0x008fd60003f45270 */
[----:B------:R-:W3:Y:S01]  /*21120*/  @P1 LDC.64 R4, c[0x0][0xc08] ;  /* 0x00030200ff041b82 */ /* 0x000ee20000000a00 */
[----:B------:R-:W-:-:S07]  /*21130*/  ULDC UR4, c[0x0][0xa88] ;  /* 0x0002a20000047ab9 */ /* 0x000fce0000000800 */
[----:B------:R-:W0:Y:S08]  /*21140*/  @P2 LDC R14, c[0x0][0xbec] ;  /* 0x0002fb00ff0e2b82 */ /* 0x000e300000000800 */
[----:B------:R-:W0:Y:S01]  /*21150*/  @P2 LDC R25, c[0x0][0xbf0] ;  /* 0x0002fc00ff192b82 */ /* 0x000e220000000800 */
[----:B------:R-:W-:Y:S02]  /*21160*/  IMAD.U32 R0, RZ, RZ, UR4 ;  /* 0x00000004ff007e24 */ /* 0x000fe4000f8e00ff */
[----:B----4-:R-:W-:-:S05]  /*21170*/  VIADD R7, R8, 0xffffff80 ;  /* 0xffffff8008077836 */ /* 0x010fca0000000000 */
[----:B------:R-:W-:Y:S01]  /*21180*/  ISETP.GE.AND P3, PT, R7, 0x80, PT ;  /* 0x000000800700780c */ /* 0x000fe20003f66270 */
[----:B--2---:R-:W-:-:S04]  /*21190*/  IMAD.WIDE R2, R9, 0x4, R2 ;  /* 0x0000000409027825 */ /* 0x004fc800078e0202 */
[----:B---3--:R-:W-:Y:S01]  /*211a0*/  @P1 IMAD.WIDE R4, R9, 0x4, R4 ;  /* 0x0000000409041825 */ /* 0x008fe200078e0204 */
[----:B------:R2:W5:Y:S01]  /*211b0*/  @P0 LDG.E R6, desc[UR6][R2.64] ;  /* 0x0000000602060981 */ /* 0x000562000c1e1900 */
[----:B------:R-:W-:-:S03]  /*211c0*/  SHF.R.S32.HI R7, RZ, 0x1f, R9 ;  /* 0x0000001fff077819 */ /* 0x000fc60000011409 */
[----:B------:R2:W5:Y:S01]  /*211d0*/  @P1 LDG.E R0, desc[UR6][R4.64] ;  /* 0x0000000604001981 */ /* 0x000562000c1e1900 */
[----:B0-----:R-:W-:Y:S05]  /*211e0*/  @P1 BRA `(.L_x_2026) ;  /* 0x0000000000141947 */ /* 0x001fea0003800000 */
[----:B------:R-:W-:Y:S05]  /*211f0*/  @!P0 BRA `(.L_x_2026) ;  /* 0x0000000000108947 */ /* 0x000fea0003800000 */
[----:B------:R-:W-:Y:S02]  /*21200*/  ULDC.64 UR4, c[0x0][0x208] ;  /* 0x0000820000047ab9 */ /* 0x000fe40000000a00 */
[----:B--2---:R-:W2:Y:S04]  /*21210*/  LDG.E R5, desc[UR4][R2.64] ;  /* 0x0000000402057981 */ /* 0x004ea8000c1e1900 */
[----:B-----5:R-:W2:Y:S02]  /*21220*/  LDG.E R0, desc[UR4][R2.64+0x4] ;  /* 0x0000040402007981 */ /* 0x020ea4000c1e1900 */
[----:B--2---:R-:W-:-:S07]  /*21230*/  IMAD.IADD R0, R0, 0x1, -R5 ;  /* 0x0000000100007824 */ /* 0x004fce00078e0a05 */
.L_x_2026:
[----:B------:R-:W3:Y:S04]  /*21240*/  LDL R26, [R1+0x48] ;  /* 0x00004800011a7983 */ /* 0x000ee80000100800 */
[----:B------:R0:W5:Y:S01]  /*21250*/  LDL R20, [R1+0x14] ;  /* 0x0000140001147983 */ /* 0x0001620000100800 */
[----:B------:R-:W-:Y:S01]  /*21260*/  BSSY B1, `(.L_x_2027) ;  /* 0x000002d000017945 */ /* 0x000fe20003800000 */
[----:B------:R-:W-:Y:S02]  /*21270*/  SEL R13, R9, RZ, !P0 ;  /* 0x000000ff090d7207 */ /* 0x000fe40004000000 */
[----:B------:R-:W-:Y:S02]  /*21280*/  SEL R12, R7, RZ, !P0 ;  /* 0x000000ff070c7207 */ /* 0x000fe40004000000 */
[----:B-----5:R-:W-:-:S02]  /*21290*/  SHF.R.S32.HI R11, RZ, 0x1f, R6 ;  /* 0x0000001fff0b7819 */ /* 0x020fc40000011406 */
[----:B---3--:R-:W-:Y:S01]  /*212a0*/  SHF.R.S32.HI R10, RZ, 0x1f, R26 ;  /* 0x0000001fff0a7819 */ /* 0x008fe2000001141a */
[----:B0-----:R-:W-:Y:S06]  /*212b0*/  @P3 BRA `(.L_x_2028) ;  /* 0x00000000009c3947 */ /* 0x001fec0003800000 */
[----:B------:R-:W2:Y:S01]  /*212c0*/  LDC R9, c[0x0][0xbe8] ;  /* 0x0002fa00ff097b82 */ /* 0x000ea20000000800 */
[----:B------:R-:W-:Y:S01]  /*212d0*/  IADD3 R8, R20, -0x80, R8 ;  /* 0xffffff8014087810 */ /* 0x000fe20007ffe008 */
[----:B--2---:R-:W-:-:S05]  /*212e0*/  IMAD R2, R0, R9, RZ ;  /* 0x0000000900027224 */ /* 0x004fca00078e02ff */
        /* <DEDUP_REMOVED lines=10> */
[----:B------:R-:W0:Y:S01]  /*21390*/  @P0 LDC R15, c[0x0][0xbec] ;  /* 0x0002fb00ff0f0b82 */ /* 0x000e220000000800 */
[----:B------:R-:W-:Y:S01]  /*213a0*/  IMAD R7, R26, UR5, R7 ;  /* 0x000000051a077c24 */ /* 0x000fe2000f8e0207 */
[----:B------:R-:W-:-:S03]  /*213b0*/  ULDC.64 UR4, c[0x0][0xb98] ;  /* 0x0002e60000047ab9 */ /* 0x000fc60000000a00 */
[----:B------:R-:W-:-:S03]  /*213c0*/  IMAD.IADD R3, R3, 0x1, R7 ;  /* 0x0000000103037824 */ /* 0x000fc600078e0207 */
[----:B------:R-:W2:Y:S01]  /*213d0*/  @P0 LDC R21, c[0x0][0xbf0] ;  /* 0x0002fc00ff150b82 */ /* 0x000ea20000000800 */
[----:B------:R-:W-:-:S04]  /*213e0*/  IMAD.WIDE.U32 R2, R13, UR4, R2 ;  /* 0x000000040d027c25 */ /* 0x000fc8000f8e0002 */
[----:B0-----:R-:W-:-:S05]  /*213f0*/  @P0 IMAD.HI.U32 R4, R8, R15, RZ ;  /* 0x0000000f08040227 */ /* 0x001fca00078e00ff */
[----:B--2---:R-:W-:Y:S01]  /*21400*/  @P0 SHF.R.U32.HI R5, RZ, R21, R4 ;  /* 0x00000015ff050219 */ /* 0x004fe20000011604 */
        /* <DEDUP_REMOVED lines=18> */
.L_x_2028:
[----:B------:R-:W-:Y:S05]  /*21530*/  BSYNC B1 ;  /* 0x0000000000017941 */ /* 0x000fea0003800000 */
.L_x_2027:
[----:B0-2---:R-:W2:Y:S01]  /*21540*/  LDL R4, [R1+0x40] ;  /* 0x0000400001047983 */ /* 0x005ea20000100800 */
[----:B------:R-:W-:-:S03]  /*21550*/  ULDC.64 UR4, c[0x0][0xaa0] ;  /* 0x0002a80000047ab9 */ /* 0x000fc60000000a00 */
[----:B------:R-:W3:Y:S04]  /*21560*/  LDL R7, [R1+0x58] ;  /* 0x0000580001077983 */ /* 0x000ee80000100800 */
[----:B------:R0:W5:Y:S04]  /*21570*/  LDL R15, [R1+0x10] ;  /* 0x00001000010f7983 */ /* 0x0001680000100800 */
[----:B------:R0:W5:Y:S04]  /*21580*/  LDL R21, [R1+0xc] ;  /* 0x00000c0001157983 */ /* 0x0001680000100800 */
[----:B------:R0:W5:Y:S01]  /*21590*/  LDL R24, [R1+0x5c] ;  /* 0x00005c0001187983 */ /* 0x0001620000100800 */
[----:B------:R-:W-:-:S04]  /*215a0*/  IMAD R3, R11, UR4, RZ ;  /* 0x000000040b037c24 */ /* 0x000fc8000f8e02ff */
[C---:B------:R-:W-:Y:S02]  /*215b0*/  IMAD R5, R6.reuse, UR5, R3 ;  /* 0x0000000506057c24 */ /* 0x040fe4000f8e0203 */
[----:B------:R-:W-:Y:S01]  /*215c0*/  IMAD.WIDE.U32 R2, R6, UR4, RZ ;  /* 0x0000000406027c25 */ /* 0x000fe2000f8e00ff */
[----:B------:R-:W-:-:S03]  /*215d0*/  ULDC.64 UR4, c[0x0][0xae8] ;  /* 0x0002ba0000047ab9 */ /* 0x000fc60000000a00 */
[----:B------:R-:W-:Y:S02]  /*215e0*/  IMAD.IADD R3, R3, 0x1, R5 ;  /* 0x0000000103037824 */ /* 0x000fe400078e0205 */
[----:B------:R-:W-:Y:S02]  /*215f0*/  IMAD R6, R10, UR4, RZ ;  /* 0x000000040a067c24 */ /* 0x000fe4000f8e02ff */
[----:B------:R-:W-:-:S04]  /*21600*/  IMAD.WIDE.U32 R2, R26, UR4, R2 ;  /* 0x000000041a027c25 */ /* 0x000fc8000f8e0002 */
[----:B--2---:R-:W-:-:S04]  /*21610*/  IMAD R4, R4, 0x20, R218 ;  /* 0x0000002004047824 */ /* 0x004fc800078e02da */
[----:B------:R-:W-:Y:S02]  /*21620*/  IMAD.IADD R9, R20, 0x1, R4 ;  /* 0x0000000114097824 */ /* 0x000fe400078e0204 */
[----:B---3--:R-:W-:Y:S02]  /*21630*/  IMAD.MOV.U32 R8, RZ, RZ, R7 ;  /* 0x000000ffff087224 */ /* 0x008fe400078e0007 */
[----:B------:R-:W-:Y:S02]  /*21640*/  @P2 IMAD.HI.U32 R4, R9, R14, RZ ;  /* 0x0000000e09042227 */ /* 0x000fe400078e00ff */
[----:B------:R0:W5:Y:S02]  /*21650*/  LDL R14, [R1+0x44] ;  /* 0x00004400010e7983 */ /* 0x0001640000100800 */
[----:B------:R-:W-:Y:S01]  /*21660*/  IMAD R7, R26, UR5, R6 ;  /* 0x000000051a077c24 */ /* 0x000fe2000f8e0206 */
[----:B------:R-:W-:Y:S01]  /*21670*/  ULDC.64 UR4, c[0x0][0xaf0] ;  /* 0x0002bc0000047ab9 */ /* 0x000fe20000000a00 */
[----:B------:R-:W-:Y:S01]  /*21680*/  IMAD.MOV.U32 R5, RZ, RZ, R9 ;  /* 0x000000ffff057224 */ /* 0x000fe200078e0009 */
[----:B------:R-:W-:Y:S01]  /*21690*/  @P2 SHF.R.U32.HI R5, RZ, R25, R4 ;  /* 0x00000019ff052219 */ /* 0x000fe20000011604 */
[----:B------:R-:W-:-:S02]  /*216a0*/  IMAD R6, R12, UR4, RZ ;  /* 0x000000040c067c24 */ /* 0x000fc4000f8e02ff */
        /* <DEDUP_REMOVED lines=13> */
[----:B------:R-:W-:Y:S02]  /*21780*/  IMAD.IADD R3, R3, 0x1, R9 ;  /* 0x0000000103037824 */ /* 0x000fe400078e0209 */
[----:B------:R-:W-:Y:S02]  /*21790*/  IMAD R4, R4, UR4, RZ ;  /* 0x0000000404047c24 */ /* 0x000fe4000f8e02ff */
[----:B------:R-:W-:Y:S02]  /*217a0*/  IMAD.IADD R6, R218, 0x1, R20 ;  /* 0x00000001da067824 */ /* 0x000fe400078e0214 */
        /* <DEDUP_REMOVED lines=11> */
[----:B------:R0:W2:Y:S01]  /*21860*/  SHFL.IDX PT, R2, R4, RZ, 0x181f ;  /* 0x00181fff04027589 */ /* 0x0000a200000e0000 */
[----:B------:R-:W-:Y:S03]  /*21870*/  BSSY B1, `(.L_x_2029) ;  /* 0x0000017000017945 */ /* 0x000fe60003800000 */
[----:B------:R0:W3:Y:S01]  /*21880*/  SHFL.IDX PT, R3, R5, RZ, 0x181f ;  /* 0x00181fff05037589 */ /* 0x0000e200000e0000 */
[----:B------:R-:W-:Y:S01]  /*21890*/  IMAD.MOV.U32 R20, RZ, RZ, R8 ;  /* 0x000000ffff147224 */ /* 0x000fe200078e0008 */
[----:B------:R-:W-:Y:S01]  /*218a0*/  ISETP.GE.AND P0, PT, R0, R23, PT ;  /* 0x000000170000720c */ /* 0x000fe20003f06270 */
[----:B------:R-:W-:-:S12]  /*218b0*/  @P2 BRA `(.L_x_2030) ;  /* 0x0000000000482947 */ /* 0x000fd80003800000 */
[----:B------:R-:W-:Y:S01]  /*218c0*/  ULDC UR4, c[0x0][0xac8] ;  /* 0x0002b20000047ab9 */ /* 0x000fe20000000800 */
[----:B------:R-:W-:Y:S01]  /*218d0*/  ULDC.64 UR6, c[0x0][0x208] ;  /* 0x0000820000067ab9 */ /* 0x000fe20000000a00 */
[----:B------:R-:W-:Y:S02]  /*218e0*/  ISETP.GE.AND P5, PT, R18, UR4, PT ;  /* 0x0000000412007c0c */ /* 0x000fe4000bfa6270 */
[----:B-----5:R-:W-:Y:S02]  /*218f0*/  ISETP.GE.AND P3, PT, R21, UR4, PT ;  /* 0x0000000415007c0c */ /* 0x020fe4000bf66270 */
[----:B------:R-:W-:Y:S02]  /*21900*/  ISETP.GE.AND P2, PT, R15, UR4, PT ;  /* 0x000000040f007c0c */ /* 0x000fe4000bf46270 */
[----:B------:R-:W-:-:S07]  /*21910*/  ISETP.GE.AND P4, PT, R226, UR4, PT ;  /* 0x00000004e2007c0c */ /* 0x000fce000bf86270 */
[----:B--2---:R-:W-:-:S04]  /*21920*/  @!P5 LEA R8, P6, R18, R2, 0x1 ;  /* 0x000000021208d211 */ /* 0x004fc800078c08ff */
[-C--:B---3--:R-:W-:Y:S02]  /*21930*/  @!P5 LEA.HI.X R9, R18, R3.reuse, R19, 0x1, P6 ;  /* 0x000000031209d211 */ /* 0x088fe400030f0c13 */
[CC--:B------:R-:W-:Y:S01]  /*21940*/  @!P3 LEA R10, P6, R21.reuse, R2.reuse, 0x1 ;  /* 0x00000002150ab211 */ /* 0x0c0fe200078c08ff */
        /* <DEDUP_REMOVED lines=9> */
.L_x_2030:
[----:B------:R-:W-:Y:S05]  /*219e0*/  BSYNC B1 ;  /* 0x0000000000017941 */ /* 0x000fea0003800000 */
.L_x_2029:
[----:B---34-:R3:W4:Y:S01]  /*219f0*/  SHFL.IDX PT, R3, R5, 0x1, 0x181f ;  /* 0x00381f0005037f89 */ /* 0x01872200000e0000 */
[----:B------:R-:W-:Y:S03]  /*21a00*/  BSSY B1, `(.L_x_2031) ;  /* 0x0000015000017945 */ /* 0x000fe60003800000 */
[----:B--2---:R3:W2:Y:S01]  /*21a10*/  SHFL.IDX PT, R2, R4, 0x1, 0x181f ;  /* 0x00381f0004027f89 */ /* 0x0046a200000e0000 */
[----:B------:R-:W-:Y:S05]  /*21a20*/  @P1 BRA `(.L_x_2032) ;  /* 0x0000000000481947 */ /* 0x000fea0003800000 */
[----:B------:R-:W-:Y:S01]  /*21a30*/  ULDC UR4, c[0x0][0xac8] ;  /* 0x0002b20000047ab9 */ /* 0x000fe20000000800 */
[----:B------:R-:W-:Y:S01]  /*21a40*/  ULDC.64 UR6, c[0x0][0x208] ;  /* 0x0000820000067ab9 */ /* 0x000fe20000000a00 */
[----:B------:R-:W-:Y:S02]  /*21a50*/  ISETP.GE.AND P4, PT, R18, UR4, PT ;  /* 0x0000000412007c0c */ /* 0x000fe4000bf86270 */
[----:B-----5:R-:W-:Y:S02]  /*21a60*/  ISETP.GE.AND P2, PT, R21, UR4, PT ;  /* 0x0000000415007c0c */ /* 0x020fe4000bf46270 */
[----:B------:R-:W-:Y:S02]  /*21a70*/  ISETP.GE.AND P1, PT, R15, UR4, PT ;  /* 0x000000040f007c0c */ /* 0x000fe4000bf26270 */
[----:B------:R-:W-:-:S07]  /*21a80*/  ISETP.GE.AND P3, PT, R226, UR4, PT ;  /* 0x00000004e2007c0c */ /* 0x000fce000bf66270 */
[CC--:B--2---:R-:W-:Y:S02]  /*21a90*/  @!P4 LEA R8, P6, R18.reuse, R2.reuse, 0x1 ;  /* 0x000000021208c211 */ /* 0x0c4fe400078c08ff */
[-C--:B------:R-:W-:Y:S02]  /*21aa0*/  @!P2 LEA R10, P5, R21, R2.reuse, 0x1 ;  /* 0x00000002150aa211 */ /* 0x080fe400078a08ff */
[-C--:B----4-:R-:W-:Y:S02]  /*21ab0*/  @!P4 LEA.HI.X R9, R18, R3.reuse, R19, 0x1, P6 ;  /* 0x000000031209c211 */ /* 0x090fe400030f0c13 */
[----:B------:R-:W-:Y:S01]  /*21ac0*/  @!P1 LEA R12, P6, R15, R2, 0x1 ;  /* 0x000000020f0c9211 */ /* 0x000fe200078c08ff */
        /* <DEDUP_REMOVED lines=8> */
.L_x_2032:
[----:B------:R-:W-:Y:S05]  /*21b50*/  BSYNC B1 ;  /* 0x0000000000017941 */ /* 0x000fea0003800000 */
.L_x_2031:
[----:B--2-4-:R2:W4:Y:S01]  /*21b60*/  SHFL.IDX PT, R3, R5, 0x2, 0x181f ;  /* 0x00581f0005037f89 */ /* 0x01452200000e0000 */
[----:B------:R-:W-:Y:S03]  /*21b70*/  BSSY B1, `(.L_x_2033) ;  /* 0x0000015000017945 */ /* 0x000fe60003800000 */
[----:B------:R2:W0:Y:S01]  /*21b80*/  SHFL.IDX PT, R2, R4, 0x2, 0x181f ;  /* 0x00581f0004027f89 */ /* 0x00042200000e0000 */
[----:B------:R-:W-:Y:S05]  /*21b90*/  @P0 BRA `(.L_x_2034) ;  /* 0x0000000000480947 */ /* 0x000fea0003800000 */
[----:B------:R-:W-:Y:S01]  /*21ba0*/  ULDC UR4, c[0x0][0xac8] ;  /* 0x0002b20000047ab9 */ /* 0x000fe20000000800 */
[----:B------:R-:W-:Y:S01]  /*21bb0*/  ULDC.64 UR6, c[0x0][0x208] ;  /* 0x0000820000067ab9 */ /* 0x000fe20000000a00 */
[----:B------:R-:W-:Y:S02]  /*21bc0*/  ISETP.GE.AND P3, PT, R18, UR4, PT ;  /* 0x0000000412007c0c */ /* 0x000fe4000bf66270 */
[----:B-----5:R-:W-:Y:S02]  /*21bd0*/  ISETP.GE.AND P5, PT, R21, UR4, PT ;  /* 0x0000000415007c0c */ /* 0x020fe4000bfa6270 */
[----:B------:R-:W-:Y:S02]  /*21be0*/  ISETP.GE.AND P6, PT, R15, UR4, PT ;  /* 0x000000040f007c0c */ /* 0x000fe4000bfc6270 */
[----:B------:R-:W-:-:S07]  /*21bf0*/  ISETP.GE.AND P4, PT, R226, UR4, PT ;  /* 0x00000004e2007c0c */ /* 0x000fce000bf86270 */
[-C--:B0-----:R-:W-:Y:S02]  /*21c00*/  @!P3 LEA R8, P0, R18, R2.reuse, 0x1 ;  /* 0x000000021208b211 */ /* 0x081fe400078008ff */
[-C--:B------:R-:W-:Y:S02]  /*21c10*/  @!P5 LEA R10, P1, R21, R2.reuse, 0x1 ;  /* 0x00000002150ad211 */ /* 0x080fe400078208ff */
[----:B------:R-:W-:Y:S02]  /*21c20*/  @!P6 LEA R12, P2, R15, R2, 0x1 ;  /* 0x000000020f0ce211 */ /* 0x000fe400078408ff */
        /* <DEDUP_REMOVED lines=9> */
.L_x_2034:
[----:B------:R-:W-:Y:S05]  /*21cc0*/  BSYNC B1 ;  /* 0x0000000000017941 */ /* 0x000fea0003800000 */
.L_x_2033:
        /* <DEDUP_REMOVED lines=23> */
.L_x_2025:
[----:B------:R-:W-:Y:S05]  /*21e40*/  BSYNC B0 ;  /* 0x0000000000007941 */ /* 0x000fea0003800000 */
.L_x_2016:
[----:B------:R-:W-:Y:S02]  /*21e50*/  ULDC UR4, c[0x0][0xc3c] ;  /* 0x00030f0000047ab9 */ /* 0x000fe40000000800 */
[----:B-1----:R-:W-:-:S13]  /*21e60*/  ISETP.GE.AND P0, PT, R67, UR4, PT ;  /* 0x0000000443007c0c */ /* 0x002fda000bf06270 */
[----:B------:R-:W-:Y:S05]  /*21e70*/  @!P0 BRA `(.L_x_2035) ;  /* 0xfffffdf400948947 */ /* 0x000fea000383ffff */
[----:B------:R-:W-:Y:S05]  /*21e80*/  BRA `(.L_x_1746) ;  /* 0x0000009400107947 */ /* 0x000fea0003800000 */
.L_x_1744:
        /* <DEDUP_REMOVED lines=18> */
.L_x_2036:
        /* <DEDUP_REMOVED lines=42> */
.L_x_2042:
        /* <DEDUP_REMOVED lines=13> */
.L_x_2041:
[----:B------:R-:W-:Y:S05]  /*22320*/  BSYNC B0 ;  /* 0x0000000000007941 */ /* 0x000fea0003800000 */
.L_x_2040:
        /* <DEDUP_REMOVED lines=21> */
.L_x_2038:
        /* <DEDUP_REMOVED lines=19> */
[----:B------:R-:W-:-:S06]  /*225b0*/  VIADD R16, R7, 0xffffffff ;  /* 0xffffffff07107836 */ /* 0x000fcc0000000000 */
[----:B------:R2:W3:Y:S02]  /*225c0*/  SHFL.IDX PT, R16, R5, R16, 0x1f ;  /* 0x00001f1005107589 */ /* 0x0004e400000e0000 */
.L_x_2043:
[----:B-12---:R-:W-:Y:S01]  /*225d0*/  IMAD.MOV R5, RZ, RZ, -R3 ;  /* 0x000000ffff057224 */ /* 0x006fe200078e0a03 */
[----:B------:R-:W-:Y:S01]  /*225e0*/  IABS R7, R9 ;  /* 0x0000000900077213 */ /* 0x000fe20000000000 */
        /* <DEDUP_REMOVED lines=23> */
[----:B------:R-:W-:Y:S01]  /*22760*/  VIADDMNMX R11, R10, UR5, R11, PT ;  /* 0x000000050a0b7c46 */ /* 0x000fe2000b80010b */
[----:B------:R-:W-:-:S03]  /*22770*/  IMAD.IADD R5, R8, 0x1, R5 ;  /* 0x0000000108057824 */ /* 0x000fc600078e0205 */
[----:B------:R-:W-:-:S04]  /*22780*/  IABS R7, R11 ;  /* 0x0000000b00077213 */ /* 0x000fc80000000000 */
[----:B------:R-:W1:Y:S08]  /*22790*/  I2F.RP R10, R7 ;  /* 0x00000007000a7306 */ /* 0x000e700000209400 */
[----:B-1----:R-:W1:Y:S02]  /*227a0*/  MUFU.RCP R10, R10 ;  /* 0x0000000a000a7308 */ /* 0x002e640000001000 */
[----:B-1----:R-:W-:Y:S01]  /*227b0*/  VIADD R3, R10, 0xffffffe ;  /* 0x0ffffffe0a037836 */ /* 0x002fe20000000000 */
[----:B------:R-:W-:-:S05]  /*227c0*/  IABS R10, R11 ;  /* 0x0000000b000a7213 */ /* 0x000fca0000000000 */
[----:B------:R-:W1:Y:S01]  /*227d0*/  F2I.FTZ.U32.TRUNC.NTZ R3, R3 ;  /* 0x0000000300037305 */ /* 0x000e62000021f000 */
[----:B------:R-:W-:Y:S02]  /*227e0*/  IMAD.MOV R10, RZ, RZ, -R10 ;  /* 0x000000ffff0a7224 */ /* 0x000fe400078e0a0a */
[----:B-1----:R-:W-:-:S04]  /*227f0*/  IMAD.MOV R2, RZ, RZ, -R3 ;  /* 0x000000ffff027224 */ /* 0x002fc800078e0a03 */
[----:B------:R-:W-:Y:S02]  /*22800*/  IMAD R9, R2, R7, RZ ;  /* 0x0000000702097224 */ /* 0x000fe400078e02ff */
[----:B------:R-:W-:-:S04]  /*22810*/  IMAD.MOV.U32 R2, RZ, RZ, RZ ;  /* 0x000000ffff027224 */ /* 0x000fc800078e00ff */
[----:B------:R-:W-:Y:S01]  /*22820*/  IMAD.HI.U32 R2, R3, R9, R2 ;  /* 0x0000000903027227 */ /* 0x000fe200078e0002 */
[----:B------:R-:W-:Y:S02]  /*22830*/  IABS R9, R8 ;  /* 0x0000000800097213 */ /* 0x000fe40000000000 */
[----:B------:R-:W-:-:S03]  /*22840*/  LOP3.LUT R3, R8, R11, RZ, 0x3c, !PT ;  /* 0x0000000b08037212 */ /* 0x000fc600078e3cff */
[----:B------:R-:W-:Y:S01]  /*22850*/  IMAD.HI.U32 R2, R2, R9, RZ ;  /* 0x0000000902027227 */ /* 0x000fe200078e00ff */
[----:B------:R-:W-:-:S03]  /*22860*/  ISETP.GE.AND P2, PT, R3, RZ, PT ;  /* 0x000000ff0300720c */ /* 0x000fc60003f46270 */
        /* <DEDUP_REMOVED lines=14> */
.L_x_2039:
[----:B------:R-:W-:Y:S02]  /*22950*/  IMAD.MOV.U32 R17, RZ, RZ, RZ ;  /* 0x000000ffff117224 */ /* 0x000fe400078e00ff */
[----:B------:R-:W-:Y:S02]  /*22960*/  IMAD.U32 R16, RZ, RZ, UR6 ;  /* 0x00000006ff107e24 */ /* 0x000fe4000f8e00ff */
[----:B------:R-:W-:-:S07]  /*22970*/  IMAD.MOV.U32 R18, RZ, RZ, RZ ;  /* 0x000000ffff127224 */ /* 0x000fce00078e00ff */
.L_x_2044:
[----:B------:R-:W-:-:S13]  /*22980*/  ISETP.NE.AND P0, PT, R0, RZ, PT ;  /* 0x000000ff0000720c */ /* 0x000fda0003f05270 */
[----:B------:R-:W1:Y:S01]  /*22990*/  @!P0 S2R R3, SR_CgaCtaId ;  /* 0x0000000000038919 */ /* 0x000e620000008800 */
[----:B------:R-:W-:-:S04]  /*229a0*/  @!P0 MOV R0, 0x400 ;  /* 0x0000040000008802 */ /* 0x000fc80000000f00 */
[----:B-1----:R-:W-:-:S05]  /*229b0*/  @!P0 LEA R0, R3, R0, 0x18 ;  /* 0x0000000003008211 */ /* 0x002fca00078ec0ff */
[----:B------:R1:W-:Y:S01]  /*229c0*/  @!P0 STS.128 [R0+0x308d0], R16 ;  /* 0x0308d01000008388 */ /* 0x0003e20000000c00 */
[----:B------:R-:W-:Y:S06]  /*229d0*/  BAR.ARV 0x5, 0x180 ;  /* 0x0146000000007b1d */ /* 0x000fec0000002000 */
.L_x_2037:
[----:B-1----:R-:W-:Y:S01]  /*229e0*/  IMAD.MOV.U32 R0, RZ, RZ, 0x1 ;  /* 0x00000001ff007424 */ /* 0x002fe200078e00ff */
[----:B------:R1:W-:Y:S01]  /*229f0*/  STL [R1+0x4], RZ ;  /* 0x000004ff01007387 */ /* 0x0003e20000100800 */
[----:B------:R-:W-:Y:S02]  /*22a00*/  ULDC UR4, c[0x0][0xc3c] ;  /* 0x00030f0000047ab9 */ /* 0x000fe40000000800 */
[----:B--2---:R-:W-:Y:S01]  /*22a10*/  ISETP.GE.AND P0, PT, R19, UR4, PT ;  /* 0x0000000413007c0c */ /* 0x004fe2000bf06270 */
[----:B------:R1:W-:Y:S04]  /*22a20*/  STL [R1+0x10], R0 ;  /* 0x0000100001007387 */ /* 0x0003e80000100800 */
[----:B------:R1:W-:Y:S08]  /*22a30*/  STL [R1+0x48], RZ ;  /* 0x000048ff01007387 */ /* 0x0003f00000100800 */
[----:B-1----:R-:W-:Y:S05]  /*22a40*/  @P0 BRA `(.L_x_2045) ;  /* 0x0000008400300947 */ /* 0x002fea0003800000 */
[----:B------:R-:W1:Y:S01]  /*22a50*/  S2UR UR5, SR_CgaCtaId ;  /* 0x00000000000579c3 */ /* 0x000e620000008800 */
[C---:B------:R-:W-:Y:S01]  /*22a60*/  IMAD.SHL.U32 R0, R4.reuse, 0x8, RZ ;  /* 0x0000000804007824 */ /* 0x040fe200078e00ff */
[----:B------:R-:W-:Y:S01]  /*22a70*/  LOP3.LUT R5, R4, 0x7f, RZ, 0xc0, !PT ;  /* 0x0000007f04057812 */ /* 0x000fe200078ec0ff */
[----:B------:R-:W-:Y:S01]  /*22a80*/  UMOV UR4, 0x400 ;  /* 0x0000040000047882 */ /* 0x000fe20000000000 */
[----:B------:R-:W-:Y:S01]  /*22a90*/  BSSY B8, `(.L_x_2045) ;  /* 0x0000847000087945 */ /* 0x000fe20003800000 */
[----:B------:R-:W-:Y:S01]  /*22aa0*/  ULDC.64 UR36, c[0x0][0x198] ;  /* 0x0000660000247ab9 */ /* 0x000fe20000000a00 */
[----:B------:R-:W-:Y:S01]  /*22ab0*/  LOP3.LUT R3, R0, 0x1f8, RZ, 0xc0, !PT ;  /* 0x000001f800037812 */ /* 0x000fe200078ec0ff */
[----:B0-----:R-:W-:Y:S01]  /*22ac0*/  IMAD.SHL.U32 R2, R5, 0x8, RZ ;  /* 0x0000000805027824 */ /* 0x001fe200078e00ff */
[----:B------:R-:W-:Y:S01]  /*22ad0*/  SHF.R.U32.HI R5, RZ, 0x3, R5 ;  /* 0x00000003ff057819 */ /* 0x000fe20000011605 */
[----:B------:R-:W-:Y:S01]  /*22ae0*/  ULDC UR38, c[0x0][0xc] ;  /* 0x0000030000267ab9 */ /* 0x000fe20000000800 */
[----:B------:R-:W-:Y:S01]  /*22af0*/  LOP3.LUT R3, R3, 0x38, R4, 0x78, !PT ;  /* 0x0000003803037812 */ /* 0x000fe200078e7804 */
[----:B------:R-:W-:Y:S01]  /*22b00*/  IMAD.SHL.U32 R4, R4, 0x10, RZ ;  /* 0x0000001004047824 */ /* 0x000fe200078e00ff */
[----:B------:R-:W-:-:S02]  /*22b10*/  LOP3.LUT R0, R0, 0x38, RZ, 0xc0, !PT ;  /* 0x0000003800007812 */ /* 0x000fc400078ec0ff */
[----:B------:R-:W-:Y:S02]  /*22b20*/  LOP3.LUT R2, R3, 0x200, R2, 0xf8, !PT ;  /* 0x0000020003027812 */ /* 0x000fe400078ef802 */
[----:B------:R-:W-:Y:S01]  /*22b30*/  LOP3.LUT R4, R5, 0x70, R4, 0xf8, !PT ;  /* 0x0000007005047812 */ /* 0x000fe200078ef804 */
[----:B------:R-:W-:Y:S01]  /*22b40*/  IMAD.MOV.U32 R4, RZ, RZ, 0x1 ;  /* 0x00000001ff047424 */ /* 0x000fe200078e00ff */
[----:B-1----:R-:W-:-:S06]  /*22b50*/  ULEA UR4, UR5, UR4, 0x18 ;  /* 0x0000000405047291 */ /* 0x002fcc000f8ec03f */
[----:B------:R-:W-:-:S05]  /*22b60*/  IMAD.U32 R3, RZ, RZ, UR4 ;  /* 0x00000004ff037e24 */ /* 0x000fca000f8e00ff */
[----:B------:R0:W-:Y:S02]  /*22b70*/  STL [R1], R3 ;  /* 0x0000000301007387 */ /* 0x0001e40000100800 */
[----:B0-----:R-:W-:Y:S02]  /*22b80*/  IMAD R3, R2, 0x2, R3 ;  /* 0x0000000202037824 */ /* 0x001fe400078e0203 */
[----:B------:R-:W-:-:S03]  /*22b90*/  IMAD.MOV.U32 R2, RZ, RZ, 0x1 ;  /* 0x00000001ff027424 */ /* 0x000fc600078e00ff */
[----:B------:R0:W-:Y:S04]  /*22ba0*/  STL [R1+0x28], R3 ;  /* 0x0000280301007387 */ /* 0x0001e80000100800 */
[----:B------:R-:W-:Y:S04]  /*22bb0*/  STL [R1+0x48], RZ ;  /* 0x000048ff01007387 */ /* 0x000fe80000100800 */
[----:B------:R1:W-:Y:S01]  /*22bc0*/  STL [R1+0x1c], R2 ;  /* 0x00001c0201007387 */ /* 0x0003e20000100800 */
[----:B0-----:R-:W-:-:S03]  /*22bd0*/  LOP3.LUT R3, R0, 0x40, RZ, 0xfc, !PT ;  /* 0x0000004000037812 */ /* 0x001fc600078efcff */
[----:B------:R0:W-:Y:S04]  /*22be0*/  STL [R1+0x18], RZ ;  /* 0x000018ff01007387 */ /* 0x0001e80000100800 */
[----:B------:R0:W-:Y:S01]  /*22bf0*/  STL [R1+0x4], RZ ;  /* 0x000004ff01007387 */ /* 0x0001e20000100800 */
[----:B-1----:R-:W-:-:S03]  /*22c00*/  LOP3.LUT R2, R0, 0x80, RZ, 0xfc, !PT ;  /* 0x0000008000027812 */ /* 0x002fc600078efcff */
[----:B------:R0:W-:Y:S01]  /*22c10*/  STL [R1+0x10], R4 ;  /* 0x0000100401007387 */ /* 0x0001e20000100800 */
[----:B------:R-:W-:-:S07]  /*22c20*/  LOP3.LUT R0, R0, 0xc0, RZ, 0xfc, !PT ;  /* 0x000000c000007812 */ /* 0x000fce00078efcff */
.L_x_2218:
[----:B------:R-:W-:Y:S05]  /*22c30*/  YIELD ;  /* 0x0000000000007946 */ /* 0x000fea0003800000 */
[----:B------:R-:W-:Y:S01]  /*22c40*/  ULDC.64 UR4, c[0x0][0xa28] ;  /* 0x00028a0000047ab9 */ /* 0x000fe20000000a00 */
[----:B--2---:R-:W-:Y:S02]  /*22c50*/  CS2R R6, SRZ ;  /* 0x0000000000067805 */ /* 0x004fe4000001ff00 */
[----:B------:R-:W-:Y:S01]  /*22c60*/  ISETP.NE.U32.AND P0, PT, RZ, UR4, PT ;  /* 0x00000004ff007c0c */ /* 0x000fe2000bf05070 */
[----:B-1----:R-:W1:Y:S01]  /*22c70*/  LDC.64 R12, c[0x0][0xa00] ;  /* 0x00028000ff0c7b82 */ /* 0x002e620000000a00 */
[----:B------:R-:W-:Y:S01]  /*22c80*/  ULDC.64 UR10, c[0x0][0x208] ;  /* 0x00008200000a7ab9 */ /* 0x000fe20000000a00 */
[----:B------:R-:W-:Y:S01]  /*22c90*/  ULDC.64 UR6, c[0x0][0xa08] ;  /* 0x0002820000067ab9 */ /* 0x000fe20000000a00 */
[----:B------:R-:W-:Y:S01]  /*22ca0*/  ISETP.NE.AND.EX P0, PT, RZ, UR5, PT, P0 ;  /* 0x00000005ff007c0c */ /* 0x000fe2000bf05300 */
[----:B------:R-:W-:Y:S01]  /*22cb0*/  ULDC.64 UR4, c[0x0][0xa18] ;  /* 0x0002860000047ab9 */ /* 0x000fe20000000a00 */
[----:B------:R-:W-:-:S03]  /*22cc0*/  ULDC.64 UR8, c[0x0][0xa10] ;  /* 0x0002840000087ab9 */ /* 0x000fc60000000a00 */
[----:B0-----:R-:W0:Y:S08]  /*22cd0*/  LDC.64 R4, c[0x0][0xa08] ;  /* 0x00028200ff047b82 */ /* 0x001e300000000a00 */
        /* <DEDUP_REMOVED lines=8> */
[----:B------:R-:W-:Y:S01]  /*22d60*/  ISETP.NE.U32.AND P4, PT, RZ, UR8, PT ;  /* 0x00000008ff007c0c */ /* 0x000fe2000bf85070 */
[----:B------:R-:W-:Y:S01]  /*22d70*/  IMAD.MOV.U32 R8, RZ, RZ, RZ ;  /* 0x000000ffff087224 */ /* 0x000fe200078e00ff */
[----:B------:R-:W-:Y:S01]  /*22d80*/  ISETP.NE.U32.AND P1, PT, RZ, UR4, PT ;  /* 0x00000004ff007c0c */ /* 0x000fe2000bf25070 */
[----:B--2---:R-:W1:Y:S01]  /*22d90*/  LDC.64 R2, c[0x0][0xa10] ;  /* 0x00028400ff027b82 */ /* 0x004e620000000a00 */
[----:B---3--:R-:W-:-:S02]  /*22da0*/  IMAD.MOV.U32 R0, RZ, RZ, RZ ;  /* 0x000000ffff007224 */ /* 0x008fc400078e00ff */
[----:B------:R-:W-:Y:S01]  /*22db0*/  ISETP.NE.AND.EX P3, PT, RZ, UR5, PT, P1 ;  /* 0x00000005ff007c0c */ /* 0x000fe2000bf65310 */
[----:B0-----:R-:W-:-:S04]  /*22dc0*/  IMAD.WIDE R4, R19, 0x4, R4 ;  /* 0x0000000413047825 */ /* 0x001fc800078e0204 */
[----:B------:R-:W0:Y:S01]  /*22dd0*/  @P0 LDC.64 R10, c[0x0][0xa18] ;  /* 0x00028600ff0a0b82 */ /* 0x000e220000000a00 */
[----:B------:R-:W-:Y:S01]  /*22de0*/  ULDC UR4, c[0x0][0x288] ;  /* 0x0000a20000047ab9 */ /* 0x000fe20000000800 */
[----:B------:R-:W-:Y:S02]  /*22df0*/  ISETP.NE.AND.EX P1, PT, RZ, UR7, PT, P2 ;  /* 0x00000007ff007c0c */ /* 0x000fe4000bf25320 */
[----:B------:R-:W-:-:S04]  /*22e00*/  ISETP.NE.AND.EX P2, PT, RZ, UR9, PT, P4 ;  /* 0x00000009ff007c0c */ /* 0x000fc8000bf45340 */
[----:B------:R-:W2:Y:S07]  /*22e10*/  @P3 LDG.E R7, desc[UR10][R12.64] ;  /* 0x0000000a0c073981 */ /* 0x000eae000c1e1900 */
[----:B------:R-:W5:Y:S01]  /*22e20*/  @P1 LDG.E R8, desc[UR10][R4.64] ;  /* 0x0000000a04081981 */ /* 0x000f62000c1e1900 */
[----:B-1----:R-:W-:-:S05]  /*22e30*/  IMAD.WIDE R2, R19, 0x4, R2 ;  /* 0x0000000413027825 */ /* 0x002fca00078e0202 */
[----:B------:R-:W5:Y:S01]  /*22e40*/  @P2 LDG.E R0, desc[UR10][R2.64] ;  /* 0x0000000a02002981 */ /* 0x000f62000c1e1900 */
[----:B0-----:R-:W-:-:S03]  /*22e50*/  @P0 IMAD.WIDE R10, R19, 0x4, R10 ;  /* 0x00000004130a0825 */ /* 0x001fc600078e020a */
[----:B--2---:R0:W-:Y:S02]  /*22e60*/  STL [R1+0x40], R7 ;  /* 0x0000400701007387 */ /* 0x0041e40000100800 */
[----:B0-----:R-:W-:Y:S01]  /*22e70*/  IMAD.U32 R7, RZ, RZ, UR4 ;  /* 0x00000004ff077e24 */ /* 0x001fe2000f8e00ff */
[----:B------:R-:W-:-:S05]  /*22e80*/  ULDC.64 UR4, c[0x0][0x418] ;  /* 0x0001060000047ab9 */ /* 0x000fca0000000a00 */
[----:B------:R0:W2:Y:S01]  /*22e90*/  @P0 LDG.E R7, desc[UR10][R10.64] ;  /* 0x0000000a0a070981 */ /* 0x0000a2000c1e1900 */
[----:B------:R-:W-:-:S03]  /*22ea0*/  UISETP.NE.U32.AND UP0, UPT, UR4, URZ, UPT ;  /* 0x0000003f0400728c */ /* 0x000fc6000bf05070 */
[----:B------:R-:W-:Y:S01]  /*22eb0*/  ULDC UR4, c[0x0][0x424] ;  /* 0x0001090000047ab9 */ /* 0x000fe20000000800 */
[----:B------:R-:W-:-:S03]  /*22ec0*/  UISETP.NE.AND.EX UP0, UPT, UR5, URZ, UPT, UP0 ;  /* 0x0000003f0500728c */ /* 0x000fc6000bf05300 */
[----:B------:R-:W-:Y:S01]  /*22ed0*/  ULDC UR5, c[0x0][0x2f0] ;  /* 0x0000bc0000057ab9 */ /* 0x000fe20000000800 */
[----:B------:R-:W-:-:S04]  /*22ee0*/  USEL UR4, UR4, 0x1, UP0 ;  /* 0x0000000104047887 */ /* 0x000fc80008000000 */
[----:B------:R-:W-:-:S03]  /*22ef0*/  UIMAD UR4, UR4, UR5, URZ ;  /* 0x00000005040472a4 */ /* 0x000fc6000f8e023f */
[----:B------:R-:W-:Y:S02]  /*22f00*/  ULDC UR5, c[0x0][0x348] ;  /* 0x0000d20000057ab9 */ /* 0x000fe40000000800 */
[----:B0-----:R-:W-:Y:S01]  /*22f10*/  IMAD.U32 R10, RZ, RZ, UR5 ;  /* 0x00000005ff0a7e24 */ /* 0x001fe2000f8e00ff */
[----:B--2---:R0:W-:Y:S01]  /*22f20*/  STL [R1+0x3c], R7 ;  /* 0x00003c0701007387 */ /* 0x0041e20000100800 */
[----:B------:R-:W-:Y:S02]  /*22f30*/  IMAD.MOV.U32 R11, RZ, RZ, R7 ;  /* 0x000000ffff0b7224 */ /* 0x000fe400078e0007 */
[----:B0-----:R-:W-:Y:S01]  /*22f40*/  IMAD.U32 R7, RZ, RZ, UR4 ;  /* 0x00000004ff077e24 */ /* 0x001fe2000f8e00ff */
[----:B------:R-:W-:Y:S06]  /*22f50*/  @P0 BRA `(.L_x_2046) ;  /* 0x0000000000180947 */ /* 0x000fec0003800000 */
[----:B------:R-:W-:Y:S05]  /*22f60*/  @!P3 BRA `(.L_x_2046) ;  /* 0x000000000014b947 */ /* 0x000fea0003800000 */
[----:B------:R-:W-:Y:S02]  /*22f70*/  ULDC.64 UR4, c[0x0][0x208] ;  /* 0x0000820000047ab9 */ /* 0x000fe40000000a00 */
[----:B------:R-:W2:Y:S04]  /*22f80*/  LDG.E R9, desc[UR4][R12.64] ;  /* 0x000000040c097981 */ /* 0x000ea8000c1e1900 */
[----:B------:R-:W2:Y:S02]  /*22f90*/  LDG.E R12, desc[UR4][R12.64+0x4] ;  /* 0x000004040c0c7981 */ /* 0x000ea4000c1e1900 */
[----:B--2---:R-:W-:-:S05]  /*22fa0*/  IMAD.IADD R11, R12, 0x1, -R9 ;  /* 0x000000010c0b7824 */ /* 0x004fca00078e0a09 */
[----:B------:R0:W-:Y:S02]  /*22fb0*/  STL [R1+0x3c], R11 ;  /* 0x00003c0b01007387 */ /* 0x0001e40000100800 */
.L_x_2046:
[----:B-----5:R-:W-:Y:S01]  /*22fc0*/  IMAD.IADD R8, R8, 0x1, R6 ;  /* 0x0000000108087824 */ /* 0x020fe200078e0206 */
[----:B------:R-:W-:Y:S02]  /*22fd0*/  ULDC.64 UR4, c[0x0][0xa20] ;  /* 0x0002880000047ab9 */ /* 0x000fe40000000a00 */
[----:B------:R-:W-:Y:S02]  /*22fe0*/  ISETP.NE.U32.AND P0, PT, RZ, UR4, PT ;  /* 0x00000004ff007c0c */ /* 0x000fe4000bf05070 */
[----:B------:R1:W-:Y:S02]  /*22ff0*/  STL [R1+0x14], R8 ;  /* 0x0000140801007387 */ /* 0x0003e40000100800 */
[----:B------:R-:W-:-:S13]  /*23000*/  ISETP.NE.AND.EX P0, PT, RZ, UR5, PT, P0 ;  /* 0x00000005ff007c0c */ /* 0x000fda000bf05300 */
[----:B-1----:R-:W-:Y:S05]  /*23010*/  @!P0 BRA `(.L_x_2047) ;  /* 0x0000000000148947 */ /* 0x002fea0003800000 */
[----:B------:R-:W1:Y:S01]  /*23020*/  LDC.64 R4, c[0x0][0xa20] ;  /* 0x00028800ff047b82 */ /* 0x000e620000000a00 */
[----:B------:R-:W-:Y:S01]  /*23030*/  ULDC.64 UR4, c[0x0][0x208] ;  /* 0x0000820000047ab9 */ /* 0x000fe20000000a00 */
[----:B-1----:R-:W-:-:S05]  /*23040*/  IMAD.WIDE R4, R19, 0x4, R4 ;  /* 0x0000000413047825 */ /* 0x002fca00078e0204 */
[----:B------:R1:W5:Y:S01]  /*23050*/  LDG.E R7, desc[UR4][R4.64] ;  /* 0x0000000404077981 */ /* 0x000362000c1e1900 */
[----:B------:R-:W-:Y:S05]  /*23060*/  BRA `(.L_x_2048) ;  /* 0x0000000000147947 */ /* 0x000fea0003800000 */
.L_x_2047:
[----:B------:R-:W-:Y:S05]  /*23070*/  @!P1 BRA `(.L_x_2048) ;  /* 0x0000000000109947 */ /* 0x000fea0003800000 */
[----:B------:R-:W-:Y:S02]  /*23080*/  ULDC.64 UR4, c[0x0][0x208] ;  /* 0x0000820000047ab9 */ /* 0x000fe40000000a00 */
[----:B------:R-:W2:Y:S04]  /*23090*/  LDG.E R7, desc[UR4][R4.64] ;  /* 0x0000000404077981 */ /* 0x000ea8000c1e1900 */
[----:B------:R-:W2:Y:S02]  /*230a0*/  LDG.E R4, desc[UR4][R4.64+0x4] ;  /* 0x0000040404047981 */ /* 0x000ea4000c1e1900 */
[----:B--2---:R-:W-:-:S07]  /*230b0*/  IMAD.IADD R7, R4, 0x1, -R7 ;  /* 0x0000000104077824 */ /* 0x004fce00078e0a07 */
.L_x_2048:
[----:B------:R-:W-:Y:S02]  /*230c0*/  ULDC.64 UR4, c[0x0][0x208] ;  /* 0x0000820000047ab9 */ /* 0x000fe40000000a00 */
[----:B-1----:R-:W2:Y:S04]  /*230d0*/  @P2 LDG.E R4, desc[UR4][R2.64] ;  /* 0x0000000402042981 */ /* 0x002ea8000c1e1900 */
[----:B------:R1:W2:Y:S01]  /*230e0*/  @P2 LDG.E R2, desc[UR4][R2.64+0x4] ;  /* 0x0000040402022981 */ /* 0x0002a2000c1e1900 */
[----:B------:R-:W-:Y:S02]  /*230f0*/  IMAD.SHL.U32 R12, R17, 0x80, RZ ;  /* 0x00000080110c7824 */ /* 0x000fe400078e00ff */
[----:B-----5:R-:W-:Y:S02]  /*23100*/  IMAD.IADD R9, R7, 0x1, -R6 ;  /* 0x0000000107097824 */ /* 0x020fe400078e0a06 */
[----:B------:R-:W-:Y:S01]  /*23110*/  VIADD R7, R12, 0x7f ;  /* 0x0000007f0c077836 */ /* 0x000fe20000000000 */
[----:B------:R3:W-:Y:S01]  /*23120*/  STL [R1+0x30], R12 ;  /* 0x0000300c01007387 */ /* 0x0007e20000100800 */
[----:B-1----:R-:W1:Y:S02]  /*23130*/  LDC R3, c[0x0][0x448] ;  /* 0x00011200ff037b82 */ /* 0x002e640000000800 */
[----:B-1----:R-:W-:-:S13]  /*23140*/  ISETP.NE.AND P1, PT, R3, 0x1, PT ;  /* 0x000000010300780c */ /* 0x002fda0003f25270 */
[----:B------:R-:W1:Y:S08]  /*23150*/  @P1 LDC R3, c[0x0][0x44c] ;  /* 0x00011300ff031b82 */ /* 0x000e700000000800 */
[----:B------:R-:W4:Y:S01]  /*23160*/  @P1 LDC R5, c[0x0][0x450] ;  /* 0x00011400ff051b82 */ /* 0x000f220000000800 */
[----:B--2---:R-:W-:Y:S02]  /*23170*/  @P2 IMAD.IADD R10, R2, 0x1, -R4 ;  /* 0x00000001020a2824 */ /* 0x004fe400078e0a04 */
[----:B-1----:R-:W-:-:S04]  /*23180*/  @P1 IMAD.HI.U32 R2, R7, R3, RZ ;  /* 0x0000000307021227 */ /* 0x002fc800078e00ff */
[----:B------:R-:W-:Y:S01]  /*23190*/  IMAD.IADD R6, R9, 0x1, R10 ;  /* 0x0000000109067824 */ /* 0x000fe200078e020a */
[----:B----4-:R-:W-:-:S03]  /*231a0*/  @P1 SHF.R.U32.HI R7, RZ, R5, R2 ;  /* 0x00000005ff071219 */ /* 0x010fc60000011602 */
[C---:B------:R-:W-:Y:S01]  /*231b0*/  VIADD R2, R6.reuse, 0x3f ;  /* 0x0000003f06027836 */ /* 0x040fe20000000000 */
[----:B------:R-:W-:-:S04]  /*231c0*/  IADD3 R20, R6, 0x1, -R11 ;  /* 0x0000000106147810 */ /* 0x000fc80007ffe80b */
[----:B------:R-:W-:Y:S01]  /*231d0*/  SHF.R.S32.HI R3, RZ, 0x1f, R2 ;  /* 0x0000001fff037819 */ /* 0x000fe20000011402 */
[----:B------:R-:W-:-:S03]  /*231e0*/  IMAD.IADD R7, R20, 0x1, R7 ;  /* 0x0000000114077824 */ /* 0x000fc600078e0207 */
[----:B------:R-:W-:Y:S02]  /*231f0*/  LEA.HI R21, R3, R2, RZ, 0x6 ;  /* 0x0000000203157211 */ /* 0x000fe400078f30ff */
[----:B------:R-:W1:Y:S02]  /*23200*/  LDC.64 R2, c[0x0][0x9e0] ;  /* 0x00027800ff027b82 */ /* 0x000e640000000a00 */
[----:B------:R-:W-:Y:S02]  /*23210*/  SHF.R.S32.HI R21, RZ, 0x6, R21 ;  /* 0x00000006ff157819 */ /* 0x000fe40000011415 */
[----:B-1----:R-:W-:Y:S01]  /*23220*/  ISETP.GE.AND P3, PT, R3, 0x1, PT ;  /* 0x000000010300780c */ /* 0x002fe20003f66270 */
[----:B------:R-:W-:-:S12]  /*23230*/  IMAD.IADD R8, R7, 0x1, R2 ;  /* 0x0000000107087824 */ /* 0x000fd800078e0202 */
[----:B---3--:R-:W-:Y:S05]  /*23240*/  @!P3 BRA `(.L_x_2049) ;  /* 0x000000000048b947 */ /* 0x008fea0003800000 */
[C---:B------:R-:W-:Y:S01]  /*23250*/  ISETP.GT.AND P0, PT, R7.reuse, RZ, PT ;  /* 0x000000ff0700720c */ /* 0x040fe20003f04270 */
[----:B------:R-:W-:Y:S01]  /*23260*/  BSSY B0, `(.L_x_2050) ;  /* 0x000000e000007945 */ /* 0x000fe20003800000 */
[----:B------:R-:W-:-:S11]  /*23270*/  VIADD R2, R7, 0xffffffff ;  /* 0xffffffff07027836 */ /* 0x000fd60000000000 */
[----:B------:R-:W-:Y:S05]  /*23280*/  @P0 BRA `(.L_x_2051) ;  /* 0x00000000001c0947 */ /* 0x000fea0003800000 */
[----:B------:R-:W-:Y:S01]  /*23290*/  ISETP.NE.AND P0, PT, R3, 0x1, PT ;  /* 0x000000010300780c */ /* 0x000fe20003f05270 */
[----:B------:R-:W-:-:S12]  /*232a0*/  IMAD.MOV R2, RZ, RZ, -R7 ;  /* 0x000000ffff027224 */ /* 0x000fd800078e0a07 */
[----:B------:R-:W1:Y:S02]  /*232b0*/  @P0 LDC.64 R4, c[0x0][0x9e8] ;  /* 0x00027a00ff040b82 */ /* 0x000e640000000a00 */
[----:B-1----:R-:W-:-:S05]  /*232c0*/  @P0 IMAD.HI.U32 R4, R2, R4, RZ ;  /* 0x0000000402040227 */ /* 0x002fca00078e00ff */
[----:B------:R-:W-:-:S04]  /*232d0*/  @P0 SHF.R.U32.HI R2, RZ, R5, R4 ;  /* 0x00000005ff020219 */ /* 0x000fc80000011604 */
[----:B------:R-:W-:Y:S01]  /*232e0*/  LOP3.LUT R2, RZ, R2, RZ, 0x33, !PT ;  /* 0x00000002ff027212 */ /* 0x000fe200078e33ff */
[----:B------:R-:W-:Y:S06]  /*232f0*/  BRA `(.L_x_2052) ;  /* 0x0000000000107947 */ /* 0x000fec0003800000 */
.L_x_2051:
[----:B------:R-:W-:-:S13]  /*23300*/  ISETP.NE.AND P0, PT, R3, 0x1, PT ;  /* 0x000000010300780c */ /* 0x000fda0003f05270 */
[----:B------:R-:W1:Y:S02]  /*23310*/  @P0 LDC.64 R4, c[0x0][0x9e8] ;  /* 0x00027a00ff040b82 */ /* 0x000e640000000a00 */
[----:B-1----:R-:W-:-:S05]  /*23320*/  @P0 IMAD.HI.U32 R4, R2, R4, RZ ;  /* 0x0000000402040227 */ /* 0x002fca00078e00ff */
[----:B------:R-:W-:-:S07]  /*23330*/  @P0 SHF.R.U32.HI R2, RZ, R5, R4 ;  /* 0x00000005ff020219 */ /* 0x000fce0000011604 */
.L_x_2052:
[----:B------:R-:W-:Y:S05]  /*23340*/  BSYNC B0 ;  /* 0x0000000000007941 */ /* 0x000fea0003800000 */
.L_x_2050:
[----:B------:R-:W-:-:S05]  /*23350*/  IMAD R2, R2, R3, R3 ;  /* 0x0000000302027224 */ /* 0x000fca00078e0203 */
[----:B------:R-:W-:-:S07]  /*23360*/  VIMNMX R8, R8, R2, PT ;  /* 0x0000000208087248 */ /* 0x000fce0003fe0100 */
.L_x_2049:
[----:B------:R-:W1:Y:S01]  /*23370*/  @P1 LDC R4, c[0x0][0x44c] ;  /* 0x00011300ff041b82 */ /* 0x000e620000000800 */
[----:B------:R-:W-:Y:S01]  /*23380*/  IMAD.MOV.U32 R2, RZ, RZ, R12 ;  /* 0x000000ffff027224 */ /* 0x000fe200078e000c */
[----:B------:R-:W-:Y:S01]  /*23390*/  ULDC UR4, c[0x0][0x9dc] ;  /* 0x0002770000047ab9 */ /* 0x000fe20000000800 */
[----:B------:R-:W-:-:S05]  /*233a0*/  IMAD.IADD R17, R6, 0x1, -R11 ;  /* 0x0000000106117824 */ /* 0x000fca00078e0a0b */
[----:B------:R-:W2:Y:S01]  /*233b0*/  @P1 LDC R5, c[0x0][0x450] ;  /* 0x00011400ff051b82 */ /* 0x000ea20000000800 */
[----:B-1----:R-:W-:-:S05]  /*233c0*/  @P1 IMAD.HI.U32 R4, R12, R4, RZ ;  /* 0x000000040c041227 */ /* 0x002fca00078e00ff */
[----:B--2---:R-:W-:-:S05]  /*233d0*/  @P1 SHF.R.U32.HI R2, RZ, R5, R4 ;  /* 0x00000005ff021219 */ /* 0x004fca0000011604 */
        /* <DEDUP_REMOVED lines=8> */
[----:B------:R-:W1:Y:S02]  /*23460*/  @P0 LDC.64 R4, c[0x0][0x9e8] ;  /* 0x00027a00ff040b82 */ /* 0x000e640000000a00 */
[----:B-1----:R-:W-:-:S05]  /*23470*/  @P0 IMAD.HI.U32 R4, R6, R4, RZ ;  /* 0x0000000406040227 */ /* 0x002fca00078e00ff */
[----:B------:R-:W-:-:S04]  /*23480*/  @P0 SHF.R.U32.HI R6, RZ, R5, R4 ;  /* 0x00000005ff060219 */ /* 0x000fc80000011604 */
[----:B------:R-:W-:Y:S01]  /*23490*/  LOP3.LUT R6, RZ, R6, RZ, 0x33, !PT ;  /* 0x00000006ff067212 */ /* 0x000fe200078e33ff */
[----:B------:R-:W-:Y:S06]  /*234a0*/  BRA `(.L_x_2056) ;  /* 0x0000000000107947 */ /* 0x000fec0003800000 */
.L_x_2055:
[----:B------:R-:W-:-:S13]  /*234b0*/  ISETP.NE.AND P0, PT, R3, 0x1, PT ;  /* 0x000000010300780c */ /* 0x000fda0003f05270 */
[----:B------:R-:W1:Y:S02]  /*234c0*/  @P0 LDC.64 R4, c[0x0][0x9e8] ;  /* 0x00027a00ff040b82 */ /* 0x000e640000000a00 */
[----:B-1----:R-:W-:-:S05]  /*234d0*/  @P0 IMAD.HI.U32 R4, R6, R4, RZ ;  /* 0x0000000406040227 */ /* 0x002fca00078e00ff */
[----:B------:R-:W-:-:S07]  /*234e0*/  @P0 SHF.R.U32.HI R6, RZ, R5, R4 ;  /* 0x00000005ff060219 */ /* 0x000fce0000011604 */
.L_x_2056:
[----:B------:R-:W-:Y:S05]  /*234f0*/  BSYNC B0 ;  /* 0x0000000000007941 */ /* 0x000fea0003800000 */
.L_x_2054:
[----:B------:R-:W-:-:S05]  /*23500*/  IMAD R3, R6, R3, RZ ;  /* 0x0000000306037224 */ /* 0x000fca00078e02ff */
[----:B------:R-:W-:-:S07]  /*23510*/  VIMNMX R2, R2, R3, !PT ;  /* 0x0000000302027248 */ /* 0x000fce0007fe0100 */
.L_x_2053:
[----:B------:R-:W-:Y:S01]  /*23520*/  VIADD R8, R8, 0x3f ;  /* 0x0000003f08087836 */ /* 0x000fe20000000000 */
[----:B------:R-:W-:Y:S04]  /*23530*/  BSSY B0, `(.L_x_2057) ;  /* 0x00001ac000007945 */ /* 0x000fe80003800000 */
[----:B------:R-:W-:-:S04]  /*23540*/  SHF.R.S32.HI R3, RZ, 0x1f, R8 ;  /* 0x0000001fff037819 */ /* 0x000fc80000011408 */
[----:B------:R-:W-:Y:S02]  /*23550*/  LEA.HI R4, R3, R8, RZ, 0x6 ;  /* 0x0000000803047211 */ /* 0x000fe400078f30ff */
[----:B------:R-:W-:Y:S02]  /*23560*/  SHF.R.S32.HI R3, RZ, 0x1f, R2 ;  /* 0x0000001fff037819 */ /* 0x000fe40000011402 */
[----:B------:R-:W-:Y:S02]  /*23570*/  SHF.R.S32.HI R4, RZ, 0x6, R4 ;  /* 0x00000006ff047819 */ /* 0x000fe40000011404 */
[----:B------:R-:W-:-:S04]  /*23580*/  LEA.HI R2, R3, R2, RZ, 0x6 ;  /* 0x0000000203027211 */ /* 0x000fc800078f30ff */
[----:B------:R-:W-:-:S04]  /*23590*/  SHF.R.S32.HI R2, RZ, 0x6, R2 ;  /* 0x00000006ff027819 */ /* 0x000fc80000011402 */
[----:B------:R-:W-:Y:S02]  /*235a0*/  VIMNMX R3, RZ, R2, !PT ;  /* 0x00000002ff037248 */ /* 0x000fe40007fe0100 */
[----:B------:R-:W-:-:S03]  /*235b0*/  VIMNMX R2, R21, R4, PT ;  /* 0x0000000415027248 */ /* 0x000fc60003fe0100 */
[--C-:B------:R-:W-:Y:S02]  /*235c0*/  IMAD R3, R3, 0x40, -R9.reuse ;  /* 0x0000004003037824 */ /* 0x100fe400078e0a09 */
[----:B------:R-:W-:-:S03]  /*235d0*/  IMAD R2, R2, 0x40, -R9 ;  /* 0x0000004002027824 */ /* 0x000fc600078e0a09 */
[----:B------:R-:W-:Y:S02]  /*235e0*/  VIMNMX R3, RZ, R3, !PT ;  /* 0x00000003ff037248 */ /* 0x000fe40007fe0100 */
[----:B------:R-:W-:-:S04]  /*235f0*/  VIMNMX R2, R2, R10, PT ;  /* 0x0000000a02027248 */ /* 0x000fc80003fe0100 */
[----:B------:R-:W-:Y:S02]  /*23600*/  ISETP.GT.AND P0, PT, R2, R3, PT ;  /* 0x000000030200720c */ /* 0x000fe40003f04270 */
[----:B------:R-:W-:-:S11]  /*23610*/  SHF.R.U32.HI R3, RZ, 0x6, R3 ;  /* 0x00000006ff037819 */ /* 0x000fd60000011603 */
[----:B------:R-:W-:-:S05]  /*23620*/  @P0 VIADD R2, R2, 0x3f ;  /* 0x0000003f02020836 */ /* 0x000fca0000000000 */
[----:B------:R-:W-:-:S04]  /*23630*/  @P0 SHF.R.S32.HI R4, RZ, 0x1f, R2 ;  /* 0x0000001fff040819 */ /* 0x000fc80000011402 */
[----:B------:R-:W-:Y:S01]  /*23640*/  @P0 LEA.HI R2, R4, R2, RZ, 0x6 ;  /* 0x0000000204020211 */ /* 0x000fe200078f30ff */
[----:B------:R-:W-:-:S03]  /*23650*/  IMAD.MOV.U32 R4, RZ, RZ, R3 ;  /* 0x000000ffff047224 */ /* 0x000fc600078e0003 */
[----:B------:R-:W-:Y:S02]  /*23660*/  @P0 SHF.R.S32.HI R4, RZ, 0x6, R2 ;  /* 0x00000006ff040819 */ /* 0x000fe40000011402 */
[----:B------:R-:W-:Y:S02]  /*23670*/  PLOP3.LUT P0, PT, PT, PT, PT, 0x80, 0x0 ;  /* 0x000000000000781c */ /* 0x000fe40003f0f070 */
[----:B------:R-:W-:-:S13]  /*23680*/  ISETP.GT.AND P1, PT, R4, R3, PT ;  /* 0x000000030400720c */ /* 0x000fda0003f24270 */
[----:B------:R-:W-:Y:S05]  /*23690*/  @!P1 BRA `(.L_x_2058) ;  /* 0x0000001800549947 */ /* 0x000fea0003800000 */
[----:B------:R-:W-:Y:S01]  /*236a0*/  UMOV UR4, 0xffffffff ;  /* 0xffffffff00047882 */ /* 0x000fe20000000000 */
[----:B------:R-:W-:Y:S02]  /*236b0*/  SEL R2, R19, RZ, !P2 ;  /* 0x000000ff13027207 */ /* 0x000fe40005000000 */
[----:B------:R-:W-:Y:S05]  /*236c0*/  BRA.DIV UR4, `(.L_x_2059) ;  /* 0x0000008e04a87947 */ /* 0x000fea000b800000 */
[----:B------:R-:W1:Y:S02]  /*236d0*/  S2R R5, SR_TID.X ;  /* 0x0000000000057919 */ /* 0x000e640000002100 */
[----:B-1----:R-:W-:-:S04]  /*236e0*/  SHF.R.U32.HI R5, RZ, 0x5, R5 ;  /* 0x00000005ff057819 */ /* 0x002fc80000011605 */
[----:B------:R-:W-:-:S05]  /*236f0*/  LOP3.LUT R5, R5, 0x3, RZ, 0xc0, !PT ;  /* 0x0000000305057812 */ /* 0x000fca00078ec0ff */
[----:B------:R1:W2:Y:S02]  /*23700*/  SHFL.IDX PT, R14, R5, RZ, 0x1f ;  /* 0x00001fff050e7589 */ /* 0x0002a400000e0000 */
.L_x_2285:
[----:B--2---:R-:W-:Y:S02]  /*23710*/  ISETP.NE.AND P0, PT, R14, RZ, PT ;  /* 0x000000ff0e00720c */ /* 0x004fe40003f05270 */
[----:B------:R-:W-:-:S11]  /*23720*/  PLOP3.LUT P6, PT, PT, PT, PT, 0x8, 0x0 ;  /* 0x000000000000781c */ /* 0x000fd60003fce170 */
[----:B------:R-:W-:Y:S05]  /*23730*/  @P0 BRA `(.L_x_2060) ;  /* 0x00000000000c0947 */ /* 0x000fea0003800000 */
[----:B------:R-:W-:-:S03]  /*23740*/  UMOV UR4, 0xffffffff ;  /* 0xffffffff00047882 */ /* 0x000fc60000000000 */
[----:B------:R-:W-:Y:S05]  /*23750*/  BRA.DIV UR4, `(.L_x_2061) ;  /* 0x0000008e04b87947 */ /* 0x000fea000b800000 */
[----:B------:R-:W-:-:S13]  /*23760*/  ELECT P6, URZ, PT ;  /* 0x00000000003f782f */ /* 0x000fda00038c0000 */
.L_x_2060:
[----:B-1----:R-:W2:Y:S04]  /*23770*/  LDL R5, [R1+0x48] ;  /* 0x0000480001057983 */ /* 0x002ea80000100800 */
[----:B------:R-:W3:Y:S01]  /*23780*/  LDL R7, [R1] ;  /* 0x0000000001077983 */ /* 0x000ee20000100800 */
[----:B------:R-:W-:Y:S01]  /*23790*/  BSSY B1, `(.L_x_2062) ;  /* 0x0000008000017945 */ /* 0x000fe20003800000 */
[----:B--2---:R-:W-:-:S05]  /*237a0*/  VIADD R5, R5, 0x1 ;  /* 0x0000000105057836 */ /* 0x004fca0000000000 */
[----:B------:R-:W-:-:S04]  /*237b0*/  LEA.HI R6, R5, R5, RZ, 0x1 ;  /* 0x0000000505067211 */ /* 0x000fc800078f08ff */
[----:B------:R-:W-:-:S05]  /*237c0*/  LOP3.LUT R6, R6, 0xfffffffe, RZ, 0xc0, !PT ;  /* 0xfffffffe06067812 */ /* 0x000fca00078ec0ff */
[----:B------:R-:W-:-:S05]  /*237d0*/  IMAD.IADD R5, R5, 0x1, -R6 ;  /* 0x0000000105057824 */ /* 0x000fca00078e0a06 */
[----:B------:R-:W-:-:S04]  /*237e0*/  SHF.L.U32 R5, R5, 0x1f, RZ ;  /* 0x0000001f05057819 */ /* 0x000fc800000006ff */
[----:B---3--:R-:W1:Y:S02]  /*237f0*/  SYNCS.PHASECHK.TRANS64.TRYWAIT P0, [R7+URZ+0x30820], R5 ;  /* 0x03082005070075a7 */ /* 0x008e64000800017f */
[----:B-1----:R-:W-:Y:S05]  /*23800*/  @!P0 BRA `(.L_x_2063) ;  /* 0x0000008c00ac8947 */ /* 0x002fea0003800000 */
.L_x_2288:
[----:B------:R-:W-:Y:S05]  /*23810*/  BSYNC B1 ;  /* 0x0000000000017941 */ /* 0x000fea0003800000 */
.L_x_2062:
[----:B------:R-:W-:Y:S04]  /*23820*/  BSSY B1, `(.L_x_2064) ;  /* 0x00000b3000017945 */ /* 0x000fe80003800000 */
[----:B------:R-:W-:Y:S05]  /*23830*/  @!P6 BRA `(.L_x_2065) ;  /* 0x0000000800c4e947 */ /* 0x000fea0003800000 */
[----:B------:R-:W2:Y:S04]  /*23840*/  LDL R9, [R1] ;  /* 0x0000000001097983 */ /* 0x000ea80000100800 */
[----:B------:R-:W2:Y:S04]  /*23850*/  LDL R8, [R1+0x18] ;  /* 0x0000180001087983 */ /* 0x000ea80000100800 */
[----:B------:R-:W3:Y:S01]  /*23860*/  LDL R7, [R1+0x1c] ;  /* 0x00001c0001077983 */ /* 0x000ee20000100800 */
[----:B------:R-:W-:Y:S01]  /*23870*/  BSSY B2, `(.L_x_2066) ;  /* 0x0000008000027945 */ /* 0x000fe20003800000 */
[----:B-1----:R-:W1:Y:S02]  /*23880*/  S2R R6, SR_TID.X ;  /* 0x0000000000067919 */ /* 0x002e640000002100 */
[----:B-1----:R-:W-:-:S04]  /*23890*/  LOP3.LUT R6, R6, 0x7f, RZ, 0xc0, !PT ;  /* 0x0000007f06067812 */ /* 0x002fc800078ec0ff */
[----:B------:R-:W-:Y:S01]  /*238a0*/  ISETP.NE.AND P1, PT, R6, RZ, PT ;  /* 0x000000ff0600720c */ /* 0x000fe20003f25270 */
[----:B--2---:R-:W-:Y:S01]  /*238b0*/  IMAD R8, R8, 0x8, R9 ;  /* 0x0000000808087824 */ /* 0x004fe200078e0209 */
[----:B---3--:R-:W-:-:S04]  /*238c0*/  SHF.L.U32 R10, R7, 0x1f, RZ ;  /* 0x0000001f070a7819 */ /* 0x008fc800000006ff */
[----:B------:R-:W1:Y:S02]  /*238d0*/  SYNCS.PHASECHK.TRANS64.TRYWAIT P0, [R8+URZ+0x308a0], R10 ;  /* 0x0308a00a080075a7 */ /* 0x000e64000800017f */
[----:B-1----:R-:W-:Y:S05]  /*238e0*/  @!P0 BRA `(.L_x_2067) ;  /* 0x0000008c008c8947 */ /* 0x002fea0003800000 */
.L_x_2289:
[----:B------:R-:W-:Y:S05]  /*238f0*/  BSYNC B2 ;  /* 0x0000000000027941 */ /* 0x000fea0003800000 */
.L_x_2066:
        /* <DEDUP_REMOVED lines=9> */
.L_x_2069:
[----:B------:R-:W-:Y:S05]  /*23990*/  BSYNC B2 ;  /* 0x0000000000027941 */ /* 0x000fea0003800000 */
.L_x_2068:
[----:B------:R-:W2:Y:S04]  /*239a0*/  LDL R6, [R1] ;  /* 0x0000000001067983 */ /* 0x000ea80000100800 */
        /* <DEDUP_REMOVED lines=11> */
[----:B0-----:R-:W-:Y:S02]  /*23a60*/  IMAD.SHL.U32 R11, R5, 0x4000, RZ ;  /* 0x00004000050b7824 */ /* 0x001fe400078e00ff */
[----:B------:R-:W-:Y:S02]  /*23a70*/  VIADD R5, R8, 0x30890 ;  /* 0x0003089008057836 */ /* 0x000fe40000000000 */
[----:B------:R-:W-:-:S07]  /*23a80*/  VIADD R9, R6, 0x20400 ;  /* 0x0002040006097836 */ /* 0x000fce0000000000 */
.L_x_2070:
        /* <DEDUP_REMOVED lines=13> */
[----:B------:R-:W-:Y:S02]  /*23b60*/  UMOV UR7, 0x12f00000 ;  /* 0x12f0000000077882 */ /* 0x000fe40000000000 */
[----:B------:R-:W-:Y:S01]  /*23b70*/  R2UR UR10, R9 ;  /* 0x00000000090a72ca */ /* 0x000fe200000e0000 */
[----:B------:R-:W-:-:S14]  /*23b80*/  VIADD R9, R6, 0x22400 ;  /* 0x0002240006097836 */ /* 0x000fdc0000000000 */
.L_x_2071:
        /* <DEDUP_REMOVED lines=16> */
.L_x_2072:
        /* <DEDUP_REMOVED lines=16> */
.L_x_2073:
        /* <DEDUP_REMOVED lines=10> */
[----:B------:R-:W0:Y:S01]  /*23e30*/  SYNCS.PHASECHK.TRANS64.TRYWAIT P0, [R8+URZ+0x308c0], R10 ;  /* 0x0308c00a080075a7 */ /* 0x000e22000800017f */
[----:B------:R-:W-:Y:S04]  /*23e40*/  BSSY B2, `(.L_x_2074) ;  /* 0x0000002000027945 */ /* 0x000fe80003800000 */
[----:B0-----:R-:W-:Y:S05]  /*23e50*/  @!P0 BRA `(.L_x_2075) ;  /* 0x0000008800448947 */ /* 0x001fea0003800000 */
.L_x_2290:
[----:B------:R-:W-:Y:S05]  /*23e60*/  BSYNC B2 ;  /* 0x0000000000027941 */ /* 0x000fea0003800000 */
.L_x_2074:
        /* <DEDUP_REMOVED lines=11> */
.L_x_2077:
[----:B------:R-:W-:Y:S05]  /*23f20*/  BSYNC B2 ;  /* 0x0000000000027941 */ /* 0x000fea0003800000 */
.L_x_2076:
[----:B------:R-:W2:Y:S01]  /*23f30*/  LDL R5, [R1] ;  /* 0x0000000001057983 */ /* 0x000ea20000100800 */
[----:B------:R-:W-:Y:S01]  /*23f40*/  R2UR UR10, R14 ;  /* 0x000000000e0a72ca */ /* 0x000fe200000e0000 */
[----:B------:R-:W-:Y:S01]  /*23f50*/  UIADD3 UR4, UP0, UR36, 0x670, URZ ;  /* 0x0000067024047890 */ /* 0x000fe2000ff1e03f */
[----:B------:R-:W-:Y:S01]  /*23f60*/  R2UR UR6, R12 ;  /* 0x000000000c0672ca */ /* 0x000fe200000e0000 */
[----:B01----:R-:W-:Y:S01]  /*23f70*/  VIADD R8, R8, 0x308b0 ;  /* 0x000308b008087836 */ /* 0x003fe20000000000 */
[----:B------:R-:W-:Y:S01]  /*23f80*/  R2UR UR7, R13 ;  /* 0x000000000d0772ca */ /* 0x000fe200000e0000 */
[----:B------:R-:W-:Y:S01]  /*23f90*/  UIADD3.X UR5, URZ, UR37, URZ, UP0, !UPT ;  /* 0x000000253f057290 */ /* 0x000fe200087fe43f */
[----:B------:R-:W-:Y:S01]  /*23fa0*/  PLOP3.LUT P0, PT, PT, PT, PT, 0x80, 0x0 ;  /* 0x000000000000781c */ /* 0x000fe20003f0f070 */
[----:B--2---:R-:W-:-:S04]  /*23fb0*/  IMAD R5, R11, 0x2, R5 ;  /* 0x000000020b057824 */ /* 0x004fc800078e0205 */
[----:B------:R-:W-:-:S08]  /*23fc0*/  VIADD R6, R5, 0x400 ;  /* 0x0000040005067836 */ /* 0x000fd00000000000 */
.L_x_2078:
        /* <DEDUP_REMOVED lines=11> */
[----:B------:R-:W-:Y:S01]  /*24080*/  R2UR UR6, R12 ;  /* 0x000000000c0672ca */ /* 0x000fe200000e0000 */
[----:B------:R-:W-:Y:S01]  /*24090*/  VIADD R6, R5, 0x2400 ;  /* 0x0000240005067836 */ /* 0x000fe20000000000 */
[----:B------:R-:W-:Y:S02]  /*240a0*/  R2UR UR7, R13 ;  /* 0x000000000d0772ca */ /* 0x000fe400000e0000 */
[----:B------:R-:W-:Y:S02]  /*240b0*/  R2UR UR10, R10 ;  /* 0x000000000a0a72ca */ /* 0x000fe400000e0000 */
[----:B------:R-:W-:-:S13]  /*240c0*/  PLOP3.LUT P0, PT, PT, PT, PT, 0x80, 0x0 ;  /* 0x000000000000781c */ /* 0x000fda0003f0f070 */
.L_x_2079:
        /* <DEDUP_REMOVED lines=15> */
.L_x_2080:
        /* <DEDUP_REMOVED lines=15> */
.L_x_2081:
        /* <DEDUP_REMOVED lines=10> */
.L_x_2065:
[----:B------:R-:W-:Y:S05]  /*24350*/  BSYNC B1 ;  /* 0x0000000000017941 */ /* 0x000fea0003800000 */
.L_x_2064:
[----:B------:R-:W2:Y:S04]  /*24360*/  LDL.LU R9, [R1+0x18] ;  /* 0x0000180001097983 */ /* 0x000ea80000300800 */
[----:B-1----:R-:W3:Y:S01]  /*24370*/  LDL.LU R6, [R1+0x1c] ;  /* 0x00001c0001067983 */ /* 0x002ee20000300800 */
[----:B------:R-:W-:Y:S01]  /*24380*/  PLOP3.LUT P0, PT, PT, PT, PT, 0x8, 0x0 ;  /* 0x000000000000781c */ /* 0x000fe20003f0e170 */
[----:B--2---:R-:W-:Y:S02]  /*24390*/  VIADD R5, R9, 0x1 ;  /* 0x0000000109057836 */ /* 0x004fe40000000000 */
[----:B------:R-:W-:-:S03]  /*243a0*/  VIADD R9, R4, 0xfffffffe ;  /* 0xfffffffe04097836 */ /* 0x000fc60000000000 */
[----:B------:R-:W-:Y:S02]  /*243b0*/  ISETP.NE.AND P1, PT, R5, 0x2, PT ;  /* 0x000000020500780c */ /* 0x000fe40003f25270 */
[----:B------:R-:W-:Y:S02]  /*243c0*/  ISETP.GE.AND P2, PT, R9, R3, PT ;  /* 0x000000030900720c */ /* 0x000fe40003f46270 */
[----:B------:R-:W-:-:S04]  /*243d0*/  SEL R4, RZ, 0x1, P1 ;  /* 0x00000001ff047807 */ /* 0x000fc80000800000 */
[----:B---3--:R-:W-:Y:S02]  /*243e0*/  LOP3.LUT R6, R6, R4, RZ, 0x3c, !PT ;  /* 0x0000000406067212 */ /* 0x008fe400078e3cff */
[----:B------:R-:W-:-:S05]  /*243f0*/  SEL R4, R5, RZ, P1 ;  /* 0x000000ff05047207 */ /* 0x000fca0000800000 */
[----:B------:R1:W-:Y:S04]  /*24400*/  STL [R1+0x18], R4 ;  /* 0x0000180401007387 */ /* 0x0003e80000100800 */
[----:B------:R1:W-:Y:S01]  /*24410*/  STL [R1+0x1c], R6 ;  /* 0x00001c0601007387 */ /* 0x0003e20000100800 */
[----:B------:R-:W-:Y:S05]  /*24420*/  @!P2 BRA `(.L_x_2058) ;  /* 0x0000000800f0a947 */ /* 0x000fea0003800000 */
.L_x_2100:
[----:B------:R-:W-:Y:S05]  /*24430*/  YIELD ;  /* 0x0000000000007946 */ /* 0x000fea0003800000 */
[----:B------:R-:W-:Y:S04]  /*24440*/  BSSY B1, `(.L_x_2082) ;  /* 0x00000ae000017945 */ /* 0x000fe80003800000 */
[----:B--2---:R-:W-:Y:S05]  /*24450*/  @!P6 BRA `(.L_x_2083) ;  /* 0x0000000800b0e947 */ /* 0x004fea0003800000 */
[----:B------:R-:W2:Y:S04]  /*24460*/  LDL R7, [R1] ;  /* 0x0000000001077983 */ /* 0x000ea80000100800 */
[----:B-1----:R-:W2:Y:S04]  /*24470*/  LDL R6, [R1+0x18] ;  /* 0x0000180001067983 */ /* 0x002ea80000100800 */
[----:B------:R-:W3:Y:S01]  /*24480*/  LDL R5, [R1+0x1c] ;  /* 0x00001c0001057983 */ /* 0x000ee20000100800 */
[----:B------:R-:W-:Y:S01]  /*24490*/  BSSY B2, `(.L_x_2084) ;  /* 0x0000008000027945 */ /* 0x000fe20003800000 */
[----:B------:R-:W1:Y:S02]  /*244a0*/  S2R R4, SR_TID.X ;  /* 0x0000000000047919 */ /* 0x000e640000002100 */
[----:B-1----:R-:W-:-:S04]  /*244b0*/  LOP3.LUT R4, R4, 0x7f, RZ, 0xc0, !PT ;  /* 0x0000007f04047812 */ /* 0x002fc800078ec0ff */
[----:B------:R-:W-:Y:S01]  /*244c0*/  ISETP.NE.AND P2, PT, R4, RZ, PT ;  /* 0x000000ff0400720c */ /* 0x000fe20003f45270 */
[----:B--2---:R-:W-:Y:S01]  /*244d0*/  IMAD R8, R6, 0x8, R7 ;  /* 0x0000000806087824 */ /* 0x004fe200078e0207 */
[----:B---3--:R-:W-:-:S04]  /*244e0*/  SHF.L.U32 R7, R5, 0x1f, RZ ;  /* 0x0000001f05077819 */ /* 0x008fc800000006ff */
[----:B------:R-:W1:Y:S02]  /*244f0*/  SYNCS.PHASECHK.TRANS64.TRYWAIT P1, [R8+URZ+0x308a0], R7 ;  /* 0x0308a007080075a7 */ /* 0x000e64000802017f */
[----:B-1----:R-:W-:Y:S05]  /*24500*/  @!P1 BRA `(.L_x_2085) ;  /* 0x0000008000ac9947 */ /* 0x002fea0003800000 */
.L_x_2291:
[----:B------:R-:W-:Y:S05]  /*24510*/  BSYNC B2 ;  /* 0x0000000000027941 */ /* 0x000fea0003800000 */
.L_x_2084:
        /* <DEDUP_REMOVED lines=9> */
.L_x_2087:
[----:B------:R-:W-:Y:S05]  /*245b0*/  BSYNC B2 ;  /* 0x0000000000027941 */ /* 0x000fea0003800000 */
.L_x_2086:
[----:B------:R-:W2:Y:S04]  /*245c0*/  LDL R5, [R1] ;  /* 0x0000000001057983 */ /* 0x000ea80000100800 */
        /* <DEDUP_REMOVED lines=12> */
.L_x_2088:
        /* <DEDUP_REMOVED lines=16> */
.L_x_2089:
        /* <DEDUP_REMOVED lines=16> */
.L_x_2090:
        /* <DEDUP_REMOVED lines=16> */
.L_x_2091:
        /* <DEDUP_REMOVED lines=13> */
.L_x_2292:
[----:B------:R-:W-:Y:S05]  /*24a60*/  BSYNC B2 ;  /* 0x0000000000027941 */ /* 0x000fea0003800000 */
.L_x_2092:
[----:B------:R-:W-:Y:S01]  /*24a70*/  BSSY B2, `(.L_x_2094) ;  /* 0x000000b000027945 */ /* 0x000fe20003800000 */
[----:B------:R-:W-:Y:S02]  /*24a80*/  IMAD.MOV.U32 R10, RZ, RZ, 0x0 ;  /* 0x00000000ff0a7424 */ /* 0x000fe400078e00ff */
[----:B0-----:R-:W-:Y:S01]  /*24a90*/  IMAD.MOV.U32 R11, RZ, RZ, 0x12f00000 ;  /* 0x12f00000ff0b7424 */ /* 0x001fe200078e00ff */
[----:B------:R-:W-:Y:S06]  /*24aa0*/  @P2 BRA `(.L_x_2095) ;  /* 0x00000000001c2947 */ /* 0x000fec0003800000 */
[----:B-12---:R-:W0:Y:S01]  /*24ab0*/  S2R R7, SR_TID.X ;  /* 0x0000000000077919 */ /* 0x006e220000002100 */
[----:B------:R-:W-:-:S04]  /*24ac0*/  IMAD.MOV.U32 R4, RZ, RZ, 0x8000 ;  /* 0x00008000ff047424 */ /* 0x000fc800078e00ff */
[----:B------:R3:W-:Y:S01]  /*24ad0*/  SYNCS.ARRIVE.TRANS64 RZ, [R8+URZ+0x308b0], R4 ;  /* 0x0308b00408ff79a7 */ /* 0x0007e2000800003f */
[----:B0-----:R-:W-:-:S04]  /*24ae0*/  LOP3.LUT R7, R7, 0x1f, RZ, 0xc0, !PT ;  /* 0x0000001f07077812 */ /* 0x001fc800078ec0ff */
[----:B------:R-:W-:-:S13]  /*24af0*/  ISETP.NE.AND P1, PT, R7, RZ, PT ;  /* 0x000000ff0700720c */ /* 0x000fda0003f25270 */
[----:B---3--:R-:W-:Y:S05]  /*24b00*/  @!P1 BRA `(.L_x_2095) ;  /* 0x0000000000049947 */ /* 0x008fea0003800000 */
[----:B------:R-:W-:Y:S01]  /*24b10*/  BPT.TRAP 0x1 ;  /* 0x000000040000795c */ /* 0x000fe20000300000 */
.L_x_2095:
[----:B------:R-:W-:Y:S05]  /*24b20*/  BSYNC B2 ;  /* 0x0000000000027941 */ /* 0x000fea0003800000 */
.L_x_2094:
[----:B------:R-:W-:Y:S01]  /*24b30*/  R2UR UR10, R12 ;  /* 0x000000000c0a72ca */ /* 0x000fe200000e0000 */
[----:B------:R-:W-:Y:S01]  /*24b40*/  UIADD3 UR4, UP0, UR36, 0x670, URZ ;  /* 0x0000067024047890 */ /* 0x000fe2000ff1e03f */
[----:B------:R-:W-:Y:S01]  /*24b50*/  R2UR UR6, R10 ;  /* 0x000000000a0672ca */ /* 0x000fe200000e0000 */
[----:B-12---:R-:W-:Y:S01]  /*24b60*/  VIADD R8, R8, 0x308b0 ;  /* 0x000308b008087836 */ /* 0x006fe20000000000 */
[----:B------:R-:W-:Y:S01]  /*24b70*/  R2UR UR7, R11 ;  /* 0x000000000b0772ca */ /* 0x000fe200000e0000 */
[----:B------:R-:W-:Y:S01]  /*24b80*/  VIADD R4, R6, 0x400 ;  /* 0x0000040006047836 */ /* 0x000fe20000000000 */
[----:B------:R-:W-:Y:S01]  /*24b90*/  PLOP3.LUT P1, PT, PT, PT, PT, 0x80, 0x0 ;  /* 0x000000000000781c */ /* 0x000fe20003f2f070 */
[----:B------:R-:W-:-:S12]  /*24ba0*/  UIADD3.X UR5, URZ, UR37, URZ, UP0, !UPT ;  /* 0x000000253f057290 */ /* 0x000fd800087fe43f */
.L_x_2096:
        /* <DEDUP_REMOVED lines=15> */
.L_x_2097:
        /* <DEDUP_REMOVED lines=15> */
.L_x_2098:
        /* <DEDUP_REMOVED lines=15> */
.L_x_2099:
        /* <DEDUP_REMOVED lines=10> */
.L_x_2083:
[----:B------:R-:W-:Y:S05]  /*24f20*/  BSYNC B1 ;  /* 0x0000000000017941 */ /* 0x000fea0003800000 */
.L_x_2082:
[----:B-1----:R-:W2:Y:S04]  /*24f30*/  LDL.LU R4, [R1+0x18] ;  /* 0x0000180001047983 */ /* 0x002ea80000300800 */
        /* <DEDUP_REMOVED lines=11> */
.L_x_2058:
[----:B------:R-:W-:Y:S05]  /*24ff0*/  BSYNC B0 ;  /* 0x0000000000007941 */ /* 0x000fea0003800000 */
.L_x_2057:
[----:B--2---:R-:W2:Y:S01]  /*25000*/  LDL R7, [R1+0x30] ;  /* 0x0000300001077983 */ /* 0x004ea20000100800 */
[----:B------:R-:W3:Y:S01]  /*25010*/  LDC R0, c[0x0][0x448] ;  /* 0x00011200ff007b82 */ /* 0x000ee20000000800 */
[----:B------:R-:W-:Y:S07]  /*25020*/  @!P0 WARPSYNC.ALL ;  /* 0x0000000000008948 */ /* 0x000fee0003800000 */
[----:B------:R-:W-:Y:S01]  /*25030*/  @!P0 BAR.SYNC.DEFER_BLOCKING 0xc, 0x180 ;  /* 0x0306000000008b1d */ /* 0x000fe20000010000 */
[----:B---3--:R-:W-:-:S13]  /*25040*/  ISETP.NE.AND P1, PT, R0, 0x1, PT ;  /* 0x000000010000780c */ /* 0x008fda0003f25270 */
[----:B------:R-:W3:Y:S08]  /*25050*/  @P1 LDC R2, c[0x0][0x44c] ;  /* 0x00011300ff021b82 */ /* 0x000ef00000000800 */
[----:B------:R-:W4:Y:S01]  /*25060*/  @P1 LDC R3, c[0x0][0x450] ;  /* 0x00011400ff031b82 */ /* 0x000f220000000800 */
[----:B--2---:R-:W-:-:S04]  /*25070*/  VIADD R0, R7, 0x7f ;  /* 0x0000007f07007836 */ /* 0x004fc80000000000 */
[----:B---3--:R-:W-:-:S05]  /*25080*/  @P1 IMAD.HI.U32 R2, R0, R2, RZ ;  /* 0x0000000200021227 */ /* 0x008fca00078e00ff */
[----:B----4-:R-:W-:Y:S02]  /*25090*/  @P1 SHF.R.U32.HI R0, RZ, R3, R2 ;  /* 0x00000003ff001219 */ /* 0x010fe40000011602 */
[----:B------:R-:W2:Y:S03]  /*250a0*/  LDC.64 R2, c[0x0][0x9e0] ;  /* 0x00027800ff027b82 */ /* 0x000ea60000000a00 */
[----:B------:R-:W-:Y:S01]  /*250b0*/  IMAD.IADD R0, R20, 0x1, R0 ;  /* 0x0000000114007824 */ /* 0x000fe200078e0200 */
[----:B--2---:R-:W-:-:S03]  /*250c0*/  ISETP.GE.AND P2, PT, R3, 0x1, PT ;  /* 0x000000010300780c */ /* 0x004fc60003f46270 */
[----:B------:R-:W-:-:S10]  /*250d0*/  IMAD.IADD R2, R0, 0x1, R2 ;  /* 0x0000000100027824 */ /* 0x000fd400078e0202 */
[----:B------:R-:W-:Y:S05]  /*250e0*/  @!P2 BRA `(.L_x_2101) ;  /* 0x000000000048a947 */ /* 0x000fea0003800000 */
[C---:B------:R-:W-:Y:S01]  /*250f0*/  ISETP.GT.AND P0, PT, R0.reuse, RZ, PT ;  /* 0x000000ff0000720c */ /* 0x040fe20003f04270 */
[----:B------:R-:W-:Y:S01]  /*25100*/  BSSY B0, `(.L_x_2102) ;  /* 0x000000e000007945 */ /* 0x000fe20003800000 */
[----:B-1----:R-:W-:-:S11]  /*25110*/  VIADD R6, R0, 0xffffffff ;  /* 0xffffffff00067836 */ /* 0x002fd60000000000 */
        /* <DEDUP_REMOVED lines=8> */
.L_x_2103:
[----:B------:R-:W-:-:S13]  /*251a0*/  ISETP.NE.AND P0, PT, R3, 0x1, PT ;  /* 0x000000010300780c */ /* 0x000fda0003f05270 */
[----:B------:R-:W1:Y:S02]  /*251b0*/  @P0 LDC.64 R4, c[0x0][0x9e8] ;  /* 0x00027a00ff040b82 */ /* 0x000e640000000a00 */
[----:B-1----:R-:W-:-:S05]  /*251c0*/  @P0 IMAD.HI.U32 R4, R6, R4, RZ ;  /* 0x0000000406040227 */ /* 0x002fca00078e00ff */
[----:B------:R-:W-:-:S07]  /*251d0*/  @P0 SHF.R.U32.HI R6, RZ, R5, R4 ;  /* 0x00000005ff060219 */ /* 0x000fce0000011604 */
.L_x_2104:
[----:B------:R-:W-:Y:S05]  /*251e0*/  BSYNC B0 ;  /* 0x0000000000007941 */ /* 0x000fea0003800000 */
.L_x_2102:
[----:B------:R-:W-:-:S05]  /*251f0*/  IMAD R6, R6, R3, R3 ;  /* 0x0000000306067224 */ /* 0x000fca00078e0203 */
[----:B------:R-:W-:-:S07]  /*25200*/  VIMNMX R2, R2, R6, PT ;  /* 0x0000000602027248 */ /* 0x000fce0003fe0100 */
.L_x_2101:
[----:B------:R-:W-:Y:S01]  /*25210*/  VIADD R2, R2, 0x3f ;  /* 0x0000003f02027836 */ /* 0x000fe20000000000 */
[----:B-1----:R-:W1:Y:S01]  /*25220*/  @P1 LDC R4, c[0x0][0x450] ;  /* 0x00011400ff041b82 */ /* 0x002e620000000800 */
[----:B------:R-:W-:-:S03]  /*25230*/  ULDC UR4, c[0x0][0x9dc] ;  /* 0x0002770000047ab9 */ /* 0x000fc60000000800 */
[----:B------:R-:W-:-:S04]  /*25240*/  SHF.R.S32.HI R0, RZ, 0x1f, R2 ;  /* 0x0000001fff007819 */ /* 0x000fc80000011402 */
[----:B------:R-:W-:Y:S01]  /*25250*/  LEA.HI R0, R0, R2, RZ, 0x6 ;  /* 0x0000000200007211 */ /* 0x000fe200078f30ff */
[----:B------:R-:W-:-:S03]  /*25260*/  IMAD.MOV.U32 R2, RZ, RZ, R7 ;  /* 0x000000ffff027224 */ /* 0x000fc600078e0007 */
[----:B------:R-:W-:-:S04]  /*25270*/  SHF.R.S32.HI R0, RZ, 0x6, R0 ;  /* 0x00000006ff007819 */ /* 0x000fc80000011400 */
[----:B------:R-:W-:Y:S02]  /*25280*/  VIMNMX R6, R21, R0, PT ;  /* 0x0000000015067248 */ /* 0x000fe40003fe0100 */
[----:B------:R-:W2:Y:S03]  /*25290*/  @P1 LDC R0, c[0x0][0x44c] ;  /* 0x00011300ff001b82 */ /* 0x000ea60000000800 */
[----:B------:R3:W-:Y:S01]  /*252a0*/  STL [R1+0x34], R6 ;  /* 0x0000340601007387 */ /* 0x0007e20000100800 */
[----:B--2---:R-:W-:-:S05]  /*252b0*/  @P1 IMAD.HI.U32 R0, R7, R0, RZ ;  /* 0x0000000007001227 */ /* 0x004fca00078e00ff */
[----:B-1----:R-:W-:-:S05]  /*252c0*/  @P1 SHF.R.U32.HI R2, RZ, R4, R0 ;  /* 0x00000004ff021219 */ /* 0x002fca0000011600 */
[----:B------:R-:W-:-:S04]  /*252d0*/  IMAD.IADD R2, R17, 0x1, R2 ;  /* 0x0000000111027824 */ /* 0x000fc800078e0202 */
[----:B------:R-:W-:Y:S01]  /*252e0*/  VIADD R0, R2, -UR4 ;  /* 0x8000000402007c36 */ /* 0x000fe20008000000 */
[----:B---3--:R-:W-:Y:S06]  /*252f0*/  @!P2 BRA `(.L_x_2105) ;  /* 0x000000000044a947 */ /* 0x008fec0003800000 */
        /* <DEDUP_REMOVED lines=10> */
.L_x_2107:
[----:B------:R-:W-:-:S13]  /*253a0*/  ISETP.NE.AND P0, PT, R3, 0x1, PT ;  /* 0x000000010300780c */ /* 0x000fda0003f05270 */
[----:B------:R-:W1:Y:S02]  /*253b0*/  @P0 LDC.64 R4, c[0x0][0x9e8] ;  /* 0x00027a00ff040b82 */ /* 0x000e640000000a00 */
[----:B-1----:R-:W-:-:S05]  /*253c0*/  @P0 IMAD.HI.U32 R4, R2, R4, RZ ;  /* 0x0000000402040227 */ /* 0x002fca00078e00ff */
[----:B------:R-:W-:-:S07]  /*253d0*/  @P0 SHF.R.U32.HI R2, RZ, R5, R4 ;  /* 0x00000005ff020219 */ /* 0x000fce0000011604 */
.L_x_2108:
[----:B------:R-:W-:Y:S05]  /*253e0*/  BSYNC B0 ;  /* 0x0000000000007941 */ /* 0x000fea0003800000 */
.L_x_2106:
[----:B------:R-:W-:-:S05]  /*253f0*/  IMAD R2, R2, R3, RZ ;  /* 0x0000000302027224 */ /* 0x000fca00078e02ff */
[----:B------:R-:W-:-:S07]  /*25400*/  VIMNMX R0, R0, R2, !PT ;  /* 0x0000000200007248 */ /* 0x000fce0007fe0100 */
.L_x_2105:
[----:B------:R-:W-:Y:S01]  /*25410*/  SHF.R.S32.HI R2, RZ, 0x1f, R0 ;  /* 0x0000001fff027819 */ /* 0x000fe20000011400 */
[----:B------:R-:W-:Y:S03]  /*25420*/  BSSY B7, `(.L_x_2109) ;  /* 0x00004e4000077945 */ /* 0x000fe60003800000 */
[----:B------:R-:W-:-:S04]  /*25430*/  LEA.HI R2, R2, R0, RZ, 0x6 ;  /* 0x0000000002027211 */ /* 0x000fc800078f30ff */
[----:B------:R-:W-:-:S04]  /*25440*/  SHF.R.S32.HI R2, RZ, 0x6, R2 ;  /* 0x00000006ff027819 */ /* 0x000fc80000011402 */
[----:B------:R-:W-:-:S04]  /*25450*/  VIMNMX R3, RZ, R2, !PT ;  /* 0x00000002ff037248 */ /* 0x000fc80007fe0100 */
[----:B------:R-:W-:Y:S01]  /*25460*/  ISETP.GT.AND P0, PT, R6, R3, PT ;  /* 0x000000030600720c */ /* 0x000fe20003f04270 */
[----:B------:R1:W-:-:S12]  /*25470*/  STL [R1+0x2c], R3 ;  /* 0x00002c0301007387 */ /* 0x0003d80000100800 */
[----:B-1----:R-:W-:Y:S05]  /*25480*/  @P0 BRA `(.L_x_2110) ;  /* 0x0000000000480947 */ /* 0x002fea0003800000 */
[----:B------:R-:W1:Y:S02]  /*25490*/  S2R R3, SR_TID.X ;  /* 0x0000000000037919 */ /* 0x000e640000002100 */
[----:B-1----:R-:W-:-:S04]  /*254a0*/  LOP3.LUT R3, R3, 0x7f, RZ, 0xc0, !PT ;  /* 0x0000007f03037812 */ /* 0x002fc800078ec0ff */
[----:B------:R-:W-:-:S13]  /*254b0*/  ISETP.NE.AND P0, PT, R3, RZ, PT ;  /* 0x000000ff0300720c */ /* 0x000fda0003f05270 */
[----:B------:R-:W-:Y:S05]  /*254c0*/  @P0 BRA `(.L_x_2111) ;  /* 0x0000004c00640947 */ /* 0x000fea0003800000 */
[----:B------:R-:W1:Y:S01]  /*254d0*/  S2R R3, SR_LANEID ;  /* 0x0000000000037919 */ /* 0x000e620000000000 */
[----:B------:R-:W-:Y:S01]  /*254e0*/  VOTEU.ANY UR4, UPT, PT ;  /* 0x0000000000047886 */ /* 0x000fe200038e0100 */
[----:B------:R-:W2:Y:S01]  /*254f0*/  LDC.64 R4, c[0x0][0xc60] ;  /* 0x00031800ff047b82 */ /* 0x000ea20000000a00 */
[----:B------:R-:W1:Y:S01]  /*25500*/  FLO.U32 R0, UR4 ;  /* 0x0000000400007d00 */ /* 0x000e6200080e0000 */
[----:B------:R-:W-:-:S07]  /*25510*/  ULDC.64 UR6, c[0x0][0x208] ;  /* 0x0000820000067ab9 */ /* 0x000fce0000000a00 */
[----:B------:R-:W2:Y:S01]  /*25520*/  POPC R2, UR4 ;  /* 0x0000000400027d09 */ /* 0x000ea20008000000 */
[----:B-1----:R-:W-:-:S13]  /*25530*/  ISETP.EQ.U32.AND P0, PT, R0, R3, PT ;  /* 0x000000030000720c */ /* 0x002fda0003f02070 */
[----:B--2---:R-:W2:Y:S01]  /*25540*/  @P0 ATOMG.E.ADD.STRONG.GPU PT, R5, desc[UR6][R4.64], R2 ;  /* 0x00000002040509a8 */ /* 0x004ea200081ee1c6 */
[----:B------:R-:W1:Y:S02]  /*25550*/  S2R R3, SR_LTMASK ;  /* 0x0000000000037919 */ /* 0x000e640000003900 */
[----:B-1----:R-:W-:-:S06]  /*25560*/  LOP3.LUT R3, R3, UR4, RZ, 0xc0, !PT ;  /* 0x0000000403037c12 */ /* 0x002fcc000f8ec0ff */
[----:B------:R-:W1:Y:S01]  /*25570*/  POPC R3, R3 ;  /* 0x0000000300037309 */ /* 0x000e620000000000 */
[----:B--2---:R-:W1:Y:S02]  /*25580*/  SHFL.IDX PT, R0, R5, R0, 0x1f ;  /* 0x00001f0005007589 */ /* 0x004e6400000e0000 */
[----:B-1----:R-:W-:Y:S01]  /*25590*/  IADD3 R16, R0, UR38, R3 ;  /* 0x0000002600107c10 */ /* 0x002fe2000fffe003 */
[----:B------:R-:W-:Y:S06]  /*255a0*/  BRA `(.L_x_2111) ;  /* 0x0000004c002c7947 */ /* 0x000fec0003800000 */
.L_x_2110:
[----:B------:R-:W2:Y:S01]  /*255b0*/  LDL R17, [R1] ;  /* 0x0000000001117983 */ /* 0x000ea20000100800 */
        /* <DEDUP_REMOVED lines=14> */
[----:B0-----:R-:W-:Y:S02]  /*256a0*/  IMAD.U32 R11, RZ, RZ, UR5 ;  /* 0x00000005ff0b7e24 */ /* 0x001fe4000f8e00ff */
[----:B------:R-:W-:Y:S02]  /*256b0*/  IMAD.MOV.U32 R8, RZ, RZ, 0x70 ;  /* 0x00000070ff087424 */ /* 0x000fe400078e00ff */
[----:B------:R-:W-:Y:S02]  /*256c0*/  IMAD.MOV.U32 R12, RZ, RZ, 0x1 ;  /* 0x00000001ff0c7424 */ /* 0x000fe400078e00ff */
[----:B------:R-:W-:-:S07]  /*256d0*/  IMAD.MOV.U32 R13, RZ, RZ, RZ ;  /* 0x000000ffff0d7224 */ /* 0x000fce00078e00ff */
[----:B------:R-:W-:-:S07]  /*256e0*/  LEPC R20, `(.L_x_2113) ;  /* 0x000000001014794e */ /* 0x000fce0000000000 */
[----:B-1----:R-:W-:Y:S05]  /*256f0*/  CALL.ABS.NOINC R2 ;  /* 0x0000000002007343 */ /* 0x002fea0003c00000 */
.L_x_2113:
[----:B------:R-:W-:Y:S05]  /*25700*/  BSYNC B6 ;  /* 0x0000000000067941 */ /* 0x000fea0003800000 */
.L_x_2112:
        /* <DEDUP_REMOVED lines=14> */
[----:B0-----:R-:W-:Y:S02]  /*257f0*/  IMAD.U32 R11, RZ, RZ, UR5 ;  /* 0x00000005ff0b7e24 */ /* 0x001fe4000f8e00ff */
[----:B------:R-:W-:Y:S02]  /*25800*/  IMAD.MOV.U32 R8, RZ, RZ, 0x70 ;  /* 0x00000070ff087424 */ /* 0x000fe400078e00ff */
[----:B------:R-:W-:Y:S02]  /*25810*/  IMAD.MOV.U32 R12, RZ, RZ, 0x1 ;  /* 0x00000001ff0c7424 */ /* 0x000fe400078e00ff */
[----:B-1----:R-:W-:-:S07]  /*25820*/  IMAD.MOV.U32 R13, RZ, RZ, RZ ;  /* 0x000000ffff0d7224 */ /* 0x002fce00078e00ff */
[----:B------:R-:W-:-:S07]  /*25830*/  LEPC R20, `(.L_x_2116) ;  /* 0x000000001014794e */ /* 0x000fce0000000000 */
[----:B--2---:R-:W-:Y:S05]  /*25840*/  CALL.ABS.NOINC R2 ;  /* 0x0000000002007343 */ /* 0x004fea0003c00000 */
.L_x_2116:
        /* <DEDUP_REMOVED lines=15> */
.L_x_2115:
[----:B------:R-:W-:Y:S05]  /*25940*/  BSYNC B6 ;  /* 0x0000000000067941 */ /* 0x000fea0003800000 */
.L_x_2114:
[----:B------:R-:W-:Y:S01]  /*25950*/  ULDC.64 UR4, c[0x0][0x9f8] ;  /* 0x00027e0000047ab9 */ /* 0x000fe20000000a00 */
[----:B------:R-:W2:Y:S01]  /*25960*/  LDL R17, [R1+0x34] ;  /* 0x0000340001117983 */ /* 0x000ea20000100800 */
[----:B------:R-:W-:Y:S01]  /*25970*/  ISETP.NE.U32.AND P0, PT, RZ, UR4, PT ;  /* 0x00000004ff007c0c */ /* 0x000fe2000bf05070 */
[----:B------:R-:W-:Y:S01]  /*25980*/  IMAD.MOV.U32 R7, RZ, RZ, R19 ;  /* 0x000000ffff077224 */ /* 0x000fe200078e0013 */
[----:B------:R-:W-:Y:S02]  /*25990*/  ULDC.64 UR6, c[0x0][0x208] ;  /* 0x0000820000067ab9 */ /* 0x000fe40000000a00 */
[----:B------:R-:W-:Y:S01]  /*259a0*/  ISETP.NE.AND.EX P0, PT, RZ, UR5, PT, P0 ;  /* 0x00000005ff007c0c */ /* 0x000fe2000bf05300 */
[----:B------:R-:W-:-:S12]  /*259b0*/  ULDC.64 UR4, c[0x0][0xa08] ;  /* 0x0002820000047ab9 */ /* 0x000fd80000000a00 */
[----:B------:R-:W1:Y:S02]  /*259c0*/  @P0 LDC.64 R2, c[0x0][0x9f8] ;  /* 0x00027e00ff020b82 */ /* 0x000e640000000a00 */
[----:B-1----:R-:W-:-:S05]  /*259d0*/  @P0 IMAD.WIDE R2, R19, 0x4, R2 ;  /* 0x0000000413020825 */ /* 0x002fca00078e0202 */
[----:B------:R1:W3:Y:S02]  /*259e0*/  @P0 LDG.E R7, desc[UR6][R2.64] ;  /* 0x0000000602070981 */ /* 0x0002e4000c1e1900 */
[----:B-1----:R-:W1:Y:S02]  /*259f0*/  LDC.64 R2, c[0x0][0x418] ;  /* 0x00010600ff027b82 */ /* 0x002e640000000a00 */
[----:B-1----:R-:W-:Y:S01]  /*25a00*/  LOP3.LUT P0, RZ, R2, UR4, RZ, 0xfc, !PT ;  /* 0x0000000402ff7c12 */ /* 0x002fe2000f80fcff */
[----:B------:R-:W-:-:S03]  /*25a10*/  UMOV UR4, 0xffffffff ;  /* 0xffffffff00047882 */ /* 0x000fc60000000000 */
[----:B------:R-:W-:Y:S01]  /*25a20*/  LOP3.LUT P0, RZ, R3, UR5, RZ, 0xfc, P0 ;  /* 0x0000000503ff7c12 */ /* 0x000fe2000800fcff */
[----:B--2---:R-:W-:Y:S01]  /*25a30*/  VIADD R0, R17, 0xffffffff ;  /* 0xffffffff11007836 */ /* 0x004fe20000000000 */
[----:B---3--:R-:W-:Y:S01]  /*25a40*/  SHF.R.S32.HI R8, RZ, 0x1f, R7 ;  /* 0x0000001fff087819 */ /* 0x008fe20000011407 */
[----:B------:R1:W-:Y:S01]  /*25a50*/  STL [R1+0xc], R7 ;  /* 0x00000c0701007387 */ /* 0x0003e20000100800 */
[----:B------:R-:W-:-:S03]  /*25a60*/  SEL R17, R7, RZ, !P0 ;  /* 0x000000ff07117207 */ /* 0x000fc60004000000 */
[----:B------:R1:W-:Y:S01]  /*25a70*/  STL [R1+0x24], R8 ;  /* 0x0000240801007387 */ /* 0x0003e20000100800 */
[----:B------:R-:W-:Y:S05]  /*25a80*/  BRA.DIV UR4, `(.L_x_2117) ;  /* 0x0000006e04747947 */ /* 0x000fea000b800000 */
[----:B------:R-:W2:Y:S02]  /*25a90*/  S2R R4, SR_TID.X ;  /* 0x0000000000047919 */ /* 0x000ea40000002100 */
[----:B--2---:R-:W-:-:S04]  /*25aa0*/  SHF.R.U32.HI R4, RZ, 0x5, R4 ;  /* 0x00000005ff047819 */ /* 0x004fc80000011604 */
[----:B------:R-:W-:-:S05]  /*25ab0*/  LOP3.LUT R4, R4, 0x3, RZ, 0xc0, !PT ;  /* 0x0000000304047812 */ /* 0x000fca00078ec0ff */
[----:B------:R2:W3:Y:S02]  /*25ac0*/  SHFL.IDX PT, R14, R4, RZ, 0x1f ;  /* 0x00001fff040e7589 */ /* 0x0004e400000e0000 */
.L_x_2295:
[----:B--2---:R-:W2:Y:S01]  /*25ad0*/  LDL.LU R4, [R1+0x20] ;  /* 0x0000200001047983 */ /* 0x004ea20000300800 */
[----:B------:R-:W-:Y:S02]  /*25ae0*/  PLOP3.LUT P1, PT, PT, PT, PT, 0x8, 0x0 ;  /* 0x000000000000781c */ /* 0x000fe40003f2e170 */
[----:B---3--:R-:W-:Y:S01]  /*25af0*/  ISETP.NE.AND P0, PT, R14, RZ, PT ;  /* 0x000000ff0e00720c */ /* 0x008fe20003f05270 */
[----:B------:R3:W-:Y:S01]  /*25b00*/  STL [R1+0x8], R0 ;  /* 0x0000080001007387 */ /* 0x0007e20000100800 */
[----:B--2---:R-:W-:-:S09]  /*25b10*/  LOP3.LUT R4, R4, 0xfffffffe, RZ, 0xc0, !PT ;  /* 0xfffffffe04047812 */ /* 0x004fd200078ec0ff */
[----:B------:R-:W-:-:S05]  /*25b20*/  @P1 LOP3.LUT R4, R4, 0x1, RZ, 0xfc, !PT ;  /* 0x0000000104041812 */ /* 0x000fca00078efcff */
[----:B------:R3:W-:Y:S01]  /*25b30*/  STL [R1+0x20], R4 ;  /* 0x0000200401007387 */ /* 0x0007e20000100800 */
[----:B------:R-:W-:Y:S05]  /*25b40*/  @P0 BRA `(.L_x_2118) ;  /* 0x00000004005c0947 */ /* 0x000fea0003800000 */
[----:B------:R-:W-:-:S03]  /*25b50*/  UMOV UR4, 0xffffffff ;  /* 0xffffffff00047882 */ /* 0x000fc60000000000 */
[----:B------:R-:W-:Y:S05]  /*25b60*/  BRA.DIV UR4, `(.L_x_2119) ;  /* 0x0000006e04707947 */ /* 0x000fea000b800000 */
[----:B------:R-:W-:-:S13]  /*25b70*/  ELECT P6, URZ, PT ;  /* 0x00000000003f782f */ /* 0x000fda00038c0000 */
.L_x_2298:
[----:B------:R-:W-:Y:S05]  /*25b80*/  @!P6 BRA `(.L_x_2118) ;  /* 0x00000004004ce947 */ /* 0x000fea0003800000 */
[----:B------:R-:W-:-:S04]  /*25b90*/  ISETP.NE.U32.AND P0, PT, R2, RZ, PT ;  /* 0x000000ff0200720c */ /* 0x000fc80003f05070 */
[----:B------:R-:W-:-:S13]  /*25ba0*/  ISETP.NE.AND.EX P0, PT, R3, RZ, PT, P0 ;  /* 0x000000ff0300720c */ /* 0x000fda0003f05300 */
[----:B------:R-:W-:Y:S05]  /*25bb0*/  @!P0 BRA `(.L_x_2120) ;  /* 0x0000000000548947 */ /* 0x000fea0003800000 */
[----:B------:R-:W2:Y:S01]  /*25bc0*/  LDC R6, c[0x0][0x43c] ;  /* 0x00010f00ff067b82 */ /* 0x000ea20000000800 */
[----:B------:R-:W-:Y:S01]  /*25bd0*/  IMAD.MOV.U32 R9, RZ, RZ, R0 ;  /* 0x000000ffff097224 */ /* 0x000fe200078e0000 */
[----:B------:R-:W-:Y:S01]  /*25be0*/  ULDC.64 UR4, c[0x0][0x428] ;  /* 0x00010a0000047ab9 */ /* 0x000fe20000000a00 */
[----:B------:R-:W-:Y:S02]  /*25bf0*/  ULDC.64 UR6, c[0x0][0x208] ;  /* 0x0000820000067ab9 */ /* 0x000fe40000000a00 */
[----:B---3--:R-:W-:Y:S01]  /*25c00*/  IMAD.MOV.U32 R0, RZ, RZ, R9 ;  /* 0x000000ffff007224 */ /* 0x008fe200078e0009 */
[----:B--2---:R-:W-:-:S13]  /*25c10*/  ISETP.NE.AND P0, PT, R6, 0x1, PT ;  /* 0x000000010600780c */ /* 0x004fda0003f05270 */
[----:B------:R-:W2:Y:S02]  /*25c20*/  @P0 LDC.64 R4, c[0x0][0x440] ;  /* 0x00011000ff040b82 */ /* 0x000ea40000000a00 */
[----:B--2---:R-:W-:-:S05]  /*25c30*/  @P0 IMAD.HI.U32 R4, R9, R4, RZ ;  /* 0x0000000409040227 */ /* 0x004fca00078e00ff */
        /* <DEDUP_REMOVED lines=13> */
.L_x_2120:
[----:B-1----:R-:W4:Y:S04]  /*25d10*/  LDL R7, [R1] ;  /* 0x0000000001077983 */ /* 0x002f280000100800 */
[----:B---3--:R-:W4:Y:S04]  /*25d20*/  LDL R0, [R1+0x4] ;  /* 0x0000040001007983 */ /* 0x008f280000100800 */
[----:B--2---:R-:W2:Y:S01]  /*25d30*/  LDL R2, [R1+0x10] ;  /* 0x0000100001027983 */ /* 0x004ea20000100800 */
[----:B----4-:R-:W-:Y:S01]  /*25d40*/  IMAD R0, R0, 0x8, R7 ;  /* 0x0000000800007824 */ /* 0x010fe200078e0207 */
[----:B--2---:R-:W-:-:S04]  /*25d50*/  SHF.L.U32 R2, R2, 0x1f, RZ ;  /* 0x0000001f02027819 */ /* 0x004fc800000006ff */
[----:B------:R-:W1:Y:S02]  /*25d60*/  SYNCS.PHASECHK.TRANS64.TRYWAIT P0, [R0+URZ+0x30840], R2 ;  /* 0x03084002000075a7 */ /* 0x000e64000800017f */
[----:B-1----:R-:W-:Y:S05]  /*25d70*/  @!P0 BRA `(.L_x_2121) ;  /* 0x0000006c000c8947 */ /* 0x002fea0003800000 */
.L_x_2299:
[----:B------:R-:W2:Y:S02]  /*25d80*/  S2R R3, SR_TID.X ;  /* 0x0000000000037919 */ /* 0x000ea40000002100 */
[----:B--2---:R-:W-:-:S04]  /*25d90*/  LOP3.LUT R3, R3, 0x7f, RZ, 0xc0, !PT ;  /* 0x0000007f03037812 */ /* 0x004fc800078ec0ff */
[----:B------:R-:W-:-:S13]  /*25da0*/  ISETP.NE.AND P0, PT, R3, RZ, PT ;  /* 0x000000ff0300720c */ /* 0x000fda0003f05270 */
[----:B------:R-:W-:Y:S05]  /*25db0*/  @P0 BRA `(.L_x_2122) ;  /* 0x00000000001c0947 */ /* 0x000fea0003800000 */
[----:B------:R-:W2:Y:S01]  /*25dc0*/  S2R R3, SR_TID.X ;  /* 0x0000000000037919 */ /* 0x000ea20000002100 */
[----:B-1----:R-:W-:-:S04]  /*25dd0*/  IMAD.MOV.U32 R2, RZ, RZ, 0x8000 ;  /* 0x00008000ff027424 */ /* 0x002fc800078e00ff */
[----:B------:R3:W-:Y:S01]  /*25de0*/  SYNCS.ARRIVE.TRANS64 RZ, [R0+URZ+0x30830], R2 ;  /* 0x0308300200ff79a7 */ /* 0x0007e2000800003f */
[----:B--2---:R-:W-:-:S04]  /*25df0*/  LOP3.LUT R3, R3, 0x1f, RZ, 0xc0, !PT ;  /* 0x0000001f03037812 */ /* 0x004fc800078ec0ff */
[----:B------:R-:W-:-:S13]  /*25e00*/  ISETP.NE.AND P0, PT, R3, RZ, PT ;  /* 0x000000ff0300720c */ /* 0x000fda0003f05270 */
[----:B---3--:R-:W-:Y:S05]  /*25e10*/  @!P0 BRA `(.L_x_2122) ;  /* 0x0000000000048947 */ /* 0x008fea0003800000 */
[----:B------:R-:W-:Y:S01]  /*25e20*/  BPT.TRAP 0x1 ;  /* 0x000000040000795c */ /* 0x000fe20000300000 */
.L_x_2122:
[----:B-1----:R-:W2:Y:S04]  /*25e30*/  LDL R2, [R1+0x14] ;  /* 0x0000140001027983 */ /* 0x002ea80000100800 */
        /* <DEDUP_REMOVED lines=25> */
[----:B-1----:R-:W-:Y:S01]  /*25fd0*/  UMOV UR8, UR15 ;  /* 0x0000000f00087c82 */ /* 0x002fe20008000000 */
[----:B------:R-:W-:Y:S01]  /*25fe0*/  UMOV UR10, UR17 ;  /* 0x00000011000a7c82 */ /* 0x000fe20008000000 */
[----:B------:R-:W-:Y:S01]  /*25ff0*/  UMOV UR15, 0x80 ;  /* 0x00000080000f7882 */ /* 0x000fe20000000000 */
[----:B------:R1:W-:Y:S02]  /*26000*/  UTMALDG.4D [UR8], [UR4], desc[UR6] ;  /* 0x00000608040075b4 */ /* 0x0003e40008019000 */
[----:B-1----:R-:W-:Y:S01]  /*26010*/  UMOV UR8, UR16 ;  /* 0x0000001000087c82 */ /* 0x002fe20008000000 */
[----:B------:R-:W-:Y:S01]  /*26020*/  UMOV UR10, UR15 ;  /* 0x0000000f000a7c82 */ /* 0x000fe20008000000 */
[----:B------:R-:W-:Y:S01]  /*26030*/  UMOV UR15, 0xc0 ;  /* 0x000000c0000f7882 */ /* 0x000fe20000000000 */
[----:B------:R1:W-:Y:S02]  /*26040*/  UTMALDG.4D [UR8], [UR4], desc[UR6] ;  /* 0x00000608040075b4 */ /* 0x0003e40008019000 */
[----:B-1----:R-:W-:Y:S01]  /*26050*/  UMOV UR8, UR14 ;  /* 0x0000000e00087c82 */ /* 0x002fe20008000000 */
[----:B------:R-:W-:-:S02]  /*26060*/  UMOV UR10, UR15 ;  /* 0x0000000f000a7c82 */ /* 0x000fc40008000000 */
[----:B------:R4:W-:Y:S01]  /*26070*/  UTMALDG.4D [UR8], [UR4], desc[UR6] ;  /* 0x00000608040075b4 */ /* 0x0009e20008019000 */
[----:B--2---:R-:W-:-:S04]  /*26080*/  LOP3.LUT R2, R2, 0xfffffffe, RZ, 0xc0, !PT ;  /* 0xfffffffe02027812 */ /* 0x004fc800078ec0ff */
[----:B------:R-:W-:-:S05]  /*26090*/  @P0 LOP3.LUT R2, R2, 0x1, RZ, 0xfc, !PT ;  /* 0x0000000102020812 */ /* 0x000fca00078efcff */
[----:B------:R4:W-:Y:S01]  /*260a0*/  STL [R1+0x20], R2 ;  /* 0x0000200201007387 */ /* 0x0009e20000100800 */
[----:B------:R-:W-:Y:S01]  /*260b0*/  NOP ;  /* 0x0000000000007918 */ /* 0x000fe20000000000 */
.L_x_2118:
[----:B---3--:R-:W2:Y:S04]  /*260c0*/  LDL R4, [R1] ;  /* 0x0000000001047983 */ /* 0x008ea80000100800 */
[----:B------:R-:W3:Y:S01]  /*260d0*/  LDL.LU R3, [R1+0x40] ;  /* 0x0000400001037983 */ /* 0x000ee20000300800 */
[----:B------:R-:W-:Y:S05]  /*260e0*/  WARPSYNC.ALL ;  /* 0x0000000000007948 */ /* 0x000fea0003800000 */
[----:B----4-:R-:W-:Y:S01]  /*260f0*/  ULDC.64 UR4, c[0x0][0x298] ;  /* 0x0000a60000047ab9 */ /* 0x010fe20000000a00 */
[----:B------:R-:W-:Y:S01]  /*26100*/  BSSY B6, `(.L_x_2123) ;  /* 0x000001c000067945 */ /* 0x000fe20003800000 */
[----:B------:R-:W-:Y:S01]  /*26110*/  BAR.SYNC.DEFER_BLOCKING 0x8, 0x180 ;  /* 0x0206000000007b1d */ /* 0x000fe20000010000 */
[----:B---3--:R-:W-:-:S05]  /*26120*/  SHF.R.S32.HI R0, RZ, 0x1f, R3 ;  /* 0x0000001fff007819 */ /* 0x008fca0000011403 */
[----:B------:R-:W-:Y:S02]  /*26130*/  IMAD R2, R0, UR4, RZ ;  /* 0x0000000400027c24 */ /* 0x000fe4000f8e02ff */
[----:B--2---:R-:W-:Y:S02]  /*26140*/  VIADD R0, R4, 0x10400 ;  /* 0x0001040004007836 */ /* 0x004fe40000000000 */
[C---:B------:R-:W-:Y:S02]  /*26150*/  IMAD R2, R3.reuse, UR5, R2 ;  /* 0x0000000503027c24 */ /* 0x040fe4000f8e0202 */
[----:B------:R-:W-:Y:S01]  /*26160*/  IMAD.WIDE.U32 R4, R3, UR4, RZ ;  /* 0x0000000403047c25 */ /* 0x000fe2000f8e00ff */
[----:B------:R-:W-:-:S03]  /*26170*/  LOP3.LUT P0, RZ, R0, 0x3ff, RZ, 0xc0, !PT ;  /* 0x000003ff00ff7812 */ /* 0x000fc6000780c0ff */
[----:B------:R-:W-:Y:S01]  /*26180*/  IMAD.IADD R0, R5, 0x1, R2 ;  /* 0x0000000105007824 */ /* 0x000fe200078e0202 */
[----:B------:R2:W-:Y:S04]  /*26190*/  STL.64 [R1+0x40], R4 ;  /* 0x0000400401007387 */ /* 0x0005e80000100a00 */
[----:B------:R2:W-:Y:S05]  /*261a0*/  STL [R1+0x4c], R0 ;  /* 0x00004c0001007387 */ /* 0x0005ea0000100800 */
[----:B------:R-:W-:Y:S05]  /*261b0*/  @!P0 BRA `(.L_x_2124) ;  /* 0x0000000000408947 */ /* 0x000fea0003800000 */
[----:B------:R-:W-:Y:S01]  /*261c0*/  MOV R2, 0x0 ;  /* 0x0000000000027802 */ /* 0x000fe20000000f00 */
[----:B------:R-:W-:Y:S01]  /*261d0*/  ULDC.64 UR4, c[0x4][0xa8] ;  /* 0x01002a0000047ab9 */ /* 0x000fe20000000a00 */
[----:B------:R-:W-:Y:S01]  /*261e0*/  ULDC.64 UR6, c[0x4][0xb0] ;  /* 0x01002c0000067ab9 */ /* 0x000fe20000000a00 */
[----:B------:R-:W-:Y:S01]  /*261f0*/  ULDC.64 UR8, c[0x4][0x20] ;  /* 0x0100080000087ab9 */ /* 0x000fe20000000a00 */
[----:B--2---:R-:W-:Y:S02]  /*26200*/  IMAD.U32 R4, RZ, RZ, UR4 ;  /* 0x00000004ff047e24 */ /* 0x004fe4000f8e00ff */
[----:B------:R-:W2:Y:S01]  /*26210*/  LDC.64 R2, c[0x4][R2] ;  /* 0x0100000002027b82 */ /* 0x000ea20000000a00 */
[----:B------:R-:W-:Y:S02]  /*26220*/  IMAD.U32 R5, RZ, RZ, UR5 ;  /* 0x00000005ff057e24 */ /* 0x000fe4000f8e00ff */
[----:B------:R-:W-:Y:S02]  /*26230*/  IMAD.U32 R6, RZ, RZ, UR6 ;  /* 0x00000006ff067e24 */ /* 0x000fe4000f8e00ff */
[----:B-1----:R-:W-:-:S02]  /*26240*/  IMAD.U32 R7, RZ, RZ, UR7 ;  /* 0x00000007ff077e24 */ /* 0x002fc4000f8e00ff */
[----:B------:R-:W-:Y:S02]  /*26250*/  IMAD.U32 R10, RZ, RZ, UR8 ;  /* 0x00000008ff0a7e24 */ /* 0x000fe4000f8e00ff */
[----:B0-----:R-:W-:Y:S02]  /*26260*/  IMAD.U32 R11, RZ, RZ, UR9 ;  /* 0x00000009ff0b7e24 */ /* 0x001fe4000f8e00ff */
[----:B------:R-:W-:Y:S02]  /*26270*/  IMAD.MOV.U32 R8, RZ, RZ, 0x70 ;  /* 0x00000070ff087424 */ /* 0x000fe400078e00ff */
[----:B------:R-:W-:Y:S02]  /*26280*/  IMAD.MOV.U32 R12, RZ, RZ, 0x1 ;  /* 0x00000001ff0c7424 */ /* 0x000fe400078e00ff */
[----:B------:R-:W-:-:S07]  /*26290*/  IMAD.MOV.U32 R13, RZ, RZ, RZ ;  /* 0x000000ffff0d7224 */ /* 0x000fce00078e00ff */
[----:B------:R-:W-:-:S07]  /*262a0*/  LEPC R20, `(.L_x_2124) ;  /* 0x000000001014794e */ /* 0x000fce0000000000 */
[----:B--2---:R-:W-:Y:S05]  /*262b0*/  CALL.ABS.NOINC R2 ;  /* 0x0000000002007343 */ /* 0x004fea0003c00000 */
.L_x_2124:
[----:B------:R-:W-:Y:S05]  /*262c0*/  BSYNC B6 ;  /* 0x0000000000067941 */ /* 0x000fea0003800000 */
.L_x_2123:
[----:B--2---:R-:W2:Y:S01]  /*262d0*/  LDL.LU R0, [R1+0x4c] ;  /* 0x00004c0001007983 */ /* 0x004ea20000300800 */
[----:B-1----:R-:W1:Y:S01]  /*262e0*/  LDC R7, c[0x0][0x448] ;  /* 0x00011200ff077b82 */ /* 0x002e620000000800 */
[----:B------:R-:W-:Y:S02]  /*262f0*/  ULDC.64 UR4, c[0x0][0x2d8] ;  /* 0x0000b60000047ab9 */ /* 0x000fe40000000a00 */
[----:B------:R-:W2:Y:S04]  /*26300*/  LDL.LU.64 R2, [R1+0x40] ;  /* 0x0000400001027983 */ /* 0x000ea80000300a00 */
[----:B------:R-:W3:Y:S01]  /*26310*/  LDL R8, [R1+0x30] ;  /* 0x0000300001087983 */ /* 0x000ee20000100800 */
[----:B------:R-:W4:Y:S01]  /*26320*/  S2R R5, SR_TID.X ;  /* 0x0000000000057919 */ /* 0x000f220000002100 */
[----:B------:R-:W0:Y:S01]  /*26330*/  S2R R9, SR_TID.X ;  /* 0x0000000000097919 */ /* 0x000e220000002100 */
[----:B----4-:R-:W-:-:S04]  /*26340*/  LOP3.LUT R5, R5, 0x7f, RZ, 0xc0, !PT ;  /* 0x0000007f05057812 */ /* 0x010fc800078ec0ff */
[----:B------:R-:W-:Y:S01]  /*26350*/  SHF.R.U32.HI R5, RZ, 0x3, R5 ;  /* 0x00000003ff057819 */ /* 0x000fe20000011605 */
[----:B0-----:R-:W-:-:S05]  /*26360*/  IMAD.SHL.U32 R9, R9, 0x10, RZ ;  /* 0x0000001009097824 */ /* 0x001fca00078e00ff */
[----:B------:R-:W-:Y:S01]  /*26370*/  LOP3.LUT R9, R5, 0x70, R9, 0xf8, !PT ;  /* 0x0000007005097812 */ /* 0x000fe200078ef809 */
[----:B--2---:R-:W-:Y:S01]  /*26380*/  IMAD.MOV.U32 R3, RZ, RZ, R0 ;  /* 0x000000ffff037224 */ /* 0x004fe200078e0000 */
[----:B------:R-:W-:-:S05]  /*26390*/  SHF.R.S32.HI R0, RZ, 0x1f, R18 ;  /* 0x0000001fff007819 */ /* 0x000fca0000011412 */
[----:B------:R-:W-:Y:S02]  /*263a0*/  IMAD R0, R0, UR4, RZ ;  /* 0x0000000400007c24 */ /* 0x000fe4000f8e02ff */
[----:B------:R-:W-:-:S04]  /*263b0*/  IMAD.WIDE.U32 R2, R18, UR4, R2 ;  /* 0x0000000412027c25 */ /* 0x000fc8000f8e0002 */
[----:B------:R-:W-:Y:S01]  /*263c0*/  IMAD R0, R18, UR5, R0 ;  /* 0x0000000512007c24 */ /* 0x000fe2000f8e0200 */
[----:B------:R-:W-:Y:S02]  /*263d0*/  ULDC.64 UR4, c[0x0][0xa00] ;  /* 0x0002800000047ab9 */ /* 0x000fe40000000a00 */
[----:B------:R-:W-:Y:S01]  /*263e0*/  ISETP.NE.U32.AND P0, PT, RZ, UR4, PT ;  /* 0x00000004ff007c0c */ /* 0x000fe2000bf05070 */
[----:B------:R-:W-:Y:S01]  /*263f0*/  IMAD.IADD R3, R3, 0x1, R0 ;  /* 0x0000000103037824 */ /* 0x000fe200078e0200 */
[----:B------:R-:W-:Y:S02]  /*26400*/  SHF.R.S32.HI R0, RZ, 0x1f, R19 ;  /* 0x0000001fff007819 */ /* 0x000fe40000011413 */
[----:B------:R-:W-:Y:S01]  /*26410*/  ISETP.NE.AND.EX P0, PT, RZ, UR5, PT, P0 ;  /* 0x00000005ff007c0c */ /* 0x000fe2000bf05300 */
[----:B------:R-:W-:-:S03]  /*26420*/  ULDC.64 UR4, c[0x0][0x2e0] ;  /* 0x0000b80000047ab9 */ /* 0x000fc60000000a00 */
[----:B------:R-:W-:Y:S02]  /*26430*/  SEL R4, R0, RZ, !P0 ;  /* 0x000000ff00047207 */ /* 0x000fe40004000000 */
[----:B------:R-:W-:Y:S02]  /*26440*/  SEL R0, R19, RZ, !P0 ;  /* 0x000000ff13007207 */ /* 0x000fe40004000000 */
[----:B-1----:R-:W-:-:S13]  /*26450*/  ISETP.NE.AND P0, PT, R7, 0x1, PT ;  /* 0x000000010700780c */ /* 0x002fda0003f05270 */
[----:B------:R-:W0:Y:S08]  /*26460*/  @P0 LDC R5, c[0x0][0x44c] ;  /* 0x00011300ff050b82 */ /* 0x000e300000000800 */
[----:B------:R-:W1:Y:S01]  /*26470*/  @P0 LDC R6, c[0x0][0x450] ;  /* 0x00011400ff060b82 */ /* 0x000e620000000800 */
[----:B------:R-:W-:Y:S02]  /*26480*/  IMAD R4, R4, UR4, RZ ;  /* 0x0000000404047c24 */ /* 0x000fe4000f8e02ff */
[----:B------:R-:W-:-:S04]  /*26490*/  IMAD.WIDE.U32 R2, R0, UR4, R2 ;  /* 0x0000000400027c25 */ /* 0x000fc8000f8e0002 */
[----:B------:R-:W-:Y:S01]  /*264a0*/  IMAD R0, R0, UR5, R4 ;  /* 0x0000000500007c24 */ /* 0x000fe2000f8e0204 */
[----:B------:R-:W-:Y:S01]  /*264b0*/  ULDC.64 UR4, c[0x0][0x2d0] ;  /* 0x0000b40000047ab9 */ /* 0x000fe20000000a00 */
[----:B---3--:R-:W-:Y:S02]  /*264c0*/  IMAD.IADD R4, R9, 0x1, R8 ;  /* 0x0000000109047824 */ /* 0x008fe400078e0208 */
        /* <DEDUP_REMOVED lines=21> */
[----:B------:R-:W-:Y:S01]  /*26620*/  LOP3.LUT R11, R9, 0x80, RZ, 0xfc, !PT ;  /* 0x00000080090b7812 */ /* 0x000fe200078efcff */
        /* <DEDUP_REMOVED lines=15> */
[----:B------:R-:W2:Y:S04]  /*26720*/  LDL.LU R6, [R1+0x3c] ;  /* 0x00003c0001067983 */ /* 0x000ea80000300800 */
[----:B------:R-:W3:Y:S01]  /*26730*/  LDL.LU R11, [R1+0x30] ;  /* 0x00003000010b7983 */ /* 0x000ee20000300800 */
[----:B------:R-:W0:Y:S02]  /*26740*/  S2R R8, SR_TID.X ;  /* 0x0000000000087919 */ /* 0x000e240000002100 */
[----:B0-----:R-:W-:-:S04]  /*26750*/  LOP3.LUT R8, R8, 0x7f, RZ, 0xc0, !PT ;  /* 0x0000007f08087812 */ /* 0x001fc800078ec0ff */
[----:B------:R-:W-:Y:S01]  /*26760*/  SHF.R.U32.HI R8, RZ, 0x3, R8 ;  /* 0x00000003ff087819 */ /* 0x000fe20000011608 */
[----:B------:R-:W-:Y:S01]  /*26770*/  ULDC.64 UR4, c[0x0][0x208] ;  /* 0x0000820000047ab9 */ /* 0x000fe20000000a00 */
[----:B--2---:R-:W-:Y:S02]  /*26780*/  IMAD R2, R6, R7, RZ ;  /* 0x0000000706027224 */ /* 0x004fe400078e02ff */
[----:B------:R-:W0:Y:S01]  /*26790*/  SHFL.IDX PT, R7, R4, RZ, 0x181f ;  /* 0x00181fff04077589 */ /* 0x000e2200000e0000 */
[----:B---3--:R-:W-:-:S03]  /*267a0*/  IMAD.IADD R0, R8, 0x1, R11 ;  /* 0x0000000108007824 */ /* 0x008fc600078e020b */
[----:B------:R-:W1:Y:S02]  /*267b0*/  SHFL.IDX PT, R6, R3, RZ, 0x181f ;  /* 0x00181fff03067589 */ /* 0x000e6400000e0000 */
[----:B------:R-:W-:-:S13]  /*267c0*/  ISETP.GE.AND P5, PT, R0, R2, PT ;  /* 0x000000020000720c */ /* 0x000fda0003fa6270 */
[----:B0-----:R-:W-:-:S05]  /*267d0*/  @!P5 LEA R7, P4, R10, R7, 0x1 ;  /* 0x000000070a07d211 */ /* 0x001fca00078808ff */
[----:B-1----:R-:W-:-:S05]  /*267e0*/  @!P5 IMAD.X R6, RZ, RZ, R6, P4 ;  /* 0x000000ffff06d224 */ /* 0x002fca00020e0606 */
[----:B------:R-:W-:-:S04]  /*267f0*/  @!P5 LOP3.LUT R7, R7, R6, RZ, 0x3c, !PT ;  /* 0x000000060707d212 */ /* 0x000fc800078e3cff */
[----:B------:R-:W-:-:S04]  /*26800*/  @!P5 LOP3.LUT R6, R7, R6, RZ, 0x3c, !PT ;  /* 0x000000060706d212 */ /* 0x000fc800078e3cff */
[----:B------:R-:W-:Y:S01]  /*26810*/  @!P5 LOP3.LUT R7, R7, R6, RZ, 0x3c, !PT ;  /* 0x000000060707d212 */ /* 0x000fe200078e3cff */
[----:B------:R-:W-:-:S04]  /*26820*/  VIADD R5, R0, 0x10 ;  /* 0x0000001000057836 */ /* 0x000fc80000000000 */
        /* <DEDUP_REMOVED lines=78> */
.L_x_2316:
        /* <DEDUP_REMOVED lines=14> */
.L_x_2127:
[----:B------:R-:W-:Y:S05]  /*26df0*/  BSYNC B0 ;  /* 0x0000000000007941 */ /* 0x000fea0003800000 */
.L_x_2126:
[----:B0--3--:R-:W3:Y:S01]  /*26e00*/  LDL R9, [R1] ;  /* 0x0000000001097983 */ /* 0x009ee20000100800 */
[----:B------:R-:W-:Y:S01]  /*26e10*/  PLOP3.LUT P0, PT, PT, PT, PT, 0x80, 0x0 ;  /* 0x000000000000781c */ /* 0x000fe20003f0f070 */
[----:B------:R-:W-:Y:S01]  /*26e20*/  NOP ;  /* 0x0000000000007918 */ /* 0x000fe20000000000 */
[----:B---3--:R-:W-:-:S11]  /*26e30*/  VIADD R11, R9, 0x30800 ;  /* 0x00030800090b7836 */ /* 0x008fd60000000000 */
.L_x_2128:
[----:B------:R-:W3:Y:S01]  /*26e40*/  LDL R2, [R1] ;  /* 0x0000000001027983 */ /* 0x000ee20000100800 */
        /* <DEDUP_REMOVED lines=18> */
.L_x_2317:
[----:B------:R-:W-:Y:S05]  /*26f70*/  BSYNC B0 ;  /* 0x0000000000007941 */ /* 0x000fea0003800000 */
.L_x_2129:
[----:B------:R-:W2:Y:S04]  /*26f80*/  LDL R3, [R1+0x34] ;  /* 0x0000340001037983 */ /* 0x000ea80000100800 */
[----:B0-----:R-:W3:Y:S01]  /*26f90*/  LDL R2, [R1+0x2c] ;  /* 0x00002c0001027983 */ /* 0x001ee20000100800 */
[----:B------:R-:W-:Y:S01]  /*26fa0*/  BSSY B0, `(.L_x_2131) ;  /* 0x00002b1000007945 */ /* 0x000fe20003800000 */
[----:B--2---:R-:W-:-:S05]  /*26fb0*/  VIADD R0, R3, 0xfffffffe ;  /* 0xfffffffe03007836 */ /* 0x004fca0000000000 */
[----:B---3--:R-:W-:-:S13]  /*26fc0*/  ISETP.GE.AND P0, PT, R0, R2, PT ;  /* 0x000000020000720c */ /* 0x008fda0003f06270 */
[----:B------:R-:W-:Y:S05]  /*26fd0*/  @!P0 BRA `(.L_x_2132) ;  /* 0x0000002800b48947 */ /* 0x000fea0003800000 */
[----:B------:R-:W-:Y:S01]  /*26fe0*/  IMAD.MOV R8, RZ, RZ, -R3 ;  /* 0x000000ffff087224 */ /* 0x000fe200078e0a03 */
[----:B------:R-:W-:Y:S01]  /*26ff0*/  LOP3.LUT R2, RZ, R2, RZ, 0x33, !PT ;  /* 0x00000002ff027212 */ /* 0x000fe200078e33ff */
[----:B------:R-:W-:Y:S03]  /*27000*/  BSSY B2, `(.L_x_2133) ;  /* 0x00000e9000027945 */ /* 0x000fe60003800000 */
[----:B------:R-:W-:-:S05]  /*27010*/  VIADDMNMX R8, R8, 0x1, R2, !PT ;  /* 0x0000000108087846 */ /* 0x000fca0007800102 */
[----:B------:R-:W-:-:S05]  /*27020*/  IMAD.IADD R2, R3, 0x1, R8 ;  /* 0x0000000103027824 */ /* 0x000fca00078e0208 */
[----:B------:R-:W-:-:S04]  /*27030*/  LOP3.LUT R2, R2, 0x1, RZ, 0xc0, !PT ;  /* 0x0000000102027812 */ /* 0x000fc800078ec0ff */
[----:B------:R-:W-:-:S13]  /*27040*/  ISETP.NE.U32.AND P0, PT, R2, 0x1, PT ;  /* 0x000000010200780c */ /* 0x000fda0003f05070 */
[----:B------:R-:W-:Y:S05]  /*27050*/  @P0 BRA `(.L_x_2134) ;  /* 0x0000000c008c0947 */ /* 0x000fea0003800000 */
[----:B-1----:R-:W2:Y:S04]  /*27060*/  LDL R5, [R1+0x20] ;  /* 0x0000200001057983 */ /* 0x002ea80000100800 */
        /* <DEDUP_REMOVED lines=35> */
.L_x_2137:
[----:B------:R-:W2:Y:S01]  /*272a0*/  LDL R2, [R1] ;  /* 0x0000000001027983 */ /* 0x000ea20000100800 */
[----:B------:R-:W-:Y:S01]  /*272b0*/  BSSY B3, `(.L_x_2138) ;  /* 0x0000005000037945 */ /* 0x000fe20003800000 */
[----:B--2---:R-:W-:Y:S01]  /*272c0*/  IMAD R3, R7, 0x8, R2 ;  /* 0x0000000807037824 */ /* 0x004fe200078e0202 */
[----:B------:R-:W-:-:S04]  /*272d0*/  SHF.L.U32 R2, R9, 0x1f, RZ ;  /* 0x0000001f09027819 */ /* 0x000fc800000006ff */
[----:B------:R-:W1:Y:S02]  /*272e0*/  SYNCS.PHASECHK.TRANS64.TRYWAIT P0, [R3+URZ+0x30840], R2 ;  /* 0x03084002030075a7 */ /* 0x000e64000800017f */
[----:B-1----:R-:W-:Y:S05]  /*272f0*/  @!P0 BRA `(.L_x_2139) ;  /* 0x0000006000e48947 */ /* 0x002fea0003800000 */
.L_x_2318:
[----:B------:R-:W-:Y:S05]  /*27300*/  BSYNC B3 ;  /* 0x0000000000037941 */ /* 0x000fea0003800000 */
.L_x_2138:
        /* <DEDUP_REMOVED lines=12> */
.L_x_2141:
[----:B------:R-:W-:Y:S05]  /*273d0*/  BSYNC B3 ;  /* 0x0000000000037941 */ /* 0x000fea0003800000 */
.L_x_2140:
        /* <DEDUP_REMOVED lines=13> */
.L_x_2142:
        /* <DEDUP_REMOVED lines=16> */
.L_x_2143:
        /* <DEDUP_REMOVED lines=16> */
.L_x_2144:
        /* <DEDUP_REMOVED lines=16> */
.L_x_2145:
        /* <DEDUP_REMOVED lines=17> */
.L_x_2319:
[----:B------:R-:W-:Y:S05]  /*278c0*/  BSYNC B3 ;  /* 0x0000000000037941 */ /* 0x000fea0003800000 */
.L_x_2146:
        /* <DEDUP_REMOVED lines=14> */
.L_x_2149:
[----:B------:R-:W-:Y:S05]  /*279b0*/  BSYNC B3 ;  /* 0x0000000000037941 */ /* 0x000fea0003800000 */
.L_x_2148:
        /* <DEDUP_REMOVED lines=15> */
.L_x_2150:
        /* <DEDUP_REMOVED lines=15> */
.L_x_2151:
        /* <DEDUP_REMOVED lines=15> */
.L_x_2152:
        /* <DEDUP_REMOVED lines=15> */
.L_x_2153:
        /* <DEDUP_REMOVED lines=12> */
.L_x_2136:
[----:B------:R-:W-:Y:S05]  /*27e40*/  BSYNC B1 ;  /* 0x0000000000017941 */ /* 0x000fea0003800000 */
.L_x_2135:
[----:B0-----:R-:W2:Y:S04]  /*27e50*/  LDL R0, [R1+0x34] ;  /* 0x0000340001007983 */ /* 0x001ea80000100800 */
[----:B------:R0:W-:Y:S04]  /*27e60*/  STL [R1+0x4], R7 ;  /* 0x0000040701007387 */ /* 0x0001e80000100800 */
[----:B------:R0:W-:Y:S02]  /*27e70*/  STL [R1+0x10], R9 ;  /* 0x0000100901007387 */ /* 0x0001e40000100800 */
[----:B0-2---:R-:W-:-:S07]  /*27e80*/  VIADD R0, R0, 0xfffffffd ;  /* 0xfffffffd00007836 */ /* 0x005fce0000000000 */
.L_x_2134:
[----:B------:R-:W-:Y:S05]  /*27e90*/  BSYNC B2 ;  /* 0x0000000000027941 */ /* 0x000fea0003800000 */
.L_x_2133:
[----:B------:R-:W2:Y:S01]  /*27ea0*/  LDL.LU R2, [R1+0x34] ;  /* 0x0000340001027983 */ /* 0x000ea20000300800 */
[----:B------:R-:W-:Y:S01]  /*27eb0*/  VIADD R8, R8, 0xfffffffe ;  /* 0xfffffffe08087836 */ /* 0x000fe20000000000 */
[----:B--2---:R-:W-:-:S04]  /*27ec0*/  LOP3.LUT R2, RZ, R2, RZ, 0x33, !PT ;  /* 0x00000002ff027212 */ /* 0x004fc800078e33ff */
[----:B------:R-:W-:-:S13]  /*27ed0*/  ISETP.NE.AND P0, PT, R8, R2, PT ;  /* 0x000000020800720c */ /* 0x000fda0003f05270 */
[----:B------:R-:W-:Y:S05]  /*27ee0*/  @!P0 BRA `(.L_x_2132) ;  /* 0x0000001800f08947 */ /* 0x000fea0003800000 */
[----:B------:R-:W-:-:S07]  /*27ef0*/  IMAD.MOV.U32 R9, RZ, RZ, R17 ;  /* 0x000000ffff097224 */ /* 0x000fce00078e0011 */
.L_x_2192:
        /* <DEDUP_REMOVED lines=11> */
[----:B0-----:R-:W-:Y:S06]  /*27fb0*/  @!P1 BRA `(.L_x_2155) ;  /* 0x0000000c003c9947 */ /* 0x001fec0003800000 */
        /* <DEDUP_REMOVED lines=25> */
.L_x_2156:
[----:B------:R-:W2:Y:S01]  /*28150*/  LDL R2, [R1] ;  /* 0x0000000001027983 */ /* 0x000ea20000100800 */
[----:B------:R-:W-:Y:S01]  /*28160*/  BSSY B2, `(.L_x_2157) ;  /* 0x0000005000027945 */ /* 0x000fe20003800000 */
[----:B--2---:R-:W-:Y:S01]  /*28170*/  IMAD R3, R4, 0x8, R2 ;  /* 0x0000000804037824 */ /* 0x004fe200078e0202 */
[----:B------:R-:W-:-:S04]  /*28180*/  SHF.L.U32 R2, R5, 0x1f, RZ ;  /* 0x0000001f05027819 */ /* 0x000fc800000006ff */
[----:B------:R-:W1:Y:S02]  /*28190*/  SYNCS.PHASECHK.TRANS64.TRYWAIT P0, [R3+URZ+0x30840], R2 ;  /* 0x03084002030075a7 */ /* 0x000e64000800017f */
[----:B-1----:R-:W-:Y:S05]  /*281a0*/  @!P0 BRA `(.L_x_2158) ;  /* 0x0000005400608947 */ /* 0x002fea0003800000 */
.L_x_2320:
[----:B------:R-:W-:Y:S05]  /*281b0*/  BSYNC B2 ;  /* 0x0000000000027941 */ /* 0x000fea0003800000 */
.L_x_2157:
        /* <DEDUP_REMOVED lines=12> */
.L_x_2160:
[----:B------:R-:W-:Y:S05]  /*28280*/  BSYNC B2 ;  /* 0x0000000000027941 */ /* 0x000fea0003800000 */
.L_x_2159:
        /* <DEDUP_REMOVED lines=13> */
.L_x_2161:
        /* <DEDUP_REMOVED lines=16> */
.L_x_2162:
        /* <DEDUP_REMOVED lines=16> */
.L_x_2163:
        /* <DEDUP_REMOVED lines=16> */
.L_x_2164:
        /* <DEDUP_REMOVED lines=17> */
.L_x_2321:
[----:B------:R-:W-:Y:S05]  /*28770*/  BSYNC B2 ;  /* 0x0000000000027941 */ /* 0x000fea0003800000 */
.L_x_2165:
        /* <DEDUP_REMOVED lines=11> */
.L_x_2168:
[----:B------:R-:W-:Y:S05]  /*28830*/  BSYNC B2 ;  /* 0x0000000000027941 */ /* 0x000fea0003800000 */
.L_x_2167:
        /* <DEDUP_REMOVED lines=14> */
.L_x_2169:
        /* <DEDUP_REMOVED lines=15> */
.L_x_2170:
        /* <DEDUP_REMOVED lines=15> */
.L_x_2171:
        /* <DEDUP_REMOVED lines=15> */
.L_x_2172:
        /* <DEDUP_REMOVED lines=12> */
.L_x_2155:
[----:B------:R-:W-:Y:S05]  /*28cb0*/  BSYNC B1 ;  /* 0x0000000000017941 */ /* 0x000fea0003800000 */
.L_x_2154:
        /* <DEDUP_REMOVED lines=37> */
.L_x_2175:
[----:B------:R-:W3:Y:S01]  /*28f10*/  LDL R2, [R1] ;  /* 0x0000000001027983 */ /* 0x000ee20000100800 */
[----:B------:R-:W-:Y:S01]  /*28f20*/  SHF.L.U32 R3, R10, 0x1f, RZ ;  /* 0x0000001f0a037819 */ /* 0x000fe200000006ff */
[----:B------:R-:W-:Y:S01]  /*28f30*/  BSSY B2, `(.L_x_2176) ;  /* 0x0000004000027945 */ /* 0x000fe20003800000 */
[----:B---3--:R-:W-:-:S04]  /*28f40*/  IMAD R2, R12, 0x8, R2 ;  /* 0x000000080c027824 */ /* 0x008fc800078e0202 */
[----:B------:R-:W3:Y:S02]  /*28f50*/  SYNCS.PHASECHK.TRANS64.TRYWAIT P0, [R2+URZ+0x30840], R3 ;  /* 0x03084003020075a7 */ /* 0x000ee4000800017f */
[----:B---3--:R-:W-:Y:S05]  /*28f60*/  @!P0 BRA `(.L_x_2177) ;  /* 0x0000004800188947 */ /* 0x008fea0003800000 */
.L_x_2322:
[----:B------:R-:W-:Y:S05]  /*28f70*/  BSYNC B2 ;  /* 0x0000000000027941 */ /* 0x000fea0003800000 */
.L_x_2176:
        /* <DEDUP_REMOVED lines=12> */
.L_x_2179:
[----:B------:R-:W-:Y:S05]  /*29040*/  BSYNC B2 ;  /* 0x0000000000027941 */ /* 0x000fea0003800000 */
.L_x_2178:
        /* <DEDUP_REMOVED lines=15> */
.L_x_2180:
        /* <DEDUP_REMOVED lines=16> */
.L_x_2181:
        /* <DEDUP_REMOVED lines=16> */
.L_x_2182:
        /* <DEDUP_REMOVED lines=16> */
.L_x_2183:
        /* <DEDUP_REMOVED lines=15> */
.L_x_2323:
[----:B------:R-:W-:Y:S05]  /*29530*/  BSYNC B2 ;  /* 0x0000000000027941 */ /* 0x000fea0003800000 */
.L_x_2184:
[----:B------:R-:W-:Y:S01]  /*29540*/  BSSY B2, `(.L_x_2186) ;  /* 0x000000b000027945 */ /* 0x000fe20003800000 */
[----:B------:R-:W-:Y:S02]  /*29550*/  IMAD.MOV.U32 R12, RZ, RZ, 0x0 ;  /* 0x00000000ff0c7424 */ /* 0x000fe400078e00ff */
[----:B------:R-:W-:Y:S01]  /*29560*/  IMAD.MOV.U32 R13, RZ, RZ, 0x14f00000 ;  /* 0x14f00000ff0d7424 */ /* 0x000fe200078e00ff */
[----:B------:R-:W-:Y:S06]  /*29570*/  @P1 BRA `(.L_x_2187) ;  /* 0x00000000001c1947 */ /* 0x000fec0003800000 */
[----:B------:R-:W1:Y:S01]  /*29580*/  S2R R8, SR_TID.X ;  /* 0x0000000000087919 */ /* 0x000e620000002100 */
[----:B------:R-:W-:-:S04]  /*29590*/  IMAD.MOV.U32 R3, RZ, RZ, 0x8000 ;  /* 0x00008000ff037424 */ /* 0x000fc800078e00ff */
[----:B------:R2:W-:Y:S01]  /*295a0*/  SYNCS.ARRIVE.TRANS64 RZ, [R2+URZ+0x50], R3 ;  /* 0x0000500302ff79a7 */ /* 0x0005e2000800003f */
[----:B-1----:R-:W-:-:S04]  /*295b0*/  LOP3.LUT R8, R8, 0x1f, RZ, 0xc0, !PT ;  /* 0x0000001f08087812 */ /* 0x002fc800078ec0ff */
[----:B------:R-:W-:-:S13]  /*295c0*/  ISETP.NE.AND P0, PT, R8, RZ, PT ;  /* 0x000000ff0800720c */ /* 0x000fda0003f05270 */
[----:B--2---:R-:W-:Y:S05]  /*295d0*/  @!P0 BRA `(.L_x_2187) ;  /* 0x0000000000048947 */ /* 0x004fea0003800000 */
[----:B------:R-:W-:Y:S01]  /*295e0*/  BPT.TRAP 0x1 ;  /* 0x000000040000795c */ /* 0x000fe20000300000 */
.L_x_2187:
[----:B------:R-:W-:Y:S05]  /*295f0*/  BSYNC B2 ;  /* 0x0000000000027941 */ /* 0x000fea0003800000 */
.L_x_2186:
        /* <DEDUP_REMOVED lines=13> */
.L_x_2188:
        /* <DEDUP_REMOVED lines=15> */
.L_x_2189:
        /* <DEDUP_REMOVED lines=15> */
.L_x_2190:
        /* <DEDUP_REMOVED lines=15> */
.L_x_2191:
        /* <DEDUP_REMOVED lines=12> */
.L_x_2174:
[----:B------:R-:W-:Y:S05]  /*29a60*/  BSYNC B1 ;  /* 0x0000000000017941 */ /* 0x000fea0003800000 */
.L_x_2173:
[----:B------:R-:W3:Y:S01]  /*29a70*/  LDL R2, [R1+0x2c] ;  /* 0x00002c0001027983 */ /* 0x000ee20000100800 */
[----:B------:R-:W-:Y:S01]  /*29a80*/  VIADD R0, R0, 0xfffffffe ;  /* 0xfffffffe00007836 */ /* 0x000fe20000000000 */
[----:B---3--:R-:W-:-:S13]  /*29a90*/  ISETP.GT.AND P0, PT, R6, R2, PT ;  /* 0x000000020600720c */ /* 0x008fda0003f04270 */
[----:B------:R-:W-:Y:S05]  /*29aa0*/  @P0 BRA `(.L_x_2192) ;  /* 0xffffffe400140947 */ /* 0x000fea000383ffff */
.L_x_2132:
[----:B------:R-:W-:Y:S05]  /*29ab0*/  BSYNC B0 ;  /* 0x0000000000007941 */ /* 0x000fea0003800000 */
.L_x_2131:
[----:B------:R-:W3:Y:S01]  /*29ac0*/  S2R R3, SR_TID.X ;  /* 0x0000000000037919 */ /* 0x000ee20000002100 */
[----:B------:R-:W-:Y:S01]  /*29ad0*/  BSSY B0, `(.L_x_2193) ;  /* 0x0000011000007945 */ /* 0x000fe20003800000 */
[----:B---3--:R-:W-:-:S04]  /*29ae0*/  LOP3.LUT R3, R3, 0x7f, RZ, 0xc0, !PT ;  /* 0x0000007f03037812 */ /* 0x008fc800078ec0ff */
[----:B------:R-:W-:-:S13]  /*29af0*/  ISETP.NE.AND P0, PT, R3, RZ, PT ;  /* 0x000000ff0300720c */ /* 0x000fda0003f05270 */
[----:B------:R-:W-:Y:S05]  /*29b00*/  @P0 BRA `(.L_x_2194) ;  /* 0x0000000000340947 */ /* 0x000fea0003800000 */
[----:B------:R-:W3:Y:S01]  /*29b10*/  S2R R2, SR_LANEID ;  /* 0x0000000000027919 */ /* 0x000ee20000000000 */
[----:B------:R-:W-:Y:S01]  /*29b20*/  VOTEU.ANY UR4, UPT, PT ;  /* 0x0000000000047886 */ /* 0x000fe200038e0100 */
[----:B-1----:R-:W1:Y:S01]  /*29b30*/  LDC.64 R4, c[0x0][0xc60] ;  /* 0x00031800ff047b82 */ /* 0x002e620000000a00 */
[----:B------:R-:W3:Y:S01]  /*29b40*/  FLO.U32 R0, UR4 ;  /* 0x0000000400007d00 */ /* 0x000ee200080e0000 */
[----:B------:R-:W-:Y:S01]  /*29b50*/  ULDC.64 UR6, c[0x0][0x208] ;  /* 0x0000820000067ab9 */ /* 0x000fe20000000a00 */
[----:B---3--:R-:W-:-:S06]  /*29b60*/  ISETP.EQ.U32.AND P0, PT, R0, R2, PT ;  /* 0x000000020000720c */ /* 0x008fcc0003f02070 */
[----:B------:R-:W1:Y:S07]  /*29b70*/  POPC R2, UR4 ;  /* 0x0000000400027d09 */ /* 0x000e6e0008000000 */
[----:B-1----:R-:W3:Y:S04]  /*29b80*/  @P0 ATOMG.E.ADD.STRONG.GPU PT, R2, desc[UR6][R4.64], R2 ;  /* 0x00000002040209a8 */ /* 0x002ee800081ee1c6 */
[----:B---3--:R1:W3:Y:S02]  /*29b90*/  SHFL.IDX PT, R2, R2, R0, 0x1f ;  /* 0x00001f0002027589 */ /* 0x0082e400000e0000 */
[----:B-1----:R-:W1:Y:S02]  /*29ba0*/  S2R R0, SR_LTMASK ;  /* 0x0000000000007919 */ /* 0x002e640000003900 */
[----:B-1----:R-:W-:-:S06]  /*29bb0*/  LOP3.LUT R0, R0, UR4, RZ, 0xc0, !PT ;  /* 0x0000000400007c12 */ /* 0x002fcc000f8ec0ff */
[----:B------:R-:W3:Y:S02]  /*29bc0*/  POPC R0, R0 ;  /* 0x0000000000007309 */ /* 0x000ee40000000000 */
[----:B---3--:R-:W-:-:S07]  /*29bd0*/  IADD3 R16, R2, UR38, R0 ;  /* 0x0000002602107c10 */ /* 0x008fce000fffe000 */
.L_x_2194:
[----:B------:R-:W-:Y:S05]  /*29be0*/  BSYNC B0 ;  /* 0x0000000000007941 */ /* 0x000fea0003800000 */
.L_x_2193:
        /* <DEDUP_REMOVED lines=13> */
.L_x_2324:
[----:B------:R-:W-:Y:S05]  /*29cc0*/  BSYNC B1 ;  /* 0x0000000000017941 */ /* 0x000fea0003800000 */
.L_x_2197:
        /* <DEDUP_REMOVED lines=9> */
.L_x_2200:
[----:B------:R-:W-:Y:S05]  /*29d60*/  BSYNC B1 ;  /* 0x0000000000017941 */ /* 0x000fea0003800000 */
.L_x_2199:
[----:B-1----:R-:W4:Y:S04]  /*29d70*/  LDL.LU R5, [R1+0x14] ;  /* 0x0000140001057983 */ /* 0x002f280000300800 */
        /* <DEDUP_REMOVED lines=13> */
.L_x_2201:
        /* <DEDUP_REMOVED lines=10> */
[----:B------:R-:W-:Y:S01]  /*29ef0*/  PLOP3.LUT P0, PT, PT, PT, PT, 0x80, 0x0 ;  /* 0x000000000000781c */ /* 0x000fe20003f0f070 */
[----:B------:R-:W-:Y:S01]  /*29f00*/  VIADD R4, R2, 0x2400 ;  /* 0x0000240002047836 */ /* 0x000fe20000000000 */
[----:B------:R-:W-:Y:S01]  /*29f10*/  UMOV UR6, 0x0 ;  /* 0x0000000000067882 */ /* 0x000fe20000000000 */
[----:B------:R-:W-:Y:S01]  /*29f20*/  UMOV UR7, 0x14f00000 ;  /* 0x14f0000000077882 */ /* 0x000fe20000000000 */
[----:B------:R-:W-:-:S09]  /*29f30*/  UMOV UR10, 0x40 ;  /* 0x00000040000a7882 */ /* 0x000fd20000000000 */
.L_x_2202:
        /* <DEDUP_REMOVED lines=15> */
.L_x_2203:
        /* <DEDUP_REMOVED lines=15> */
.L_x_2204:
        /* <DEDUP_REMOVED lines=10> */
.L_x_2196:
[----:B------:R-:W-:Y:S05]  /*2a1c0*/  BSYNC B0 ;  /* 0x0000000000007941 */ /* 0x000fea0003800000 */
.L_x_2195:
[----:B-1----:R-:W3:Y:S04]  /*2a1d0*/  LDL.LU R5, [R1+0x4] ;  /* 0x0000040001057983 */ /* 0x002ee80000300800 */
        /* <DEDUP_REMOVED lines=8> */
.L_x_2111:
[----:B------:R-:W-:Y:S05]  /*2a260*/  BSYNC B7 ;  /* 0x0000000000077941 */ /* 0x000fea0003800000 */
.L_x_2109:
[----:B-1----:R-:W3:Y:S02]  /*2a270*/  LDL R0, [R1+0x20] ;  /* 0x0000200001007983 */ /* 0x002ee40000100800 */
[----:B---3--:R-:W-:-:S13]  /*2a280*/  LOP3.LUT P0, RZ, R0, 0x2, RZ, 0xc0, !PT ;  /* 0x0000000200ff7812 */ /* 0x008fda000780c0ff */
        /* <DEDUP_REMOVED lines=8> */
[----:B------:R3:W-:Y:S01]  /*2a310*/  STL [R1], R0 ;  /* 0x0000000001007387 */ /* 0x0007e20000100800 */
[----:B------:R-:W-:Y:S06]  /*2a320*/  BAR.ARV 0x4, 0x180 ;  /* 0x0106000000007b1d */ /* 0x000fec0000002000 */
[----:B------:R-:W-:Y:S05]  /*2a330*/  BRA `(.L_x_2206) ;  /* 0x0000000800e47947 */ /* 0x000fea0003800000 */
.L_x_2205:
[----:B------:R-:W1:Y:S01]  /*2a340*/  S2R R6, SR_TID.X ;  /* 0x0000000000067919 */ /* 0x000e620000002100 */
[----:B------:R-:W-:Y:S01]  /*2a350*/  UMOV UR4, 0xffffffff ;  /* 0xffffffff00047882 */ /* 0x000fe20000000000 */
[----:B-1----:R-:W-:-:S04]  /*2a360*/  LOP3.LUT R6, R6, 0x1f, RZ, 0xc0, !PT ;  /* 0x0000001f06067812 */ /* 0x002fc800078ec0ff */
        /* <DEDUP_REMOVED lines=8> */
[----:B------:R1:W3:Y:S01]  /*2a3f0*/  @!P1 LDG.E R2, desc[UR6][R2.64] ;  /* 0x0000000602029981 */ /* 0x0002e2000c1e1900 */
[C---:B------:R-:W-:Y:S02]  /*2a400*/  ISETP.GE.U32.AND P2, PT, R6.reuse, 0x2, PT ;  /* 0x000000020600780c */ /* 0x040fe40003f46070 */
[C---:B------:R-:W-:Y:S01]  /*2a410*/  ISETP.GE.U32.AND P3, PT, R6.reuse, 0x4, PT ;  /* 0x000000040600780c */ /* 0x040fe20003f66070 */
[----:B------:R-:W-:Y:S01]  /*2a420*/  SHFL.IDX PT, R0, R16, RZ, 0x1f ;  /* 0x00001fff10007589 */ /* 0x000fe200000e0000 */
[C---:B------:R-:W-:Y:S02]  /*2a430*/  ISETP.GE.U32.AND P4, PT, R6.reuse, 0x8, PT ;  /* 0x000000080600780c */ /* 0x040fe40003f86070 */
[C---:B------:R-:W-:Y:S01]  /*2a440*/  ISETP.GE.U32.AND P5, PT, R6.reuse, 0x10, PT ;  /* 0x000000100600780c */ /* 0x040fe20003fa6070 */
[----:B------:R-:W-:Y:S01]  /*2a450*/  SHFL.IDX PT, R5, R16, 0x1, 0x1f ;  /* 0x00201f0010057f89 */ /* 0x000fe200000e0000 */
[----:B-1----:R-:W-:Y:S02]  /*2a460*/  IMAD.MOV.U32 R3, RZ, RZ, RZ ;  /* 0x000000ffff037224 */ /* 0x002fe400078e00ff */
[----:B---3--:R-:W-:Y:S01]  /*2a470*/  @!P1 IMAD.MOV.U32 R3, RZ, RZ, R2 ;  /* 0x000000ffff039224 */ /* 0x008fe200078e0002 */
        /* <DEDUP_REMOVED lines=16> */
[----:B------:R1:W3:Y:S02]  /*2a580*/  SHFL.IDX PT, R16, R2, 0x1f, 0x1f ;  /* 0x03e01f0002107f89 */ /* 0x0002e400000e0000 */
.L_x_2334:
[----:B------:R-:W-:Y:S02]  /*2a590*/  ULDC UR4, c[0x0][0xc38] ;  /* 0x00030e0000047ab9 */ /* 0x000fe40000000800 */
[----:B------:R-:W-:-:S04]  /*2a5a0*/  IMAD.U32 R4, RZ, RZ, UR4 ;  /* 0x00000004ff047e24 */ /* 0x000fc8000f8e00ff */
[----:B---3--:R-:W-:-:S04]  /*2a5b0*/  IMAD R16, R16, R4, RZ ;  /* 0x0000000410107224 */ /* 0x008fc800078e02ff */
[----:B------:R-:W-:-:S05]  /*2a5c0*/  IMAD.IADD R5, R5, 0x1, R16 ;  /* 0x0000000105057824 */ /* 0x000fca00078e0210 */
[----:B------:R-:W-:-:S13]  /*2a5d0*/  ISETP.GT.AND P6, PT, R5, R0, PT ;  /* 0x000000000500720c */ /* 0x000fda0003fc4270 */
[----:B------:R-:W-:Y:S05]  /*2a5e0*/  @P6 BRA `(.L_x_2208) ;  /* 0x0000000000a06947 */ /* 0x000fea0003800000 */
.L_x_2213:
[----:B-1----:R-:W1:Y:S01]  /*2a5f0*/  LDC R2, c[0x0][0xc3c] ;  /* 0x00030f00ff027b82 */ /* 0x002e620000000800 */
[----:B------:R-:W-:-:S05]  /*2a600*/  VIADD R19, R19, 0x1f ;  /* 0x0000001f13137836 */ /* 0x000fca0000000000 */
[----:B-1----:R-:W-:-:S13]  /*2a610*/  ISETP.GE.AND P6, PT, R19, R2, PT ;  /* 0x000000021300720c */ /* 0x002fda0003fc6270 */
[----:B------:R-:W-:Y:S05]  /*2a620*/  @P6 BRA `(.L_x_2209) ;  /* 0x0000000400dc6947 */ /* 0x000fea0003800000 */
[----:B------:R-:W1:Y:S01]  /*2a630*/  S2R R3, SR_TID.X ;  /* 0x0000000000037919 */ /* 0x000e620000002100 */
[----:B------:R-:W-:Y:S01]  /*2a640*/  BSSY B0, `(.L_x_2210) ;  /* 0x000000a000007945 */ /* 0x000fe20003800000 */
[----:B-1----:R-:W-:-:S05]  /*2a650*/  LOP3.LUT R3, R3, 0x1f, RZ, 0xc0, !PT ;  /* 0x0000001f03037812 */ /* 0x002fca00078ec0ff */
[----:B------:R-:W-:Y:S02]  /*2a660*/  IMAD.IADD R4, R19, 0x1, R3 ;  /* 0x0000000113047824 */ /* 0x000fe400078e0203 */
[----:B------:R-:W-:-:S03]  /*2a670*/  IMAD.MOV.U32 R3, RZ, RZ, RZ ;  /* 0x000000ffff037224 */ /* 0x000fc600078e00ff */
[----:B------:R-:W-:-:S13]  /*2a680*/  ISETP.GE.OR P6, PT, R4, R2, !P0 ;  /* 0x000000020400720c */ /* 0x000fda00047c6670 */
[----:B------:R-:W-:Y:S05]  /*2a690*/  @P6 BRA `(.L_x_2211) ;  /* 0x0000000000106947 */ /* 0x000fea0003800000 */
[----:B------:R-:W1:Y:S01]  /*2a6a0*/  LDC.64 R2, c[0x0][0xc80] ;  /* 0x00032000ff027b82 */ /* 0x000e620000000a00 */
[----:B------:R-:W-:Y:S01]  /*2a6b0*/  ULDC.64 UR4, c[0x0][0x208] ;  /* 0x0000820000047ab9 */ /* 0x000fe20000000a00 */
[----:B-1----:R-:W-:-:S06]  /*2a6c0*/  IMAD.WIDE R2, R4, 0x4, R2 ;  /* 0x0000000404027825 */ /* 0x002fcc00078e0202 */
[----:B------:R1:W5:Y:S02]  /*2a6d0*/  LDG.E R3, desc[UR4][R2.64] ;  /* 0x0000000402037981 */ /* 0x000364000c1e1900 */
.L_x_2211:
[----:B------:R-:W-:Y:S05]  /*2a6e0*/  BSYNC B0 ;  /* 0x0000000000007941 */ /* 0x000fea0003800000 */
.L_x_2210:
        /* <DEDUP_REMOVED lines=18> */
.L_x_2342:
[----:B------:R-:W-:Y:S02]  /*2a810*/  ULDC UR4, c[0x0][0xc38] ;  /* 0x00030e0000047ab9 */ /* 0x000fe40000000800 */
[----:B------:R-:W-:-:S04]  /*2a820*/  IMAD.U32 R4, RZ, RZ, UR4 ;  /* 0x00000004ff047e24 */ /* 0x000fc8000f8e00ff */
[----:B---3--:R-:W-:-:S04]  /*2a830*/  IMAD R16, R16, R4, RZ ;  /* 0x0000000410107224 */ /* 0x008fc800078e02ff */
[----:B------:R-:W-:-:S05]  /*2a840*/  IMAD.IADD R5, R16, 0x1, R5 ;  /* 0x0000000110057824 */ /* 0x000fca00078e0205 */
[----:B------:R-:W-:-:S13]  /*2a850*/  ISETP.GT.AND P6, PT, R5, R0, PT ;  /* 0x000000000500720c */ /* 0x000fda0003fc4270 */
[----:B------:R-:W-:Y:S05]  /*2a860*/  @!P6 BRA `(.L_x_2213) ;  /* 0xfffffffc0060e947 */ /* 0x000fea000383ffff */
.L_x_2208:
        /* <DEDUP_REMOVED lines=8> */
.L_x_2346:
[----:B------:R-:W-:Y:S01]  /*2a8f0*/  ISETP.NE.AND P0, PT, R5, RZ, PT ;  /* 0x000000ff0500720c */ /* 0x000fe20003f05270 */
[----:B------:R-:W-:-:S12]  /*2a900*/  IMAD.MOV.U32 R5, RZ, RZ, RZ ;  /* 0x000000ffff057224 */ /* 0x000fd800078e00ff */
[----:B------:R-:W-:Y:S05]  /*2a910*/  @!P0 BRA `(.L_x_2215) ;  /* 0x0000000000148947 */ /* 0x000fea0003800000 */
[----:B------:R-:W-:Y:S01]  /*2a920*/  UMOV UR4, 0xffffffff ;  /* 0xffffffff00047882 */ /* 0x000fe20000000000 */
[----:B------:R-:W-:Y:S02]  /*2a930*/  VIADD R12, R6, 0xffffffff ;  /* 0xffffffff060c7836 */ /* 0x000fe40000000000 */
[----:B------:R-:W-:Y:S05]  /*2a940*/  BRA.DIV UR4, `(.L_x_2216) ;  /* 0x0000003a043c7947 */ /* 0x000fea000b800000 */
[----:B-1----:R1:W0:Y:S02]  /*2a950*/  SHFL.IDX PT, R2, R2, R12, 0x1f ;  /* 0x00001f0c02027589 */ /* 0x00222400000e0000 */
.L_x_2349:
[----:B0-----:R-:W-:-:S07]  /*2a960*/  IMAD.MOV.U32 R5, RZ, RZ, R2 ;  /* 0x000000ffff057224 */ /* 0x001fce00078e0002 */
.L_x_2215:
[----:B-1-3--:R-:W1:Y:S01]  /*2a970*/  LDC.64 R2, c[0x0][0xc90] ;  /* 0x00032400ff027b82 */ /* 0x00ae620000000a00 */
[----:B------:R-:W-:Y:S01]  /*2a980*/  IMAD.IADD R19, R6, 0x1, R19 ;  /* 0x0000000106137824 */ /* 0x000fe200078e0213 */
[----:B------:R-:W-:-:S03]  /*2a990*/  ULDC.64 UR4, c[0x0][0x208] ;  /* 0x0000820000047ab9 */ /* 0x000fc60000000a00 */
[----:B-1----:R-:W-:-:S05]  /*2a9a0*/  IMAD.WIDE R2, R19, 0x4, R2 ;  /* 0x0000000413027825 */ /* 0x002fca00078e0202 */
[----:B--2---:R-:W4:Y:S01]  /*2a9b0*/  LDG.E R7, desc[UR4][R2.64] ;  /* 0x0000000402077981 */ /* 0x004f22000c1e1900 */
[----:B------:R-:W-:-:S04]  /*2a9c0*/  IMAD R16, R5, R4, R16 ;  /* 0x0000000405107224 */ /* 0x000fc800078e0210 */
[----:B------:R-:W-:Y:S02]  /*2a9d0*/  IMAD.IADD R0, R0, 0x1, -R16 ;  /* 0x0000000100007824 */ /* 0x000fe400078e0a10 */
[----:B----4-:R-:W-:-:S05]  /*2a9e0*/  IMAD R6, R17, R7, RZ ;  /* 0x0000000711067224 */ /* 0x010fca00078e02ff */
[----:B0-----:R-:W-:-:S04]  /*2a9f0*/  IABS R8, R6 ;  /* 0x0000000600087213 */ /* 0x001fc80000000000 */
        /* <DEDUP_REMOVED lines=58> */
.L_x_2209:
[----:B------:R-:W-:Y:S01]  /*2ada0*/  UMOV UR4, URZ ;  /* 0x0000003f00047c82 */ /* 0x000fe20008000000 */
[----:B------:R-:W-:Y:S01]  /*2adb0*/  UMOV UR5, URZ ;  /* 0x0000003f00057c82 */ /* 0x000fe20008000000 */
[----:B------:R-:W-:Y:S01]  /*2adc0*/  ULDC UR6, c[0x0][0xc3c] ;  /* 0x00030f0000067ab9 */ /* 0x000fe20000000800 */
[----:B------:R-:W-:Y:S02]  /*2add0*/  IMAD.MOV.U32 R16, RZ, RZ, R0 ;  /* 0x000000ffff107224 */ /* 0x000fe400078e0000 */
[----:B------:R-:W-:Y:S02]  /*2ade0*/  IMAD.U32 R17, RZ, RZ, UR4 ;  /* 0x00000004ff117e24 */ /* 0x000fe4000f8e00ff */
[----:B------:R-:W-:Y:S02]  /*2adf0*/  IMAD.U32 R18, RZ, RZ, UR5 ;  /* 0x00000005ff127e24 */ /* 0x000fe4000f8e00ff */
[----:B------:R-:W-:-:S07]  /*2ae00*/  IMAD.U32 R19, RZ, RZ, UR6 ;  /* 0x00000006ff137e24 */ /* 0x000fce000f8e00ff */
.L_x_2217:
[----:B------:R1:W3:Y:S01]  /*2ae10*/  LDL R3, [R1] ;  /* 0x0000000001037983 */ /* 0x0002e20000100800 */
[----:B------:R-:W4:Y:S01]  /*2ae20*/  S2R R0, SR_TID.X ;  /* 0x0000000000007919 */ /* 0x000f220000002100 */
[----:B------:R-:W-:Y:S05]  /*2ae30*/  WARPSYNC.ALL ;  /* 0x0000000000007948 */ /* 0x000fea0003800000 */
[----:B----4-:R-:W-:Y:S01]  /*2ae40*/  LOP3.LUT R0, R0, 0x1f, RZ, 0xc0, !PT ;  /* 0x0000001f00007812 */ /* 0x010fe200078ec0ff */
[----:B------:R-:W-:Y:S03]  /*2ae50*/  BAR.SYNC.DEFER_BLOCKING 0x4, 0x180 ;  /* 0x0106000000007b1d */ /* 0x000fe60000010000 */
[----:B------:R-:W-:-:S13]  /*2ae60*/  ISETP.NE.AND P0, PT, R0, RZ, PT ;  /* 0x000000ff0000720c */ /* 0x000fda0003f05270 */
[----:B------:R-:W3:Y:S01]  /*2ae70*/  @!P0 S2R R0, SR_CgaCtaId ;  /* 0x0000000000008919 */ /* 0x000ee20000008800 */
[----:B------:R-:W-:-:S04]  /*2ae80*/  @!P0 MOV R2, 0x400 ;  /* 0x0000040000028802 */ /* 0x000fc80000000f00 */
[----:B---3--:R-:W-:-:S05]  /*2ae90*/  @!P0 LEA R3, R0, R2, 0x18 ;  /* 0x0000000200038211 */ /* 0x008fca00078ec0ff */
[----:B------:R1:W-:Y:S04]  /*2aea0*/  @!P0 STS.128 [R3+0x308d0], R16 ;  /* 0x0308d01003008388 */ /* 0x0003e80000000c00 */
[----:B------:R1:W-:Y:S01]  /*2aeb0*/  @!P0 STL [R1], R3 ;  /* 0x0000000301008387 */ /* 0x0003e20000100800 */
[----:B------:R-:W-:Y:S06]  /*2aec0*/  BAR.ARV 0x5, 0x180 ;  /* 0x0146000000007b1d */ /* 0x000fec0000002000 */
.L_x_2206:
[----:B------:R-:W-:Y:S02]  /*2aed0*/  ULDC UR4, c[0x0][0xc3c] ;  /* 0x00030f0000047ab9 */ /* 0x000fe40000000800 */
[----:B----4-:R-:W-:-:S13]  /*2aee0*/  ISETP.GE.AND P0, PT, R19, UR4, PT ;  /* 0x0000000413007c0c */ /* 0x010fda000bf06270 */
[----:B------:R-:W-:Y:S05]  /*2aef0*/  @!P0 BRA `(.L_x_2218) ;  /* 0xffffff7c004c8947 */ /* 0x000fea000383ffff */
[----:B------:R-:W-:Y:S05]  /*2af00*/  BSYNC B8 ;  /* 0x0000000000087941 */ /* 0x000fea0003800000 */
.L_x_2045:
[----:B---3--:R-:W3:Y:S01]  /*2af10*/  LDL.LU R0, [R1+0x48] ;  /* 0x0000480001007983 */ /* 0x008ee20000300800 */
[----:B------:R-:W-:Y:S01]  /*2af20*/  BSSY B0, `(.L_x_2219) ;  /* 0x000000b000007945 */ /* 0x000fe20003800000 */
[----:B------:R-:W4:Y:S01]  /*2af30*/  S2R R5, SR_CgaCtaId ;  /* 0x0000000000057919 */ /* 0x000f220000008800 */
[----:B---3--:R-:W-:-:S05]  /*2af40*/  VIADD R0, R0, 0x1 ;  /* 0x0000000100007836 */ /* 0x008fca0000000000 */
[----:B0-----:R-:W-:-:S04]  /*2af50*/  LEA.HI R2, R0, R0, RZ, 0x1 ;  /* 0x0000000000027211 */ /* 0x001fc800078f08ff */
[----:B-1----:R-:W-:-:S05]  /*2af60*/  LOP3.LUT R3, R2, 0xfffffffe, RZ, 0xc0, !PT ;  /* 0xfffffffe02037812 */ /* 0x002fca00078ec0ff */
[----:B------:R-:W-:Y:S01]  /*2af70*/  IMAD.IADD R3, R0, 0x1, -R3 ;  /* 0x0000000100037824 */ /* 0x000fe200078e0a03 */
[----:B------:R-:W-:-:S04]  /*2af80*/  MOV R0, 0x400 ;  /* 0x0000040000007802 */ /* 0x000fc80000000f00 */
[----:B----4-:R-:W-:Y:S02]  /*2af90*/  LEA R0, R5, R0, 0x18 ;  /* 0x0000000005007211 */ /* 0x010fe400078ec0ff */
[----:B------:R-:W-:-:S04]  /*2afa0*/  SHF.L.U32 R3, R3, 0x1f, RZ ;  /* 0x0000001f03037819 */ /* 0x000fc800000006ff */
[----:B------:R-:W0:Y:S02]  /*2afb0*/  SYNCS.PHASECHK.TRANS64.TRYWAIT P0, [R0+URZ+0x30820], R3 ;  /* 0x03082003000075a7 */ /* 0x000e24000800017f */
[----:B0-----:R-:W-:Y:S05]  /*2afc0*/  @!P0 BRA `(.L_x_2220) ;  /* 0x0000003000c48947 */ /* 0x001fea0003800000 */
.L_x_2350:
[----:B------:R-:W-:Y:S05]  /*2afd0*/  BSYNC B0 ;  /* 0x0000000000007941 */ /* 0x000fea0003800000 */
.L_x_2219:
[----:B------:R-:W-:-:S03]  /*2afe0*/  UMOV UR4, 0xffffffff ;  /* 0xffffffff00047882 */ /* 0x000fc60000000000 */
[----:B------:R-:W-:Y:S05]  /*2aff0*/  BRA.DIV UR4, `(.L_x_2221) ;  /* 0x0000003204cc7947 */ /* 0x000fea000b800000 */
[----:B------:R-:W1:Y:S02]  /*2b000*/  S2R R2, SR_TID.X ;  /* 0x0000000000027919 */ /* 0x000e640000002100 */
[----:B-1----:R-:W-:-:S04]  /*2b010*/  SHF.R.U32.HI R2, RZ, 0x5, R2 ;  /* 0x00000005ff027819 */ /* 0x002fc80000011602 */
[----:B------:R-:W-:-:S05]  /*2b020*/  LOP3.LUT R2, R2, 0x3, RZ, 0xc0, !PT ;  /* 0x0000000302027812 */ /* 0x000fca00078ec0ff */
[----:B------:R1:W3:Y:S02]  /*2b030*/  SHFL.IDX PT, R14, R2, RZ, 0x1f ;  /* 0x00001fff020e7589 */ /* 0x0002e400000e0000 */
.L_x_2353:
[----:B---3--:R-:W-:-:S13]  /*2b040*/  ISETP.NE.AND P0, PT, R14, RZ, PT ;  /* 0x000000ff0e00720c */ /* 0x008fda0003f05270 */
[----:B------:R-:W-:Y:S05]  /*2b050*/  @P0 BRA `(.L_x_1746) ;  /* 0x00000000009c0947 */ /* 0x000fea0003800000 */
[----:B------:R-:W-:-:S03]  /*2b060*/  UMOV UR4, 0xffffffff ;  /* 0xffffffff00047882 */ /* 0x000fc60000000000 */
[----:B------:R-:W-:Y:S05]  /*2b070*/  BRA.DIV UR4, `(.L_x_2222) ;  /* 0x0000003204e07947 */ /* 0x000fea000b800000 */
[----:B------:R-:W-:-:S13]  /*2b080*/  ELECT P6, URZ, PT ;  /* 0x00000000003f782f */ /* 0x000fda00038c0000 */
.L_x_2356:
[----:B------:R-:W-:Y:S05]  /*2b090*/  @!P6 BRA `(.L_x_1746) ;  /* 0x00000000008ce947 */ /* 0x000fea0003800000 */
[----:B-1----:R-:W3:Y:S02]  /*2b0a0*/  LDL R2, [R1+0x94] ;  /* 0x0000940001027983 */ /* 0x002ee40000100800 */
[----:B---3--:R-:W-:-:S13]  /*2b0b0*/  R2UR UR4, R2 ;  /* 0x00000000020472ca */ /* 0x008fda00000e0000 */
[----:B------:R-:W-:-:S06]  /*2b0c0*/  ULOP3.LUT UR4, UR4, 0x2, URZ, 0xfc, !UPT ;  /* 0x0000000204047892 */ /* 0x000fcc000f8efc3f */
[----:B------:R-:W-:-:S05]  /*2b0d0*/  IMAD.U32 R2, RZ, RZ, UR4 ;  /* 0x00000004ff027e24 */ /* 0x000fca000f8e00ff */
[----:B------:R-:W-:-:S13]  /*2b0e0*/  ISETP.NE.AND P2, PT, R2, 0x3, PT ;  /* 0x000000030200780c */ /* 0x000fda0003f45270 */
[----:B------:R-:W-:Y:S05]  /*2b0f0*/  @!P2 BRA `(.L_x_2223) ;  /* 0x000000000004a947 */ /* 0x000fea0003800000 */
[----:B------:R-:W-:Y:S01]  /*2b100*/  BPT.TRAP 0x1 ;  /* 0x000000040000795c */ /* 0x000fe20000300000 */
.L_x_2223:
        /* <DEDUP_REMOVED lines=14> */
.L_x_2357:
[----:B------:R-:W1:Y:S02]  /*2b1f0*/  SYNCS.PHASECHK.TRANS64.TRYWAIT P0, [R7+URZ], R2 ;  /* 0x00000002070075a7 */ /* 0x000e64000800017f */
[----:B-1----:R-:W-:Y:S05]  /*2b200*/  @!P0 BRA `(.L_x_2225) ;  /* 0x0000003000b08947 */ /* 0x002fea0003800000 */
.L_x_2358:
[----:B------:R-:W-:Y:S05]  /*2b210*/  @!P2 BRA `(.L_x_2226) ;  /* 0x000000000004a947 */ /* 0x000fea0003800000 */
[----:B------:R-:W-:Y:S01]  /*2b220*/  BPT.TRAP 0x1 ;  /* 0x000000040000795c */ /* 0x000fe20000300000 */
.L_x_2226:
[----:B------:R-:W2:Y:S01]  /*2b230*/  LDL.LU R4, [R1+0x4] ;  /* 0x0000040001047983 */ /* 0x000ea20000300800 */
[----:B------:R-:W-:-:S04]  /*2b240*/  VIADD R0, R0, 0x30860 ;  /* 0x0003086000007836 */ /* 0x000fc80000000000 */
[----:B--2---:R-:W-:-:S04]  /*2b250*/  IMAD R4, R4, 0x8, R0 ;  /* 0x0000000804047824 */ /* 0x004fc800078e0200 */
[----:B------:R-:W2:Y:S02]  /*2b260*/  SYNCS.PHASECHK.TRANS64.TRYWAIT P0, [R4+URZ], R5 ;  /* 0x00000005040075a7 */ /* 0x000ea4000800017f */
[----:B--2---:R-:W-:Y:S05]  /*2b270*/  @!P0 BRA `(.L_x_2227) ;  /* 0x0000003000a88947 */ /* 0x004fea0003800000 */
.L_x_2359:
[----:B------:R-:W-:-:S07]  /*2b280*/  IMAD R3, R3, 0x8, R0 ;  /* 0x0000000803037824 */ /* 0x000fce00078e0200 */
.L_x_2228:
[----:B---3--:R3:W4:Y:S02]  /*2b290*/  SYNCS.PHASECHK.TRANS64.TRYWAIT P0, [R3+URZ], R2 ;  /* 0x00000002030075a7 */ /* 0x008724000800017f */
[----:B----4-:R-:W-:Y:S05]  /*2b2a0*/  @!P0 NANOSLEEP.SYNCS 0x989680 ;  /* 0x009896800000895d */ /* 0x010fea0003900000 */
[----:B------:R-:W4:Y:S02]  /*2b2b0*/  @!P0 SYNCS.PHASECHK.TRANS64 P0, [R3+URZ], R2 ;  /* 0x00000002030085a7 */ /* 0x000f24000800007f */
[----:B----4-:R-:W-:Y:S05]  /*2b2c0*/  @!P0 BRA `(.L_x_2228) ;  /* 0xfffffffc00f08947 */ /* 0x010fea000383ffff */
.L_x_1746:
[----:B------:R-:W-:Y:S05]  /*2b2d0*/  BSYNC B9 ;  /* 0x0000000000097941 */ /* 0x000fea0003800000 */
.L_x_1743:
[----:B------:R-:W-:Y:S05]  /*2b2e0*/  EXIT ;  /* 0x000000000000794d */ /* 0x000fea0003800000 */
.L_x_1772:
[----:B0-----:R0:W1:Y:S02]  /*2b2f0*/  SYNCS.PHASECHK.TRANS64.TRYWAIT P5, [R98+URZ+0x30890], R107 ;  /* 0x0308906b620075a7 */ /* 0x00106400080a017f */
[----:B-1----:R-:W-:Y:S05]  /*2b300*/  @!P5 NANOSLEEP.SYNCS 0x989680 ;  /* 0x009896800000d95d */ /* 0x002fea0003900000 */
[----:B------:R-:W1:Y:S02]  /*2b310*/  @!P5 SYNCS.PHASECHK.TRANS64 P5, [R98+URZ+0x30890], R107 ;  /* 0x0308906b6200d5a7 */ /* 0x000e6400080a007f */
[----:B-1----:R-:W-:Y:S05]  /*2b320*/  @!P5 BRA `(.L_x_1772) ;  /* 0xfffffffc00f0d947 */ /* 0x002fea000383ffff */
[----:B------:R-:W-:Y:S05]  /*2b330*/  BRA `(.L_x_2229) ;  /* 0xfffffd8400547947 */ /* 0x000fea000383ffff */
.L_x_1810:
[----:B-1----:R1:W3:Y:S02]  /*2b340*/  SYNCS.PHASECHK.TRANS64.TRYWAIT P5, [R98+URZ+0x30890], R107 ;  /* 0x0308906b620075a7 */ /* 0x0022e400080a017f */
[----:B---3--:R-:W-:Y:S05]  /*2b350*/  @!P5 NANOSLEEP.SYNCS 0x989680 ;  /* 0x009896800000d95d */ /* 0x008fea0003900000 */
[----:B------:R-:W3:Y:S02]  /*2b360*/  @!P5 SYNCS.PHASECHK.TRANS64 P5, [R98+URZ+0x30890], R107 ;  /* 0x0308906b6200d5a7 */ /* 0x000ee400080a007f */
[----:B---3--:R-:W-:Y:S05]  /*2b370*/  @!P5 BRA `(.L_x_1810) ;  /* 0xfffffffc00f0d947 */ /* 0x008fea000383ffff */
[----:B------:R-:W-:Y:S05]  /*2b380*/  BRA `(.L_x_2230) ;  /* 0xfffffda800c87947 */ /* 0x000fea000383ffff */
.L_x_1827:
[----:B0-----:R0:W1:Y:S02]  /*2b390*/  SYNCS.PHASECHK.TRANS64.TRYWAIT P0, [R98+URZ+0x30890], R107 ;  /* 0x0308906b620075a7 */ /* 0x001064000800017f */
[----:B-1----:R-:W-:Y:S05]  /*2b3a0*/  @!P0 NANOSLEEP.SYNCS 0x989680 ;  /* 0x009896800000895d */ /* 0x002fea0003900000 */
[----:B------:R-:W1:Y:S02]  /*2b3b0*/  @!P0 SYNCS.PHASECHK.TRANS64 P0, [R98+URZ+0x30890], R107 ;  /* 0x0308906b620085a7 */ /* 0x000e64000800007f */
[----:B-1----:R-:W-:Y:S05]  /*2b3c0*/  @!P0 BRA `(.L_x_1827) ;  /* 0xfffffffc00f08947 */ /* 0x002fea000383ffff */
[----:B------:R-:W-:Y:S05]  /*2b3d0*/  BRA `(.L_x_2231) ;  /* 0xfffffdcc00b87947 */ /* 0x000fea000383ffff */
.L_x_1833:
[----:B-1----:R1:W2:Y:S02]  /*2b3e0*/  SYNCS.PHASECHK.TRANS64.TRYWAIT P1, [R98+URZ+0x308b0], R107 ;  /* 0x0308b06b620075a7 */ /* 0x0022a4000802017f */
[----:B--2---:R-:W-:Y:S05]  /*2b3f0*/  @!P1 NANOSLEEP.SYNCS 0x989680 ;  /* 0x009896800000995d */ /* 0x004fea0003900000 */
[----:B------:R-:W2:Y:S02]  /*2b400*/  @!P1 SYNCS.PHASECHK.TRANS64 P1, [R98+URZ+0x308b0], R107 ;  /* 0x0308b06b620095a7 */ /* 0x000ea4000802007f */
[----:B--2---:R-:W-:Y:S05]  /*2b410*/  @!P1 BRA `(.L_x_1833) ;  /* 0xfffffffc00f09947 */ /* 0x004fea000383ffff */
[----:B------:R-:W-:Y:S05]  /*2b420*/  BRA `(.L_x_2232) ;  /* 0xfffffdd000a07947 */ /* 0x000fea000383ffff */
.L_x_1861:
        /* <DEDUP_REMOVED lines=8> */
.L_x_2234:
[----:B------:R-:W-:Y:S05]  /*2b4b0*/  BSYNC B1 ;  /* 0x0000000000017941 */ /* 0x000fea0003800000 */
.L_x_2233:
        /* <DEDUP_REMOVED lines=8> */
.L_x_2235:
[----:B------:R-:W-:Y:S02]  /*2b540*/  IMAD.MOV.U32 R13, RZ, RZ, R7 ;  /* 0x000000ffff0d7224 */ /* 0x000fe400078e0007 */
[----:B------:R-:W-:-:S07]  /*2b550*/  IMAD.MOV.U32 R4, RZ, RZ, R14 ;  /* 0x000000ffff047224 */ /* 0x000fce00078e000e */
[----:B------:R-:W-:Y:S05]  /*2b560*/  WARPSYNC.COLLECTIVE R15, `(.L_x_2236) ;  /* 0x000000000f087348 */ /* 0x000fea0003c00000 */
[----:B------:R0:W1:Y:S02]  /*2b570*/  SHFL.IDX P6, R14, R13, R12, R11 ;  /* 0x0000000c0d0e7389 */ /* 0x00006400000c000b */
[----:B01----:R-:W-:Y:S01]  /*2b580*/  ENDCOLLECTIVE ;  /* 0x000000000000791b */ /* 0x003fe20003800000 */
.L_x_2236:
[----:B------:R-:W-:Y:S02]  /*2b590*/  IMAD.MOV.U32 R13, RZ, RZ, R0 ;  /* 0x000000ffff0d7224 */ /* 0x000fe400078e0000 */
[----:B------:R-:W-:-:S07]  /*2b5a0*/  IMAD.MOV.U32 R9, RZ, RZ, R14 ;  /* 0x000000ffff097224 */ /* 0x000fce00078e000e */
[----:B------:R-:W-:Y:S05]  /*2b5b0*/  WARPSYNC.COLLECTIVE R15, `(.L_x_2237) ;  /* 0x000000000f087348 */ /* 0x000fea0003c00000 */
[----:B------:R0:W1:Y:S02]  /*2b5c0*/  SHFL.IDX P6, R14, R13, R12, R11 ;  /* 0x0000000c0d0e7389 */ /* 0x00006400000c000b */
[----:B01----:R-:W-:Y:S01]  /*2b5d0*/  ENDCOLLECTIVE ;  /* 0x000000000000791b */ /* 0x003fe20003800000 */
.L_x_2237:
[----:B------:R-:W-:Y:S05]  /*2b5e0*/  BRA `(.L_x_2238) ;  /* 0xfffffde400b87947 */ /* 0x000fea000383ffff */
.L_x_1864:
[----:B------:R-:W-:Y:S01]  /*2b5f0*/  BSSY B1, `(.L_x_2239) ;  /* 0x0000008000017945 */ /* 0x000fe20003800000 */
[----:B------:R-:W-:Y:S02]  /*2b600*/  IMAD.MOV.U32 R13, RZ, RZ, R6 ;  /* 0x000000ffff0d7224 */ /* 0x000fe400078e0006 */
[----:B------:R-:W-:Y:S02]  /*2b610*/  IMAD.MOV.U32 R12, RZ, RZ, 0x1 ;  /* 0x00000001ff0c7424 */ /* 0x000fe400078e00ff */
[----:B------:R-:W-:Y:S02]  /*2b620*/  IMAD.MOV.U32 R11, RZ, RZ, 0x181f ;  /* 0x0000181fff0b7424 */ /* 0x000fe400078e00ff */
[----:B------:R-:W-:-:S07]  /*2b630*/  IMAD.MOV.U32 R15, RZ, RZ, -0x1 ;  /* 0xffffffffff0f7424 */ /* 0x000fce00078e00ff */
[----:B0---4-:R-:W-:Y:S05]  /*2b640*/  WARPSYNC.COLLECTIVE R15, `(.L_x_2240) ;  /* 0x000000000f087348 */ /* 0x011fea0003c00000 */
[----:B----4-:R1:W2:Y:S02]  /*2b650*/  SHFL.IDX P6, R14, R13, R12, R11 ;  /* 0x0000000c0d0e7389 */ /* 0x0102a400000c000b */
[----:B012---:R-:W-:Y:S01]  /*2b660*/  ENDCOLLECTIVE ;  /* 0x000000000000791b */ /* 0x007fe20003800000 */
.L_x_2240:
[----:B------:R-:W-:Y:S05]  /*2b670*/  BSYNC B1 ;  /* 0x0000000000017941 */ /* 0x000fea0003800000 */
.L_x_2239:
[----:B------:R-:W-:Y:S02]  /*2b680*/  IMAD.MOV.U32 R13, RZ, RZ, R3 ;  /* 0x000000ffff0d7224 */ /* 0x000fe400078e0003 */
[----:B------:R-:W-:Y:S02]  /*2b690*/  IMAD.MOV.U32 R12, RZ, RZ, 0x1 ;  /* 0x00000001ff0c7424 */ /* 0x000fe400078e00ff */
[----:B------:R-:W-:Y:S02]  /*2b6a0*/  IMAD.MOV.U32 R11, RZ, RZ, 0x181f ;  /* 0x0000181fff0b7424 */ /* 0x000fe400078e00ff */
[----:B------:R-:W-:Y:S02]  /*2b6b0*/  IMAD.MOV.U32 R15, RZ, RZ, -0x1 ;  /* 0xffffffffff0f7424 */ /* 0x000fe400078e00ff */
[----:B------:R-:W-:-:S07]  /*2b6c0*/  IMAD.MOV.U32 R5, RZ, RZ, R14 ;  /* 0x000000ffff057224 */ /* 0x000fce00078e000e */
[----:B------:R-:W-:Y:S05]  /*2b6d0*/  WARPSYNC.COLLECTIVE R15, `(.L_x_2241) ;  /* 0x000000000f087348 */ /* 0x000fea0003c00000 */
[----:B------:R0:W1:Y:S02]  /*2b6e0*/  SHFL.IDX P6, R14, R13, R12, R11 ;  /* 0x0000000c0d0e7389 */ /* 0x00006400000c000b */
[----:B01----:R-:W-:Y:S01]  /*2b6f0*/  ENDCOLLECTIVE ;  /* 0x000000000000791b */ /* 0x003fe20003800000 */
.L_x_2241:
[----:B------:R-:W-:Y:S02]  /*2b700*/  IMAD.MOV.U32 R13, RZ, RZ, R7 ;  /* 0x000000ffff0d7224 */ /* 0x000fe400078e0007 */
[----:B------:R-:W-:-:S07]  /*2b710*/  IMAD.MOV.U32 R4, RZ, RZ, R14 ;  /* 0x000000ffff047224 */ /* 0x000fce00078e000e */
[----:B------:R-:W-:Y:S05]  /*2b720*/  WARPSYNC.COLLECTIVE R15, `(.L_x_2242) ;  /* 0x000000000f087348 */ /* 0x000fea0003c00000 */
[----:B------:R0:W1:Y:S02]  /*2b730*/  SHFL.IDX P6, R14, R13, R12, R11 ;  /* 0x0000000c0d0e7389 */ /* 0x00006400000c000b */
[----:B01----:R-:W-:Y:S01]  /*2b740*/  ENDCOLLECTIVE ;  /* 0x000000000000791b */ /* 0x003fe20003800000 */
.L_x_2242:
[----:B------:R-:W-:Y:S02]  /*2b750*/  IMAD.MOV.U32 R13, RZ, RZ, R0 ;  /* 0x000000ffff0d7224 */ /* 0x000fe400078e0000 */
[----:B------:R-:W-:-:S07]  /*2b760*/  IMAD.MOV.U32 R9, RZ, RZ, R14 ;  /* 0x000000ffff097224 */ /* 0x000fce00078e000e */
[----:B------:R-:W-:Y:S05]  /*2b770*/  WARPSYNC.COLLECTIVE R15, `(.L_x_2243) ;  /* 0x000000000f087348 */ /* 0x000fea0003c00000 */
[----:B------:R0:W1:Y:S02]  /*2b780*/  SHFL.IDX P6, R14, R13, R12, R11 ;  /* 0x0000000c0d0e7389 */ /* 0x00006400000c000b */
[----:B01----:R-:W-:Y:S01]  /*2b790*/  ENDCOLLECTIVE ;  /* 0x000000000000791b */ /* 0x003fe20003800000 */
.L_x_2243:
[----:B------:R-:W-:Y:S05]  /*2b7a0*/  BRA `(.L_x_2244) ;  /* 0xfffffde800c47947 */ /* 0x000fea000383ffff */
.L_x_1867:
[----:B------:R-:W-:Y:S01]  /*2b7b0*/  BSSY B1, `(.L_x_2245) ;  /* 0x0000008000017945 */ /* 0x000fe20003800000 */
[----:B------:R-:W-:Y:S02]  /*2b7c0*/  IMAD.MOV.U32 R13, RZ, RZ, R6 ;  /* 0x000000ffff0d7224 */ /* 0x000fe400078e0006 */
[----:B------:R-:W-:Y:S02]  /*2b7d0*/  IMAD.MOV.U32 R12, RZ, RZ, 0x2 ;  /* 0x00000002ff0c7424 */ /* 0x000fe400078e00ff */
[----:B------:R-:W-:Y:S02]  /*2b7e0*/  IMAD.MOV.U32 R11, RZ, RZ, 0x181f ;  /* 0x0000181fff0b7424 */ /* 0x000fe400078e00ff */
[----:B------:R-:W-:-:S07]  /*2b7f0*/  IMAD.MOV.U32 R15, RZ, RZ, -0x1 ;  /* 0xffffffffff0f7424 */ /* 0x000fce00078e00ff */
[----:B-1--4-:R-:W-:Y:S05]  /*2b800*/  WARPSYNC.COLLECTIVE R15, `(.L_x_2246) ;  /* 0x000000000f087348 */ /* 0x012fea0003c00000 */
[----:B----4-:R0:W2:Y:S02]  /*2b810*/  SHFL.IDX P6, R14, R13, R12, R11 ;  /* 0x0000000c0d0e7389 */ /* 0x0100a400000c000b */
[----:B012---:R-:W-:Y:S01]  /*2b820*/  ENDCOLLECTIVE ;  /* 0x000000000000791b */ /* 0x007fe20003800000 */
.L_x_2246:
[----:B------:R-:W-:Y:S05]  /*2b830*/  BSYNC B1 ;  /* 0x0000000000017941 */ /* 0x000fea0003800000 */
.L_x_2245:
        /* <DEDUP_REMOVED lines=8> */
.L_x_2247:
[----:B------:R-:W-:Y:S02]  /*2b8c0*/  IMAD.MOV.U32 R13, RZ, RZ, R7 ;  /* 0x000000ffff0d7224 */ /* 0x000fe400078e0007 */
[----:B------:R-:W-:-:S07]  /*2b8d0*/  IMAD.MOV.U32 R4, RZ, RZ, R14 ;  /* 0x000000ffff047224 */ /* 0x000fce00078e000e */
[----:B------:R-:W-:Y:S05]  /*2b8e0*/  WARPSYNC.COLLECTIVE R15, `(.L_x_2248) ;  /* 0x000000000f087348 */ /* 0x000fea0003c00000 */
[----:B------:R0:W1:Y:S02]  /*2b8f0*/  SHFL.IDX P6, R14, R13, R12, R11 ;  /* 0x0000000c0d0e7389 */ /* 0x00006400000c000b */
[----:B01----:R-:W-:Y:S01]  /*2b900*/  ENDCOLLECTIVE ;  /* 0x000000000000791b */ /* 0x003fe20003800000 */
.L_x_2248:
[----:B------:R-:W-:Y:S02]  /*2b910*/  IMAD.MOV.U32 R13, RZ, RZ, R0 ;  /* 0x000000ffff0d7224 */ /* 0x000fe400078e0000 */
[----:B------:R-:W-:-:S07]  /*2b920*/  IMAD.MOV.U32 R9, RZ, RZ, R14 ;  /* 0x000000ffff097224 */ /* 0x000fce00078e000e */
[----:B------:R-:W-:Y:S05]  /*2b930*/  WARPSYNC.COLLECTIVE R15, `(.L_x_2249) ;  /* 0x000000000f087348 */ /* 0x000fea0003c00000 */
[----:B------:R0:W1:Y:S02]  /*2b940*/  SHFL.IDX P6, R14, R13, R12, R11 ;  /* 0x0000000c0d0e7389 */ /* 0x00006400000c000b */
[----:B01----:R-:W-:Y:S01]  /*2b950*/  ENDCOLLECTIVE ;  /* 0x000000000000791b */ /* 0x003fe20003800000 */
.L_x_2249:
[----:B------:R-:W-:Y:S05]  /*2b960*/  BRA `(.L_x_2250) ;  /* 0xfffffdec00c87947 */ /* 0x000fea000383ffff */
.L_x_1870:
[----:B------:R-:W-:Y:S01]  /*2b970*/  BSSY B1, `(.L_x_2251) ;  /* 0x0000008000017945 */ /* 0x000fe20003800000 */
[----:B------:R-:W-:Y:S02]  /*2b980*/  IMAD.MOV.U32 R13, RZ, RZ, R6 ;  /* 0x000000ffff0d7224 */ /* 0x000fe400078e0006 */
[----:B------:R-:W-:Y:S02]  /*2b990*/  IMAD.MOV.U32 R12, RZ, RZ, 0x3 ;  /* 0x00000003ff0c7424 */ /* 0x000fe400078e00ff */
[----:B------:R-:W-:Y:S02]  /*2b9a0*/  IMAD.MOV.U32 R11, RZ, RZ, 0x181f ;  /* 0x0000181fff0b7424 */ /* 0x000fe400078e00ff */
[----:B------:R-:W-:-:S07]  /*2b9b0*/  IMAD.MOV.U32 R15, RZ, RZ, -0x1 ;  /* 0xffffffffff0f7424 */ /* 0x000fce00078e00ff */
[----:B-1--4-:R-:W-:Y:S05]  /*2b9c0*/  WARPSYNC.COLLECTIVE R15, `(.L_x_2252) ;  /* 0x000000000f087348 */ /* 0x012fea0003c00000 */
[----:B------:R0:W2:Y:S02]  /*2b9d0*/  SHFL.IDX P6, R14, R13, R12, R11 ;  /* 0x0000000c0d0e7389 */ /* 0x0000a400000c000b */
[----:B012-4-:R-:W-:Y:S01]  /*2b9e0*/  ENDCOLLECTIVE ;  /* 0x000000000000791b */ /* 0x017fe20003800000 */
.L_x_2252:
[----:B------:R-:W-:Y:S05]  /*2b9f0*/  BSYNC B1 ;  /* 0x0000000000017941 */ /* 0x000fea0003800000 */
.L_x_2251:
        /* <DEDUP_REMOVED lines=8> */
.L_x_2253:
[----:B------:R-:W-:Y:S02]  /*2ba80*/  IMAD.MOV.U32 R13, RZ, RZ, R7 ;  /* 0x000000ffff0d7224 */ /* 0x000fe400078e0007 */
[----:B------:R-:W-:-:S07]  /*2ba90*/  IMAD.MOV.U32 R8, RZ, RZ, R14 ;  /* 0x000000ffff087224 */ /* 0x000fce00078e000e */
[----:B------:R-:W-:Y:S05]  /*2baa0*/  WARPSYNC.COLLECTIVE R15, `(.L_x_2254) ;  /* 0x000000000f087348 */ /* 0x000fea0003c00000 */
[----:B------:R0:W1:Y:S02]  /*2bab0*/  SHFL.IDX P6, R14, R13, R12, R11 ;  /* 0x0000000c0d0e7389 */ /* 0x00006400000c000b */
[----:B01----:R-:W-:Y:S01]  /*2bac0*/  ENDCOLLECTIVE ;  /* 0x000000000000791b */ /* 0x003fe20003800000 */
.L_x_2254:
[----:B------:R-:W-:Y:S02]  /*2bad0*/  IMAD.MOV.U32 R13, RZ, RZ, R0 ;  /* 0x000000ffff0d7224 */ /* 0x000fe400078e0000 */
[----:B------:R-:W-:-:S07]  /*2bae0*/  IMAD.MOV.U32 R79, RZ, RZ, R14 ;  /* 0x000000ffff4f7224 */ /* 0x000fce00078e000e */
[----:B------:R-:W-:Y:S05]  /*2baf0*/  WARPSYNC.COLLECTIVE R15, `(.L_x_2255) ;  /* 0x000000000f087348 */ /* 0x000fea0003c00000 */
[----:B------:R0:W1:Y:S02]  /*2bb00*/  SHFL.IDX P6, R14, R13, R12, R11 ;  /* 0x0000000c0d0e7389 */ /* 0x00006400000c000b */
[----:B01----:R-:W-:Y:S01]  /*2bb10*/  ENDCOLLECTIVE ;  /* 0x000000000000791b */ /* 0x003fe20003800000 */
.L_x_2255:
[----:B------:R-:W-:Y:S01]  /*2bb20*/  IMAD.MOV.U32 R78, RZ, RZ, R14 ;  /* 0x000000ffff4e7224 */ /* 0x000fe200078e000e */
[----:B------:R-:W-:Y:S06]  /*2bb30*/  BRA `(.L_x_2256) ;  /* 0xfffffdf000d07947 */ /* 0x000fec000383ffff */
.L_x_1874:
[----:B0-----:R0:W1:Y:S02]  /*2bb40*/  SYNCS.PHASECHK.TRANS64.TRYWAIT P0, [R16+URZ+0x30800], R121 ;  /* 0x03080079100075a7 */ /* 0x001064000800017f */
[----:B-1----:R-:W-:Y:S05]  /*2bb50*/  @!P0 NANOSLEEP.SYNCS 0x989680 ;  /* 0x009896800000895d */ /* 0x002fea0003900000 */
[----:B------:R-:W1:Y:S02]  /*2bb60*/  @!P0 SYNCS.PHASECHK.TRANS64 P0, [R16+URZ+0x30800], R121 ;  /* 0x03080079100085a7 */ /* 0x000e64000800007f */
[----:B-1----:R-:W-:Y:S05]  /*2bb70*/  @!P0 BRA `(.L_x_1874) ;  /* 0xfffffffc00f08947 */ /* 0x002fea000383ffff */
[----:B------:R-:W-:Y:S05]  /*2bb80*/  BRA `(.L_x_2257) ;  /* 0xfffffdf800347947 */ /* 0x000fea000383ffff */
.L_x_1906:
        /* <DEDUP_REMOVED lines=8> */
.L_x_2259:
[----:B------:R-:W-:Y:S05]  /*2bc10*/  BSYNC B1 ;  /* 0x0000000000017941 */ /* 0x000fea0003800000 */
.L_x_2258:
        /* <DEDUP_REMOVED lines=8> */
.L_x_2260:
[----:B------:R-:W-:Y:S02]  /*2bca0*/  IMAD.MOV.U32 R13, RZ, RZ, R7 ;  /* 0x000000ffff0d7224 */ /* 0x000fe400078e0007 */
[----:B------:R-:W-:-:S07]  /*2bcb0*/  IMAD.MOV.U32 R4, RZ, RZ, R14 ;  /* 0x000000ffff047224 */ /* 0x000fce00078e000e */
[----:B------:R-:W-:Y:S05]  /*2bcc0*/  WARPSYNC.COLLECTIVE R15, `(.L_x_2261) ;  /* 0x000000000f087348 */ /* 0x000fea0003c00000 */
[----:B------:R0:W1:Y:S02]  /*2bcd0*/  SHFL.IDX P6, R14, R13, R12, R11 ;  /* 0x0000000c0d0e7389 */ /* 0x00006400000c000b */
[----:B01----:R-:W-:Y:S01]  /*2bce0*/  ENDCOLLECTIVE ;  /* 0x000000000000791b */ /* 0x003fe20003800000 */
.L_x_2261:
[----:B------:R-:W-:Y:S02]  /*2bcf0*/  IMAD.MOV.U32 R13, RZ, RZ, R0 ;  /* 0x000000ffff0d7224 */ /* 0x000fe400078e0000 */
[----:B------:R-:W-:-:S07]  /*2bd00*/  IMAD.MOV.U32 R9, RZ, RZ, R14 ;  /* 0x000000ffff097224 */ /* 0x000fce00078e000e */
[----:B------:R-:W-:Y:S05]  /*2bd10*/  WARPSYNC.COLLECTIVE R15, `(.L_x_2262) ;  /* 0x000000000f087348 */ /* 0x000fea0003c00000 */
[----:B------:R0:W1:Y:S02]  /*2bd20*/  SHFL.IDX P6, R14, R13, R12, R11 ;  /* 0x0000000c0d0e7389 */ /* 0x00006400000c000b */
[----:B01----:R-:W-:Y:S01]  /*2bd30*/  ENDCOLLECTIVE ;  /* 0x000000000000791b */ /* 0x003fe20003800000 */
.L_x_2262:
[----:B------:R-:W-:Y:S05]  /*2bd40*/  BRA `(.L_x_2263) ;  /* 0xfffffe2c00107947 */ /* 0x000fea000383ffff */
.L_x_1909:
        /* <DEDUP_REMOVED lines=8> */
.L_x_2265:
[----:B------:R-:W-:Y:S05]  /*2bdd0*/  BSYNC B1 ;  /* 0x0000000000017941 */ /* 0x000fea0003800000 */
.L_x_2264:
        /* <DEDUP_REMOVED lines=8> */
.L_x_2266:
[----:B------:R-:W-:Y:S02]  /*2be60*/  IMAD.MOV.U32 R13, RZ, RZ, R7 ;  /* 0x000000ffff0d7224 */ /* 0x000fe400078e0007 */
[----:B------:R-:W-:-:S07]  /*2be70*/  IMAD.MOV.U32 R4, RZ, RZ, R14 ;  /* 0x000000ffff047224 */ /* 0x000fce00078e000e */
[----:B------:R-:W-:Y:S05]  /*2be80*/  WARPSYNC.COLLECTIVE R15, `(.L_x_2267) ;  /* 0x000000000f087348 */ /* 0x000fea0003c00000 */
[----:B------:R0:W1:Y:S02]  /*2be90*/  SHFL.IDX P6, R14, R13, R12, R11 ;  /* 0x0000000c0d0e7389 */ /* 0x00006400000c000b */
[----:B01----:R-:W-:Y:S01]  /*2bea0*/  ENDCOLLECTIVE ;  /* 0x000000000000791b */ /* 0x003fe20003800000 */
.L_x_2267:
[----:B------:R-:W-:Y:S02]  /*2beb0*/  IMAD.MOV.U32 R13, RZ, RZ, R0 ;  /* 0x000000ffff0d7224 */ /* 0x000fe400078e0000 */
[----:B------:R-:W-:-:S07]  /*2bec0*/  IMAD.MOV.U32 R9, RZ, RZ, R14 ;  /* 0x000000ffff097224 */ /* 0x000fce00078e000e */
[----:B------:R-:W-:Y:S05]  /*2bed0*/  WARPSYNC.COLLECTIVE R15, `(.L_x_2268) ;  /* 0x000000000f087348 */ /* 0x000fea0003c00000 */
[----:B------:R0:W1:Y:S02]  /*2bee0*/  SHFL.IDX P6, R14, R13, R12, R11 ;  /* 0x0000000c0d0e7389 */ /* 0x00006400000c000b */
[----:B01----:R-:W-:Y:S01]  /*2bef0*/  ENDCOLLECTIVE ;  /* 0x000000000000791b */ /* 0x003fe20003800000 */
.L_x_2268:
[----:B------:R-:W-:Y:S05]  /*2bf00*/  BRA `(.L_x_2269) ;  /* 0xfffffe2c00e47947 */ /* 0x000fea000383ffff */
.L_x_1912:
        /* <DEDUP_REMOVED lines=8> */
.L_x_2271:
[----:B------:R-:W-:Y:S05]  /*2bf90*/  BSYNC B1 ;  /* 0x0000000000017941 */ /* 0x000fea0003800000 */
.L_x_2270:
        /* <DEDUP_REMOVED lines=8> */
.L_x_2272:
[----:B------:R-:W-:Y:S02]  /*2c020*/  IMAD.MOV.U32 R13, RZ, RZ, R7 ;  /* 0x000000ffff0d7224 */ /* 0x000fe400078e0007 */
[----:B------:R-:W-:-:S07]  /*2c030*/  IMAD.MOV.U32 R4, RZ, RZ, R14 ;  /* 0x000000ffff047224 */ /* 0x000fce00078e000e */
[----:B------:R-:W-:Y:S05]  /*2c040*/  WARPSYNC.COLLECTIVE R15, `(.L_x_2273) ;  /* 0x000000000f087348 */ /* 0x000fea0003c00000 */
[----:B------:R0:W1:Y:S02]  /*2c050*/  SHFL.IDX P6, R14, R13, R12, R11 ;  /* 0x0000000c0d0e7389 */ /* 0x00006400000c000b */
[----:B01----:R-:W-:Y:S01]  /*2c060*/  ENDCOLLECTIVE ;  /* 0x000000000000791b */ /* 0x003fe20003800000 */
.L_x_2273:
[----:B------:R-:W-:Y:S02]  /*2c070*/  IMAD.MOV.U32 R13, RZ, RZ, R0 ;  /* 0x000000ffff0d7224 */ /* 0x000fe400078e0000 */
[----:B------:R-:W-:-:S07]  /*2c080*/  IMAD.MOV.U32 R9, RZ, RZ, R14 ;  /* 0x000000ffff097224 */ /* 0x000fce00078e000e */
[----:B------:R-:W-:Y:S05]  /*2c090*/  WARPSYNC.COLLECTIVE R15, `(.L_x_2274) ;  /* 0x000000000f087348 */ /* 0x000fea0003c00000 */
[----:B------:R0:W1:Y:S02]  /*2c0a0*/  SHFL.IDX P6, R14, R13, R12, R11 ;  /* 0x0000000c0d0e7389 */ /* 0x00006400000c000b */
[----:B01----:R-:W-:Y:S01]  /*2c0b0*/  ENDCOLLECTIVE ;  /* 0x000000000000791b */ /* 0x003fe20003800000 */
.L_x_2274:
[----:B------:R-:W-:Y:S05]  /*2c0c0*/  BRA `(.L_x_2275) ;  /* 0xfffffe3000b07947 */ /* 0x000fea000383ffff */
.L_x_1915:
        /* <DEDUP_REMOVED lines=8> */
.L_x_2277:
[----:B------:R-:W-:Y:S05]  /*2c150*/  BSYNC B1 ;  /* 0x0000000000017941 */ /* 0x000fea0003800000 */
.L_x_2276:
        /* <DEDUP_REMOVED lines=8> */
.L_x_2278:
[----:B------:R-:W-:Y:S02]  /*2c1e0*/  IMAD.MOV.U32 R13, RZ, RZ, R7 ;  /* 0x000000ffff0d7224 */ /* 0x000fe400078e0007 */
[----:B------:R-:W-:-:S07]  /*2c1f0*/  IMAD.MOV.U32 R20, RZ, RZ, R14 ;  /* 0x000000ffff147224 */ /* 0x000fce00078e000e */
[----:B------:R-:W-:Y:S05]  /*2c200*/  WARPSYNC.COLLECTIVE R15, `(.L_x_2279) ;  /* 0x000000000f087348 */ /* 0x000fea0003c00000 */
[----:B------:R0:W1:Y:S02]  /*2c210*/  SHFL.IDX P6, R14, R13, R12, R11 ;  /* 0x0000000c0d0e7389 */ /* 0x00006400000c000b */
[----:B01----:R-:W-:Y:S01]  /*2c220*/  ENDCOLLECTIVE ;  /* 0x000000000000791b */ /* 0x003fe20003800000 */
.L_x_2279:
[----:B------:R-:W-:Y:S02]  /*2c230*/  IMAD.MOV.U32 R13, RZ, RZ, R0 ;  /* 0x000000ffff0d7224 */ /* 0x000fe400078e0000 */
[----:B------:R-:W-:-:S07]  /*2c240*/  IMAD.MOV.U32 R77, RZ, RZ, R14 ;  /* 0x000000ffff4d7224 */ /* 0x000fce00078e000e */
[----:B------:R-:W-:Y:S05]  /*2c250*/  WARPSYNC.COLLECTIVE R15, `(.L_x_2280) ;  /* 0x000000000f087348 */ /* 0x000fea0003c00000 */
[----:B------:R0:W1:Y:S02]  /*2c260*/  SHFL.IDX P6, R14, R13, R12, R11 ;  /* 0x0000000c0d0e7389 */ /* 0x00006400000c000b */
[----:B01----:R-:W-:Y:S01]  /*2c270*/  ENDCOLLECTIVE ;  /* 0x000000000000791b */ /* 0x003fe20003800000 */
.L_x_2280:
[----:B------:R-:W-:Y:S01]  /*2c280*/  IMAD.MOV.U32 R76, RZ, RZ, R14 ;  /* 0x000000ffff4c7224 */ /* 0x000fe200078e000e */
[----:B------:R-:W-:Y:S06]  /*2c290*/  BRA `(.L_x_2281) ;  /* 0xfffffe3400807947 */ /* 0x000fec000383ffff */
.L_x_1919:
[----:B0-----:R0:W1:Y:S02]  /*2c2a0*/  SYNCS.PHASECHK.TRANS64.TRYWAIT P0, [R16+URZ+0x30800], R139 ;  /* 0x0308008b100075a7 */ /* 0x001064000800017f */
[----:B-1----:R-:W-:Y:S05]  /*2c2b0*/  @!P0 NANOSLEEP.SYNCS 0x989680 ;  /* 0x009896800000895d */ /* 0x002fea0003900000 */
[----:B------:R-:W1:Y:S02]  /*2c2c0*/  @!P0 SYNCS.PHASECHK.TRANS64 P0, [R16+URZ+0x30800], R139 ;  /* 0x0308008b100085a7 */ /* 0x000e64000800007f */
[----:B-1----:R-:W-:Y:S05]  /*2c2d0*/  @!P0 BRA `(.L_x_1919) ;  /* 0xfffffffc00f08947 */ /* 0x002fea000383ffff */
[----:B------:R-:W-:Y:S05]  /*2c2e0*/  BRA `(.L_x_2282) ;  /* 0xfffffe3800a87947 */ /* 0x000fea000383ffff */
.L_x_1937:
[----:B0-----:R0:W2:Y:S02]  /*2c2f0*/  SYNCS.PHASECHK.TRANS64.TRYWAIT P2, [R5+URZ+0x30830], R0 ;  /* 0x03083000050075a7 */ /* 0x0010a4000804017f */
[----:B--2---:R-:W-:Y:S05]  /*2c300*/  @!P2 NANOSLEEP.SYNCS 0x989680 ;  /* 0x009896800000a95d */ /* 0x004fea0003900000 */
[----:B------:R-:W2:Y:S02]  /*2c310*/  @!P2 SYNCS.PHASECHK.TRANS64 P2, [R5+URZ+0x30830], R0 ;  /* 0x030830000500a5a7 */ /* 0x000ea4000804007f */
[----:B--2---:R-:W-:Y:S05]  /*2c320*/  @!P2 BRA `(.L_x_1937) ;  /* 0xfffffffc00f0a947 */ /* 0x004fea000383ffff */
[----:B------:R-:W-:Y:S05]  /*2c330*/  BRA `(.L_x_1936) ;  /* 0xfffffe7400287947 */ /* 0x000fea000383ffff */
.L_x_1957:
[----:B-1----:R1:W2:Y:S02]  /*2c340*/  SYNCS.PHASECHK.TRANS64.TRYWAIT P4, [R232+URZ+0x30830], R152 ;  /* 0x03083098e80075a7 */ /* 0x0022a4000808017f */
[----:B--2---:R-:W-:Y:S05]  /*2c350*/  @!P4 NANOSLEEP.SYNCS 0x989680 ;  /* 0x009896800000c95d */ /* 0x004fea0003900000 */
[----:B------:R-:W2:Y:S02]  /*2c360*/  @!P4 SYNCS.PHASECHK.TRANS64 P4, [R232+URZ+0x30830], R152 ;  /* 0x03083098e800c5a7 */ /* 0x000ea4000808007f */
[----:B--2---:R-:W-:Y:S05]  /*2c370*/  @!P4 BRA `(.L_x_1957) ;  /* 0xfffffffc00f0c947 */ /* 0x004fea000383ffff */
[----:B------:R-:W-:Y:S05]  /*2c380*/  BRA `(.L_x_1956) ;  /* 0xfffffe9c00b07947 */ /* 0x000fea000383ffff */
.L_x_1962:
[----:B-1----:R1:W2:Y:S02]  /*2c390*/  SYNCS.PHASECHK.TRANS64.TRYWAIT P4, [R0+URZ+0x30850], R2 ;  /* 0x03085002000075a7 */ /* 0x0022a4000808017f */
[----:B--2---:R-:W-:Y:S05]  /*2c3a0*/  @!P4 NANOSLEEP.SYNCS 0x989680 ;  /* 0x009896800000c95d */ /* 0x004fea0003900000 */
[----:B------:R-:W2:Y:S02]  /*2c3b0*/  @!P4 SYNCS.PHASECHK.TRANS64 P4, [R0+URZ+0x30850], R2 ;  /* 0x030850020000c5a7 */ /* 0x000ea4000808007f */
[----:B--2---:R-:W-:Y:S05]  /*2c3c0*/  @!P4 BRA `(.L_x_1962) ;  /* 0xfffffffc00f0c947 */ /* 0x004fea000383ffff */
[----:B------:R-:W-:Y:S05]  /*2c3d0*/  BRA `(.L_x_1961) ;  /* 0xfffffeac00f87947 */ /* 0x000fea000383ffff */
.L_x_1983:
[----:B-1----:R1:W2:Y:S02]  /*2c3e0*/  SYNCS.PHASECHK.TRANS64.TRYWAIT P2, [R4+URZ+0x30830], R5 ;  /* 0x03083005040075a7 */ /* 0x0022a4000804017f */
[----:B--2---:R-:W-:Y:S05]  /*2c3f0*/  @!P2 NANOSLEEP.SYNCS 0x989680 ;  /* 0x009896800000a95d */ /* 0x004fea0003900000 */
[----:B------:R-:W2:Y:S02]  /*2c400*/  @!P2 SYNCS.PHASECHK.TRANS64 P2, [R4+URZ+0x30830], R5 ;  /* 0x030830050400a5a7 */ /* 0x000ea4000804007f */
[----:B--2---:R-:W-:Y:S05]  /*2c410*/  @!P2 BRA `(.L_x_1983) ;  /* 0xfffffffc00f0a947 */ /* 0x004fea000383ffff */
[----:B------:R-:W-:Y:S05]  /*2c420*/  BRA `(.L_x_1982) ;  /* 0xfffffecc00187947 */ /* 0x000fea000383ffff */
.L_x_1988:
[----:B-1----:R1:W2:Y:S02]  /*2c430*/  SYNCS.PHASECHK.TRANS64.TRYWAIT P2, [R23+URZ+0x30850], R0 ;  /* 0x03085000170075a7 */ /* 0x0022a4000804017f */
[----:B--2---:R-:W-:Y:S05]  /*2c440*/  @!P2 NANOSLEEP.SYNCS 0x989680 ;  /* 0x009896800000a95d */ /* 0x004fea0003900000 */
[----:B------:R-:W2:Y:S02]  /*2c450*/  @!P2 SYNCS.PHASECHK.TRANS64 P2, [R23+URZ+0x30850], R0 ;  /* 0x030850001700a5a7 */ /* 0x000ea4000804007f */
[----:B--2---:R-:W-:Y:S05]  /*2c460*/  @!P2 BRA `(.L_x_1988) ;  /* 0xfffffffc00f0a947 */ /* 0x004fea000383ffff */
[----:B------:R-:W-:Y:S05]  /*2c470*/  BRA `(.L_x_1987) ;  /* 0xfffffedc00607947 */ /* 0x000fea000383ffff */
.L_x_1996:
[----:B-1----:R1:W2:Y:S02]  /*2c480*/  SYNCS.PHASECHK.TRANS64.TRYWAIT P2, [R4+URZ+0x30830], R5 ;  /* 0x03083005040075a7 */ /* 0x0022a4000804017f */
[----:B--2---:R-:W-:Y:S05]  /*2c490*/  @!P2 NANOSLEEP.SYNCS 0x989680 ;  /* 0x009896800000a95d */ /* 0x004fea0003900000 */
[----:B------:R-:W2:Y:S02]  /*2c4a0*/  @!P2 SYNCS.PHASECHK.TRANS64 P2, [R4+URZ+0x30830], R5 ;  /* 0x030830050400a5a7 */ /* 0x000ea4000804007f */
[----:B--2---:R-:W-:Y:S05]  /*2c4b0*/  @!P2 BRA `(.L_x_1996) ;  /* 0xfffffffc00f0a947 */ /* 0x004fea000383ffff */
[----:B------:R-:W-:Y:S05]  /*2c4c0*/  BRA `(.L_x_1995) ;  /* 0xfffffeec00107947 */ /* 0x000fea000383ffff */
.L_x_2001:
[----:B-1----:R1:W2:Y:S02]  /*2c4d0*/  SYNCS.PHASECHK.TRANS64.TRYWAIT P2, [R0+URZ+0x30850], R2 ;  /* 0x03085002000075a7 */ /* 0x0022a4000804017f */
[----:B--2---:R-:W-:Y:S05]  /*2c4e0*/  @!P2 NANOSLEEP.SYNCS 0x989680 ;  /* 0x009896800000a95d */ /* 0x004fea0003900000 */
[----:B------:R-:W2:Y:S02]  /*2c4f0*/  @!P2 SYNCS.PHASECHK.TRANS64 P2, [R0+URZ+0x30850], R2 ;  /* 0x030850020000a5a7 */ /* 0x000ea4000804007f */
[----:B--2---:R-:W-:Y:S05]  /*2c500*/  @!P2 BRA `(.L_x_2001) ;  /* 0xfffffffc00f0a947 */ /* 0x004fea000383ffff */
[----:B------:R-:W-:Y:S05]  /*2c510*/  BRA `(.L_x_2000) ;  /* 0xfffffefc00587947 */ /* 0x000fea000383ffff */
.L_x_2015:
[----:B-1----:R1:W2:Y:S02]  /*2c520*/  SYNCS.PHASECHK.TRANS64.TRYWAIT P0, [R11+URZ+0x30850], R2 ;  /* 0x030850020b0075a7 */ /* 0x0022a4000800017f */
[----:B--2---:R-:W-:Y:S05]  /*2c530*/  @!P0 NANOSLEEP.SYNCS 0x989680 ;  /* 0x009896800000895d */ /* 0x004fea0003900000 */
[----:B------:R-:W2:Y:S02]  /*2c540*/  @!P0 SYNCS.PHASECHK.TRANS64 P0, [R11+URZ+0x30850], R2 ;  /* 0x030850020b0085a7 */ /* 0x000ea4000800007f */
[----:B--2---:R-:W-:Y:S05]  /*2c550*/  @!P0 BRA `(.L_x_2015) ;  /* 0xfffffffc00f08947 */ /* 0x004fea000383ffff */
[----:B------:R-:W-:Y:S05]  /*2c560*/  BRA `(.L_x_2014) ;  /* 0xffffff1c00947947 */ /* 0x000fea000383ffff */
.L_x_2059:
[----:B------:R-:W1:Y:S01]  /*2c570*/  S2R R5, SR_TID.X ;  /* 0x0000000000057919 */ /* 0x000e620000002100 */
[----:B------:R-:W-:Y:S01]  /*2c580*/  BSSY B1, `(.L_x_2283) ;  /* 0x000000a000017945 */ /* 0x000fe20003800000 */
[----:B------:R-:W-:Y:S02]  /*2c590*/  IMAD.MOV.U32 R12, RZ, RZ, RZ ;  /* 0x000000ffff0c7224 */ /* 0x000fe400078e00ff */
[----:B0-----:R-:W-:Y:S02]  /*2c5a0*/  IMAD.MOV.U32 R11, RZ, RZ, 0x1f ;  /* 0x0000001fff0b7424 */ /* 0x001fe400078e00ff */
[----:B------:R-:W-:Y:S01]  /*2c5b0*/  IMAD.MOV.U32 R15, RZ, RZ, -0x1 ;  /* 0xffffffffff0f7424 */ /* 0x000fe200078e00ff */
[----:B-1----:R-:W-:-:S04]  /*2c5c0*/  SHF.R.U32.HI R5, RZ, 0x5, R5 ;  /* 0x00000005ff057819 */ /* 0x002fc80000011605 */
[----:B------:R-:W-:-:S05]  /*2c5d0*/  LOP3.LUT R5, R5, 0x3, RZ, 0xc0, !PT ;  /* 0x0000000305057812 */ /* 0x000fca00078ec0ff */
[----:B------:R-:W-:-:S07]  /*2c5e0*/  IMAD.MOV.U32 R13, RZ, RZ, R5 ;  /* 0x000000ffff0d7224 */ /* 0x000fce00078e0005 */
[----:B------:R-:W-:Y:S05]  /*2c5f0*/  WARPSYNC.COLLECTIVE R15, `(.L_x_2284) ;  /* 0x000000000f087348 */ /* 0x000fea0003c00000 */
[----:B------:R0:W1:Y:S02]  /*2c600*/  SHFL.IDX P6, R14, R13, R12, R11 ;  /* 0x0000000c0d0e7389 */ /* 0x00006400000c000b */
[----:B01----:R-:W-:Y:S01]  /*2c610*/  ENDCOLLECTIVE ;  /* 0x000000000000791b */ /* 0x003fe20003800000 */
.L_x_2284:
[----:B------:R-:W-:Y:S05]  /*2c620*/  BSYNC B1 ;  /* 0x0000000000017941 */ /* 0x000fea0003800000 */
.L_x_2283:
[----:B------:R-:W-:Y:S05]  /*2c630*/  BRA `(.L_x_2285) ;  /* 0xffffff7000347947 */ /* 0x000fea000383ffff */
.L_x_2061:
[----:B------:R-:W-:Y:S01]  /*2c640*/  BSSY B1, `(.L_x_2286) ;  /* 0x0000006000017945 */ /* 0x000fe20003800000 */
[----:B------:R-:W-:-:S07]  /*2c650*/  IMAD.MOV.U32 R15, RZ, RZ, -0x1 ;  /* 0xffffffffff0f7424 */ /* 0x000fce00078e00ff */
[----:B01----:R-:W-:Y:S05]  /*2c660*/  WARPSYNC.COLLECTIVE R15, `(.L_x_2287) ;  /* 0x000000000f0c7348 */ /* 0x003fea0003c00000 */
[----:B------:R-:W-:Y:S02]  /*2c670*/  ELECT P6, UR62, PT ;  /* 0x00000000003e782f */ /* 0x000fe400038c0000 */
[----:B------:R-:W-:Y:S01]  /*2c680*/  MOV R14, UR62 ;  /* 0x0000003e000e7c02 */ /* 0x000fe20008000f00 */
[----:B01----:R-:W-:Y:S10]  /*2c690*/  ENDCOLLECTIVE ;  /* 0x000000000000791b */ /* 0x003ff40003800000 */
.L_x_2287:
[----:B------:R-:W-:Y:S05]  /*2c6a0*/  BSYNC B1 ;  /* 0x0000000000017941 */ /* 0x000fea0003800000 */
.L_x_2286:
[----:B------:R-:W-:Y:S05]  /*2c6b0*/  BRA `(.L_x_2060) ;  /* 0xffffff70002c7947 */ /* 0x000fea000383ffff */
.L_x_2063:
[----:B-1----:R-:W2:Y:S02]  /*2c6c0*/  LDL R6, [R1] ;  /* 0x0000000001067983 */ /* 0x002ea40000100800 */
[----:B--2---:R1:W2:Y:S02]  /*2c6d0*/  SYNCS.PHASECHK.TRANS64.TRYWAIT P0, [R6+URZ+0x30820], R5 ;  /* 0x03082005060075a7 */ /* 0x0042a4000800017f */
[----:B--2---:R-:W-:Y:S05]  /*2c6e0*/  @!P0 NANOSLEEP.SYNCS 0x989680 ;  /* 0x009896800000895d */ /* 0x004fea0003900000 */
[----:B------:R-:W2:Y:S02]  /*2c6f0*/  @!P0 SYNCS.PHASECHK.TRANS64 P0, [R6+URZ+0x30820], R5 ;  /* 0x03082005060085a7 */ /* 0x000ea4000800007f */
[----:B--2---:R-:W-:Y:S05]  /*2c700*/  @!P0 BRA `(.L_x_2063) ;  /* 0xfffffffc00ec8947 */ /* 0x004fea000383ffff */
[----:B------:R-:W-:Y:S05]  /*2c710*/  BRA `(.L_x_2288) ;  /* 0xffffff70003c7947 */ /* 0x000fea000383ffff */
.L_x_2067:
[----:B-1----:R1:W2:Y:S02]  /*2c720*/  SYNCS.PHASECHK.TRANS64.TRYWAIT P0, [R8+URZ+0x308a0], R10 ;  /* 0x0308a00a080075a7 */ /* 0x0022a4000800017f */
[----:B--2---:R-:W-:Y:S05]  /*2c730*/  @!P0 NANOSLEEP.SYNCS 0x989680 ;  /* 0x009896800000895d */ /* 0x004fea0003900000 */
[----:B------:R-:W2:Y:S02]  /*2c740*/  @!P0 SYNCS.PHASECHK.TRANS64 P0, [R8+URZ+0x308a0], R10 ;  /* 0x0308a00a080085a7 */ /* 0x000ea4000800007f */
[----:B--2---:R-:W-:Y:S05]  /*2c750*/  @!P0 BRA `(.L_x_2067) ;  /* 0xfffffffc00f08947 */ /* 0x004fea000383ffff */
[----:B------:R-:W-:Y:S05]  /*2c760*/  BRA `(.L_x_2289) ;  /* 0xffffff7000607947 */ /* 0x000fea000383ffff */
.L_x_2075:
[----:B0-----:R0:W2:Y:S02]  /*2c770*/  SYNCS.PHASECHK.TRANS64.TRYWAIT P0, [R8+URZ+0x308c0], R10 ;  /* 0x0308c00a080075a7 */ /* 0x0010a4000800017f */
[----:B--2---:R-:W-:Y:S05]  /*2c780*/  @!P0 NANOSLEEP.SYNCS 0x989680 ;  /* 0x009896800000895d */ /* 0x004fea0003900000 */
[----:B------:R-:W2:Y:S02]  /*2c790*/  @!P0 SYNCS.PHASECHK.TRANS64 P0, [R8+URZ+0x308c0], R10 ;  /* 0x0308c00a080085a7 */ /* 0x000ea4000800007f */
[----:B--2---:R-:W-:Y:S05]  /*2c7a0*/  @!P0 BRA `(.L_x_2075) ;  /* 0xfffffffc00f08947 */ /* 0x004fea000383ffff */
[----:B------:R-:W-:Y:S05]  /*2c7b0*/  BRA `(.L_x_2290) ;  /* 0xffffff7400a87947 */ /* 0x000fea000383ffff */
.L_x_2085:
[----:B-1----:R1:W2:Y:S02]  /*2c7c0*/  SYNCS.PHASECHK.TRANS64.TRYWAIT P1, [R8+URZ+0x308a0], R7 ;  /* 0x0308a007080075a7 */ /* 0x0022a4000802017f */
[----:B--2---:R-:W-:Y:S05]  /*2c7d0*/  @!P1 NANOSLEEP.SYNCS 0x989680 ;  /* 0x009896800000995d */ /* 0x004fea0003900000 */
[----:B------:R-:W2:Y:S02]  /*2c7e0*/  @!P1 SYNCS.PHASECHK.TRANS64 P1, [R8+URZ+0x308a0], R7 ;  /* 0x0308a007080095a7 */ /* 0x000ea4000802007f */
[----:B--2---:R-:W-:Y:S05]  /*2c7f0*/  @!P1 BRA `(.L_x_2085) ;  /* 0xfffffffc00f09947 */ /* 0x004fea000383ffff */
[----:B------:R-:W-:Y:S05]  /*2c800*/  BRA `(.L_x_2291) ;  /* 0xffffff7c00407947 */ /* 0x000fea000383ffff */
.L_x_2093:
[----:B--2---:R2:W3:Y:S02]  /*2c810*/  SYNCS.PHASECHK.TRANS64.TRYWAIT P1, [R8+URZ+0x308c0], R7 ;  /* 0x0308c007080075a7 */ /* 0x0044e4000802017f */
[----:B---3--:R-:W-:Y:S05]  /*2c820*/  @!P1 NANOSLEEP.SYNCS 0x989680 ;  /* 0x009896800000995d */ /* 0x008fea0003900000 */
[----:B------:R-:W3:Y:S02]  /*2c830*/  @!P1 SYNCS.PHASECHK.TRANS64 P1, [R8+URZ+0x308c0], R7 ;  /* 0x0308c007080095a7 */ /* 0x000ee4000802007f */
[----:B---3--:R-:W-:Y:S05]  /*2c840*/  @!P1 BRA `(.L_x_2093) ;  /* 0xfffffffc00f09947 */ /* 0x008fea000383ffff */
[----:B------:R-:W-:Y:S05]  /*2c850*/  BRA `(.L_x_2292) ;  /* 0xffffff8000807947 */ /* 0x000fea000383ffff */
.L_x_2117:
[----:B------:R-:W2:Y:S01]  /*2c860*/  S2R R4, SR_TID.X ;  /* 0x0000000000047919 */ /* 0x000ea20000002100 */
[----:B------:R-:W-:Y:S01]  /*2c870*/  BSSY B0, `(.L_x_2293) ;  /* 0x000000a000007945 */ /* 0x000fe20003800000 */
[----:B------:R-:W-:Y:S02]  /*2c880*/  IMAD.MOV.U32 R12, RZ, RZ, RZ ;  /* 0x000000ffff0c7224 */ /* 0x000fe400078e00ff */
[----:B0-----:R-:W-:Y:S02]  /*2c890*/  IMAD.MOV.U32 R11, RZ, RZ, 0x1f ;  /* 0x0000001fff0b7424 */ /* 0x001fe400078e00ff */
[----:B------:R-:W-:Y:S01]  /*2c8a0*/  IMAD.MOV.U32 R15, RZ, RZ, -0x1 ;  /* 0xffffffffff0f7424 */ /* 0x000fe200078e00ff */
[----:B--2---:R-:W-:-:S04]  /*2c8b0*/  SHF.R.U32.HI R4, RZ, 0x5, R4 ;  /* 0x00000005ff047819 */ /* 0x004fc80000011604 */
[----:B------:R-:W-:-:S05]  /*2c8c0*/  LOP3.LUT R4, R4, 0x3, RZ, 0xc0, !PT ;  /* 0x0000000304047812 */ /* 0x000fca00078ec0ff */
[----:B------:R-:W-:-:S07]  /*2c8d0*/  IMAD.MOV.U32 R13, RZ, RZ, R4 ;  /* 0x000000ffff0d7224 */ /* 0x000fce00078e0004 */
[----:B-1----:R-:W-:Y:S05]  /*2c8e0*/  WARPSYNC.COLLECTIVE R15, `(.L_x_2294) ;  /* 0x000000000f087348 */ /* 0x002fea0003c00000 */
[----:B------:R0:W2:Y:S02]  /*2c8f0*/  SHFL.IDX P6, R14, R13, R12, R11 ;  /* 0x0000000c0d0e7389 */ /* 0x0000a400000c000b */
[----:B012---:R-:W-:Y:S01]  /*2c900*/  ENDCOLLECTIVE ;  /* 0x000000000000791b */ /* 0x007fe20003800000 */
.L_x_2294:
[----:B------:R-:W-:Y:S05]  /*2c910*/  BSYNC B0 ;  /* 0x0000000000007941 */ /* 0x000fea0003800000 */
.L_x_2293:
[----:B------:R-:W-:Y:S05]  /*2c920*/  BRA `(.L_x_2295) ;  /* 0xffffff9000687947 */ /* 0x000fea000383ffff */
.L_x_2119:
[----:B------:R-:W-:Y:S01]  /*2c930*/  BSSY B0, `(.L_x_2296) ;  /* 0x0000006000007945 */ /* 0x000fe20003800000 */
[----:B------:R-:W-:-:S07]  /*2c940*/  IMAD.MOV.U32 R15, RZ, RZ, -0x1 ;  /* 0xffffffffff0f7424 */ /* 0x000fce00078e00ff */
[----:B01-3--:R-:W-:Y:S05]  /*2c950*/  WARPSYNC.COLLECTIVE R15, `(.L_x_2297) ;  /* 0x000000000f0c7348 */ /* 0x00bfea0003c00000 */
[----:B------:R-:W-:Y:S02]  /*2c960*/  ELECT P6, UR62, PT ;  /* 0x00000000003e782f */ /* 0x000fe400038c0000 */
[----:B------:R-:W-:Y:S01]  /*2c970*/  MOV R14, UR62 ;  /* 0x0000003e000e7c02 */ /* 0x000fe20008000f00 */
[----:B01-3--:R-:W-:Y:S10]  /*2c980*/  ENDCOLLECTIVE ;  /* 0x000000000000791b */ /* 0x00bff40003800000 */
.L_x_2297:
[----:B------:R-:W-:Y:S05]  /*2c990*/  BSYNC B0 ;  /* 0x0000000000007941 */ /* 0x000fea0003800000 */
.L_x_2296:
[----:B------:R-:W-:Y:S05]  /*2c9a0*/  BRA `(.L_x_2298) ;  /* 0xffffff9000747947 */ /* 0x000fea000383ffff */
.L_x_2121:
[----:B-1----:R1:W2:Y:S02]  /*2c9b0*/  SYNCS.PHASECHK.TRANS64.TRYWAIT P0, [R0+URZ+0x30840], R2 ;  /* 0x03084002000075a7 */ /* 0x0022a4000800017f */
[----:B--2---:R-:W-:Y:S05]  /*2c9c0*/  @!P0 NANOSLEEP.SYNCS 0x989680 ;  /* 0x009896800000895d */ /* 0x004fea0003900000 */
[----:B------:R-:W2:Y:S02]  /*2c9d0*/  @!P0 SYNCS.PHASECHK.TRANS64 P0, [R0+URZ+0x30840], R2 ;  /* 0x03084002000085a7 */ /* 0x000ea4000800007f */
[----:B--2---:R-:W-:Y:S05]  /*2c9e0*/  @!P0 BRA `(.L_x_2121) ;  /* 0xfffffffc00f08947 */ /* 0x004fea000383ffff */
[----:B------:R-:W-:Y:S05]  /*2c9f0*/  BRA `(.L_x_2299) ;  /* 0xffffff9000e07947 */ /* 0x000fea000383ffff */
.L_x_2125:
[----:B------:R-:W2:Y:S01]  /*2ca00*/  LDL.LU R11, [R1+0x3c] ;  /* 0x00003c00010b7983 */ /* 0x000ea20000300800 */
[----:B------:R-:W-:Y:S02]  /*2ca10*/  IMAD.MOV.U32 R13, RZ, RZ, R3 ;  /* 0x000000ffff0d7224 */ /* 0x000fe400078e0003 */
[----:B------:R-:W-:Y:S01]  /*2ca20*/  IMAD.MOV.U32 R12, RZ, RZ, RZ ;  /* 0x000000ffff0c7224 */ /* 0x000fe200078e00ff */
[----:B------:R-:W0:Y:S01]  /*2ca30*/  S2R R5, SR_TID.X ;  /* 0x0000000000057919 */ /* 0x000e220000002100 */
[----:B------:R-:W-:Y:S01]  /*2ca40*/  IMAD.MOV.U32 R15, RZ, RZ, -0x1 ;  /* 0xffffffffff0f7424 */ /* 0x000fe200078e00ff */
[----:B0-----:R-:W-:-:S04]  /*2ca50*/  LOP3.LUT R5, R5, 0x7f, RZ, 0xc0, !PT ;  /* 0x0000007f05057812 */ /* 0x001fc800078ec0ff */
        /* <DEDUP_REMOVED lines=9> */
.L_x_2300:
[----:B------:R-:W-:Y:S02]  /*2caf0*/  IMAD.MOV.U32 R13, RZ, RZ, R4 ;  /* 0x000000ffff0d7224 */ /* 0x000fe400078e0004 */
[----:B------:R-:W-:-:S07]  /*2cb00*/  IMAD.MOV.U32 R6, RZ, RZ, R14 ;  /* 0x000000ffff067224 */ /* 0x000fce00078e000e */
[----:B------:R-:W-:Y:S05]  /*2cb10*/  WARPSYNC.COLLECTIVE R15, `(.L_x_2301) ;  /* 0x000000000f087348 */ /* 0x000fea0003c00000 */
[----:B------:R0:W1:Y:S02]  /*2cb20*/  SHFL.IDX P6, R14, R13, R12, R11 ;  /* 0x0000000c0d0e7389 */ /* 0x00006400000c000b */
[----:B01----:R-:W-:Y:S01]  /*2cb30*/  ENDCOLLECTIVE ;  /* 0x000000000000791b */ /* 0x003fe20003800000 */
.L_x_2301:
        /* <DEDUP_REMOVED lines=20> */
.L_x_2302:
[----:B------:R-:W-:Y:S02]  /*2cc80*/  IMAD.MOV.U32 R13, RZ, RZ, R4 ;  /* 0x000000ffff0d7224 */ /* 0x000fe400078e0004 */
[----:B------:R-:W-:-:S07]  /*2cc90*/  IMAD.MOV.U32 R6, RZ, RZ, R14 ;  /* 0x000000ffff067224 */ /* 0x000fce00078e000e */
[----:B------:R-:W-:Y:S05]  /*2cca0*/  WARPSYNC.COLLECTIVE R15, `(.L_x_2303) ;  /* 0x000000000f087348 */ /* 0x000fea0003c00000 */
[----:B------:R0:W1:Y:S02]  /*2ccb0*/  SHFL.IDX P6, R14, R13, R12, R11 ;  /* 0x0000000c0d0e7389 */ /* 0x00006400000c000b */
[----:B01----:R-:W-:Y:S01]  /*2ccc0*/  ENDCOLLECTIVE ;  /* 0x000000000000791b */ /* 0x003fe20003800000 */
.L_x_2303:
        /* <DEDUP_REMOVED lines=20> */
.L_x_2304:
[----:B------:R-:W-:Y:S02]  /*2ce10*/  IMAD.MOV.U32 R13, RZ, RZ, R4 ;  /* 0x000000ffff0d7224 */ /* 0x000fe400078e0004 */
[----:B------:R-:W-:-:S07]  /*2ce20*/  IMAD.MOV.U32 R6, RZ, RZ, R14 ;  /* 0x000000ffff067224 */ /* 0x000fce00078e000e */
[----:B------:R-:W-:Y:S05]  /*2ce30*/  WARPSYNC.COLLECTIVE R15, `(.L_x_2305) ;  /* 0x000000000f087348 */ /* 0x000fea0003c00000 */
[----:B------:R0:W1:Y:S02]  /*2ce40*/  SHFL.IDX P6, R14, R13, R12, R11 ;  /* 0x0000000c0d0e7389 */ /* 0x00006400000c000b */
[----:B01----:R-:W-:Y:S01]  /*2ce50*/  ENDCOLLECTIVE ;  /* 0x000000000000791b */ /* 0x003fe20003800000 */
.L_x_2305:
        /* <DEDUP_REMOVED lines=20> */
.L_x_2306:
[----:B------:R-:W-:Y:S02]  /*2cfa0*/  IMAD.MOV.U32 R13, RZ, RZ, R4 ;  /* 0x000000ffff0d7224 */ /* 0x000fe400078e0004 */
[----:B------:R-:W-:-:S07]  /*2cfb0*/  IMAD.MOV.U32 R6, RZ, RZ, R14 ;  /* 0x000000ffff067224 */ /* 0x000fce00078e000e */
[----:B------:R-:W-:Y:S05]  /*2cfc0*/  WARPSYNC.COLLECTIVE R15, `(.L_x_2307) ;  /* 0x000000000f087348 */ /* 0x000fea0003c00000 */
[----:B------:R0:W1:Y:S02]  /*2cfd0*/  SHFL.IDX P6, R14, R13, R12, R11 ;  /* 0x0000000c0d0e7389 */ /* 0x00006400000c000b */
[----:B01----:R-:W-:Y:S01]  /*2cfe0*/  ENDCOLLECTIVE ;  /* 0x000000000000791b */ /* 0x003fe20003800000 */
.L_x_2307:
        /* <DEDUP_REMOVED lines=20> */
.L_x_2308:
[----:B------:R-:W-:Y:S02]  /*2d130*/  IMAD.MOV.U32 R13, RZ, RZ, R4 ;  /* 0x000000ffff0d7224 */ /* 0x000fe400078e0004 */
[----:B------:R-:W-:-:S07]  /*2d140*/  IMAD.MOV.U32 R6, RZ, RZ, R14 ;  /* 0x000000ffff067224 */ /* 0x000fce00078e000e */
[----:B------:R-:W-:Y:S05]  /*2d150*/  WARPSYNC.COLLECTIVE R15, `(.L_x_2309) ;  /* 0x000000000f087348 */ /* 0x000fea0003c00000 */
[----:B------:R0:W1:Y:S02]  /*2d160*/  SHFL.IDX P6, R14, R13, R12, R11 ;  /* 0x0000000c0d0e7389 */ /* 0x00006400000c000b */
[----:B01----:R-:W-:Y:S01]  /*2d170*/  ENDCOLLECTIVE ;  /* 0x000000000000791b */ /* 0x003fe20003800000 */
.L_x_2309:
        /* <DEDUP_REMOVED lines=20> */
.L_x_2310:
[----:B------:R-:W-:Y:S02]  /*2d2c0*/  IMAD.MOV.U32 R13, RZ, RZ, R4 ;  /* 0x000000ffff0d7224 */ /* 0x000fe400078e0004 */
[----:B------:R-:W-:-:S07]  /*2d2d0*/  IMAD.MOV.U32 R6, RZ, RZ, R14 ;  /* 0x000000ffff067224 */ /* 0x000fce00078e000e */
[----:B------:R-:W-:Y:S05]  /*2d2e0*/  WARPSYNC.COLLECTIVE R15, `(.L_x_2311) ;  /* 0x000000000f087348 */ /* 0x000fea0003c00000 */
[----:B------:R0:W1:Y:S02]  /*2d2f0*/  SHFL.IDX P6, R14, R13, R12, R11 ;  /* 0x0000000c0d0e7389 */ /* 0x00006400000c000b */
[----:B01----:R-:W-:Y:S01]  /*2d300*/  ENDCOLLECTIVE ;  /* 0x000000000000791b */ /* 0x003fe20003800000 */
.L_x_2311:
        /* <DEDUP_REMOVED lines=18> */
.L_x_2312:
[----:B------:R-:W-:-:S05]  /*2d430*/  VIADD R7, R0, 0x60 ;  /* 0x0000006000077836 */ /* 0x000fca0000000000 */
[----:B------:R-:W-:Y:S01]  /*2d440*/  ISETP.GE.AND P5, PT, R7, R2, PT ;  /* 0x000000020700720c */ /* 0x000fe20003fa6270 */
[----:B------:R-:W-:Y:S02]  /*2d450*/  IMAD.MOV.U32 R13, RZ, RZ, R4 ;  /* 0x000000ffff0d7224 */ /* 0x000fe400078e0004 */
[----:B------:R-:W-:-:S10]  /*2d460*/  IMAD.MOV.U32 R8, RZ, RZ, R14 ;  /* 0x000000ffff087224 */ /* 0x000fd400078e000e */
[----:B------:R-:W-:Y:S05]  /*2d470*/  WARPSYNC.COLLECTIVE R15, `(.L_x_2313) ;  /* 0x000000000f087348 */ /* 0x000fea0003c00000 */
[----:B------:R0:W1:Y:S02]  /*2d480*/  SHFL.IDX P6, R14, R13, R12, R11 ;  /* 0x0000000c0d0e7389 */ /* 0x00006400000c000b */
[----:B01----:R-:W-:Y:S01]  /*2d490*/  ENDCOLLECTIVE ;  /* 0x000000000000791b */ /* 0x003fe20003800000 */
.L_x_2313:
        /* <DEDUP_REMOVED lines=18> */
.L_x_2314:
[----:B------:R-:W-:Y:S02]  /*2d5c0*/  IMAD.MOV.U32 R13, RZ, RZ, R4 ;  /* 0x000000ffff0d7224 */ /* 0x000fe400078e0004 */
[----:B------:R-:W-:-:S07]  /*2d5d0*/  IMAD.MOV.U32 R5, RZ, RZ, R14 ;  /* 0x000000ffff057224 */ /* 0x000fce00078e000e */
[----:B------:R-:W-:Y:S05]  /*2d5e0*/  WARPSYNC.COLLECTIVE R15, `(.L_x_2315) ;  /* 0x000000000f087348 */ /* 0x000fea0003c00000 */
[----:B------:R0:W1:Y:S02]  /*2d5f0*/  SHFL.IDX P6, R14, R13, R12, R11 ;  /* 0x0000000c0d0e7389 */ /* 0x00006400000c000b */
[----:B01----:R-:W-:Y:S01]  /*2d600*/  ENDCOLLECTIVE ;  /* 0x000000000000791b */ /* 0x003fe20003800000 */
.L_x_2315:
[----:B------:R-:W-:Y:S01]  /*2d610*/  IMAD.MOV.U32 R3, RZ, RZ, R14 ;  /* 0x000000ffff037224 */ /* 0x000fe200078e000e */
[----:B------:R-:W-:Y:S06]  /*2d620*/  BRA `(.L_x_2316) ;  /* 0xffffff9400b87947 */ /* 0x000fec000383ffff */
.L_x_2130:
[----:B0-----:R-:W2:Y:S02]  /*2d630*/  LDL R2, [R1] ;  /* 0x0000000001027983 */ /* 0x001ea40000100800 */
[----:B--2---:R0:W2:Y:S02]  /*2d640*/  SYNCS.PHASECHK.TRANS64.TRYWAIT P0, [R2+URZ+0x30820], R0 ;  /* 0x03082000020075a7 */ /* 0x0040a4000800017f */
[----:B--2---:R-:W-:Y:S05]  /*2d650*/  @!P0 NANOSLEEP.SYNCS 0x989680 ;  /* 0x009896800000895d */ /* 0x004fea0003900000 */
[----:B------:R-:W2:Y:S02]  /*2d660*/  @!P0 SYNCS.PHASECHK.TRANS64 P0, [R2+URZ+0x30820], R0 ;  /* 0x03082000020085a7 */ /* 0x000ea4000800007f */
[----:B--2---:R-:W-:Y:S05]  /*2d670*/  @!P0 BRA `(.L_x_2130) ;  /* 0xfffffffc00ec8947 */ /* 0x004fea000383ffff */
[----:B------:R-:W-:Y:S05]  /*2d680*/  BRA `(.L_x_2317) ;  /* 0xffffff9800387947 */ /* 0x000fea000383ffff */
.L_x_2139:
[----:B-1----:R1:W2:Y:S02]  /*2d690*/  SYNCS.PHASECHK.TRANS64.TRYWAIT P0, [R3+URZ+0x30840], R2 ;  /* 0x03084002030075a7 */ /* 0x0022a4000800017f */
[----:B--2---:R-:W-:Y:S05]  /*2d6a0*/  @!P0 NANOSLEEP.SYNCS 0x989680 ;  /* 0x009896800000895d */ /* 0x004fea0003900000 */
[----:B------:R-:W2:Y:S02]  /*2d6b0*/  @!P0 SYNCS.PHASECHK.TRANS64 P0, [R3+URZ+0x30840], R2 ;  /* 0x03084002030085a7 */ /* 0x000ea4000800007f */
[----:B--2---:R-:W-:Y:S05]  /*2d6c0*/  @!P0 BRA `(.L_x_2139) ;  /* 0xfffffffc00f08947 */ /* 0x004fea000383ffff */
[----:B------:R-:W-:Y:S05]  /*2d6d0*/  BRA `(.L_x_2318) ;  /* 0xffffff9c00087947 */ /* 0x000fea000383ffff */
.L_x_2147:
[----:B0-----:R0:W1:Y:S02]  /*2d6e0*/  SYNCS.PHASECHK.TRANS64.TRYWAIT P0, [R3+URZ+0x60], R2 ;  /* 0x00006002030075a7 */ /* 0x001064000800017f */
[----:B-1----:R-:W-:Y:S05]  /*2d6f0*/  @!P0 NANOSLEEP.SYNCS 0x989680 ;  /* 0x009896800000895d */ /* 0x002fea0003900000 */
[----:B------:R-:W1:Y:S02]  /*2d700*/  @!P0 SYNCS.PHASECHK.TRANS64 P0, [R3+URZ+0x60], R2 ;  /* 0x00006002030085a7 */ /* 0x000e64000800007f */
[----:B-1----:R-:W-:Y:S05]  /*2d710*/  @!P0 BRA `(.L_x_2147) ;  /* 0xfffffffc00f08947 */ /* 0x002fea000383ffff */
[----:B------:R-:W-:Y:S05]  /*2d720*/  BRA `(.L_x_2319) ;  /* 0xffffffa000647947 */ /* 0x000fea000383ffff */
.L_x_2158:
[----:B-1----:R1:W2:Y:S02]  /*2d730*/  SYNCS.PHASECHK.TRANS64.TRYWAIT P0, [R3+URZ+0x30840], R2 ;  /* 0x03084002030075a7 */ /* 0x0022a4000800017f */
[----:B--2---:R-:W-:Y:S05]  /*2d740*/  @!P0 NANOSLEEP.SYNCS 0x989680 ;  /* 0x009896800000895d */ /* 0x004fea0003900000 */
[----:B------:R-:W2:Y:S02]  /*2d750*/  @!P0 SYNCS.PHASECHK.TRANS64 P0, [R3+URZ+0x30840], R2 ;  /* 0x03084002030085a7 */ /* 0x000ea4000800007f */
[----:B--2---:R-:W-:Y:S05]  /*2d760*/  @!P0 BRA `(.L_x_2158) ;  /* 0xfffffffc00f08947 */ /* 0x004fea000383ffff */
[----:B------:R-:W-:Y:S05]  /*2d770*/  BRA `(.L_x_2320) ;  /* 0xffffffa8008c7947 */ /* 0x000fea000383ffff */
.L_x_2166:
[----:B0-----:R0:W1:Y:S02]  /*2d780*/  SYNCS.PHASECHK.TRANS64.TRYWAIT P0, [R2+URZ+0x60], R3 ;  /* 0x00006003020075a7 */ /* 0x001064000800017f */
[----:B-1----:R-:W-:Y:S05]  /*2d790*/  @!P0 NANOSLEEP.SYNCS 0x989680 ;  /* 0x009896800000895d */ /* 0x002fea0003900000 */
[----:B------:R-:W1:Y:S02]  /*2d7a0*/  @!P0 SYNCS.PHASECHK.TRANS64 P0, [R2+URZ+0x60], R3 ;  /* 0x00006003020085a7 */ /* 0x000e64000800007f */
[----:B-1----:R-:W-:Y:S05]  /*2d7b0*/  @!P0 BRA `(.L_x_2166) ;  /* 0xfffffffc00f08947 */ /* 0x002fea000383ffff */
[----:B------:R-:W-:Y:S05]  /*2d7c0*/  BRA `(.L_x_2321) ;  /* 0xffffffac00e87947 */ /* 0x000fea000383ffff */
.L_x_2177:
[----:B---3--:R3:W4:Y:S02]  /*2d7d0*/  SYNCS.PHASECHK.TRANS64.TRYWAIT P0, [R2+URZ+0x30840], R3 ;  /* 0x03084003020075a7 */ /* 0x008724000800017f */
[----:B----4-:R-:W-:Y:S05]  /*2d7e0*/  @!P0 NANOSLEEP.SYNCS 0x989680 ;  /* 0x009896800000895d */ /* 0x010fea0003900000 */
[----:B------:R-:W4:Y:S02]  /*2d7f0*/  @!P0 SYNCS.PHASECHK.TRANS64 P0, [R2+URZ+0x30840], R3 ;  /* 0x03084003020085a7 */ /* 0x000f24000800007f */
[----:B----4-:R-:W-:Y:S05]  /*2d800*/  @!P0 BRA `(.L_x_2177) ;  /* 0xfffffffc00f08947 */ /* 0x010fea000383ffff */
[----:B------:R-:W-:Y:S05]  /*2d810*/  BRA `(.L_x_2322) ;  /* 0xffffffb400d47947 */ /* 0x000fea000383ffff */
.L_x_2185:
[----:B0-----:R0:W1:Y:S02]  /*2d820*/  SYNCS.PHASECHK.TRANS64.TRYWAIT P0, [R2+URZ+0x60], R5 ;  /* 0x00006005020075a7 */ /* 0x001064000800017f */
[----:B-1----:R-:W-:Y:S05]  /*2d830*/  @!P0 NANOSLEEP.SYNCS 0x989680 ;  /* 0x009896800000895d */ /* 0x002fea0003900000 */
[----:B------:R-:W1:Y:S02]  /*2d840*/  @!P0 SYNCS.PHASECHK.TRANS64 P0, [R2+URZ+0x60], R5 ;  /* 0x00006005020085a7 */ /* 0x000e64000800007f */
[----:B-1----:R-:W-:Y:S05]  /*2d850*/  @!P0 BRA `(.L_x_2185) ;  /* 0xfffffffc00f08947 */ /* 0x002fea000383ffff */
[----:B------:R-:W-:Y:S05]  /*2d860*/  BRA `(.L_x_2323) ;  /* 0xffffffbc00307947 */ /* 0x000fea000383ffff */
.L_x_2198:
[----:B---3--:R3:W4:Y:S02]  /*2d870*/  SYNCS.PHASECHK.TRANS64.TRYWAIT P0, [R0+URZ+0x30860], R2 ;  /* 0x03086002000075a7 */ /* 0x008724000800017f */
[----:B----4-:R-:W-:Y:S05]  /*2d880*/  @!P0 NANOSLEEP.SYNCS 0x989680 ;  /* 0x009896800000895d */ /* 0x010fea0003900000 */
[----:B------:R-:W4:Y:S02]  /*2d890*/  @!P0 SYNCS.PHASECHK.TRANS64 P0, [R0+URZ+0x30860], R2 ;  /* 0x03086002000085a7 */ /* 0x000f24000800007f */
[----:B----4-:R-:W-:Y:S05]  /*2d8a0*/  @!P0 BRA `(.L_x_2198) ;  /* 0xfffffffc00f08947 */ /* 0x010fea000383ffff */
[----:B------:R-:W-:Y:S05]  /*2d8b0*/  BRA `(.L_x_2324) ;  /* 0xffffffc400007947 */ /* 0x000fea000383ffff */
.L_x_2207:
[----:B------:R-:W-:Y:S01]  /*2d8c0*/  BSSY B0, `(.L_x_2325) ;  /* 0x0000008000007945 */ /* 0x000fe20003800000 */
[----:B------:R-:W-:Y:S02]  /*2d8d0*/  IMAD.MOV.U32 R13, RZ, RZ, R16 ;  /* 0x000000ffff0d7224 */ /* 0x000fe400078e0010 */
[----:B------:R-:W-:Y:S02]  /*2d8e0*/  IMAD.MOV.U32 R12, RZ, RZ, RZ ;  /* 0x000000ffff0c7224 */ /* 0x000fe400078e00ff */
[----:B0-----:R-:W-:Y:S02]  /*2d8f0*/  IMAD.MOV.U32 R11, RZ, RZ, 0x1f ;  /* 0x0000001fff0b7424 */ /* 0x001fe400078e00ff */
[----:B------:R-:W-:-:S07]  /*2d900*/  IMAD.MOV.U32 R15, RZ, RZ, -0x1 ;  /* 0xffffffffff0f7424 */ /* 0x000fce00078e00ff */
[----:B--2---:R-:W-:Y:S05]  /*2d910*/  WARPSYNC.COLLECTIVE R15, `(.L_x_2326) ;  /* 0x000000000f087348 */ /* 0x004fea0003c00000 */
[----:B------:R0:W1:Y:S02]  /*2d920*/  SHFL.IDX P6, R14, R13, R12, R11 ;  /* 0x0000000c0d0e7389 */ /* 0x00006400000c000b */
[----:B012---:R-:W-:Y:S01]  /*2d930*/  ENDCOLLECTIVE ;  /* 0x000000000000791b */ /* 0x007fe20003800000 */
.L_x_2326:
[----:B------:R-:W-:Y:S05]  /*2d940*/  BSYNC B0 ;  /* 0x0000000000007941 */ /* 0x000fea0003800000 */
.L_x_2325:
        /* <DEDUP_REMOVED lines=9> */
.L_x_2327:
        /* <DEDUP_REMOVED lines=19> */
.L_x_2328:
        /* <DEDUP_REMOVED lines=8> */
.L_x_2329:
        /* <DEDUP_REMOVED lines=8> */
.L_x_2330:
        /* <DEDUP_REMOVED lines=8> */
.L_x_2331:
        /* <DEDUP_REMOVED lines=8> */
.L_x_2332:
        /* <DEDUP_REMOVED lines=9> */
.L_x_2333:
[----:B------:R-:W-:Y:S01]  /*2dda0*/  IMAD.MOV.U32 R16, RZ, RZ, R14 ;  /* 0x000000ffff107224 */ /* 0x000fe200078e000e */
[----:B------:R-:W-:Y:S06]  /*2ddb0*/  BRA `(.L_x_2334) ;  /* 0xffffffc400f47947 */ /* 0x000fec000383ffff */
.L_x_2212:
[----:B------:R-:W-:Y:S01]  /*2ddc0*/  BSSY B0, `(.L_x_2335) ;  /* 0x0000008000007945 */ /* 0x000fe20003800000 */
[----:B-----5:R-:W-:Y:S02]  /*2ddd0*/  IMAD.MOV.U32 R13, RZ, RZ, R3 ;  /* 0x000000ffff0d7224 */ /* 0x020fe400078e0003 */
[----:B------:R-:W-:Y:S02]  /*2dde0*/  IMAD.MOV.U32 R12, RZ, RZ, 0x1 ;  /* 0x00000001ff0c7424 */ /* 0x000fe400078e00ff */
[----:B0-----:R-:W-:Y:S02]  /*2ddf0*/  IMAD.MOV.U32 R11, RZ, RZ, RZ ;  /* 0x000000ffff0b7224 */ /* 0x001fe400078e00ff */
[----:B------:R-:W-:-:S07]  /*2de00*/  IMAD.MOV.U32 R15, RZ, RZ, -0x1 ;  /* 0xffffffffff0f7424 */ /* 0x000fce00078e00ff */
[----:B-12---:R-:W-:Y:S05]  /*2de10*/  WARPSYNC.COLLECTIVE R15, `(.L_x_2336) ;  /* 0x000000000f087348 */ /* 0x006fea0003c00000 */
[----:B------:R0:W3:Y:S02]  /*2de20*/  SHFL.UP P6, R14, R13, R12, R11 ;  /* 0x0400000c0d0e7389 */ /* 0x0000e400000c000b */
[----:B0123--:R-:W-:Y:S01]  /*2de30*/  ENDCOLLECTIVE ;  /* 0x000000000000791b */ /* 0x00ffe20003800000 */
.L_x_2336:
[----:B------:R-:W-:Y:S05]  /*2de40*/  BSYNC B0 ;  /* 0x0000000000007941 */ /* 0x000fea0003800000 */
.L_x_2335:
        /* <DEDUP_REMOVED lines=10> */
.L_x_2337:
        /* <DEDUP_REMOVED lines=8> */
.L_x_2338:
        /* <DEDUP_REMOVED lines=8> */
.L_x_2339:
        /* <DEDUP_REMOVED lines=8> */
.L_x_2340:
        /* <DEDUP_REMOVED lines=9> */
.L_x_2341:
[----:B------:R-:W-:Y:S01]  /*2e100*/  IMAD.MOV.U32 R16, RZ, RZ, R14 ;  /* 0x000000ffff107224 */ /* 0x000fe200078e000e */
[----:B------:R-:W-:Y:S06]  /*2e110*/  BRA `(.L_x_2342) ;  /* 0xffffffc400bc7947 */ /* 0x000fec000383ffff */
.L_x_2214:
[----:B------:R-:W-:Y:S01]  /*2e120*/  BSSY B0, `(.L_x_2343) ;  /* 0x0000006000007945 */ /* 0x000fe20003800000 */
[----:B------:R-:W-:Y:S01]  /*2e130*/  PLOP3.LUT P6, PT, P6, PT, PT, 0x8, 0x0 ;  /* 0x000000000000781c */ /* 0x000fe200037ce170 */
[----:B------:R-:W-:-:S12]  /*2e140*/  IMAD.MOV.U32 R15, RZ, RZ, -0x1 ;  /* 0xffffffffff0f7424 */ /* 0x000fd800078e00ff */
[----:B012---:R-:W-:Y:S05]  /*2e150*/  WARPSYNC.COLLECTIVE R15, `(.L_x_2344) ;  /* 0x000000000f087348 */ /* 0x007fea0003c00000 */
[----:B------:R-:W-:Y:S01]  /*2e160*/  VOTE.ANY R14, PT, P6 ;  /* 0x00000000000e7806 */ /* 0x000fe200030e0100 */
[----:B012---:R-:W-:Y:S06]  /*2e170*/  ENDCOLLECTIVE ;  /* 0x000000000000791b */ /* 0x007fec0003800000 */
.L_x_2344:
[----:B------:R-:W-:Y:S05]  /*2e180*/  BSYNC B0 ;  /* 0x0000000000007941 */ /* 0x000fea0003800000 */
.L_x_2343:
        /* <DEDUP_REMOVED lines=9> */
.L_x_2345:
[----:B------:R-:W-:Y:S01]  /*2e220*/  IMAD.MOV.U32 R17, RZ, RZ, R14 ;  /* 0x000000ffff117224 */ /* 0x000fe200078e000e */
[----:B------:R-:W-:Y:S06]  /*2e230*/  BRA `(.L_x_2346) ;  /* 0xffffffc400ac7947 */ /* 0x000fec000383ffff */
.L_x_2216:
[----:B------:R-:W-:Y:S01]  /*2e240*/  BSSY B0, `(.L_x_2347) ;  /* 0x0000007000007945 */ /* 0x000fe20003800000 */
[----:B------:R-:W-:Y:S02]  /*2e250*/  IMAD.MOV.U32 R13, RZ, RZ, R2 ;  /* 0x000000ffff0d7224 */ /* 0x000fe400078e0002 */
[----:B0-----:R-:W-:Y:S02]  /*2e260*/  IMAD.MOV.U32 R11, RZ, RZ, 0x1f ;  /* 0x0000001fff0b7424 */ /* 0x001fe400078e00ff */
[----:B------:R-:W-:-:S07]  /*2e270*/  IMAD.MOV.U32 R15, RZ, RZ, -0x1 ;  /* 0xffffffffff0f7424 */ /* 0x000fce00078e00ff */
[----:B-1234-:R-:W-:Y:S05]  /*2e280*/  WARPSYNC.COLLECTIVE R15, `(.L_x_2348) ;  /* 0x000000000f087348 */ /* 0x01efea0003c00000 */
[----:B------:R0:W0:Y:S02]  /*2e290*/  SHFL.IDX P6, R14, R13, R12, R11 ;  /* 0x0000000c0d0e7389 */ /* 0x00002400000c000b */
[----:B01234-:R-:W-:Y:S01]  /*2e2a0*/  ENDCOLLECTIVE ;  /* 0x000000000000791b */ /* 0x01ffe20003800000 */
.L_x_2348:
[----:B------:R-:W-:Y:S05]  /*2e2b0*/  BSYNC B0 ;  /* 0x0000000000007941 */ /* 0x000fea0003800000 */
.L_x_2347:
[----:B------:R-:W-:Y:S01]  /*2e2c0*/  IMAD.MOV.U32 R2, RZ, RZ, R14 ;  /* 0x000000ffff027224 */ /* 0x000fe200078e000e */
[----:B------:R-:W-:Y:S06]  /*2e2d0*/  BRA `(.L_x_2349) ;  /* 0xffffffc400a07947 */ /* 0x000fec000383ffff */
.L_x_2220:
[----:B0-----:R0:W1:Y:S02]  /*2e2e0*/  SYNCS.PHASECHK.TRANS64.TRYWAIT P0, [R0+URZ+0x30820], R3 ;  /* 0x03082003000075a7 */ /* 0x001064000800017f */
[----:B-1----:R-:W-:Y:S05]  /*2e2f0*/  @!P0 NANOSLEEP.SYNCS 0x989680 ;  /* 0x009896800000895d */ /* 0x002fea0003900000 */
[----:B------:R-:W1:Y:S02]  /*2e300*/  @!P0 SYNCS.PHASECHK.TRANS64 P0, [R0+URZ+0x30820], R3 ;  /* 0x03082003000085a7 */ /* 0x000e64000800007f */
[----:B-1----:R-:W-:Y:S05]  /*2e310*/  @!P0 BRA `(.L_x_2220) ;  /* 0xfffffffc00f08947 */ /* 0x002fea000383ffff */
[----:B------:R-:W-:Y:S05]  /*2e320*/  BRA `(.L_x_2350) ;  /* 0xffffffcc00287947 */ /* 0x000fea000383ffff */
.L_x_2221:
        /* <DEDUP_REMOVED lines=8> */
[----:B0-2---:R-:W-:Y:S05]  /*2e3b0*/  WARPSYNC.COLLECTIVE R15, `(.L_x_2352) ;  /* 0x000000000f087348 */ /* 0x005fea0003c00000 */
[----:B------:R1:W3:Y:S02]  /*2e3c0*/  SHFL.IDX P6, R14, R13, R12, R11 ;  /* 0x0000000c0d0e7389 */ /* 0x0002e400000c000b */
[----:B0123--:R-:W-:Y:S01]  /*2e3d0*/  ENDCOLLECTIVE ;  /* 0x000000000000791b */ /* 0x00ffe20003800000 */
.L_x_2352:
[----:B------:R-:W-:Y:S05]  /*2e3e0*/  BSYNC B0 ;  /* 0x0000000000007941 */ /* 0x000fea0003800000 */
.L_x_2351:
[----:B------:R-:W-:Y:S05]  /*2e3f0*/  BRA `(.L_x_2353) ;  /* 0xffffffcc00107947 */ /* 0x000fea000383ffff */
.L_x_2222:
[----:B------:R-:W-:Y:S01]  /*2e400*/  BSSY B0, `(.L_x_2354) ;  /* 0x0000006000007945 */ /* 0x000fe20003800000 */
[----:B------:R-:W-:-:S07]  /*2e410*/  IMAD.MOV.U32 R15, RZ, RZ, -0x1 ;  /* 0xffffffffff0f7424 */ /* 0x000fce00078e00ff */
[----:B012---:R-:W-:Y:S05]  /*2e420*/  WARPSYNC.COLLECTIVE R15, `(.L_x_2355) ;  /* 0x000000000f0c7348 */ /* 0x007fea0003c00000 */
[----:B------:R-:W-:Y:S02]  /*2e430*/  ELECT P6, UR62, PT ;  /* 0x00000000003e782f */ /* 0x000fe400038c0000 */
[----:B------:R-:W-:Y:S01]  /*2e440*/  MOV R14, UR62 ;  /* 0x0000003e000e7c02 */ /* 0x000fe20008000f00 */
[----:B012---:R-:W-:Y:S10]  /*2e450*/  ENDCOLLECTIVE ;  /* 0x000000000000791b */ /* 0x007ff40003800000 */
.L_x_2355:
[----:B------:R-:W-:Y:S05]  /*2e460*/  BSYNC B0 ;  /* 0x0000000000007941 */ /* 0x000fea0003800000 */
.L_x_2354:
[----:B------:R-:W-:Y:S05]  /*2e470*/  BRA `(.L_x_2356) ;  /* 0xffffffcc00047947 */ /* 0x000fea000383ffff */
.L_x_2224:
[----:B0-----:R0:W1:Y:S02]  /*2e480*/  SYNCS.PHASECHK.TRANS64.TRYWAIT P0, [R6+URZ], R5 ;  /* 0x00000005060075a7 */ /* 0x001064000800017f */
[----:B-1----:R-:W-:Y:S05]  /*2e490*/  @!P0 NANOSLEEP.SYNCS 0x989680 ;  /* 0x009896800000895d */ /* 0x002fea0003900000 */
[----:B------:R-:W1:Y:S02]  /*2e4a0*/  @!P0 SYNCS.PHASECHK.TRANS64 P0, [R6+URZ], R5 ;  /* 0x00000005060085a7 */ /* 0x000e64000800007f */
[----:B-1----:R-:W-:Y:S05]  /*2e4b0*/  @!P0 BRA `(.L_x_2224) ;  /* 0xfffffffc00f08947 */ /* 0x002fea000383ffff */
[----:B------:R-:W-:Y:S05]  /*2e4c0*/  BRA `(.L_x_2357) ;  /* 0xffffffcc00487947 */ /* 0x000fea000383ffff */
.L_x_2225:
[----:B-1----:R1:W2:Y:S02]  /*2e4d0*/  SYNCS.PHASECHK.TRANS64.TRYWAIT P0, [R7+URZ], R2 ;  /* 0x00000002070075a7 */ /* 0x0022a4000800017f */
[----:B--2---:R-:W-:Y:S05]  /*2e4e0*/  @!P0 NANOSLEEP.SYNCS 0x989680 ;  /* 0x009896800000895d */ /* 0x004fea0003900000 */
[----:B------:R-:W2:Y:S02]  /*2e4f0*/  @!P0 SYNCS.PHASECHK.TRANS64 P0, [R7+URZ], R2 ;  /* 0x00000002070085a7 */ /* 0x000ea4000800007f */
[----:B--2---:R-:W-:Y:S05]  /*2e500*/  @!P0 BRA `(.L_x_2225) ;  /* 0xfffffffc00f08947 */ /* 0x004fea000383ffff */
[----:B------:R-:W-:Y:S05]  /*2e510*/  BRA `(.L_x_2358) ;  /* 0xffffffcc003c7947 */ /* 0x000fea000383ffff */
.L_x_2227:
[----:B--2---:R2:W3:Y:S02]  /*2e520*/  SYNCS.PHASECHK.TRANS64.TRYWAIT P0, [R4+URZ], R5 ;  /* 0x00000005040075a7 */ /* 0x0044e4000800017f */
[----:B---3--:R-:W-:Y:S05]  /*2e530*/  @!P0 NANOSLEEP.SYNCS 0x989680 ;  /* 0x009896800000895d */ /* 0x008fea0003900000 */
[----:B------:R-:W3:Y:S02]  /*2e540*/  @!P0 SYNCS.PHASECHK.TRANS64 P0, [R4+URZ], R5 ;  /* 0x00000005040085a7 */ /* 0x000ee4000800007f */
[----:B---3--:R-:W-:Y:S05]  /*2e550*/  @!P0 BRA `(.L_x_2227) ;  /* 0xfffffffc00f08947 */ /* 0x008fea000383ffff */
[----:B------:R-:W-:Y:S05]  /*2e560*/  BRA `(.L_x_2359) ;  /* 0xffffffcc00447947 */ /* 0x000fea000383ffff */
.L_x_2360:
        /* <DEDUP_REMOVED lines=9> */
.L_x_3430:


//--------------------- .text._ZN7cutlass13device_kernelIN5flash11enable_sm90INS1_16FlashAttnFwdSm90INS1_25CollectiveMainloopFwdSm90ILi2EN4cute5tupleIJNS5_1CILi1EEES8_S8_EEENS6_IJNS7_ILi128EEENS7_ILi80EEENS7_ILi256EEEEEELi256ENS_10bfloat16_tEfNS_4arch4Sm90ELb1ELb0ELb0ELb0ELb0ELb0ELb0ELb1ELb1ELb1ELb0ELb0EEENS1_21CollectiveEpilogueFwdINS6_IJSA_SC_SB_EEES9_SE_SG_Li256ELb0ELb1ELb0ELb0EEENS1_30DynamicPersistentTileSchedulerILi256ELi128ELb0ELb1ELb1EEEEEEEEEvNT_6ParamsE --------------------------
	.section	.text._ZN7cutlass13device_kernelIN5flash11enable_sm90INS1_16FlashAttnFwdSm90INS1_25CollectiveMainloopFwdSm90ILi2EN4cute5tupleIJNS5_1CILi1EEES8_S8_EEENS6_IJNS7_ILi128EEENS7_ILi80EEENS7_ILi256EEEEEELi256ENS_10bfloat16_tEfNS_4arch4Sm90ELb1ELb0ELb0ELb0ELb0ELb0ELb0ELb1ELb1ELb1ELb0ELb0EEENS1_21CollectiveEpilogueFwdINS6_IJSA_SC_SB_EEES9_SE_SG_Li256ELb0ELb1ELb0ELb0EEENS1_30DynamicPersistentTileSchedulerILi256ELi128ELb0ELb1ELb1EEEEEEEEEvNT_6ParamsE,"ax",@progbits
	.align	128
.text._ZN7cutlass13device_kernelIN5flash11enable_sm90INS1_16FlashAttnFwdSm90INS1_25CollectiveMainloopFwdSm90ILi2EN4cute5tupleIJNS5_1CILi1EEES8_S8_EEENS6_IJNS7_ILi128EEENS7_ILi80EEENS7_ILi256EEEEEELi256ENS_10bfloat16_tEfNS_4arch4Sm90ELb1ELb0ELb0ELb0ELb0ELb0ELb0ELb1ELb1ELb1ELb0ELb0EEENS1_21CollectiveEpilogueFwdINS6_IJSA_SC_SB_EEES9_SE_SG_Li256ELb0ELb1ELb0ELb0EEENS1_30DynamicPersistentTileSchedulerILi256ELi128ELb0ELb1ELb1EEEEEEEEEvNT_6ParamsE:
        .type           _ZN7cutlass13device_kernelIN5flash11enable_sm90INS1_16FlashAttnFwdSm90INS1_25CollectiveMainloopFwdSm90ILi2EN4cute5tupleIJNS5_1CILi1EEES8_S8_EEENS6_IJNS7_ILi128EEENS7_ILi80EEENS7_ILi256EEEEEELi256ENS_10bfloat16_tEfNS_4arch4Sm90ELb1ELb0ELb0ELb0ELb0ELb0ELb0ELb1ELb1ELb1ELb0ELb0EEENS1_21CollectiveEpilogueFwdINS6_IJSA_SC_SB_EEES9_SE_SG_Li256ELb0ELb1ELb0ELb0EEENS1_30DynamicPersistentTileSchedulerILi256ELi128ELb0ELb1ELb1EEEEEEEEEvNT_6ParamsE,@function
        .size           _ZN7cutlass13device_kernelIN5flash11enable_sm90INS1_16FlashAttnFwdSm90INS1_25CollectiveMainloopFwdSm90ILi2EN4cute5tupleIJNS5_1CILi1EEES8_S8_EEENS6_IJNS7_ILi128EEENS7_ILi80EEENS7_ILi256EEEEEELi256ENS_10bfloat16_tEfNS_4arch4Sm90ELb1ELb0ELb0ELb0ELb0ELb0ELb0ELb1ELb1ELb1ELb0ELb0EEENS1_21CollectiveEpilogueFwdINS6_IJSA_SC_SB_EEES9_SE_SG_Li256ELb0ELb1ELb0ELb0EEENS1_30DynamicPersistentTileSchedulerILi256ELi128ELb0ELb1ELb1EEEEEEEEEvNT_6ParamsE,(.L_x_3431 - _ZN7cutlass13device_kernelIN5flash11enable_sm90INS1_16FlashAttnFwdSm90INS1_25CollectiveMainloopFwdSm90ILi2EN4cute5tupleIJNS5_1CILi1EEES8_S8_EEENS6_IJNS7_ILi128EEENS7_ILi80EEENS7_ILi256EEEEEELi256ENS_10bfloat16_tEfNS_4arch4Sm90ELb1ELb0ELb0ELb0ELb0ELb0ELb0ELb1ELb1ELb1ELb0ELb0EEENS1_21CollectiveEpilogueFwdINS6_IJSA_SC_SB_EEES9_SE_SG_Li256ELb0ELb1ELb0ELb0EEENS1_30DynamicPersistentTileSchedulerILi256ELi128ELb0ELb1ELb1EEEEEEEEEvNT_6ParamsE)
        .other          _ZN7cutlass13device_kernelIN5flash11enable_sm90INS1_16FlashAttnFwdSm90INS1_25CollectiveMainloopFwdSm90ILi2EN4cute5tupleIJNS5_1CILi1EEES8_S8_EEENS6_IJNS7_ILi128EEENS7_ILi80EEENS7_ILi256EEEEEELi256ENS_10bfloat16_tEfNS_4arch4Sm90ELb1ELb0ELb0ELb0ELb0ELb0ELb0ELb1ELb1ELb1ELb0ELb0EEENS1_21CollectiveEpilogueFwdINS6_IJSA_SC_SB_EEES9_SE_SG_Li256ELb0ELb1ELb0ELb0EEENS1_30DynamicPersistentTileSchedulerILi256ELi128ELb0ELb1ELb1EEEEEEEEEvNT_6ParamsE,@"STO_CUDA_ENTRY STV_DEFAULT"
_ZN7cutlass13device_kernelIN5flash11enable_sm90INS1_16FlashAttnFwdSm90INS1_25CollectiveMainloopFwdSm90ILi2EN4cute5tupleIJNS5_1CILi1EEES8_S8_EEENS6_IJNS7_ILi128EEENS7_ILi80EEENS7_ILi256EEEEEELi256ENS_10bfloat16_tEfNS_4arch4Sm90ELb1ELb0ELb0ELb0ELb0ELb0ELb0ELb1ELb1ELb1ELb0ELb0EEENS1_21CollectiveEpilogueFwdINS6_IJSA_SC_SB_EEES9_SE_SG_Li256ELb0ELb1ELb0ELb0EEENS1_30DynamicPersistentTileSchedulerILi256ELi128ELb0ELb1ELb1EEEEEEEEEvNT_6ParamsE:
        /* <DEDUP_REMOVED lines=18> */
.L_x_2362:
[----:B------:R-:W-:Y:S05]  /*0120*/  BSYNC B0 ;  /* 0x0000000000007941 */ /* 0x000fea0003800000 */
.L_x_2361:
        /* <DEDUP_REMOVED lines=41> */
.L_x_2363:
        /* <DEDUP_REMOVED lines=22> */
.L_x_2364:
        /* <DEDUP_REMOVED lines=18> */
.L_x_2365:
        /* <DEDUP_REMOVED lines=22> */
.L_x_2366:
        /* <DEDUP_REMOVED lines=22> */
.L_x_2367:
        /* <DEDUP_REMOVED lines=8> */
.L_x_2369:
        /* <DEDUP_REMOVED lines=12> */
[----:B0-----:R-:W0:Y:S02]  /*0a40*/  S2R R2, SR_TID.X ;  /* 0x0000000000027919 */ /* 0x001e240000002100 */
[----:B0-----:R-:W-:Y:S01]  /*0a50*/  VIADD R230, R2, 0xffffff80 ;  /* 0xffffff8002e67836 */ /* 0x001fe20000000000 */
[----:B--2---:R-:W-:-:S04]  /*0a60*/  R2UR UR5, R3 ;  /* 0x00000000030572ca */ /* 0x004fc800000e0000 */
[----:B------:R-:W-:-:S04]  /*0a70*/  SHF.R.S32.HI R3, RZ, 0x1f, R230 ;  /* 0x0000001fff037819 */ /* 0x000fc800000114e6 */
[CC--:B------:R-:W-:Y:S02]  /*0a80*/  LEA.HI R5, R3.reuse, R230.reuse, RZ, 0x7 ;  /* 0x000000e603057211 */ /* 0x0c0fe400078f38ff */
[-C--:B------:R-:W-:Y:S02]  /*0a90*/  LEA.HI R0, R3, R230.reuse, RZ, 0x4 ;  /* 0x000000e603007211 */ /* 0x080fe400078f20ff */
[----:B------:R-:W-:Y:S02]  /*0aa0*/  LOP3.LUT R221, R5, 0xffffff80, RZ, 0xc0, !PT ;  /* 0xffffff8005dd7812 */ /* 0x000fe400078ec0ff */
[----:B------:R-:W-:Y:S01]  /*0ab0*/  SHF.R.S32.HI R9, RZ, 0x4, R0 ;  /* 0x00000004ff097819 */ /* 0x000fe20000011400 */
[----:B------:R-:W-:Y:S01]  /*0ac0*/  ULOP3.LUT UR6, UR5, 0x1, URZ, 0xfc, !UPT ;  /* 0x0000000105067892 */ /* 0x000fe2000f8efc3f */
[CC--:B------:R-:W-:Y:S01]  /*0ad0*/  LEA.HI R2, R3.reuse, R230.reuse, RZ, 0x5 ;  /* 0x000000e603027211 */ /* 0x0c0fe200078f28ff */
[----:B------:R-:W-:Y:S01]  /*0ae0*/  IMAD.IADD R221, R230, 0x1, -R221 ;  /* 0x00000001e6dd7824 */ /* 0x000fe200078e0add */
[C---:B------:R-:W-:Y:S01]  /*0af0*/  LOP3.LUT R7, R0.reuse, 0x3fffff0, RZ, 0xc0, !PT ;  /* 0x03fffff000077812 */ /* 0x040fe200078ec0ff */
[----:B------:R-:W-:Y:S01]  /*0b00*/  UMOV UR5, URZ ;  /* 0x0000003f00057c82 */ /* 0x000fe20008000000 */
[----:B------:R-:W-:Y:S01]  /*0b10*/  LEA.HI R0, R0, R9, RZ, 0x1 ;  /* 0x0000000900007211 */ /* 0x000fe200078f08ff */
[----:B------:R-:W-:Y:S01]  /*0b20*/  IMAD.SHL.U32 R2, R2, 0x20, RZ ;  /* 0x0000002002027824 */ /* 0x000fe200078e00ff */
[----:B------:R-:W-:Y:S01]  /*0b30*/  SHF.R.S32.HI R4, RZ, 0x1f, R221 ;  /* 0x0000001fff047819 */ /* 0x000fe200000114dd */
[----:B------:R-:W-:Y:S01]  /*0b40*/  IMAD.IADD R7, R230, 0x1, -R7 ;  /* 0x00000001e6077824 */ /* 0x000fe200078e0a07 */
[----:B------:R-:W-:Y:S01]  /*0b50*/  LOP3.LUT R0, R0, 0x1ffffffe, RZ, 0xc0, !PT ;  /* 0x1ffffffe00007812 */ /* 0x000fe200078ec0ff */
[----:B------:R-:W-:Y:S01]  /*0b60*/  IMAD.U32 R225, RZ, RZ, UR6 ;  /* 0x00000006ffe17e24 */ /* 0x000fe2000f8e00ff */
[----:B------:R-:W-:Y:S01]  /*0b70*/  LEA.HI R6, R4, R221, RZ, 0x2 ;  /* 0x000000dd04067211 */ /* 0x000fe200078f10ff */
[----:B------:R-:W-:Y:S01]  /*0b80*/  IMAD.U32 R220, RZ, RZ, UR5 ;  /* 0x00000005ffdc7e24 */ /* 0x000fe2000f8e00ff */
[----:B------:R-:W-:Y:S01]  /*0b90*/  LEA.HI R10, R3, R230, RZ, 0x2 ;  /* 0x000000e6030a7211 */ /* 0x000fe200078f10ff */
[----:B------:R-:W-:Y:S01]  /*0ba0*/  IMAD.IADD R0, R9, 0x1, -R0 ;  /* 0x0000000109007824 */ /* 0x000fe200078e0a00 */
[--C-:B------:R-:W-:Y:S01]  /*0bb0*/  SHF.R.S32.HI R8, RZ, 0x2, R6.reuse ;  /* 0x00000002ff087819 */ /* 0x100fe20000011406 */
[----:B------:R-:W-:Y:S01]  /*0bc0*/  IMAD.U32 R16, RZ, RZ, UR5 ;  /* 0x00000005ff107e24 */ /* 0x000fe2000f8e00ff */
[----:B------:R-:W-:-:S02]  /*0bd0*/  SHF.R.S32.HI R11, RZ, 0x1f, R6 ;  /* 0x0000001fff0b7819 */ /* 0x000fc40000011406 */
[----:B------:R-:W-:Y:S02]  /*0be0*/  SHF.R.S32.HI R222, RZ, 0x7, R5 ;  /* 0x00000007ffde7819 */ /* 0x000fe40000011405 */
[----:B------:R-:W-:Y:S02]  /*0bf0*/  LOP3.LUT R2, R2, 0xfffffc00, RZ, 0xc0, !PT ;  /* 0xfffffc0002027812 */ /* 0x000fe400078ec0ff */
[----:B------:R-:W-:Y:S02]  /*0c00*/  LOP3.LUT R9, R10, 0xfffffffc, RZ, 0xc0, !PT ;  /* 0xfffffffc0a097812 */ /* 0x000fe400078ec0ff */
[----:B------:R-:W-:Y:S01]  /*0c10*/  LEA.HI R11, R11, R8, RZ, 0x3 ;  /* 0x000000080b0b7211 */ /* 0x000fe200078f18ff */
[----:B------:R-:W-:Y:S01]  /*0c20*/  IMAD R7, R7, 0x40, R2 ;  /* 0x0000004007077824 */ /* 0x000fe200078e0202 */
[----:B------:R-:W-:Y:S01]  /*0c30*/  LEA.HI R5, R5, R222, RZ, 0x1 ;  /* 0x000000de05057211 */ /* 0x000fe200078f08ff */
[----:B------:R-:W-:Y:S01]  /*0c40*/  IMAD.IADD R2, R230, 0x1, -R9 ;  /* 0x00000001e6027824 */ /* 0x000fe200078e0a09 */
[----:B------:R-:W-:Y:S01]  /*0c50*/  LEA.HI R3, R3, R230, RZ, 0x3 ;  /* 0x000000e603037211 */ /* 0x000fe200078f18ff */
[----:B------:R-:W-:Y:S01]  /*0c60*/  IMAD R224, R0, 0x8, R7 ;  /* 0x0000000800e07824 */ /* 0x000fe200078e0207 */
[----:B------:R-:W-:-:S02]  /*0c70*/  LOP3.LUT R11, R11, 0xfffffff8, RZ, 0xc0, !PT ;  /* 0xfffffff80b0b7812 */ /* 0x000fc400078ec0ff */
[----:B------:R-:W-:Y:S02]  /*0c80*/  LEA.HI R4, R4, R221, RZ, 0x5 ;  /* 0x000000dd04047211 */ /* 0x000fe400078f28ff */
[----:B------:R-:W-:Y:S01]  /*0c90*/  LOP3.LUT R9, R5, 0x3fffffe, RZ, 0xc0, !PT ;  /* 0x03fffffe05097812 */ /* 0x000fe200078ec0ff */
[----:B------:R-:W-:Y:S01]  /*0ca0*/  IMAD.IADD R11, R8, 0x1, -R11 ;  /* 0x00000001080b7824 */ /* 0x000fe200078e0a0b */
[----:B------:R-:W-:Y:S02]  /*0cb0*/  LOP3.LUT R5, R3, 0xfffffff8, RZ, 0xc0, !PT ;  /* 0xfffffff803057812 */ /* 0x000fe400078ec0ff */
[----:B------:R-:W-:Y:S01]  /*0cc0*/  SHF.R.S32.HI R4, RZ, 0x5, R4 ;  /* 0x00000005ff047819 */ /* 0x000fe20000011404 */
[----:B------:R-:W-:Y:S01]  /*0cd0*/  IMAD.IADD R9, R222, 0x1, -R9 ;  /* 0x00000001de097824 */ /* 0x000fe200078e0a09 */
[----:B------:R-:W-:Y:S01]  /*0ce0*/  LEA.HI R8, R2, R2, RZ, 0x1 ;  /* 0x0000000202087211 */ /* 0x000fe200078f08ff */
[----:B------:R-:W-:Y:S01]  /*0cf0*/  IMAD.IADD R216, R230, 0x1, -R5 ;  /* 0x00000001e6d87824 */ /* 0x000fe200078e0a05 */
[----:B------:R-:W-:Y:S01]  /*0d00*/  LOP3.LUT R6, R6, 0x7ffffffc, RZ, 0xc0, !PT ;  /* 0x7ffffffc06067812 */ /* 0x000fe200078ec0ff */
[----:B------:R-:W-:Y:S01]  /*0d10*/  IMAD R4, R4, 0x10, R11 ;  /* 0x0000001004047824 */ /* 0x000fe200078e020b */
[----:B------:R-:W-:Y:S01]  /*0d20*/  LOP3.LUT R11, R8, 0x1ffffffe, RZ, 0xc0, !PT ;  /* 0x1ffffffe080b7812 */ /* 0x000fe200078ec0ff */
[----:B------:R-:W-:Y:S01]  /*0d30*/  IMAD.SHL.U32 R18, R216, 0x8, RZ ;  /* 0x00000008d8127824 */ /* 0x000fe200078e00ff */
[----:B------:R-:W-:Y:S01]  /*0d40*/  SHF.R.S32.HI R219, RZ, 0x3, R3 ;  /* 0x00000003ffdb7819 */ /* 0x000fe20000011403 */
[----:B------:R-:W-:-:S02]  /*0d50*/  IMAD R223, R9, 0x40, R4 ;  /* 0x0000004009df7824 */ /* 0x000fc400078e0204 */
[C---:B------:R-:W-:Y:S01]  /*0d60*/  VIADD R214, R18.reuse, 0x40 ;  /* 0x0000004012d67836 */ /* 0x040fe20000000000 */
[----:B------:R-:W-:Y:S01]  /*0d70*/  SHF.R.S32.HI R229, RZ, 0x1f, R18 ;  /* 0x0000001fffe57819 */ /* 0x000fe20000011412 */
[C---:B------:R-:W-:Y:S02]  /*0d80*/  VIADD R213, R18.reuse, 0x80 ;  /* 0x0000008012d57836 */ /* 0x040fe40000000000 */
[----:B------:R-:W-:Y:S01]  /*0d90*/  VIADD R215, R18, 0xc0 ;  /* 0x000000c012d77836 */ /* 0x000fe20000000000 */
[----:B------:R-:W-:Y:S01]  /*0da0*/  SHF.R.S32.HI R228, RZ, 0x1f, R214 ;  /* 0x0000001fffe47819 */ /* 0x000fe200000114d6 */
[----:B------:R-:W-:Y:S01]  /*0db0*/  IMAD.IADD R212, R2, 0x1, -R11 ;  /* 0x0000000102d47824 */ /* 0x000fe200078e0a0b */
[----:B------:R-:W-:Y:S01]  /*0dc0*/  SHF.R.S32.HI R227, RZ, 0x1f, R213 ;  /* 0x0000001fffe37819 */ /* 0x000fe200000114d5 */
[----:B------:R-:W-:Y:S01]  /*0dd0*/  IMAD.IADD R23, R221, 0x1, -R6 ;  /* 0x00000001dd177824 */ /* 0x000fe200078e0a06 */
[----:B------:R-:W-:Y:S01]  /*0de0*/  SHF.R.S32.HI R226, RZ, 0x1f, R215 ;  /* 0x0000001fffe27819 */ /* 0x000fe200000114d7 */
[----:B------:R-:W-:-:S07]  /*0df0*/  IMAD R212, R212, 0x8, R223 ;  /* 0x00000008d4d47824 */ /* 0x000fce00078e02df */
.L_x_2420:
        /* <DEDUP_REMOVED lines=21> */
.L_x_2370:
[----:B------:R-:W-:Y:S01]  /*0f50*/  ULDC UR8, c[0x0][0xc54] ;  /* 0x0003150000087ab9 */ /* 0x000fe20000000800 */
[----:B------:R-:W-:Y:S01]  /*0f60*/  UMOV UR4, UR9 ;  /* 0x0000000900047c82 */ /* 0x000fe20008000000 */
[----:B------:R-:W-:-:S11]  /*0f70*/  UISETP.NE.AND UP0, UPT, UR8, 0x1, UPT ;  /* 0x000000010800788c */ /* 0x000fd6000bf05270 */
[----:B------:R-:W-:Y:S02]  /*0f80*/  @UP0 ULDC.64 UR10, c[0x0][0xc58] ;  /* 0x00031600000a0ab9 */ /* 0x000fe40000000a00 */
[----:B------:R-:W-:-:S04]  /*0f90*/  UIMAD.WIDE.U32 UR6, UR9, UR10, URZ ;  /* 0x0000000a090672a5 */ /* 0x000fc8000f8e003f */
[----:B------:R-:W-:-:S04]  /*0fa0*/  @UP0 USHF.R.U32.HI UR4, URZ, UR11, UR7 ;  /* 0x0000000b3f040299 */ /* 0x000fc80008011607 */
[----:B------:R-:W-:-:S12]  /*0fb0*/  UIMAD UR6, UR4, UR8, URZ ;  /* 0x00000008040672a4 */ /* 0x000fd8000f8e023f */
.L_x_2371:
[----:B------:R-:W-:Y:S01]  /*0fc0*/  ULDC.64 UR10, c[0x0][0x418] ;  /* 0x00010600000a7ab9 */ /* 0x000fe20000000a00 */
[----:B------:R-:W-:Y:S01]  /*0fd0*/  ULOP3.LUT UR4, URZ, UR4, URZ, 0x33, !UPT ;  /* 0x000000043f047292 */ /* 0x000fe2000f8e333f */
[----:B------:R-:W-:Y:S01]  /*0fe0*/  PLOP3.LUT P0, PT, PT, PT, PT, 0x80, 0x0 ;  /* 0x000000000000781c */ /* 0x000fe20003f0f070 */
[----:B------:R-:W-:Y:S01]  /*0ff0*/  UISETP.NE.U32.AND UP0, UPT, UR10, URZ, UPT ;  /* 0x0000003f0a00728c */ /* 0x000fe2000bf05070 */
[----:B------:R-:W-:Y:S01]  /*1000*/  CS2R R2, SRZ ;  /* 0x0000000000027805 */ /* 0x000fe2000001ff00 */
[----:B------:R-:W-:Y:S01]  /*1010*/  UIADD3 UR10, UR9, -UR6, URZ ;  /* 0x80000006090a7290 */ /* 0x000fe2000fffe03f */
[----:B------:R-:W-:Y:S01]  /*1020*/  IMAD.MOV.U32 R0, RZ, RZ, RZ ;  /* 0x000000ffff007224 */ /* 0x000fe200078e00ff */
[----:B------:R-:W-:Y:S01]  /*1030*/  ULDC UR7, c[0x0][0x448] ;  /* 0x0001120000077ab9 */ /* 0x000fe20000000800 */
[----:B------:R-:W-:Y:S01]  /*1040*/  ULDC UR6, c[0x0][0xc3c] ;  /* 0x00030f0000067ab9 */ /* 0x000fe20000000800 */
[----:B------:R-:W-:Y:S01]  /*1050*/  UISETP.NE.AND UP2, UPT, UR7, 0x1, UPT ;  /* 0x000000010700788c */ /* 0x000fe2000bf45270 */
[----:B------:R-:W-:Y:S01]  /*1060*/  CS2R R176, SRZ ;  /* 0x0000000000b07805 */ /* 0x000fe2000001ff00 */
[----:B------:R-:W-:Y:S01]  /*1070*/  UIADD3 UR4, UR4, UR6, URZ ;  /* 0x0000000604047290 */ /* 0x000fe2000fffe03f */
[----:B------:R-:W-:Y:S01]  /*1080*/  CS2R R174, SRZ ;  /* 0x0000000000ae7805 */ /* 0x000fe2000001ff00 */
[----:B------:R-:W-:Y:S01]  /*1090*/  UISETP.NE.AND.EX UP0, UPT, UR11, URZ, UPT, UP0 ;  /* 0x0000003f0b00728c */ /* 0x000fe2000bf05300 */
[----:B------:R-:W-:Y:S01]  /*10a0*/  CS2R R148, SRZ ;  /* 0x0000000000947805 */ /* 0x000fe2000001ff00 */
[----:B------:R-:W-:Y:S01]  /*10b0*/  USHF.L.U32 UR14, UR4, 0x7, URZ ;  /* 0x00000007040e7899 */ /* 0x000fe2000800063f */
[----:B------:R-:W-:Y:S01]  /*10c0*/  CS2R R172, SRZ ;  /* 0x0000000000ac7805 */ /* 0x000fe2000001ff00 */
[----:B------:R-:W-:Y:S01]  /*10d0*/  ULDC UR9, c[0x0][0x424] ;  /* 0x0001090000097ab9 */ /* 0x000fe20000000800 */
[----:B------:R-:W-:Y:S01]  /*10e0*/  ULDC UR8, c[0x0][0x288] ;  /* 0x0000a20000087ab9 */ /* 0x000fe20000000800 */
[----:B------:R-:W-:Y:S01]  /*10f0*/  UIADD3 UR4, UR14, 0x7f, URZ ;  /* 0x0000007f0e047890 */ /* 0x000fe2000fffe03f */
[----:B------:R-:W-:Y:S01]  /*1100*/  CS2R R144, SRZ ;  /* 0x0000000000907805 */ /* 0x000fe2000001ff00 */
[----:B------:R-:W-:Y:S01]  /*1110*/  @UP2 ULDC UR6, c[0x0][0x44c] ;  /* 0x0001130000062ab9 */ /* 0x000fe20000000800 */
[----:B------:R-:W-:Y:S01]  /*1120*/  IMAD.U32 R22, RZ, RZ, UR14 ;  /* 0x0000000eff167e24 */ /* 0x000fe2000f8e00ff */
[----:B------:R-:W-:Y:S01]  /*1130*/  UIADD3 UR8, -UR8, 0x50, URZ ;  /* 0x0000005008087890 */ /* 0x000fe2000fffe13f */
[----:B------:R-:W-:Y:S01]  /*1140*/  CS2R R120, SRZ ;  /* 0x0000000000787805 */ /* 0x000fe2000001ff00 */
[----:B------:R-:W-:Y:S01]  /*1150*/  UIMAD.WIDE.U32 UR6, UR4, UR6, URZ ;  /* 0x00000006040672a5 */ /* 0x000fe2000f8e003f */
[----:B------:R-:W-:Y:S01]  /*1160*/  CS2R R140, SRZ ;  /* 0x00000000008c7805 */ /* 0x000fe2000001ff00 */
[----:B------:R-:W-:Y:S01]  /*1170*/  USEL UR14, UR9, 0x1, UP0 ;  /* 0x00000001090e7887 */ /* 0x000fe20008000000 */
[----:B------:R-:W-:Y:S01]  /*1180*/  CS2R R116, SRZ ;  /* 0x0000000000747805 */ /* 0x000fe2000001ff00 */
[----:B------:R-:W-:Y:S01]  /*1190*/  ULDC UR12, c[0x0][0x2f0] ;  /* 0x0000bc00000c7ab9 */ /* 0x000fe20000000800 */
[----:B------:R-:W-:Y:S01]  /*11a0*/  @UP2 ULDC UR9, c[0x0][0x450] ;  /* 0x0001140000092ab9 */ /* 0x000fe20000000800 */
[----:B------:R-:W-:Y:S01]  /*11b0*/  UIMAD UR8, UR14, UR12, UR8 ;  /* 0x0000000c0e0872a4 */ /* 0x000fe2000f8e0208 */
[----:B------:R-:W-:Y:S01]  /*11c0*/  CS2R R112, SRZ ;  /* 0x0000000000707805 */ /* 0x000fe2000001ff00 */
[----:B------:R-:W-:Y:S01]  /*11d0*/  @UP2 USHF.R.U32.HI UR4, URZ, UR9, UR7 ;  /* 0x000000093f042299 */ /* 0x000fe20008011607 */
[----:B------:R-:W-:Y:S01]  /*11e0*/  IMAD.U32 R19, RZ, RZ, UR14 ;  /* 0x0000000eff137e24 */ /* 0x000fe2000f8e00ff */
[----:B------:R-:W-:Y:S01]  /*11f0*/  UIMAD UR6, UR14, UR12, 0x4f ;  /* 0x0000004f0e0674a4 */ /* 0x000fe2000f8e020c */
[----:B------:R-:W-:Y:S01]  /*1200*/  CS2R R136, SRZ ;  /* 0x0000000000887805 */ /* 0x000fe2000001ff00 */
[----:B------:R-:W-:Y:S01]  /*1210*/  UIADD3 UR8, UR8, UR4, URZ ;  /* 0x0000000408087290 */ /* 0x000fe2000fffe03f */
[----:B------:R-:W-:Y:S01]  /*1220*/  CS2R R108, SRZ ;  /* 0x00000000006c7805 */ /* 0x000fe2000001ff00 */
[----:B------:R-:W-:Y:S01]  /*1230*/  UIMAD.WIDE UR6, UR6, 0x66666667, URZ ;  /* 0x66666667060678a5 */ /* 0x000fe2000f8e023f */
[----:B------:R-:W-:Y:S01]  /*1240*/  CS2R R104, SRZ ;  /* 0x0000000000687805 */ /* 0x000fe2000001ff00 */
[----:B------:R-:W-:Y:S01]  /*1250*/  UIMAD.WIDE UR8, UR8, 0x66666667, URZ ;  /* 0x66666667080878a5 */ /* 0x000fe2000f8e023f */
[----:B------:R-:W-:Y:S01]  /*1260*/  CS2R R132, SRZ ;  /* 0x0000000000847805 */ /* 0x000fe2000001ff00 */
[----:B------:R-:W-:Y:S01]  /*1270*/  ULDC UR13, c[0x0][0xc54] ;  /* 0x00031500000d7ab9 */ /* 0x000fe20000000800 */
[----:B------:R-:W-:Y:S01]  /*1280*/  USHF.R.U32.HI UR4, URZ, 0x1f, UR7 ;  /* 0x0000001f3f047899 */ /* 0x000fe20008011607 */
[----:B------:R-:W-:Y:S01]  /*1290*/  CS2R R100, SRZ ;  /* 0x0000000000647805 */ /* 0x000fe2000001ff00 */
[----:B------:R-:W-:Y:S01]  /*12a0*/  UIMAD UR12, UR5, UR13, UR10 ;  /* 0x0000000d050c72a4 */ /* 0x000fe2000f8e020a */
[----:B------:R-:W-:Y:S01]  /*12b0*/  CS2R R96, SRZ ;  /* 0x0000000000607805 */ /* 0x000fe2000001ff00 */
[----:B------:R-:W-:Y:S01]  /*12c0*/  USHF.R.U32.HI UR5, URZ, 0x1f, UR9 ;  /* 0x0000001f3f057899 */ /* 0x000fe20008011609 */
[----:B------:R-:W-:Y:S01]  /*12d0*/  CS2R R128, SRZ ;  /* 0x0000000000807805 */ /* 0x000fe2000001ff00 */
[----:B------:R-:W-:Y:S01]  /*12e0*/  ULDC UR11, c[0x0][0xc48] ;  /* 0x00031200000b7ab9 */ /* 0x000fe20000000800 */
[----:B------:R-:W-:Y:S01]  /*12f0*/  ULEA.HI.SX32 UR7, UR7, UR4, 0x1b ;  /* 0x0000000407077291 */ /* 0x000fe2000f8fda3f */
[----:B------:R-:W-:Y:S01]  /*1300*/  CS2R R92, SRZ ;  /* 0x00000000005c7805 */ /* 0x000fe2000001ff00 */
[----:B------:R-:W-:Y:S01]  /*1310*/  UISETP.NE.AND UP1, UPT, UR11, 0x1, UPT ;  /* 0x000000010b00788c */ /* 0x000fe2000bf25270 */
[----:B------:R-:W-:Y:S01]  /*1320*/  CS2R R88, SRZ ;  /* 0x0000000000587805 */ /* 0x000fe2000001ff00 */
[----:B------:R-:W-:Y:S01]  /*1330*/  ULEA.HI.SX32 UR9, UR9, UR5, 0x1b ;  /* 0x0000000509097291 */ /* 0x000fe2000f8fda3f */
[----:B------:R-:W-:Y:S01]  /*1340*/  CS2R R124, SRZ ;  /* 0x00000000007c7805 */ /* 0x000fe2000001ff00 */
[----:B------:R-:W-:Y:S01]  /*1350*/  UMOV UR14, UR12 ;  /* 0x0000000c000e7c82 */ /* 0x000fe20008000000 */
[----:B------:R-:W-:Y:S01]  /*1360*/  CS2R R84, SRZ ;  /* 0x0000000000547805 */ /* 0x000fe2000001ff00 */
[----:B------:R-:W-:Y:S01]  /*1370*/  UISETP.LT.AND UP0, UPT, UR7, UR9, UPT ;  /* 0x000000090700728c */ /* 0x000fe2000bf01270 */
[----:B------:R-:W-:Y:S01]  /*1380*/  CS2R R80, SRZ ;  /* 0x0000000000507805 */ /* 0x000fe2000001ff00 */
[----:B------:R-:W-:Y:S01]  /*1390*/  IMAD.MOV.U32 R198, RZ, RZ, RZ ;  /* 0x000000ffffc67224 */ /* 0x000fe200078e00ff */
[----:B------:R-:W-:Y:S01]  /*13a0*/  CS2R R76, SRZ ;  /* 0x00000000004c7805 */ /* 0x000fe2000001ff00 */
[----:B------:R-:W-:Y:S01]  /*13b0*/  USEL UR61, UR7, UR9, UP0 ;  /* 0x00000009073d7287 */ /* 0x000fe20008000000 */
[----:B------:R-:W-:Y:S01]  /*13c0*/  CS2R R72, SRZ ;  /* 0x0000000000487805 */ /* 0x000fe2000001ff00 */
[----:B------:R-:W-:Y:S01]  /*13d0*/  @UP1 ULDC UR10, c[0x0][0xc4c] ;  /* 0x00031300000a1ab9 */ /* 0x000fe20000000800 */
[----:B------:R-:W-:Y:S01]  /*13e0*/  @UP1 ULDC UR6, c[0x0][0xc50] ;  /* 0x0003140000061ab9 */ /* 0x000fe20000000800 */
[----:B------:R-:W-:Y:S01]  /*13f0*/  UIMAD.WIDE.U32 UR4, UR12, UR10, URZ ;  /* 0x0000000a0c0472a5 */ /* 0x000fe2000f8e003f */
[----:B------:R-:W-:Y:S01]  /*1400*/  CS2R R196, SRZ ;  /* 0x0000000000c47805 */ /* 0x000fe2000001ff00 */
[----:B------:R-:W-:Y:S01]  /*1410*/  UISETP.GE.AND UP0, UPT, UR61, 0x1, UPT ;  /* 0x000000013d00788c */ /* 0x000fe2000bf06270 */
[----:B------:R-:W-:Y:S01]  /*1420*/  CS2R R68, SRZ ;  /* 0x0000000000447805 */ /* 0x000fe2000001ff00 */
[----:B------:R-:W-:Y:S01]  /*1430*/  @UP1 USHF.R.U32.HI UR14, URZ, UR6, UR5 ;  /* 0x000000063f0e1299 */ /* 0x000fe20008011605 */
[----:B------:R-:W-:-:S02]  /*1440*/  CS2R R64, SRZ ;  /* 0x0000000000407805 */ /* 0x000fc4000001ff00 */
[----:B------:R-:W-:Y:S02]  /*1450*/  CS2R R60, SRZ ;  /* 0x00000000003c7805 */ /* 0x000fe4000001ff00 */
[----:B------:R-:W-:Y:S02]  /*1460*/  CS2R R56, SRZ ;  /* 0x0000000000387805 */ /* 0x000fe4000001ff00 */
[----:B------:R-:W-:Y:S01]  /*1470*/  PLOP3.LUT P1, PT, PT, PT, UP0, 0x80, 0x0 ;  /* 0x000000000000781c */ /* 0x000fe20003f2f008 */
[----:B------:R-:W-:Y:S02]  /*1480*/  UIADD3 UR4, -UR14, URZ, URZ ;  /* 0x0000003f0e047290 */ /* 0x000fe4000fffe13f */
[----:B------:R-:W-:Y:S01]  /*1490*/  IMAD.U32 R218, RZ, RZ, UR14 ;  /* 0x0000000effda7e24 */ /* 0x000fe2000f8e00ff */
[----:B------:R-:W-:Y:S02]  /*14a0*/  CS2R R194, SRZ ;  /* 0x0000000000c27805 */ /* 0x000fe4000001ff00 */
[----:B------:R-:W-:Y:S01]  /*14b0*/  CS2R R52, SRZ ;  /* 0x0000000000347805 */ /* 0x000fe2000001ff00 */
[----:B------:R-:W-:Y:S01]  /*14c0*/  UIMAD UR4, UR11, UR4, UR12 ;  /* 0x000000040b0472a4 */ /* 0x000fe2000f8e020c */
        /* <DEDUP_REMOVED lines=30> */
[----:B------:R-:W-:Y:S01]  /*16b0*/  CS2R R26, SRZ ;  /* 0x00000000001a7805 */ /* 0x000fe2000001ff00 */
[----:B------:R-:W-:Y:S01]  /*16c0*/  IMAD.MOV.U32 R30, RZ, RZ, RZ ;  /* 0x000000ffff1e7224 */ /* 0x000fe200078e00ff */
[----:B------:R-:W-:Y:S01]  /*16d0*/  CS2R R28, SRZ ;  /* 0x00000000001c7805 */ /* 0x000fe2000001ff00 */
[----:B------:R-:W-:Y:S01]  /*16e0*/  IMAD.MOV.U32 R17, RZ, RZ, RZ ;  /* 0x000000ffff117224 */ /* 0x000fe200078e00ff */
[----:B------:R-:W-:Y:S01]  /*16f0*/  CS2R R24, SRZ ;  /* 0x0000000000187805 */ /* 0x000fe2000001ff00 */
[----:B------:R-:W-:Y:S06]  /*1700*/  @!P1 BRA `(.L_x_2372) ;  /* 0x000000cc003c9947 */ /* 0x000fec0003800000 */
[----:B------:R-:W0:Y:S01]  /*1710*/  SHFL.IDX PT, R0, R222, RZ, 0x1f ;  /* 0x00001fffde007589 */ /* 0x000e2200000e0000 */
[----:B------:R-:W1:Y:S01]  /*1720*/  S2UR UR7, SR_CgaCtaId ;  /* 0x00000000000779c3 */ /* 0x000e620000008800 */
[----:B------:R-:W-:Y:S01]  /*1730*/  UMOV UR6, 0x400 ;  /* 0x0000040000067882 */ /* 0x000fe20000000000 */
[----:B0-----:R-:W-:Y:S01]  /*1740*/  R2UR UR4, R0 ;  /* 0x00000000000472ca */ /* 0x001fe200000e0000 */
[----:B-1----:R-:W-:-:S04]  /*1750*/  ULEA UR8, UR7, UR6, 0x18 ;  /* 0x0000000607087291 */ /* 0x002fc8000f8ec03f */
[----:B------:R-:W-:Y:S02]  /*1760*/  UIADD3 UR6, UR8, 0x14400, URZ ;  /* 0x0001440008067890 */ /* 0x000fe4000fffe03f */
[----:B------:R-:W-:Y:S02]  /*1770*/  IMAD.U32 R17, RZ, RZ, UR8 ;  /* 0x00000008ff117e24 */ /* 0x000fe4000f8e00ff */
        /* <DEDUP_REMOVED lines=25> */
.L_x_2373:
[----:B------:R-:W-:Y:S02]  /*1910*/  R2UR UR7, R220 ;  /* 0x00000000dc0772ca */ /* 0x000fe400000e0000 */
[----:B------:R-:W-:Y:S02]  /*1920*/  R2UR UR6, R17 ;  /* 0x00000000110672ca */ /* 0x000fe400000e0000 */
[----:B------:R-:W-:-:S09]  /*1930*/  R2UR UR5, R225 ;  /* 0x00000000e10572ca */ /* 0x000fd200000e0000 */
[----:B------:R-:W-:-:S04]  /*1940*/  ULEA.HI UR4, UR7, UR7, URZ, 0x1 ;  /* 0x0000000707047291 */ /* 0x000fc8000f8f083f */
[----:B------:R-:W-:Y:S01]  /*1950*/  ULOP3.LUT UR4, UR4, 0xfffffffe, URZ, 0xc0, !UPT ;  /* 0xfffffffe04047892 */ /* 0x000fe2000f8ec03f */
[----:B------:R-:W-:-:S03]  /*1960*/  IMAD.U32 R2, RZ, RZ, UR5 ;  /* 0x00000005ff027e24 */ /* 0x000fc6000f8e00ff */
[----:B------:R-:W-:Y:S02]  /*1970*/  UIADD3 UR4, UR7, -UR4, URZ ;  /* 0x8000000407047290 */ /* 0x000fe4000fffe03f */
[----:B------:R-:W-:-:S04]  /*1980*/  ISETP.NE.AND P0, PT, R2, 0x3, PT ;  /* 0x000000030200780c */ /* 0x000fc80003f05270 */
[----:B------:R-:W-:-:S05]  /*1990*/  IMAD.U32 R0, RZ, RZ, UR4 ;  /* 0x00000004ff007e24 */ /* 0x000fca000f8e00ff */
[----:B------:R-:W-:-:S04]  /*19a0*/  SHF.L.U32 R0, R0, 0x1f, RZ ;  /* 0x0000001f00007819 */ /* 0x000fc800000006ff */
[----:B------:R-:W0:Y:S02]  /*19b0*/  SYNCS.PHASECHK.TRANS64.TRYWAIT P1, [UR6+0x38800], R0 ;  /* 0x03880000ff0075a7 */ /* 0x000e240008020146 */
[----:B0-----:R-:W-:Y:S05]  /*19c0*/  @!P1 BRA `(.L_x_2374) ;  /* 0x0000014800c49947 */ /* 0x001fea0003800000 */
.L_x_2535:
[----:B------:R-:W-:Y:S05]  /*19d0*/  @!P0 BRA `(.L_x_2375) ;  /* 0x0000000000048947 */ /* 0x000fea0003800000 */
[----:B------:R-:W-:Y:S01]  /*19e0*/  BPT.TRAP 0x1 ;  /* 0x000000040000795c */ /* 0x000fe20000300000 */
.L_x_2375:
[----:B------:R-:W-:Y:S01]  /*19f0*/  R2UR UR5, R16 ;  /* 0x00000000100572ca */ /* 0x000fe200000e0000 */
[----:B0-----:R-:W-:Y:S01]  /*1a00*/  IMAD.U32 R0, RZ, RZ, UR60 ;  /* 0x0000003cff007e24 */ /* 0x001fe2000f8e00ff */
[----:B------:R-:W-:-:S11]  /*1a10*/  R2UR UR4, R17 ;  /* 0x00000000110472ca */ /* 0x000fd600000e0000 */
[----:B------:R-:W-:Y:S02]  /*1a20*/  IMAD.U32 R3, RZ, RZ, UR5 ;  /* 0x00000005ff037e24 */ /* 0x000fe4000f8e00ff */
[----:B------:R-:W-:-:S03]  /*1a30*/  LEA R0, R0, UR4, 0x3 ;  /* 0x0000000400007c11 */ /* 0x000fc6000f8e18ff */
[----:B------:R-:W-:-:S04]  /*1a40*/  SHF.L.U32 R3, R3, 0x1f, RZ ;  /* 0x0000001f03037819 */ /* 0x000fc800000006ff */
[----:B------:R0:W1:Y:S01]  /*1a50*/  SYNCS.PHASECHK.TRANS64.TRYWAIT P2, [R0+URZ+0x38830], R3 ;  /* 0x03883003000075a7 */ /* 0x000062000804017f */
[----:B------:R-:W-:Y:S05]  /*1a60*/  @!P0 BRA `(.L_x_2376) ;  /* 0x0000000000048947 */ /* 0x000fea0003800000 */
[----:B------:R-:W-:Y:S01]  /*1a70*/  BPT.TRAP 0x1 ;  /* 0x000000040000795c */ /* 0x000fe20000300000 */
.L_x_2376:
[----:B------:R-:W2:Y:S02]  /*1a80*/  S2R R2, SR_TID.X ;  /* 0x0000000000027919 */ /* 0x000ea40000002100 */
[----:B--2---:R-:W-:Y:S01]  /*1a90*/  LOP3.LUT P1, RZ, R2, 0x7f, RZ, 0xc0, !PT ;  /* 0x0000007f02ff7812 */ /* 0x004fe2000782c0ff */
[----:B-1----:R-:W-:-:S12]  /*1aa0*/  @P2 BRA `(.L_x_2377) ;  /* 0x0000000000082947 */ /* 0x002fd80003800000 */
[----:B------:R-:W1:Y:S02]  /*1ab0*/  SYNCS.PHASECHK.TRANS64.TRYWAIT P2, [R0+URZ+0x38830], R3 ;  /* 0x03883003000075a7 */ /* 0x000e64000804017f */
[----:B-1----:R-:W-:Y:S05]  /*1ac0*/  @!P2 BRA `(.L_x_2378) ;  /* 0x0000014800a0a947 */ /* 0x002fea0003800000 */
.L_x_2377:
[----:B------:R-:W-:Y:S05]  /*1ad0*/  WARPSYNC.ALL ;  /* 0x0000000000007948 */ /* 0x000fea0003800000 */
[----:B------:R-:W-:Y:S01]  /*1ae0*/  R2UR UR4, R17 ;  /* 0x00000000110472ca */ /* 0x000fe200000e0000 */
[----:B------:R-:W-:Y:S01]  /*1af0*/  ULOP3.LUT UR5, UR36, 0x10000, URZ, 0xfc, !UPT ;  /* 0x0001000024057892 */ /* 0x000fe2000f8efc3f */
[----:B------:R-:W-:Y:S01]  /*1b00*/  WARPGROUP.ARRIVE ;  /* 0x00000000000079c5 */ /* 0x000fe20000000000 */
[----:B------:R-:W-:Y:S01]  /*1b10*/  UMOV UR9, 0x40000040 ;  /* 0x4000004000097882 */ /* 0x000fe20000000000 */
[----:B------:R-:W-:Y:S01]  /*1b20*/  UMOV UR11, 0x40000040 ;  /* 0x40000040000b7882 */ /* 0x000fe20000000000 */
[----:B------:R-:W-:Y:S01]  /*1b30*/  UMOV UR15, UR9 ;  /* 0x00000009000f7c82 */ /* 0x000fe20008000000 */
[----:B------:R-:W-:Y:S01]  /*1b40*/  IMAD.U32 R13, RZ, RZ, UR9 ;  /* 0x00000009ff0d7e24 */ /* 0x000fe2000f8e00ff */
[----:B------:R-:W-:Y:S01]  /*1b50*/  UIADD3 UR7, UR5, 0x2, URZ ;  /* 0x0000000205077890 */ /* 0x000fe2000fffe03f */
[----:B01----:R-:W-:Y:S01]  /*1b60*/  @!P1 VIADD R0, R0, 0x38840 ;  /* 0x0003884000009836 */ /* 0x003fe20000000000 */
[----:B------:R-:W-:Y:S01]  /*1b70*/  UMOV UR8, UR5 ;  /* 0x0000000500087c82 */ /* 0x000fe20008000000 */
[----:B------:R-:W-:Y:S01]  /*1b80*/  UMOV UR17, 0x40000040 ;  /* 0x4000004000117882 */ /* 0x000fe20000000000 */
[----:B------:R-:W-:Y:S01]  /*1b90*/  UMOV UR14, UR8 ;  /* 0x00000008000e7c82 */ /* 0x000fe20008000000 */
[----:B------:R-:W-:Y:S01]  /*1ba0*/  IMAD.U32 R12, RZ, RZ, UR8 ;  /* 0x00000008ff0c7e24 */ /* 0x000fe2000f8e00ff */
[----:B------:R-:W-:Y:S01]  /*1bb0*/  UIADD3 UR4, UR4, 0x24400, URZ ;  /* 0x0002440004047890 */ /* 0x000fe2000fffe03f */
[----:B------:R-:W-:Y:S01]  /*1bc0*/  IMAD.U32 R11, RZ, RZ, UR17 ;  /* 0x00000011ff0b7e24 */ /* 0x000fe2000f8e00ff */
[----:B------:R-:W-:Y:S01]  /*1bd0*/  UMOV UR16, UR7 ;  /* 0x0000000700107c82 */ /* 0x000fe20008000000 */
[----:B------:R-:W-:Y:S01]  /*1be0*/  UMOV UR19, 0x40000040 ;  /* 0x4000004000137882 */ /* 0x000fe20000000000 */
[----:B------:R-:W-:Y:S01]  /*1bf0*/  USHF.R.U32.HI UR4, URZ, 0x4, UR4 ;  /* 0x000000043f047899 */ /* 0x000fe20008011604 */
[----:B------:R-:W-:Y:S01]  /*1c00*/  IMAD.U32 R10, RZ, RZ, UR16 ;  /* 0x00000010ff0a7e24 */ /* 0x000fe2000f8e00ff */
[----:B------:R-:W-:Y:S01]  /*1c10*/  UIADD3 UR7, UR5, 0x4, URZ ;  /* 0x0000000405077890 */ /* 0x000fe2000fffe03f */
[----:B------:R-:W-:Y:S01]  /*1c20*/  @!P1 PRMT R0, RZ, 0x654, R0 ;  /* 0x00000654ff009816 */ /* 0x000fe20000000000 */
[----:B------:R-:W-:Y:S01]  /*1c30*/  ULOP3.LUT UR4, UR4, 0x3fff, URZ, 0xc0, !UPT ;  /* 0x00003fff04047892 */ /* 0x000fe2000f8ec03f */
[----:B------:R-:W-:Y:S01]  /*1c40*/  CS2R R150, SRZ ;  /* 0x0000000000967805 */ /* 0x000fe2000001ff00 */
[----:B------:R-:W-:Y:S01]  /*1c50*/  UMOV UR13, 0x40000040 ;  /* 0x40000040000d7882 */ /* 0x000fe20000000000 */
[----:B------:R-:W-:Y:S01]  /*1c60*/  UIADD3 UR20, UR5, 0x404, URZ ;  /* 0x0000040405147890 */ /* 0x000fe2000fffe03f */
[----:B------:R-:W-:Y:S01]  /*1c70*/  CS2R R148, SRZ ;  /* 0x0000000000947805 */ /* 0x000fe2000001ff00 */
[----:B------:R-:W-:Y:S01]  /*1c80*/  ULOP3.LUT UR6, UR4, 0x10000, URZ, 0xfc, !UPT ;  /* 0x0001000004067892 */ /* 0x000fe2000f8efc3f */
[----:B------:R-:W-:Y:S01]  /*1c90*/  CS2R R146, SRZ ;  /* 0x0000000000927805 */ /* 0x000fe2000001ff00 */
[----:B------:R-:W-:Y:S01]  /*1ca0*/  UMOV UR21, 0x40000040 ;  /* 0x4000004000157882 */ /* 0x000fe20000000000 */
[----:B------:R-:W-:Y:S01]  /*1cb0*/  UMOV UR23, 0x40000040 ;  /* 0x4000004000177882 */ /* 0x000fe20000000000 */
[----:B------:R-:W-:Y:S01]  /*1cc0*/  UIMAD UR4, UR60, 0xa00, UR6 ;  /* 0x00000a003c0478a4 */ /* 0x000fe2000f8e0206 */
[----:B------:R-:W-:Y:S01]  /*1cd0*/  CS2R R144, SRZ ;  /* 0x0000000000907805 */ /* 0x000fe2000001ff00 */
[----:B------:R-:W-:Y:S01]  /*1ce0*/  IMAD.U32 R15, RZ, RZ, UR6 ;  /* 0x00000006ff0f7e24 */ /* 0x000fe2000f8e00ff */
[----:B------:R-:W-:Y:S01]  /*1cf0*/  UIADD3 UR24, UR5, 0x406, URZ ;  /* 0x0000040605187890 */ /* 0x000fe2000fffe03f */
[----:B------:R-:W-:Y:S01]  /*1d00*/  CS2R R142, SRZ ;  /* 0x00000000008e7805 */ /* 0x000fe2000001ff00 */
[----:B------:R-:W-:Y:S01]  /*1d10*/  UIADD3 UR6, UR4, 0x200, URZ ;  /* 0x0000020004067890 */ /* 0x000fe2000fffe03f */
[----:B------:R-:W-:Y:S01]  /*1d20*/  CS2R R140, SRZ ;  /* 0x00000000008c7805 */ /* 0x000fe2000001ff00 */
[----:B------:R-:W-:Y:S01]  /*1d30*/  UMOV UR10, UR4 ;  /* 0x00000004000a7c82 */ /* 0x000fe20008000000 */
[----:B------:R-:W-:Y:S01]  /*1d40*/  UIADD3 UR12, UR4, 0x2, URZ ;  /* 0x00000002040c7890 */ /* 0x000fe2000fffe03f */
[----:B------:R-:W-:Y:S01]  /*1d50*/  HGMMA.64x16x16.F32.BF16 R56, gdesc[UR8], RZ, !UPT, gsb0 ;  /* 0x00200000083879f0 */ /* 0x000fe2000c0018ff */
[----:B------:R-:W-:Y:S01]  /*1d60*/  UIADD3 UR10, UR4, 0x80, URZ ;  /* 0x00000080040a7890 */ /* 0x000fe2000fffe03f */
[----:B------:R-:W-:Y:S01]  /*1d70*/  CS2R R138, SRZ ;  /* 0x00000000008a7805 */ /* 0x000fe2000001ff00 */
[----:B------:R-:W-:Y:S01]  /*1d80*/  UMOV UR8, UR14 ;  /* 0x0000000e00087c82 */ /* 0x000fe20008000000 */
[----:B------:R-:W-:Y:S01]  /*1d90*/  UMOV UR9, UR15 ;  /* 0x0000000f00097c82 */ /* 0x000fe20008000000 */
[----:B------:R-:W-:Y:S01]  /*1da0*/  UMOV UR11, 0x40000040 ;  /* 0x40000040000b7882 */ /* 0x000fe20000000000 */
[----:B------:R-:W-:Y:S01]  /*1db0*/  UMOV UR18, UR12 ;  /* 0x0000000c00127c82 */ /* 0x000fe20008000000 */
[----:B------:R-:W-:Y:S01]  /*1dc0*/  UIADD3 UR12, UR4, 0x4, URZ ;  /* 0x00000004040c7890 */ /* 0x000fe2000fffe03f */
[----:B------:R-:W-:Y:S01]  /*1dd0*/  CS2R R136, SRZ ;  /* 0x0000000000887805 */ /* 0x000fe2000001ff00 */
[----:B------:R-:W-:Y:S01]  /*1de0*/  UIADD3 UR22, UR4, 0x284, URZ ;  /* 0x0000028404167890 */ /* 0x000fe2000fffe03f */
[----:B------:R-:W-:Y:S01]  /*1df0*/  CS2R R134, SRZ ;  /* 0x0000000000867805 */ /* 0x000fe2000001ff00 */
[----:B------:R-:W-:Y:S01]  /*1e00*/  UIADD3 UR26, UR4, 0x286, URZ ;  /* 0x00000286041a7890 */ /* 0x000fe2000fffe03f */
[----:B------:R-:W-:Y:S01]  /*1e10*/  CS2R R132, SRZ ;  /* 0x0000000000847805 */ /* 0x000fe2000001ff00 */
[----:B------:R-:W-:Y:S01]  /*1e20*/  UMOV UR25, 0x40000040 ;  /* 0x4000004000197882 */ /* 0x000fe20000000000 */
[----:B------:R-:W-:Y:S01]  /*1e30*/  UMOV UR27, 0x40000040 ;  /* 0x40000040001b7882 */ /* 0x000fe20000000000 */
        /* <DEDUP_REMOVED lines=37> */
[----:B------:R-:W-:-:S02]  /*2090*/  WARPGROUP.DEPBAR.LE gsb0, 0x0 ;  /* 0x00008000000079c5 */ /* 0x000fc40000010000 */
[----:B------:R-:W-:Y:S01]  /*20a0*/  WARPGROUP.ARRIVE ;  /* 0x00000000000079c5 */ /* 0x000fe20000000000 */
[----:B------:R-:W-:Y:S01]  /*20b0*/  UIADD3 UR54, UR4, 0x784, URZ ;  /* 0x0000078404367890 */ /* 0x000fe2000fffe03f */
[----:B------:R-:W-:Y:S01]  /*20c0*/  CS2R R106, SRZ ;  /* 0x00000000006a7805 */ /* 0x000fe2000001ff00 */
[----:B------:R-:W-:Y:S01]  /*20d0*/  UMOV UR53, 0x40000040 ;  /* 0x4000004000357882 */ /* 0x000fe20000000000 */
[----:B------:R-:W-:Y:S01]  /*20e0*/  UMOV UR55, 0x40000040 ;  /* 0x4000004000377882 */ /* 0x000fe20000000000 */
[----:B------:R-:W-:Y:S01]  /*20f0*/  UMOV UR57, 0x40000040 ;  /* 0x4000004000397882 */ /* 0x000fe20000000000 */
[----:B------:R-:W-:Y:S01]  /*2100*/  HGMMA.64x16x16.F32.BF16 R48, gdesc[UR8], RZ, !UPT, gsb0 ;  /* 0x00200000083079f0 */ /* 0x000fe2000c0018ff */
[----:B------:R-:W-:Y:S01]  /*2110*/  UIADD3 UR10, UR4, 0x100, URZ ;  /* 0x00000100040a7890 */ /* 0x000fe2000fffe03f */
[----:B------:R-:W-:Y:S01]  /*2120*/  IMAD.U32 R7, RZ, RZ, UR57 ;  /* 0x00000039ff077e24 */ /* 0x000fe2000f8e00ff */
[----:B------:R-:W-:Y:S01]  /*2130*/  UMOV UR8, UR14 ;  /* 0x0000000e00087c82 */ /* 0x000fe20008000000 */
[----:B------:R-:W-:Y:S01]  /*2140*/  UMOV UR9, UR15 ;  /* 0x0000000f00097c82 */ /* 0x000fe20008000000 */
[----:B------:R-:W-:Y:S01]  /*2150*/  UMOV UR11, 0x40000040 ;  /* 0x40000040000b7882 */ /* 0x000fe20000000000 */
[----:B------:R-:W-:Y:S01]  /*2160*/  UMOV UR59, 0x40000040 ;  /* 0x40000040003b7882 */ /* 0x000fe20000000000 */
        /* <DEDUP_REMOVED lines=153> */
[----:B------:R-:W-:Y:S01]  /*2b00*/  ULDC UR10, c[0x0][0x2f0] ;  /* 0x0000bc00000a7ab9 */ /* 0x000fe20000000800 */
[----:B------:R-:W-:Y:S01]  /*2b10*/  ULDC UR11, c[0x0][0x288] ;  /* 0x0000a200000b7ab9 */ /* 0x000fe20000000800 */
[----:B------:R-:W-:Y:S01]  /*2b20*/  IMAD.U32 R20, RZ, RZ, UR10 ;  /* 0x0000000aff147e24 */ /* 0x000fe2000f8e00ff */
        /* <DEDUP_REMOVED lines=24> */
[----:B------:R-:W-:Y:S01]  /*2cb0*/  R2UR UR15, R19 ;  /* 0x00000000130f72ca */ /* 0x000fe200000e0000 */
[----:B------:R-:W-:-:S06]  /*2cc0*/  UIADD3 UR14, UR61, -0x2, URZ ;  /* 0xfffffffe3d0e7890 */ /* 0x000fcc000fffe03f */
        /* <DEDUP_REMOVED lines=26> */
[----:B------:R-:W-:Y:S01]  /*2e70*/  VIADD R2, R212, UR19 ;  /* 0x00000013d4027c36 */ /* 0x000fe20008000000 */
        /* <DEDUP_REMOVED lines=189> */
[----:B------:R-:W-:Y:S02]  /*3a50*/  ULDC UR6, c[0x0][0x448] ;  /* 0x0001120000067ab9 */ /* 0x000fe40000000800 */
[----:B------:R-:W-:Y:S02]  /*3a60*/  UISETP.NE.AND UP0, UPT, UR6, 0x1, UPT ;  /* 0x000000010600788c */ /* 0x000fe4000bf05270 */
[----:B------:R-:W-:Y:S02]  /*3a70*/  UIADD3 UR6, UR5, 0xc06, URZ ;  /* 0x00000c0605067890 */ /* 0x000fe4000fffe03f */
[----:B------:R-:W-:Y:S02]  /*3a80*/  UIADD3 UR5, UR4, 0x984, URZ ;  /* 0x0000098404057890 */ /* 0x000fe4000fffe03f */
[----:B------:R-:W-:-:S03]  /*3a90*/  PLOP3.LUT P2, PT, PT, PT, UP0, 0x80, 0x0 ;  /* 0x000000000000781c */ /* 0x000fc60003f4f008 */
[----:B------:R-:W-:Y:S01]  /*3aa0*/  UMOV UR56, UR6 ;  /* 0x0000000600387c82 */ /* 0x000fe20008000000 */
[----:B------:R-:W-:Y:S01]  /*3ab0*/  UIMAD UR6, UR61, -0x50, URZ ;  /* 0xffffffb03d0678a4 */ /* 0x000fe2000f8e023f */
        /* <DEDUP_REMOVED lines=25> */
[----:B------:R-:W-:Y:S02]  /*3c50*/  @UP0 ULDC UR5, c[0x0][0x44c] ;  /* 0x0001130000050ab9 */ /* 0x000fe40000000800 */
[----:B------:R-:W-:Y:S01]  /*3c60*/  @P2 IMAD.HI.U32 R3, R2, UR5, RZ ;  /* 0x0000000502032c27 */ /* 0x000fe2000f8e00ff */
[----:B------:R-:W-:-:S04]  /*3c70*/  @UP0 ULDC UR5, c[0x0][0x450] ;  /* 0x0001140000050ab9 */ /* 0x000fc80000000800 */
[----:B------:R-:W-:Y:S01]  /*3c80*/  @P2 SHF.R.U32.HI R2, RZ, UR5, R3 ;  /* 0x00000005ff022c19 */ /* 0x000fe20008011603 */
[----:B------:R-:W-:Y:S02]  /*3c90*/  UIMAD UR5, UR15, UR10, UR6 ;  /* 0x0000000a0f0572a4 */ /* 0x000fe4000f8e0206 */
[----:B------:R-:W-:Y:S02]  /*3ca0*/  UIADD3 UR6, UR6, 0x51, URZ ;  /* 0x0000005106067890 */ /* 0x000fe4000fffe03f */
[----:B------:R-:W0:Y:S01]  /*3cb0*/  SHFL.IDX PT, R5, R2, 0x1, 0x1c1f ;  /* 0x003c1f0002057f89 */ /* 0x000e2200000e0000 */
[----:B------:R-:W-:Y:S02]  /*3cc0*/  UIADD3 UR5, UR5, 0x50, URZ ;  /* 0x0000005005057890 */ /* 0x000fe4000fffe03f */
[----:B------:R-:W-:Y:S01]  /*3cd0*/  UIMAD UR10, UR15, UR10, -UR11 ;  /* 0x0000000a0f0a72a4 */ /* 0x000fe2000f8e0a0b */
[----:B------:R-:W-:Y:S01]  /*3ce0*/  IMAD.U32 R4, RZ, RZ, UR6 ;  /* 0x00000006ff047e24 */ /* 0x000fe2000f8e00ff */
[----:B------:R-:W-:Y:S01]  /*3cf0*/  UIADD3 UR6, UR4, 0x986, URZ ;  /* 0x0000098604067890 */ /* 0x000fe2000fffe03f */
[----:B------:R-:W1:Y:S01]  /*3d00*/  SHFL.IDX PT, R2, R2, RZ, 0x1c1f ;  /* 0x001c1fff02027589 */ /* 0x000e6200000e0000 */
[----:B------:R-:W-:Y:S01]  /*3d10*/  IMAD.U32 R14, RZ, RZ, UR5 ;  /* 0x00000005ff0e7e24 */ /* 0x000fe2000f8e00ff */
[----:B------:R-:W-:Y:S01]  /*3d20*/  UMOV UR5, UR23 ;  /* 0x0000001700057c82 */ /* 0x000fe20008000000 */
[----:B------:R-:W-:-:S04]  /*3d30*/  IMAD R3, R23, -0x2, R4 ;  /* 0xfffffffe17037824 */ /* 0x000fc800078e0204 */
[----:B------:R-:W-:Y:S02]  /*3d40*/  IMAD R4, R20, UR15, R3 ;  /* 0x0000000f14047c24 */ /* 0x000fe4000f8e0203 */
[----:B------:R-:W-:-:S03]  /*3d50*/  IMAD R3, R23, -0x2, R14 ;  /* 0xfffffffe17037824 */ /* 0x000fc600078e020e */
[----:B0-----:R-:W-:Y:S01]  /*3d60*/  IADD3 R14, R5, -UR11, R4 ;  /* 0x8000000b050e7c10 */ /* 0x001fe2000fffe004 */
[----:B------:R-:W-:Y:S01]  /*3d70*/  VIADD R4, R4, -UR11 ;  /* 0x8000000b04047c36 */ /* 0x000fe20008000000 */
[----:B------:R-:W-:Y:S02]  /*3d80*/  @UP0 ULDC UR11, c[0x0][0x450] ;  /* 0x00011400000b0ab9 */ /* 0x000fe40000000800 */
[----:B------:R-:W-:Y:S02]  /*3d90*/  VIMNMX R14, R3, R14, PT ;  /* 0x0000000e030e7248 */ /* 0x000fe40003fe0100 */
[----:B-1----:R-:W-:Y:S02]  /*3da0*/  VIADDMNMX R3, R2, R4, R3, PT ;  /* 0x0000000402037246 */ /* 0x002fe40003800103 */
[C---:B------:R-:W-:Y:S02]  /*3db0*/  ISETP.GT.AND P3, PT, R14.reuse, RZ, PT ;  /* 0x000000ff0e00720c */ /* 0x040fe40003f64270 */
[----:B------:R-:W-:-:S02]  /*3dc0*/  ISETP.GT.AND P4, PT, R14, 0x1, PT ;  /* 0x000000010e00780c */ /* 0x000fc40003f84270 */
[----:B------:R-:W-:Y:S01]  /*3dd0*/  ISETP.GT.AND P5, PT, R14, 0x8, PT ;  /* 0x000000080e00780c */ /* 0x000fe20003fa4270 */
        /* <DEDUP_REMOVED lines=14> */
[----:B------:R-:W-:Y:S01]  /*3ec0*/  ISETP.GT.AND P3, PT, R14, 0x9, PT ;  /* 0x000000090e00780c */ /* 0x000fe20003f64270 */
[----:B------:R-:W-:Y:S01]  /*3ed0*/  HGMMA.64x16x16.F32.BF16 R48, gdesc[UR56], R48, gsb0 ;  /* 0x00200000383079f0 */ /* 0x000fe20008001830 */
[----:B------:R-:W-:Y:S01]  /*3ee0*/  UIADD3 UR58, UR4, 0x886, URZ ;  /* 0x00000886043a7890 */ /* 0x000fe2000fffe03f */
[----:B------:R-:W-:Y:S01]  /*3ef0*/  FSEL R62, R62, -INF , P5 ;  /* 0xff8000003e3e7808 */ /* 0x000fe20002800000 */
[----:B------:R-:W-:Y:S01]  /*3f00*/  UMOV UR56, UR22 ;  /* 0x0000001600387c82 */ /* 0x000fe20008000000 */
[----:B------:R-:W-:Y:S01]  /*3f10*/  UMOV UR57, UR23 ;  /* 0x0000001700397c82 */ /* 0x000fe20008000000 */
[----:B------:R-:W-:Y:S01]  /*3f20*/  UMOV UR59, 0x40000040 ;  /* 0x40000040003b7882 */ /* 0x000fe20000000000 */
[----:B------:R-:W-:Y:S02]  /*3f30*/  FMNMX.FTZ R5, R58, R59, !PT ;  /* 0x0000003b3a057209 */ /* 0x000fe40007810000 */
[----:B------:R-:W-:Y:S02]  /*3f40*/  ISETP.GT.AND P4, PT, R14, 0x10, PT ;  /* 0x000000100e00780c */ /* 0x000fe40003f84270 */
[----:B------:R-:W-:-:S02]  /*3f50*/  FSEL R63, R63, -INF , P3 ;  /* 0xff8000003f3f7808 */ /* 0x000fc40001800000 */
[----:B------:R-:W-:Y:S02]  /*3f60*/  FMNMX.FTZ R20, R62, R5, !PT ;  /* 0x000000053e147209 */ /* 0x000fe40007810000 */
[----:B------:R-:W-:Y:S02]  /*3f70*/  ISETP.GT.AND P3, PT, R14, 0x11, PT ;  /* 0x000000110e00780c */ /* 0x000fe40003f64270 */
[----:B------:R-:W-:Y:S02]  /*3f80*/  FMNMX.FTZ R5, R63, R20, !PT ;  /* 0x000000143f057209 */ /* 0x000fe40007810000 */
[----:B------:R-:W-:-:S04]  /*3f90*/  ISETP.GT.AND P5, PT, R3, 0x8, PT ;  /* 0x000000080300780c */ /* 0x000fc80003fa4270 */
[----:B------:R-:W-:Y:S02]  /*3fa0*/  FSEL R60, R60, -INF , P5 ;  /* 0xff8000003c3c7808 */ /* 0x000fe40002800000 */
[----:B------:R-:W-:Y:S01]  /*3fb0*/  ISETP.GT.AND P5, PT, R3, 0x18, PT ;  /* 0x000000180300780c */ /* 0x000fe20003fa4270 */
[----:B------:R-:W-:Y:S02]  /*3fc0*/  WARPGROUP.DEPBAR.LE gsb0, 0x0 ;  /* 0x00008000000079c5 */ /* 0x000fe40000010000 */
[----:B------:R-:W-:Y:S01]  /*3fd0*/  WARPGROUP.ARRIVE ;  /* 0x00000000000079c5 */ /* 0x000fe20000000000 */
[----:B------:R-:W-:Y:S02]  /*3fe0*/  FSEL R50, R50, -INF , P4 ;  /* 0xff80000032327808 */ /* 0x000fe40002000000 */
[----:B------:R-:W-:Y:S02]  /*3ff0*/  ISETP.GT.AND P4, PT, R14, 0x18, PT ;  /* 0x000000180e00780c */ /* 0x000fe40003f84270 */
[----:B------:R-:W-:Y:S01]  /*4000*/  FSEL R51, R51, -INF , P3 ;  /* 0xff80000033337808 */ /* 0x000fe20001800000 */
[----:B------:R-:W-:Y:S01]  /*4010*/  HGMMA.64x16x16.F32.BF16 R40, gdesc[UR56], R40, gsb0 ;  /* 0x00200000382879f0 */ /* 0x000fe20008001828 */
[----:B------:R-:W-:Y:S01]  /*4020*/  UIADD3 UR58, UR4, 0x906, URZ ;  /* 0x00000906043a7890 */ /* 0x000fe2000fffe03f */
[----:B------:R-:W-:Y:S01]  /*4030*/  FMNMX.FTZ R20, R50, R5, !PT ;  /* 0x0000000532147209 */ /* 0x000fe20007810000 */
[----:B------:R-:W-:Y:S01]  /*4040*/  UMOV UR56, UR22 ;  /* 0x0000001600387c82 */ /* 0x000fe20008000000 */
[----:B------:R-:W-:Y:S01]  /*4050*/  UMOV UR57, UR23 ;  /* 0x0000001700397c82 */ /* 0x000fe20008000000 */
[----:B------:R-:W-:Y:S01]  /*4060*/  UMOV UR59, 0x40000040 ;  /* 0x40000040003b7882 */ /* 0x000fe20000000000 */
[----:B------:R-:W-:Y:S01]  /*4070*/  UMOV UR4, UR22 ;  /* 0x0000001600047c82 */ /* 0x000fe20008000000 */
[----:B------:R-:W-:-:S02]  /*4080*/  ISETP.GT.AND P3, PT, R14, 0x19, PT ;  /* 0x000000190e00780c */ /* 0x000fc40003f64270 */
[----:B------:R-:W-:Y:S02]  /*4090*/  FSEL R54, R54, -INF , P4 ;  /* 0xff80000036367808 */ /* 0x000fe40002000000 */
[----:B------:R-:W-:Y:S02]  /*40a0*/  FMNMX.FTZ R5, R51, R20, !PT ;  /* 0x0000001433057209 */ /* 0x000fe40007810000 */
[----:B------:R-:W-:Y:S02]  /*40b0*/  ISETP.GT.AND P4, PT, R14, 0x20, PT ;  /* 0x000000200e00780c */ /* 0x000fe40003f84270 */
[----:B------:R-:W-:Y:S02]  /*40c0*/  FSEL R55, R55, -INF , P3 ;  /* 0xff80000037377808 */ /* 0x000fe40001800000 */
[----:B------:R-:W-:Y:S02]  /*40d0*/  FMNMX.FTZ R20, R54, R5, !PT ;  /* 0x0000000536147209 */ /* 0x000fe40007810000 */
[----:B------:R-:W-:-:S02]  /*40e0*/  ISETP.GT.AND P3, PT, R14, 0x21, PT ;  /* 0x000000210e00780c */ /* 0x000fc40003f64270 */
[----:B------:R-:W-:Y:S02]  /*40f0*/  FMNMX.FTZ R5, R55, R20, !PT ;  /* 0x0000001437057209 */ /* 0x000fe40007810000 */
[----:B------:R-:W-:Y:S01]  /*4100*/  FSEL R52, R52, -INF , P5 ;  /* 0xff80000034347808 */ /* 0x000fe20002800000 */
[----:B------:R-:W-:Y:S02]  /*4110*/  WARPGROUP.DEPBAR.LE gsb0, 0x0 ;  /* 0x00008000000079c5 */ /* 0x000fe40000010000 */
[----:B------:R-:W-:Y:S01]  /*4120*/  WARPGROUP.ARRIVE ;  /* 0x00000000000079c5 */ /* 0x000fe20000000000 */
[----:B------:R-:W-:Y:S02]  /*4130*/  FSEL R42, R42, -INF , P4 ;  /* 0xff8000002a2a7808 */ /* 0x000fe40002000000 */
[----:B------:R-:W-:Y:S02]  /*4140*/  ISETP.GT.AND P4, PT, R14, 0x28, PT ;  /* 0x000000280e00780c */ /* 0x000fe40003f84270 */
[----:B------:R-:W-:Y:S01]  /*4150*/  FSEL R43, R43, -INF , P3 ;  /* 0xff8000002b2b7808 */ /* 0x000fe20001800000 */
[----:B------:R-:W-:Y:S01]  /*4160*/  HGMMA.64x16x16.F32.BF16 R32, gdesc[UR56], R32, gsb0 ;  /* 0x00200000382079f0 */ /* 0x000fe20008001820 */
[----:B------:R-:W-:-:S02]  /*4170*/  FMNMX.FTZ R20, R42, R5, !PT ;  /* 0x000000052a147209 */ /* 0x000fc40007810000 */
[----:B------:R-:W-:Y:S02]  /*4180*/  ISETP.GT.AND P3, PT, R14, 0x29, PT ;  /* 0x000000290e00780c */ /* 0x000fe40003f64270 */
[----:B------:R-:W-:Y:S02]  /*4190*/  FSEL R46, R46, -INF , P4 ;  /* 0xff8000002e2e7808 */ /* 0x000fe40002000000 */
[----:B------:R-:W-:Y:S02]  /*41a0*/  FMNMX.FTZ R5, R43, R20, !PT ;  /* 0x000000142b057209 */ /* 0x000fe40007810000 */
[----:B------:R-:W-:Y:S02]  /*41b0*/  ISETP.GT.AND P4, PT, R14, 0x30, PT ;  /* 0x000000300e00780c */ /* 0x000fe40003f84270 */
[----:B------:R-:W-:Y:S02]  /*41c0*/  FSEL R47, R47, -INF , P3 ;  /* 0xff8000002f2f7808 */ /* 0x000fe40001800000 */
[----:B------:R-:W-:-:S02]  /*41d0*/  FMNMX.FTZ R20, R46, R5, !PT ;  /* 0x000000052e147209 */ /* 0x000fc40007810000 */
[----:B------:R-:W-:Y:S02]  /*41e0*/  ISETP.GT.AND P3, PT, R14, 0x31, PT ;  /* 0x000000310e00780c */ /* 0x000fe40003f64270 */
[----:B------:R-:W-:Y:S01]  /*41f0*/  FMNMX.FTZ R5, R47, R20, !PT ;  /* 0x000000142f057209 */ /* 0x000fe20007810000 */
[----:B------:R-:W-:Y:S02]  /*4200*/  WARPGROUP.DEPBAR.LE gsb0, 0x0 ;  /* 0x00008000000079c5 */ /* 0x000fe40000010000 */
[----:B------:R-:W-:Y:S01]  /*4210*/  WARPGROUP.ARRIVE ;  /* 0x00000000000079c5 */ /* 0x000fe20000000000 */
[----:B------:R-:W-:Y:S02]  /*4220*/  FSEL R34, R34, -INF , P4 ;  /* 0xff80000022227808 */ /* 0x000fe40002000000 */
[----:B------:R-:W-:Y:S02]  /*4230*/  ISETP.GT.AND P4, PT, R14, 0x38, PT ;  /* 0x000000380e00780c */ /* 0x000fe40003f84270 */
[----:B------:R-:W-:Y:S01]  /*4240*/  FSEL R35, R35, -INF , P3 ;  /* 0xff80000023237808 */ /* 0x000fe20001800000 */
[----:B------:R-:W-:Y:S01]  /*4250*/  HGMMA.64x16x16.F32.BF16 R24, gdesc[UR4], R24, gsb0 ;  /* 0x00200000041879f0 */ /* 0x000fe20008001818 */
[----:B------:R-:W-:Y:S01]  /*4260*/  FMNMX.FTZ R20, R34, R5, !PT ;  /* 0x0000000522147209 */ /* 0x000fe20007810000 */
[----:B------:R-:W-:Y:S01]  /*4270*/  ULDC UR5, c[0x0][0x988] ;  /* 0x0002620000057ab9 */ /* 0x000fe20000000800 */
[----:B------:R-:W-:Y:S01]  /*4280*/  ISETP.GT.AND P3, PT, R14, 0x39, PT ;  /* 0x000000390e00780c */ /* 0x000fe20003f64270 */
[----:B------:R-:W-:Y:S01]  /*4290*/  @UP0 ULDC UR6, c[0x0][0x44c] ;  /* 0x0001130000060ab9 */ /* 0x000fe20000000800 */
[----:B------:R-:W-:Y:S01]  /*42a0*/  FSEL R38, R38, -INF , P4 ;  /* 0xff80000026267808 */ /* 0x000fe20002000000 */
[----:B------:R-:W-:Y:S01]  /*42b0*/  UIMAD.WIDE.U32 UR6, UR19, UR6, URZ ;  /* 0x00000006130672a5 */ /* 0x000fe2000f8e003f */
[----:B------:R-:W-:Y:S01]  /*42c0*/  FMNMX.FTZ R5, R35, R20, !PT ;  /* 0x0000001423057209 */ /* 0x000fe20007810000 */
[----:B------:R-:W-:Y:S01]  /*42d0*/  UMOV UR4, UR19 ;  /* 0x0000001300047c82 */ /* 0x000fe20008000000 */
[----:B------:R-:W-:Y:S01]  /*42e0*/  ISETP.GT.AND P4, PT, R14, 0x40, PT ;  /* 0x000000400e00780c */ /* 0x000fe20003f84270 */
[----:B------:R-:W-:Y:S01]  /*42f0*/  @UP0 USHF.R.U32.HI UR4, URZ, UR11, UR7 ;  /* 0x0000000b3f040299 */ /* 0x000fe20008011607 */
[----:B------:R-:W-:-:S02]  /*4300*/  FSEL R39, R39, -INF , P3 ;  /* 0xff80000027277808 */ /* 0x000fc40001800000 */
[----:B------:R-:W-:Y:S01]  /*4310*/  FMNMX.FTZ R20, R38, R5, !PT ;  /* 0x0000000526147209 */ /* 0x000fe20007810000 */
[----:B------:R-:W-:Y:S01]  /*4320*/  UIADD3 UR6, UR10, UR4, URZ ;  /* 0x000000040a067290 */ /* 0x000fe2000fffe03f */
[----:B------:R-:W-:Y:S02]  /*4330*/  ISETP.GT.AND P3, PT, R14, 0x41, PT ;  /* 0x000000410e00780c */ /* 0x000fe40003f64270 */
[----:B------:R-:W-:Y:S01]  /*4340*/  FMNMX.FTZ R5, R39, R20, !PT ;  /* 0x0000001427057209 */ /* 0x000fe20007810000 */
[----:B------:R-:W-:-:S04]  /*4350*/  UIMAD.WIDE UR6, UR6, 0x66666667, URZ ;  /* 0x66666667060678a5 */ /* 0x000fc8000f8e023f */
[----:B------:R-:W-:-:S04]  /*4360*/  USHF.R.U32.HI UR4, URZ, 0x1f, UR7 ;  /* 0x0000001f3f047899 */ /* 0x000fc80008011607 */
[----:B------:R-:W-:-:S04]  /*4370*/  ULEA.HI.SX32 UR4, UR7, UR4, 0x1b ;  /* 0x0000000407047291 */ /* 0x000fc8000f8fda3f */
[----:B------:R-:W-:-:S04]  /*4380*/  UISETP.LT.AND UP1, UPT, URZ, UR4, UPT ;  /* 0x000000043f00728c */ /* 0x000fc8000bf21270 */
[----:B------:R-:W-:-:S04]  /*4390*/  USEL UR15, URZ, UR4, !UP1 ;  /* 0x000000043f0f7287 */ /* 0x000fc8000c800000 */
[----:B------:R-:W-:Y:S02]  /*43a0*/  UISETP.GE.AND UP1, UPT, UR14, UR15, UPT ;  /* 0x0000000f0e00728c */ /* 0x000fe4000bf26270 */
[----:B------:R-:W-:Y:S01]  /*43b0*/  IMAD.U32 R231, RZ, RZ, UR15 ;  /* 0x0000000fffe77e24 */ /* 0x000fe2000f8e00ff */
[----:B------:R-:W-:Y:S02]  /*43c0*/  WARPGROUP.DEPBAR.LE gsb0, 0x0 ;  /* 0x00008000000079c5 */ /* 0x000fe40000010000 */
[----:B------:R-:W-:Y:S01]  /*43d0*/  FSEL R26, R26, -INF , P4 ;  /* 0xff8000001a1a7808 */ /* 0x000fe20002000000 */
[----:B------:R0:W-:Y:S01]  /*43e0*/  @!P1 SYNCS.ARRIVE.TRANS64.RED.A1T0 RZ, [R0+URZ], RZ ;  /* 0x000000ff00ff99a7 */ /* 0x0001e2000810043f */
[----:B------:R-:W-:Y:S02]  /*43f0*/  ISETP.GT.AND P4, PT, R14, 0x48, PT ;  /* 0x000000480e00780c */ /* 0x000fe40003f84270 */
[----:B------:R-:W-:Y:S02]  /*4400*/  FSEL R27, R27, -INF , P3 ;  /* 0xff8000001b1b7808 */ /* 0x000fe40001800000 */
[----:B------:R-:W-:-:S02]  /*4410*/  FMNMX.FTZ R20, R26, R5, !PT ;  /* 0x000000051a147209 */ /* 0x000fc40007810000 */
[----:B------:R-:W-:Y:S02]  /*4420*/  ISETP.GT.AND P3, PT, R14, 0x49, PT ;  /* 0x000000490e00780c */ /* 0x000fe40003f64270 */
[----:B------:R-:W-:Y:S02]  /*4430*/  FSEL R30, R30, -INF , P4 ;  /* 0xff8000001e1e7808 */ /* 0x000fe40002000000 */
[----:B------:R-:W-:Y:S02]  /*4440*/  FMNMX.FTZ R5, R27, R20, !PT ;  /* 0x000000141b057209 */ /* 0x000fe40007810000 */
[----:B------:R-:W-:Y:S02]  /*4450*/  FSEL R31, R31, -INF , P3 ;  /* 0xff8000001f1f7808 */ /* 0x000fe40001800000 */
[----:B------:R-:W-:Y:S02]  /*4460*/  FMNMX.FTZ R14, R30, R5, !PT ;  /* 0x000000051e0e7209 */ /* 0x000fe40007810000 */
[----:B------:R-:W-:-:S02]  /*4470*/  ISETP.GT.AND P3, PT, R3, RZ, PT ;  /* 0x000000ff0300720c */ /* 0x000fc40003f64270 */
[----:B------:R-:W-:Y:S02]  /*4480*/  FMNMX.FTZ R14, R31, R14, !PT ;  /* 0x0000000e1f0e7209 */ /* 0x000fe40007810000 */
[----:B------:R-:W-:Y:S02]  /*4490*/  ISETP.GT.AND P4, PT, R3, 0x1, PT ;  /* 0x000000010300780c */ /* 0x000fe40003f84270 */
[----:B------:R-:W-:Y:S01]  /*44a0*/  FSEL R56, R56, -INF , P3 ;  /* 0xff80000038387808 */ /* 0x000fe20001800000 */
[----:B------:R-:W1:Y:S01]  /*44b0*/  SHFL.BFLY PT, R5, R14, 0x2, 0x1f ;  /* 0x0c401f000e057f89 */ /* 0x000e6200000e0000 */
[----:B------:R-:W-:Y:S02]  /*44c0*/  FSEL R57, R57, -INF , P4 ;  /* 0xff80000039397808 */ /* 0x000fe40002000000 */
[C---:B------:R-:W-:Y:S02]  /*44d0*/  ISETP.GT.AND P3, PT, R3.reuse, 0x9, PT ;  /* 0x000000090300780c */ /* 0x040fe40003f64270 */
[----:B------:R-:W-:-:S02]  /*44e0*/  ISETP.GT.AND P4, PT, R3, 0x11, PT ;  /* 0x000000110300780c */ /* 0x000fc40003f84270 */
[----:B------:R-:W-:Y:S02]  /*44f0*/  FSEL R61, R61, -INF , P3 ;  /* 0xff8000003d3d7808 */ /* 0x000fe40001800000 */
[----:B------:R-:W-:Y:S02]  /*4500*/  ISETP.GT.AND P3, PT, R3, 0x10, PT ;  /* 0x000000100300780c */ /* 0x000fe40003f64270 */
[----:B------:R-:W-:Y:S02]  /*4510*/  FSEL R49, R49, -INF , P4 ;  /* 0xff80000031317808 */ /* 0x000fe40002000000 */
[----:B------:R-:W-:Y:S02]  /*4520*/  FSEL R48, R48, -INF , P3 ;  /* 0xff80000030307808 */ /* 0x000fe40001800000 */
[C---:B------:R-:W-:Y:S02]  /*4530*/  ISETP.GT.AND P3, PT, R3.reuse, 0x19, PT ;  /* 0x000000190300780c */ /* 0x040fe40003f64270 */
[----:B------:R-:W-:-:S02]  /*4540*/  ISETP.GT.AND P4, PT, R3, 0x20, PT ;  /* 0x000000200300780c */ /* 0x000fc40003f84270 */
[----:B------:R-:W-:Y:S02]  /*4550*/  FSEL R53, R53, -INF , P3 ;  /* 0xff80000035357808 */ /* 0x000fe40001800000 */
[C---:B------:R-:W-:Y:S02]  /*4560*/  ISETP.GT.AND P3, PT, R3.reuse, 0x21, PT ;  /* 0x000000210300780c */ /* 0x040fe40003f64270 */
[----:B------:R-:W-:Y:S02]  /*4570*/  FSEL R40, R40, -INF , P4 ;  /* 0xff80000028287808 */ /* 0x000fe40002000000 */
[----:B-1----:R-:W-:Y:S02]  /*4580*/  FMNMX.FTZ R20, R14, R5, !PT ;  /* 0x000000050e147209 */ /* 0x002fe40007810000 */
[----:B------:R-:W-:Y:S02]  /*4590*/  FMNMX.FTZ R5, R56, R57, !PT ;  /* 0x0000003938057209 */ /* 0x000fe40007810000 */
[----:B------:R-:W-:Y:S01]  /*45a0*/  ISETP.GT.AND P4, PT, R3, 0x28, PT ;  /* 0x000000280300780c */ /* 0x000fe20003f84270 */
[----:B------:R-:W1:Y:S01]  /*45b0*/  SHFL.BFLY PT, R21, R20, 0x1, 0x1f ;  /* 0x0c201f0014157f89 */ /* 0x000e6200000e0000 */
[----:B------:R-:W-:-:S02]  /*45c0*/  FMNMX.FTZ R2, R60, R5, !PT ;  /* 0x000000053c027209 */ /* 0x000fc40007810000 */
[----:B------:R-:W-:Y:S02]  /*45d0*/  FSEL R41, R41, -INF , P3 ;  /* 0xff80000029297808 */ /* 0x000fe40001800000 */
[----:B------:R-:W-:Y:S02]  /*45e0*/  FMNMX.FTZ R5, R61, R2, !PT ;  /* 0x000000023d057209 */ /* 0x000fe40007810000 */
[----:B------:R-:W-:Y:S02]  /*45f0*/  ISETP.GT.AND P3, PT, R3, 0x29, PT ;  /* 0x000000290300780c */ /* 0x000fe40003f64270 */
[----:B------:R-:W-:Y:S02]  /*4600*/  FMNMX.FTZ R2, R48, R5, !PT ;  /* 0x0000000530027209 */ /* 0x000fe40007810000 */
[----:B------:R-:W-:Y:S02]  /*4610*/  FSEL R44, R44, -INF , P4 ;  /* 0xff8000002c2c7808 */ /* 0x000fe40002000000 */
[----:B------:R-:W-:-:S02]  /*4620*/  FMNMX.FTZ R5, R49, R2, !PT ;  /* 0x0000000231057209 */ /* 0x000fc40007810000 */
[----:B------:R-:W-:Y:S02]  /*4630*/  FSEL R45, R45, -INF , P3 ;  /* 0xff8000002d2d7808 */ /* 0x000fe40001800000 */
[----:B------:R-:W-:Y:S02]  /*4640*/  FMNMX.FTZ R2, R52, R5, !PT ;  /* 0x0000000534027209 */ /* 0x000fe40007810000 */
[----:B------:R-:W-:Y:S02]  /*4650*/  ISETP.GT.AND P3, PT, R3, 0x30, PT ;  /* 0x000000300300780c */ /* 0x000fe40003f64270 */
[----:B------:R-:W-:Y:S02]  /*4660*/  FMNMX.FTZ R5, R53, R2, !PT ;  /* 0x0000000235057209 */ /* 0x000fe40007810000 */
[----:B------:R-:W-:Y:S02]  /*4670*/  ISETP.GT.AND P4, PT, R3, 0x31, PT ;  /* 0x000000310300780c */ /* 0x000fe40003f84270 */
[----:B------:R-:W-:-:S02]  /*4680*/  FMNMX.FTZ R2, R40, R5, !PT ;  /* 0x0000000528027209 */ /* 0x000fc40007810000 */
[----:B------:R-:W-:Y:S02]  /*4690*/  FSEL R32, R32, -INF , P3 ;  /* 0xff80000020207808 */ /* 0x000fe40001800000 */
[----:B------:R-:W-:Y:S02]  /*46a0*/  FMNMX.FTZ R5, R41, R2, !PT ;  /* 0x0000000229057209 */ /* 0x000fe40007810000 */
[----:B------:R-:W-:Y:S02]  /*46b0*/  ISETP.GT.AND P3, PT, R3, 0x38, PT ;  /* 0x000000380300780c */ /* 0x000fe40003f64270 */
[----:B------:R-:W-:Y:S02]  /*46c0*/  FMNMX.FTZ R2, R44, R5, !PT ;  /* 0x000000052c027209 */ /* 0x000fe40007810000 */
[----:B------:R-:W-:Y:S02]  /*46d0*/  FSEL R33, R33, -INF , P4 ;  /* 0xff80000021217808 */ /* 0x000fe40002000000 */
[----:B------:R-:W-:-:S02]  /*46e0*/  FMNMX.FTZ R5, R45, R2, !PT ;  /* 0x000000022d057209 */ /* 0x000fc40007810000 */
[----:B------:R-:W-:Y:S02]  /*46f0*/  ISETP.GT.AND P4, PT, R3, 0x39, PT ;  /* 0x000000390300780c */ /* 0x000fe40003f84270 */
[----:B------:R-:W-:Y:S02]  /*4700*/  FMNMX.FTZ R2, R32, R5, !PT ;  /* 0x0000000520027209 */ /* 0x000fe40007810000 */
[----:B------:R-:W-:Y:S02]  /*4710*/  FSEL R36, R36, -INF , P3 ;  /* 0xff80000024247808 */ /* 0x000fe40001800000 */
[----:B------:R-:W-:Y:S02]  /*4720*/  FMNMX.FTZ R5, R33, R2, !PT ;  /* 0x0000000221057209 */ /* 0x000fe40007810000 */
[----:B------:R-:W-:Y:S02]  /*4730*/  FSEL R37, R37, -INF , P4 ;  /* 0xff80000025257808 */ /* 0x000fe40002000000 */
[----:B------:R-:W-:-:S02]  /*4740*/  ISETP.GT.AND P3, PT, R3, 0x40, PT ;  /* 0x000000400300780c */ /* 0x000fc40003f64270 */
[----:B------:R-:W-:Y:S02]  /*4750*/  FMNMX.FTZ R2, R36, R5, !PT ;  /* 0x0000000524027209 */ /* 0x000fe40007810000 */
[----:B------:R-:W-:Y:S02]  /*4760*/  ISETP.GT.AND P4, PT, R3, 0x41, PT ;  /* 0x000000410300780c */ /* 0x000fe40003f84270 */
[----:B------:R-:W-:Y:S02]  /*4770*/  FSEL R24, R24, -INF , P3 ;  /* 0xff80000018187808 */ /* 0x000fe40001800000 */
[----:B------:R-:W-:Y:S02]  /*4780*/  FMNMX.FTZ R5, R37, R2, !PT ;  /* 0x0000000225057209 */ /* 0x000fe40007810000 */
[----:B------:R-:W-:Y:S02]  /*4790*/  ISETP.GT.AND P3, PT, R3, 0x48, PT ;  /* 0x000000480300780c */ /* 0x000fe40003f64270 */
[----:B------:R-:W-:-:S02]  /*47a0*/  FSEL R25, R25, -INF , P4 ;  /* 0xff80000019197808 */ /* 0x000fc40002000000 */
[----:B------:R-:W-:Y:S02]  /*47b0*/  FMNMX.FTZ R2, R24, R5, !PT ;  /* 0x0000000518027209 */ /* 0x000fe40007810000 */
[----:B------:R-:W-:Y:S02]  /*47c0*/  ISETP.GT.AND P4, PT, R3, 0x49, PT ;  /* 0x000000490300780c */ /* 0x000fe40003f84270 */
[----:B------:R-:W-:Y:S02]  /*47d0*/  FSEL R28, R28, -INF , P3 ;  /* 0xff8000001c1c7808 */ /* 0x000fe40001800000 */
[----:B------:R-:W-:Y:S02]  /*47e0*/  FMNMX.FTZ R3, R25, R2, !PT ;  /* 0x0000000219037209 */ /* 0x000fe40007810000 */
[----:B------:R-:W-:Y:S02]  /*47f0*/  FSEL R29, R29, -INF , P4 ;  /* 0xff8000001d1d7808 */ /* 0x000fe40002000000 */
[----:B------:R-:W-:-:S02]  /*4800*/  FMNMX.FTZ R2, R28, R3, !PT ;  /* 0x000000031c027209 */ /* 0x000fc40007810000 */
[----:B-1----:R-:W-:Y:S02]  /*4810*/  FMNMX.FTZ R4, R20, R21, !PT ;  /* 0x0000001514047209 */ /* 0x002fe40007810000 */
[----:B------:R-:W-:Y:S02]  /*4820*/  FMNMX.FTZ R2, R29, R2, !PT ;  /* 0x000000021d027209 */ /* 0x000fe40007810000 */
[C---:B------:R-:W-:Y:S01]  /*4830*/  FSETP.NEU.FTZ.AND P6, PT, R4.reuse, -INF , PT ;  /* 0xff8000000400780b */ /* 0x040fe20003fdd000 */
[----:B------:R-:W-:Y:S02]  /*4840*/  FMUL.FTZ R14, R4, UR5 ;  /* 0x00000005040e7c20 */ /* 0x000fe40008410000 */
[----:B------:R-:W1:Y:S03]  /*4850*/  SHFL.BFLY PT, R3, R2, 0x2, 0x1f ;  /* 0x0c401f0002037f89 */ /* 0x000e6600000e0000 */
[----:B------:R-:W-:-:S05]  /*4860*/  FSEL R14, R14, RZ, P6 ;  /* 0x000000ff0e0e7208 */ /* 0x000fca0003000000 */
        /* <DEDUP_REMOVED lines=14> */
[----:B------:R-:W2:Y:S01]  /*4950*/  MUFU.EX2 R59, R59 ;  /* 0x0000003b003b7308 */ /* 0x000ea20000000800 */
[--C-:B------:R-:W-:Y:S01]  /*4960*/  FFMA.FTZ R35, R35, UR5, -R14.reuse ;  /* 0x0000000523237c23 */ /* 0x100fe2000801080e */
[----:B-1----:R-:W-:Y:S01]  /*4970*/  FMNMX.FTZ R5, R2, R3, !PT ;  /* 0x0000000302057209 */ /* 0x002fe20007810000 */
[--C-:B------:R-:W-:Y:S01]  /*4980*/  FFMA.FTZ R38, R38, UR5, -R14.reuse ;  /* 0x0000000526267c23 */ /* 0x100fe2000801080e */
[--C-:B------:R-:W-:Y:S01]  /*4990*/  FFMA.FTZ R39, R39, UR5, -R14.reuse ;  /* 0x0000000527277c23 */ /* 0x100fe2000801080e */
[--C-:B------:R-:W-:Y:S01]  /*49a0*/  FFMA.FTZ R26, R26, UR5, -R14.reuse ;  /* 0x000000051a1a7c23 */ /* 0x100fe2000801080e */
[--C-:B------:R-:W-:Y:S01]  /*49b0*/  FFMA.FTZ R27, R27, UR5, -R14.reuse ;  /* 0x000000051b1b7c23 */ /* 0x100fe2000801080e */
[----:B------:R-:W1:Y:S01]  /*49c0*/  SHFL.BFLY PT, R2, R5, 0x1, 0x1f ;  /* 0x0c201f0005027f89 */ /* 0x000e6200000e0000 */
[----:B------:R-:W-:Y:S01]  /*49d0*/  MUFU.EX2 R62, R62 ;  /* 0x0000003e003e7308 */ /* 0x000fe20000000800 */
[--C-:B------:R-:W-:Y:S01]  /*49e0*/  FFMA.FTZ R30, R30, UR5, -R14.reuse ;  /* 0x000000051e1e7c23 */ /* 0x100fe2000801080e */
[----:B------:R-:W-:-:S06]  /*49f0*/  FFMA.FTZ R14, R31, UR5, -R14 ;  /* 0x000000051f0e7c23 */ /* 0x000fcc000801080e */
[----:B------:R-:W3:Y:S01]  /*4a00*/  MUFU.EX2 R63, R63 ;  /* 0x0000003f003f7308 */ /* 0x000ee20000000800 */
[----:B--2---:R-:W-:-:S07]  /*4a10*/  F2FP.BF16.F32.PACK_AB R209, R59, R58 ;  /* 0x0000003a3bd1723e */ /* 0x004fce00000010ff */
[----:B------:R-:W2:Y:S01]  /*4a20*/  MUFU.EX2 R50, R50 ;  /* 0x0000003200327308 */ /* 0x000ea20000000800 */
[----:B-1----:R-:W-:-:S07]  /*4a30*/  FMNMX.FTZ R3, R5, R2, !PT ;  /* 0x0000000205037209 */ /* 0x002fce0007810000 */
[----:B------:R-:W1:Y:S01]  /*4a40*/  MUFU.EX2 R51, R51 ;  /* 0x0000003300337308 */ /* 0x000e620000000800 */
[----:B------:R-:W-:Y:S01]  /*4a50*/  FADD.FTZ R5, R58, R59 ;  /* 0x0000003b3a057221 */ /* 0x000fe20000010000 */
[----:B---3--:R-:W-:Y:S02]  /*4a60*/  F2FP.BF16.F32.PACK_AB R211, R63, R62 ;  /* 0x0000003e3fd3723e */ /* 0x008fe400000010ff */
[----:B------:R-:W-:Y:S01]  /*4a70*/  CS2R R58, SRZ ;  /* 0x00000000003a7805 */ /* 0x000fe2000001ff00 */
[C---:B------:R-:W-:Y:S01]  /*4a80*/  FMUL.FTZ R2, R3.reuse, UR5 ;  /* 0x0000000503027c20 */ /* 0x040fe20008410000 */
[----:B------:R-:W-:Y:S02]  /*4a90*/  FSETP.NEU.FTZ.AND P3, PT, R3, -INF , PT ;  /* 0xff8000000300780b */ /* 0x000fe40003f7d000 */
[----:B------:R-:W3:Y:S02]  /*4aa0*/  MUFU.EX2 R54, R54 ;  /* 0x0000003600367308 */ /* 0x000ee40000000800 */
[----:B------:R-:W-:-:S02]  /*4ab0*/  FSEL R2, R2, RZ, P3 ;  /* 0x000000ff02027208 */ /* 0x000fc40001800000 */
[----:B------:R-:W-:-:S03]  /*4ac0*/  PLOP3.LUT P3, PT, PT, PT, UP1, 0x80, 0x0 ;  /* 0x000000000000781c */ /* 0x000fc60003f6f018 */
[--C-:B------:R-:W-:Y:S01]  /*4ad0*/  FFMA.FTZ R56, R56, UR5, -R2.reuse ;  /* 0x0000000538387c23 */ /* 0x100fe20008010802 */
        /* <DEDUP_REMOVED lines=12> */
[----:B----4-:R-:W-:Y:S01]  /*4ba0*/  FADD.FTZ R14, R62, R5 ;  /* 0x000000053e0e7221 */ /* 0x010fe20000010000 */
[--C-:B------:R-:W-:Y:S01]  /*4bb0*/  FFMA.FTZ R45, R45, UR5, -R2.reuse ;  /* 0x000000052d2d7c23 */ /* 0x100fe20008010802 */
[--C-:B------:R-:W-:Y:S01]  /*4bc0*/  FFMA.FTZ R32, R32, UR5, -R2.reuse ;  /* 0x0000000520207c23 */ /* 0x100fe20008010802 */
[----:B------:R-:W-:Y:S01]  /*4bd0*/  FFMA.FTZ R33, R33, UR5, -R2 ;  /* 0x0000000521217c23 */ /* 0x000fe20008010802 */
[----:B------:R-:W-:Y:S01]  /*4be0*/  FADD.FTZ R5, R63, R14 ;  /* 0x0000000e3f057221 */ /* 0x000fe20000010000 */
[--C-:B------:R-:W-:Y:S01]  /*4bf0*/  FFMA.FTZ R36, R36, UR5, -R2.reuse ;  /* 0x0000000524247c23 */ /* 0x100fe20008010802 */
[--C-:B------:R-:W-:Y:S01]  /*4c00*/  FFMA.FTZ R37, R37, UR5, -R2.reuse ;  /* 0x0000000525257c23 */ /* 0x100fe20008010802 */
[----:B------:R-:W4:Y:S01]  /*4c10*/  MUFU.EX2 R57, R57 ;  /* 0x0000003900397308 */ /* 0x000f220000000800 */
[----:B--2---:R-:W-:Y:S01]  /*4c20*/  FADD.FTZ R14, R50, R5 ;  /* 0x00000005320e7221 */ /* 0x004fe20000010000 */
[--C-:B------:R-:W-:Y:S01]  /*4c30*/  FFMA.FTZ R24, R24, UR5, -R2.reuse ;  /* 0x0000000518187c23 */ /* 0x100fe20008010802 */
[--C-:B------:R-:W-:Y:S01]  /*4c40*/  FFMA.FTZ R25, R25, UR5, -R2.reuse ;  /* 0x0000000519197c23 */ /* 0x100fe20008010802 */
[----:B------:R-:W-:Y:S01]  /*4c50*/  FFMA.FTZ R28, R28, UR5, -R2 ;  /* 0x000000051c1c7c23 */ /* 0x000fe20008010802 */
[----:B-1----:R-:W-:Y:S01]  /*4c60*/  FADD.FTZ R21, R51, R14 ;  /* 0x0000000e33157221 */ /* 0x002fe20000010000 */
[----:B------:R-:W-:Y:S01]  /*4c70*/  FFMA.FTZ R2, R29, UR5, -R2 ;  /* 0x000000051d027c23 */ /* 0x000fe20008010802 */
[----:B------:R-:W-:Y:S01]  /*4c80*/  F2FP.BF16.F32.PACK_AB R205, R51, R50 ;  /* 0x0000003233cd723e */ /* 0x000fe200000010ff */
[----:B------:R-:W1:Y:S01]  /*4c90*/  MUFU.EX2 R60, R60 ;  /* 0x0000003c003c7308 */ /* 0x000e620000000800 */
[----:B---3--:R-:W-:Y:S01]  /*4ca0*/  FADD.FTZ R20, R54, R21 ;  /* 0x0000001536147221 */ /* 0x008fe20000010000 */
[----:B------:R-:W-:-:S02]  /*4cb0*/  CS2R R62, SRZ ;  /* 0x00000000003e7805 */ /* 0x000fc4000001ff00 */
[----:B------:R-:W-:-:S04]  /*4cc0*/  CS2R R50, SRZ ;  /* 0x0000000000327805 */ /* 0x000fc8000001ff00 */
[----:B------:R-:W2:Y:S01]  /*4cd0*/  MUFU.EX2 R55, R55 ;  /* 0x0000003700377308 */ /* 0x000ea20000000800 */
[----:B----4-:R-:W-:Y:S01]  /*4ce0*/  FADD.FTZ R5, R56, R57 ;  /* 0x0000003938057221 */ /* 0x010fe20000010000 */
[----:B------:R-:W-:Y:S02]  /*4cf0*/  F2FP.BF16.F32.PACK_AB R208, R57, R56 ;  /* 0x0000003839d0723e */ /* 0x000fe400000010ff */
[----:B------:R-:W-:-:S04]  /*4d00*/  CS2R R56, SRZ ;  /* 0x0000000000387805 */ /* 0x000fc8000001ff00 */
[----:B------:R-:W3:Y:S01]  /*4d10*/  MUFU.EX2 R61, R61 ;  /* 0x0000003d003d7308 */ /* 0x000ee20000000800 */
[----:B-1----:R-:W-:-:S07]  /*4d20*/  FADD.FTZ R14, R60, R5 ;  /* 0x000000053c0e7221 */ /* 0x002fce0000010000 */
[----:B------:R-:W1:Y:S01]  /*4d30*/  MUFU.EX2 R42, R42 ;  /* 0x0000002a002a7308 */ /* 0x000e620000000800 */
[C---:B--2---:R-:W-:Y:S01]  /*4d40*/  FADD.FTZ R21, R55.reuse, R20 ;  /* 0x0000001437157221 */ /* 0x044fe20000010000 */
[----:B------:R-:W-:Y:S02]  /*4d50*/  F2FP.BF16.F32.PACK_AB R207, R55, R54 ;  /* 0x0000003637cf723e */ /* 0x000fe400000010ff */
[----:B------:R-:W-:-:S04]  /*4d60*/  CS2R R54, SRZ ;  /* 0x0000000000367805 */ /* 0x000fc8000001ff00 */
[----:B------:R-:W2:Y:S01]  /*4d70*/  MUFU.EX2 R48, R48 ;  /* 0x0000003000307308 */ /* 0x000ea20000000800 */
[C---:B---3--:R-:W-:Y:S01]  /*4d80*/  FADD.FTZ R5, R61.reuse, R14 ;  /* 0x0000000e3d057221 */ /* 0x048fe20000010000 */
[----:B------:R-:W-:Y:S02]  /*4d90*/  F2FP.BF16.F32.PACK_AB R210, R61, R60 ;  /* 0x0000003c3dd2723e */ /* 0x000fe400000010ff */
[----:B------:R-:W-:-:S04]  /*4da0*/  CS2R R60, SRZ ;  /* 0x00000000003c7805 */ /* 0x000fc8000001ff00 */
[----:B------:R-:W3:Y:S01]  /*4db0*/  MUFU.EX2 R43, R43 ;  /* 0x0000002b002b7308 */ /* 0x000ee20000000800 */
[----:B-1----:R-:W-:-:S07]  /*4dc0*/  FADD.FTZ R20, R42, R21 ;  /* 0x000000152a147221 */ /* 0x002fce0000010000 */
[----:B------:R-:W1:Y:S01]  /*4dd0*/  MUFU.EX2 R49, R49 ;  /* 0x0000003100317308 */ /* 0x000e620000000800 */
[----:B--2---:R-:W-:-:S07]  /*4de0*/  FADD.FTZ R14, R48, R5 ;  /* 0x00000005300e7221 */ /* 0x004fce0000010000 */
[----:B------:R-:W0:Y:S01]  /*4df0*/  MUFU.EX2 R46, R46 ;  /* 0x0000002e002e7308 */ /* 0x000e220000000800 */
[C---:B---3--:R-:W-:Y:S01]  /*4e00*/  FADD.FTZ R21, R43.reuse, R20 ;  /* 0x000000142b157221 */ /* 0x048fe20000010000 */
[----:B------:R-:W-:Y:S02]  /*4e10*/  F2FP.BF16.F32.PACK_AB R201, R43, R42 ;  /* 0x0000002a2bc9723e */ /* 0x000fe400000010ff */
[----:B------:R-:W-:-:S04]  /*4e20*/  CS2R R42, SRZ ;  /* 0x00000000002a7805 */ /* 0x000fc8000001ff00 */
[----:B------:R-:W2:Y:S01]  /*4e30*/  MUFU.EX2 R52, R52 ;  /* 0x0000003400347308 */ /* 0x000ea20000000800 */
[C---:B-1----:R-:W-:Y:S01]  /*4e40*/  FADD.FTZ R5, R49.reuse, R14 ;  /* 0x0000000e31057221 */ /* 0x042fe20000010000 */
[----:B------:R-:W-:Y:S02]  /*4e50*/  F2FP.BF16.F32.PACK_AB R204, R49, R48 ;  /* 0x0000003031cc723e */ /* 0x000fe400000010ff */
[----:B------:R-:W-:-:S04]  /*4e60*/  CS2R R48, SRZ ;  /* 0x0000000000307805 */ /* 0x000fc8000001ff00 */
[----:B------:R-:W1:Y:S01]  /*4e70*/  MUFU.EX2 R47, R47 ;  /* 0x0000002f002f7308 */ /* 0x000e620000000800 */
[----:B0-----:R-:W-:-:S07]  /*4e80*/  FADD.FTZ R0, R46, R21 ;  /* 0x000000152e007221 */ /* 0x001fce0000010000 */
[----:B------:R-:W0:Y:S01]  /*4e90*/  MUFU.EX2 R53, R53 ;  /* 0x0000003500357308 */ /* 0x000e220000000800 */
[----:B--2---:R-:W-:-:S07]  /*4ea0*/  FADD.FTZ R14, R52, R5 ;  /* 0x00000005340e7221 */ /* 0x004fce0000010000 */
[----:B------:R-:W2:Y:S01]  /*4eb0*/  MUFU.EX2 R34, R34 ;  /* 0x0000002200227308 */ /* 0x000ea20000000800 */
[C---:B-1----:R-:W-:Y:S01]  /*4ec0*/  FADD.FTZ R21, R47.reuse, R0 ;  /* 0x000000002f157221 */ /* 0x042fe20000010000 */
[----:B------:R-:W-:Y:S02]  /*4ed0*/  F2FP.BF16.F32.PACK_AB R203, R47, R46 ;  /* 0x0000002e2fcb723e */ /* 0x000fe400000010ff */
[----:B------:R-:W-:-:S04]  /*4ee0*/  CS2R R46, SRZ ;  /* 0x00000000002e7805 */ /* 0x000fc8000001ff00 */
[----:B------:R-:W1:Y:S01]  /*4ef0*/  MUFU.EX2 R40, R40 ;  /* 0x0000002800287308 */ /* 0x000e620000000800 */
[C---:B0-----:R-:W-:Y:S01]  /*4f00*/  FADD.FTZ R5, R53.reuse, R14 ;  /* 0x0000000e35057221 */ /* 0x041fe20000010000 */
[----:B------:R-:W-:Y:S02]  /*4f10*/  F2FP.BF16.F32.PACK_AB R206, R53, R52 ;  /* 0x0000003435ce723e */ /* 0x000fe400000010ff */
[----:B------:R-:W-:-:S04]  /*4f20*/  CS2R R52, SRZ ;  /* 0x0000000000347805 */ /* 0x000fc8000001ff00 */
[----:B------:R-:W0:Y:S01]  /*4f30*/  MUFU.EX2 R35, R35 ;  /* 0x0000002300237308 */ /* 0x000e220000000800 */
[----:B--2---:R-:W-:-:S07]  /*4f40*/  FADD.FTZ R14, R34, R21 ;  /* 0x00000015220e7221 */ /* 0x004fce0000010000 */
[----:B------:R-:W2:Y:S01]  /*4f50*/  MUFU.EX2 R41, R41 ;  /* 0x0000002900297308 */ /* 0x000ea20000000800 */
[----:B-1----:R-:W-:-:S07]  /*4f60*/  FADD.FTZ R0, R40, R5 ;  /* 0x0000000528007221 */ /* 0x002fce0000010000 */
[----:B------:R-:W1:Y:S01]  /*4f70*/  MUFU.EX2 R38, R38 ;  /* 0x0000002600267308 */ /* 0x000e620000000800 */
[C---:B0-----:R-:W-:Y:S01]  /*4f80*/  FADD.FTZ R21, R35.reuse, R14 ;  /* 0x0000000e23157221 */ /* 0x041fe20000010000 */
[----:B------:R-:W-:Y:S02]  /*4f90*/  F2FP.BF16.F32.PACK_AB R197, R35, R34 ;  /* 0x0000002223c5723e */ /* 0x000fe400000010ff */
[----:B------:R-:W-:-:S04]  /*4fa0*/  CS2R R34, SRZ ;  /* 0x0000000000227805 */ /* 0x000fc8000001ff00 */
[----:B------:R-:W0:Y:S01]  /*4fb0*/  MUFU.EX2 R44, R44 ;  /* 0x0000002c002c7308 */ /* 0x000e220000000800 */
[C---:B--2---:R-:W-:Y:S01]  /*4fc0*/  FADD.FTZ R5, R41.reuse, R0 ;  /* 0x0000000029057221 */ /* 0x044fe20000010000 */
[----:B------:R-:W-:Y:S02]  /*4fd0*/  F2FP.BF16.F32.PACK_AB R200, R41, R40 ;  /* 0x0000002829c8723e */ /* 0x000fe400000010ff */
[----:B------:R-:W-:-:S04]  /*4fe0*/  CS2R R40, SRZ ;  /* 0x0000000000287805 */ /* 0x000fc8000001ff00 */
[----:B------:R-:W2:Y:S01]  /*4ff0*/  MUFU.EX2 R39, R39 ;  /* 0x0000002700277308 */ /* 0x000ea20000000800 */
[----:B-1----:R-:W-:-:S07]  /*5000*/  FADD.FTZ R14, R38, R21 ;  /* 0x00000015260e7221 */ /* 0x002fce0000010000 */
[----:B------:R-:W1:Y:S01]  /*5010*/  MUFU.EX2 R45, R45 ;  /* 0x0000002d002d7308 */ /* 0x000e620000000800 */
[----:B0-----:R-:W-:-:S07]  /*5020*/  FADD.FTZ R0, R44, R5 ;  /* 0x000000052c007221 */ /* 0x001fce0000010000 */
[----:B------:R-:W0:Y:S01]  /*5030*/  MUFU.EX2 R26, R26 ;  /* 0x0000001a001a7308 */ /* 0x000e220000000800 */
[C---:B--2---:R-:W-:Y:S01]  /*5040*/  FADD.FTZ R21, R39.reuse, R14 ;  /* 0x0000000e27157221 */ /* 0x044fe20000010000 */
        /* <DEDUP_REMOVED lines=12> */
[----:B------:R-:W-:-:S06]  /*5110*/  F2FP.BF16.F32.PACK_AB R193, R27, R26 ;  /* 0x0000001a1bc1723e */ /* 0x000fcc00000010ff */
[----:B------:R-:W1:Y:S01]  /*5120*/  MUFU.EX2 R30, R30 ;  /* 0x0000001e001e7308 */ /* 0x000e620000000800 */
[C---:B0-----:R-:W-:Y:S01]  /*5130*/  FADD.FTZ R5, R33.reuse, R0 ;  /* 0x0000000021057221 */ /* 0x041fe20000010000 */
[----:B------:R-:W-:Y:S02]  /*5140*/  F2FP.BF16.F32.PACK_AB R196, R33, R32 ;  /* 0x0000002021c4723e */ /* 0x000fe400000010ff */
[----:B------:R-:W-:-:S04]  /*5150*/  CS2R R32, SRZ ;  /* 0x0000000000207805 */ /* 0x000fc8000001ff00 */
[----:B------:R-:W0:Y:S01]  /*5160*/  MUFU.EX2 R37, R37 ;  /* 0x0000002500257308 */ /* 0x000e220000000800 */
[----:B--2---:R-:W-:-:S07]  /*5170*/  FADD.FTZ R0, R36, R5 ;  /* 0x0000000524007221 */ /* 0x004fce0000010000 */
[----:B------:R-:W2:Y:S01]  /*5180*/  MUFU.EX2 R24, R24 ;  /* 0x0000001800187308 */ /* 0x000ea20000000800 */
[----:B-1----:R-:W-:-:S04]  /*5190*/  FADD.FTZ R14, R30, R21 ;  /* 0x000000151e0e7221 */ /* 0x002fc80000010000 */
[C---:B------:R-:W-:Y:S01]  /*51a0*/  FADD.FTZ R5, R195.reuse, R14 ;  /* 0x0000000ec3057221 */ /* 0x040fe20000010000 */
[----:B------:R-:W-:Y:S02]  /*51b0*/  F2FP.BF16.F32.PACK_AB R195, R195, R30 ;  /* 0x0000001ec3c3723e */ /* 0x000fe400000010ff */
[----:B------:R-:W-:Y:S01]  /*51c0*/  CS2R R30, SRZ ;  /* 0x00000000001e7805 */ /* 0x000fe2000001ff00 */
[----:B------:R-:W1:Y:S01]  /*51d0*/  MUFU.EX2 R25, R25 ;  /* 0x0000001900197308 */ /* 0x000e620000000800 */
[C---:B0-----:R-:W-:Y:S01]  /*51e0*/  FADD.FTZ R29, R37.reuse, R0 ;  /* 0x00000000251d7221 */ /* 0x041fe20000010000 */
[----:B------:R-:W-:Y:S02]  /*51f0*/  F2FP.BF16.F32.PACK_AB R198, R37, R36 ;  /* 0x0000002425c6723e */ /* 0x000fe400000010ff */
[----:B------:R-:W-:-:S04]  /*5200*/  CS2R R36, SRZ ;  /* 0x0000000000247805 */ /* 0x000fc8000001ff00 */
[----:B------:R-:W0:Y:S01]  /*5210*/  MUFU.EX2 R28, R28 ;  /* 0x0000001c001c7308 */ /* 0x000e220000000800 */
[----:B--2---:R-:W-:-:S07]  /*5220*/  FADD.FTZ R0, R24, R29 ;  /* 0x0000001d18007221 */ /* 0x004fce0000010000 */
[----:B------:R2:W3:Y:S01]  /*5230*/  MUFU.EX2 R21, R2 ;  /* 0x0000000200157308 */ /* 0x0004e20000000800 */
[C---:B-1----:R-:W-:Y:S01]  /*5240*/  FADD.FTZ R27, R25.reuse, R0 ;  /* 0x00000000191b7221 */ /* 0x042fe20000010000 */
[----:B------:R-:W-:Y:S01]  /*5250*/  F2FP.BF16.F32.PACK_AB R192, R25, R24 ;  /* 0x0000001819c0723e */ /* 0x000fe200000010ff */
[----:B------:R-:W-:Y:S01]  /*5260*/  IMAD.MOV.U32 R0, RZ, RZ, 0x3f800000 ;  /* 0x3f800000ff007424 */ /* 0x000fe200078e00ff */
[----:B------:R-:W-:Y:S01]  /*5270*/  CS2R R24, SRZ ;  /* 0x0000000000187805 */ /* 0x000fe2000001ff00 */
[----:B0-----:R-:W-:Y:S01]  /*5280*/  FADD.FTZ R14, R28, R27 ;  /* 0x0000001b1c0e7221 */ /* 0x001fe20000010000 */
[----:B--2---:R-:W-:Y:S01]  /*5290*/  IMAD.MOV.U32 R2, RZ, RZ, 0x3f800000 ;  /* 0x3f800000ff027424 */ /* 0x004fe200078e00ff */
[----:B------:R-:W-:Y:S02]  /*52a0*/  CS2R R26, SRZ ;  /* 0x00000000001a7805 */ /* 0x000fe4000001ff00 */
[C---:B---3--:R-:W-:Y:S01]  /*52b0*/  F2FP.BF16.F32.PACK_AB R194, R21.reuse, R28 ;  /* 0x0000001c15c2723e */ /* 0x048fe200000010ff */
[----:B------:R-:W-:Y:S01]  /*52c0*/  FADD.FTZ R14, R21, R14 ;  /* 0x0000000e150e7221 */ /* 0x000fe20000010000 */
[----:B------:R-:W-:Y:S01]  /*52d0*/  CS2R R28, SRZ ;  /* 0x00000000001c7805 */ /* 0x000fe2000001ff00 */
[----:B------:R-:W-:Y:S06]  /*52e0*/  @!P3 BRA `(.L_x_2379) ;  /* 0x000000400044b947 */ /* 0x000fec0003800000 */
[----:B------:R-:W-:Y:S01]  /*52f0*/  R2UR UR5, R232 ;  /* 0x00000000e80572ca */ /* 0x000fe200000e0000 */
[----:B------:R-:W-:Y:S01]  /*5300*/  IMAD.MOV.U32 R21, RZ, RZ, R4 ;  /* 0x000000ffff157224 */ /* 0x000fe200078e0004 */
[----:B------:R-:W-:Y:S01]  /*5310*/  R2UR UR4, R16 ;  /* 0x00000000100472ca */ /* 0x000fe200000e0000 */
[----:B------:R-:W-:Y:S01]  /*5320*/  IMAD.MOV.U32 R20, RZ, RZ, R3 ;  /* 0x000000ffff147224 */ /* 0x000fe200078e0003 */
[----:B------:R-:W-:Y:S01]  /*5330*/  UMOV UR61, UR60 ;  /* 0x0000003c003d7c82 */ /* 0x000fe20008000000 */
[----:B------:R-:W-:Y:S02]  /*5340*/  IMAD.MOV.U32 R2, RZ, RZ, 0x3f800000 ;  /* 0x3f800000ff027424 */ /* 0x000fe400078e00ff */
[----:B------:R-:W-:-:S06]  /*5350*/  IMAD.MOV.U32 R151, RZ, RZ, RZ ;  /* 0x000000ffff977224 */ /* 0x000fcc00078e00ff */
[----:B------:R-:W-:Y:S02]  /*5360*/  IMAD.U32 R233, RZ, RZ, UR5 ;  /* 0x00000005ffe97e24 */ /* 0x000fe4000f8e00ff */
[----:B------:R-:W-:-:S07]  /*5370*/  IMAD.U32 R234, RZ, RZ, UR4 ;  /* 0x00000004ffea7e24 */ /* 0x000fce000f8e00ff */
.L_x_2388:
        /* <DEDUP_REMOVED lines=9> */
.L_x_2380:
[----:B------:R-:W-:Y:S02]  /*5410*/  R2UR UR4, R17 ;  /* 0x00000000110472ca */ /* 0x000fe400000e0000 */
[----:B------:R-:W-:-:S11]  /*5420*/  R2UR UR5, R16 ;  /* 0x00000000100572ca */ /* 0x000fd600000e0000 */
[----:B------:R-:W-:Y:S02]  /*5430*/  ULEA UR4, UR60, UR4, 0x3 ;  /* 0x000000043c047291 */ /* 0x000fe4000f8e183f */
[----:B------:R-:W-:-:S04]  /*5440*/  IMAD.U32 R3, RZ, RZ, UR5 ;  /* 0x00000005ff037e24 */ /* 0x000fc8000f8e00ff */
[----:B------:R-:W-:Y:S01]  /*5450*/  IMAD.U32 R232, RZ, RZ, UR4 ;  /* 0x00000004ffe87e24 */ /* 0x000fe2000f8e00ff */
[----:B------:R-:W-:-:S04]  /*5460*/  SHF.L.U32 R3, R3, 0x1f, RZ ;  /* 0x0000001f03037819 */ /* 0x000fc800000006ff */
[----:B------:R0:W1:Y:S01]  /*5470*/  SYNCS.PHASECHK.TRANS64.TRYWAIT P3, [UR4+0x38830], R3 ;  /* 0x03883003ff0075a7 */ /* 0x0000620008060144 */
[----:B------:R-:W-:Y:S05]  /*5480*/  @!P0 BRA `(.L_x_2381) ;  /* 0x0000000000048947 */ /* 0x000fea0003800000 */
[----:B------:R-:W-:Y:S01]  /*5490*/  BPT.TRAP 0x1 ;  /* 0x000000040000795c */ /* 0x000fe20000300000 */
.L_x_2381:
[----:B-1----:R-:W-:Y:S05]  /*54a0*/  @P3 BRA `(.L_x_2382) ;  /* 0x00000000000c3947 */ /* 0x002fea0003800000 */
[----:B------:R-:W-:-:S13]  /*54b0*/  R2UR UR4, R232 ;  /* 0x00000000e80472ca */ /* 0x000fda00000e0000 */
[----:B------:R-:W1:Y:S02]  /*54c0*/  SYNCS.PHASECHK.TRANS64.TRYWAIT P3, [UR4+0x38830], R3 ;  /* 0x03883003ff0075a7 */ /* 0x000e640008060144 */
[----:B-1----:R-:W-:Y:S05]  /*54d0*/  @!P3 BRA `(.L_x_2383) ;  /* 0x000001100030b947 */ /* 0x002fea0003800000 */
.L_x_2382:
        /* <DEDUP_REMOVED lines=643> */
.L_x_2384:
        /* <DEDUP_REMOVED lines=8> */
.L_x_2385:
[----:B---3--:R-:W-:Y:S05]  /*7d90*/  @P3 BRA `(.L_x_2386) ;  /* 0x0000000000083947 */ /* 0x008fea0003800000 */
[----:B------:R-:W3:Y:S02]  /*7da0*/  SYNCS.PHASECHK.TRANS64.TRYWAIT P3, [UR4+0x38850], R0 ;  /* 0x03885000ff0075a7 */ /* 0x000ee40008060144 */
[----:B---3--:R-:W-:Y:S05]  /*7db0*/  @!P3 BRA `(.L_x_2387) ;  /* 0x000000e80014b947 */ /* 0x008fea0003800000 */
.L_x_2386:
[----:B------:R-:W-:Y:S01]  /*7dc0*/  R2UR UR5, R17 ;  /* 0x00000000110572ca */ /* 0x000fe200000e0000 */
[----:B------:R-:W-:Y:S01]  /*7dd0*/  WARPGROUP.ARRIVE ;  /* 0x00000000000079c5 */ /* 0x000fe20000000000 */
[----:B------:R-:W-:Y:S01]  /*7de0*/  UMOV UR7, 0x40000040 ;  /* 0x4000004000077882 */ /* 0x000fe20000000000 */
[----:B------:R-:W-:Y:S02]  /*7df0*/  R2UR UR14, R22 ;  /* 0x00000000160e72ca */ /* 0x000fe400000e0000 */
[----:B------:R-:W-:Y:S02]  /*7e00*/  R2UR UR11, R233 ;  /* 0x00000000e90b72ca */ /* 0x000fe400000e0000 */
[----:B------:R-:W-:-:S06]  /*7e10*/  R2UR UR15, R19 ;  /* 0x00000000130f72ca */ /* 0x000fcc00000e0000 */
[----:B------:R-:W-:-:S03]  /*7e20*/  UIADD3 UR5, UR5, 0x400, URZ ;  /* 0x0000040005057890 */ /* 0x000fc6000fffe03f */
[----:B01----:R-:W-:Y:S01]  /*7e30*/  VIADD R3, R212, UR14 ;  /* 0x0000000ed4037c36 */ /* 0x003fe20008000000 */
[----:B------:R-:W-:Y:S01]  /*7e40*/  USHF.R.U32.HI UR5, URZ, 0x4, UR5 ;  /* 0x000000043f057899 */ /* 0x000fe20008011605 */
[----:B------:R-:W-:-:S03]  /*7e50*/  ULDC UR14, c[0x0][0x288] ;  /* 0x0000a200000e7ab9 */ /* 0x000fc60000000800 */
[----:B------:R-:W-:-:S04]  /*7e60*/  ULOP3.LUT UR5, UR5, 0x3fff, URZ, 0xc0, !UPT ;  /* 0x00003fff05057892 */ /* 0x000fc8000f8ec03f */
[----:B------:R-:W-:-:S04]  /*7e70*/  ULOP3.LUT UR5, UR5, 0x2800000, URZ, 0xfc, !UPT ;  /* 0x0280000005057892 */ /* 0x000fc8000f8efc3f */
[----:B------:R-:W-:-:S03]  /*7e80*/  UIMAD UR10, UR61, 0xa00, UR5 ;  /* 0x00000a003d0a78a4 */ /* 0x000fc6000f8e0205 */
[----:B------:R-:W-:Y:S01]  /*7e90*/  @UP0 ULDC UR5, c[0x0][0x44c] ;  /* 0x0001130000050ab9 */ /* 0x000fe20000000800 */
[----:B------:R-:W-:Y:S01]  /*7ea0*/  UMOV UR61, UR60 ;  /* 0x0000003c003d7c82 */ /* 0x000fe20008000000 */
[----:B--2---:R-:W-:Y:S01]  /*7eb0*/  @P2 IMAD.HI.U32 R0, R3, UR5, RZ ;  /* 0x0000000503002c27 */ /* 0x004fe2000f8e00ff */
[----:B------:R-:W-:Y:S01]  /*7ec0*/  @UP0 ULDC UR5, c[0x0][0x450] ;  /* 0x0001140000050ab9 */ /* 0x000fe20000000800 */
[----:B------:R-:W-:Y:S02]  /*7ed0*/  UMOV UR6, UR10 ;  /* 0x0000000a00067c82 */ /* 0x000fe40008000000 */
[----:B------:R-:W-:Y:S01]  /*7ee0*/  HGMMA.64x256x16.F32.BF16 R24, R208, gdesc[UR4].tnspB, R24, gsb0 ;  /* 0x43e00004d0187df0 */ /* 0x000fe20008001818 */
[----:B------:R-:W-:Y:S01]  /*7ef0*/  UIADD3 UR6, UR10, 0x80, URZ ;  /* 0x000000800a067890 */ /* 0x000fe2000fffe03f */
[----:B------:R-:W-:Y:S01]  /*7f00*/  @P2 SHF.R.U32.HI R3, RZ, UR5, R0 ;  /* 0x00000005ff032c19 */ /* 0x000fe20008011600 */
[----:B------:R-:W-:Y:S01]  /*7f10*/  UMOV UR7, 0x40000040 ;  /* 0x4000004000077882 */ /* 0x000fe20000000000 */
[----:B------:R-:W-:Y:S01]  /*7f20*/  UMOV UR5, 0x1 ;  /* 0x0000000100057882 */ /* 0x000fe20000000000 */
[----:B------:R-:W-:Y:S01]  /*7f30*/  IMAD.MOV.U32 R0, RZ, RZ, -0x2 ;  /* 0xfffffffeff007424 */ /* 0x000fe200078e00ff */
[----:B------:R-:W-:-:S06]  /*7f40*/  UIMAD UR5, UR11, -0x50, UR5 ;  /* 0xffffffb00b0578a4 */ /* 0x000fcc000f8e0205 */
[----:B------:R-:W-:Y:S01]  /*7f50*/  IMAD R0, R23, R0, UR5 ;  /* 0x0000000517007e24 */ /* 0x000fe2000f8e0200 */
[----:B------:R-:W-:Y:S01]  /*7f60*/  ULDC UR5, c[0x0][0x988] ;  /* 0x0002620000057ab9 */ /* 0x000fe20000000800 */
[----:B------:R-:W-:Y:S02]  /*7f70*/  WARPGROUP.DEPBAR.LE gsb0, 0x0 ;  /* 0x00008000000079c5 */ /* 0x000fe40000010000 */
[----:B------:R-:W-:-:S12]  /*7f80*/  WARPGROUP.ARRIVE ;  /* 0x00000000000079c5 */ /* 0x000fd80000000000 */
        /* <DEDUP_REMOVED lines=11> */
[----:B------:R-:W0:Y:S01]  /*8040*/  LDC R203, c[0x0][0x2f0] ;  /* 0x0000bc00ffcb7b82 */ /* 0x000e220000000800 */
[----:B------:R-:W1:-:S15]  /*8050*/  SHFL.IDX PT, R201, R3, 0x1, 0x1c1f ;  /* 0x003c1f0003c97f89 */ /* 0x000e5e00000e0000 */
[----:B------:R-:W-:-:S06]  /*8060*/  NOP ;  /* 0x0000000000007918 */ /* 0x000fcc0000000000 */
[----:B------:R-:W-:Y:S01]  /*8070*/  HGMMA.64x256x16.F32.BF16 R24, R196, gdesc[UR4].tnspB, R24, gsb0 ;  /* 0x43e00004c4187df0 */ /* 0x000fe20008001818 */
[----:B------:R-:W2:Y:S01]  /*8080*/  SHFL.IDX PT, R3, R3, RZ, 0x1c1f ;  /* 0x001c1fff03037589 */ /* 0x000ea200000e0000 */
[----:B------:R-:W-:Y:S01]  /*8090*/  UIADD3 UR6, UR10, 0x200, URZ ;  /* 0x000002000a067890 */ /* 0x000fe2000fffe03f */
[----:B------:R-:W-:Y:S01]  /*80a0*/  UMOV UR7, 0x40000040 ;  /* 0x4000004000077882 */ /* 0x000fe20000000000 */
[----:B0-----:R-:W-:-:S05]  /*80b0*/  IMAD R0, R203, UR15, R0 ;  /* 0x0000000fcb007c24 */ /* 0x001fca000f8e0200 */
[--C-:B-1----:R-:W-:Y:S02]  /*80c0*/  IADD3 R2, R201, -UR14, R0.reuse ;  /* 0x8000000ec9027c10 */ /* 0x102fe4000fffe000 */
[----:B--2---:R-:W-:Y:S02]  /*80d0*/  IADD3 R0, R3, -UR14, R0 ;  /* 0x8000000e03007c10 */ /* 0x004fe4000fffe000 */
[C---:B------:R-:W-:Y:S02]  /*80e0*/  ISETP.GT.AND P3, PT, R2.reuse, RZ, PT ;  /* 0x000000ff0200720c */ /* 0x040fe40003f64270 */
[----:B------:R-:W-:Y:S02]  /*80f0*/  ISETP.GT.AND P4, PT, R2, 0x1, PT ;  /* 0x000000010200780c */ /* 0x000fe40003f84270 */
[----:B------:R-:W-:Y:S02]  /*8100*/  FSEL R186, R186, -INF , P3 ;  /* 0xff800000baba7808 */ /* 0x000fe40001800000 */
[----:B------:R-:W-:-:S02]  /*8110*/  ISETP.GT.AND P3, PT, R2, 0x8, PT ;  /* 0x000000080200780c */ /* 0x000fc40003f64270 */
[----:B------:R-:W-:Y:S02]  /*8120*/  FSEL R187, R187, -INF , P4 ;  /* 0xff800000bbbb7808 */ /* 0x000fe40002000000 */
[----:B------:R-:W-:Y:S02]  /*8130*/  FMNMX.FTZ R4, R186, R21, !PT ;  /* 0x00000015ba047209 */ /* 0x000fe40007810000 */
[----:B------:R-:W-:Y:S02]  /*8140*/  ISETP.GT.AND P4, PT, R2, 0x9, PT ;  /* 0x000000090200780c */ /* 0x000fe40003f84270 */
[----:B------:R-:W-:Y:S02]  /*8150*/  FSEL R190, R190, -INF , P3 ;  /* 0xff800000bebe7808 */ /* 0x000fe40001800000 */
[----:B------:R-:W-:Y:S02]  /*8160*/  FMNMX.FTZ R201, R187, R4, !PT ;  /* 0x00000004bbc97209 */ /* 0x000fe40007810000 */
        /* <DEDUP_REMOVED lines=48> */
[----:B------:R-:W-:-:S02]  /*8470*/  FSEL R159, R159, -INF , P4 ;  /* 0xff8000009f9f7808 */ /* 0x000fc40002000000 */
[----:B------:R-:W-:Y:S02]  /*8480*/  FMNMX.FTZ R2, R158, R201, !PT ;  /* 0x000000c99e027209 */ /* 0x000fe40007810000 */
[C---:B------:R-:W-:Y:S02]  /*8490*/  ISETP.GT.AND P3, PT, R0.reuse, RZ, PT ;  /* 0x000000ff0000720c */ /* 0x040fe40003f64270 */
[----:B------:R-:W-:Y:S02]  /*84a0*/  FMNMX.FTZ R2, R159, R2, !PT ;  /* 0x000000029f027209 */ /* 0x000fe40007810000 */
[C---:B------:R-:W-:Y:S02]  /*84b0*/  ISETP.GT.AND P4, PT, R0.reuse, 0x1, PT ;  /* 0x000000010000780c */ /* 0x040fe40003f84270 */
[----:B------:R-:W-:Y:S01]  /*84c0*/  ISETP.GT.AND P5, PT, R0, 0x8, PT ;  /* 0x000000080000780c */ /* 0x000fe20003fa4270 */
[----:B------:R-:W0:Y:S01]  /*84d0*/  SHFL.BFLY PT, R201, R2, 0x2, 0x1f ;  /* 0x0c401f0002c97f89 */ /* 0x000e2200000e0000 */
[----:B------:R-:W-:-:S02]  /*84e0*/  FSEL R185, R185, -INF , P4 ;  /* 0xff800000b9b97808 */ /* 0x000fc40002000000 */
[----:B------:R-:W-:Y:S02]  /*84f0*/  FSEL R188, R188, -INF , P5 ;  /* 0xff800000bcbc7808 */ /* 0x000fe40002800000 */
[C---:B------:R-:W-:Y:S02]  /*8500*/  ISETP.GT.AND P4, PT, R0.reuse, 0x11, PT ;  /* 0x000000110000780c */ /* 0x040fe40003f84270 */
[C---:B------:R-:W-:Y:S02]  /*8510*/  ISETP.GT.AND P5, PT, R0.reuse, 0x19, PT ;  /* 0x000000190000780c */ /* 0x040fe40003fa4270 */
[----:B------:R-:W-:Y:S02]  /*8520*/  FSEL R177, R177, -INF , P4 ;  /* 0xff800000b1b17808 */ /* 0x000fe40002000000 */
[----:B------:R-:W-:Y:S02]  /*8530*/  FSEL R181, R181, -INF , P5 ;  /* 0xff800000b5b57808 */ /* 0x000fe40002800000 */
[----:B------:R-:W-:-:S02]  /*8540*/  ISETP.GT.AND P4, PT, R0, 0x20, PT ;  /* 0x000000200000780c */ /* 0x000fc40003f84270 */
[----:B------:R-:W-:Y:S02]  /*8550*/  ISETP.GT.AND P5, PT, R0, 0x21, PT ;  /* 0x000000210000780c */ /* 0x000fe40003fa4270 */
[----:B------:R-:W-:Y:S02]  /*8560*/  R2UR UR14, R232 ;  /* 0x00000000e80e72ca */ /* 0x000fe400000e0000 */
[----:B------:R-:W-:Y:S02]  /*8570*/  FSEL R169, R169, -INF , P5 ;  /* 0xff800000a9a97808 */ /* 0x000fe40002800000 */
[----:B------:R-:W-:Y:S02]  /*8580*/  ISETP.GT.AND P5, PT, R0, 0x29, PT ;  /* 0x000000290000780c */ /* 0x000fe40003fa4270 */
[----:B0-----:R-:W-:Y:S02]  /*8590*/  FMNMX.FTZ R4, R2, R201, !PT ;  /* 0x000000c902047209 */ /* 0x001fe40007810000 */
[----:B------:R-:W-:-:S02]  /*85a0*/  FSEL R201, R184, -INF , P3 ;  /* 0xff800000b8c97808 */ /* 0x000fc40001800000 */
[C---:B------:R-:W-:Y:S01]  /*85b0*/  ISETP.GT.AND P3, PT, R0.reuse, 0x9, PT ;  /* 0x000000090000780c */ /* 0x040fe20003f64270 */
[----:B------:R-:W0:Y:S01]  /*85c0*/  SHFL.BFLY PT, R203, R4, 0x1, 0x1f ;  /* 0x0c201f0004cb7f89 */ /* 0x000e2200000e0000 */
[----:B------:R-:W-:Y:S02]  /*85d0*/  FMNMX.FTZ R2, R201, R20, !PT ;  /* 0x00000014c9027209 */ /* 0x000fe40007810000 */
[----:B------:R-:W-:Y:S02]  /*85e0*/  FSEL R189, R189, -INF , P3 ;  /* 0xff800000bdbd7808 */ /* 0x000fe40001800000 */
        /* <DEDUP_REMOVED lines=11> */
[----:B0-----:R-:W-:Y:S02]  /*86a0*/  FMNMX.FTZ R4, R4, R203, !PT ;  /* 0x000000cb04047209 */ /* 0x001fe40007810000 */
[----:B------:R-:W-:Y:S02]  /*86b0*/  FMNMX.FTZ R3, R181, R184, !PT ;  /* 0x000000b8b5037209 */ /* 0x000fe40007810000 */
[----:B------:R-:W-:Y:S01]  /*86c0*/  ISETP.GT.AND P3, PT, R0, 0x28, PT ;  /* 0x000000280000780c */ /* 0x000fe20003f64270 */
[----:B------:R-:W-:Y:S01]  /*86d0*/  FMUL.FTZ R168, R4, UR5 ;  /* 0x0000000504a87c20 */ /* 0x000fe20008410000 */
[----:B------:R-:W-:-:S02]  /*86e0*/  FMNMX.FTZ R184, R2, R3, !PT ;  /* 0x0000000302b87209 */ /* 0x000fc40007810000 */
[----:B------:R-:W-:Y:S02]  /*86f0*/  FSEL R172, R172, -INF , P3 ;  /* 0xff800000acac7808 */ /* 0x000fe40001800000 */
[----:B------:R-:W-:Y:S02]  /*8700*/  FMNMX.FTZ R3, R169, R184, !PT ;  /* 0x000000b8a9037209 */ /* 0x000fe40007810000 */
[----:B------:R-:W-:Y:S02]  /*8710*/  FSETP.NEU.FTZ.AND P4, PT, R4, -INF , PT ;  /* 0xff8000000400780b */ /* 0x000fe40003f9d000 */
[----:B------:R-:W-:Y:S02]  /*8720*/  FSEL R173, R173, -INF , P5 ;  /* 0xff800000adad7808 */ /* 0x000fe40002800000 */
[----:B------:R-:W-:Y:S02]  /*8730*/  ISETP.GT.AND P3, PT, R0, 0x30, PT ;  /* 0x000000300000780c */ /* 0x000fe40003f64270 */
[----:B------:R-:W-:-:S02]  /*8740*/  FMNMX.FTZ R184, R172, R3, !PT ;  /* 0x00000003acb87209 */ /* 0x000fc40007810000 */
[----:B------:R-:W-:Y:S02]  /*8750*/  FSEL R168, R168, RZ, P4 ;  /* 0x000000ffa8a87208 */ /* 0x000fe40002000000 */
[----:B------:R-:W-:Y:S02]  /*8760*/  ISETP.GT.AND P5, PT, R0, 0x31, PT ;  /* 0x000000310000780c */ /* 0x000fe40003fa4270 */
[----:B------:R-:W-:Y:S01]  /*8770*/  FSEL R160, R160, -INF , P3 ;  /* 0xff800000a0a07808 */ /* 0x000fe20001800000 */
[--C-:B------:R-:W-:Y:S01]  /*8780*/  FFMA.FTZ R209, R186, UR5, -R168.reuse ;  /* 0x00000005bad17c23 */ /* 0x100fe200080108a8 */
[----:B------:R-:W-:Y:S01]  /*8790*/  FMNMX.FTZ R3, R173, R184, !PT ;  /* 0x000000b8ad037209 */ /* 0x000fe20007810000 */
[--C-:B------:R-:W-:Y:S01]  /*87a0*/  FFMA.FTZ R184, R187, UR5, -R168.reuse ;  /* 0x00000005bbb87c23 */ /* 0x100fe200080108a8 */
[----:B------:R-:W-:Y:S01]  /*87b0*/  ISETP.GT.AND P3, PT, R0, 0x38, PT ;  /* 0x000000380000780c */ /* 0x000fe20003f64270 */
[--C-:B------:R-:W-:Y:S01]  /*87c0*/  FFMA.FTZ R211, R190, UR5, -R168.reuse ;  /* 0x00000005bed37c23 */ /* 0x100fe200080108a8 */
[----:B------:R-:W-:Y:S01]  /*87d0*/  FSEL R161, R161, -INF , P5 ;  /* 0xff800000a1a17808 */ /* 0x000fe20002800000 */
[--C-:B------:R-:W-:Y:S01]  /*87e0*/  FFMA.FTZ R190, R191, UR5, -R168.reuse ;  /* 0x00000005bfbe7c23 */ /* 0x100fe200080108a8 */
[----:B------:R-:W-:Y:S01]  /*87f0*/  FMNMX.FTZ R186, R160, R3, !PT ;  /* 0x00000003a0ba7209 */ /* 0x000fe20007810000 */
[--C-:B------:R-:W-:Y:S01]  /*8800*/  FFMA.FTZ R203, R174, UR5, -R168.reuse ;  /* 0x00000005aecb7c23 */ /* 0x100fe200080108a8 */
[----:B------:R-:W-:Y:S01]  /*8810*/  ISETP.GT.AND P5, PT, R0, 0x39, PT ;  /* 0x000000390000780c */ /* 0x000fe20003fa4270 */
[----:B------:R-:W-:Y:S01]  /*8820*/  MUFU.EX2 R209, R209 ;  /* 0x000000d100d17308 */ /* 0x000fe20000000800 */
[----:B------:R-:W-:Y:S01]  /*8830*/  FSEL R164, R164, -INF , P3 ;  /* 0xff800000a4a47808 */ /* 0x000fe20001800000 */
[--C-:B------:R-:W-:Y:S01]  /*8840*/  FFMA.FTZ R205, R178, UR5, -R168.reuse ;  /* 0x00000005b2cd7c23 */ /* 0x100fe200080108a8 */
[----:B------:R-:W-:Y:S01]  /*8850*/  FMNMX.FTZ R3, R161, R186, !PT ;  /* 0x000000baa1037209 */ /* 0x000fe20007810000 */
[--C-:B------:R-:W-:Y:S01]  /*8860*/  FFMA.FTZ R207, R182, UR5, -R168.reuse ;  /* 0x00000005b6cf7c23 */ /* 0x100fe200080108a8 */
[----:B------:R-:W-:Y:S01]  /*8870*/  FSEL R165, R165, -INF , P5 ;  /* 0xff800000a5a57808 */ /* 0x000fe20002800000 */
[--C-:B------:R-:W-:Y:S01]  /*8880*/  FFMA.FTZ R178, R183, UR5, -R168.reuse ;  /* 0x00000005b7b27c23 */ /* 0x100fe200080108a8 */
[----:B------:R-:W-:Y:S01]  /*8890*/  ISETP.GT.AND P3, PT, R0, 0x40, PT ;  /* 0x000000400000780c */ /* 0x000fe20003f64270 */
[----:B------:R-:W-:Y:S01]  /*88a0*/  MUFU.EX2 R184, R184 ;  /* 0x000000b800b87308 */ /* 0x000fe20000000800 */
[----:B------:R-:W-:Y:S01]  /*88b0*/  FMNMX.FTZ R186, R164, R3, !PT ;  /* 0x00000003a4ba7209 */ /* 0x000fe20007810000 */
[--C-:B------:R-:W-:Y:S01]  /*88c0*/  FFMA.FTZ R154, R154, UR5, -R168.reuse ;  /* 0x000000059a9a7c23 */ /* 0x100fe200080108a8 */
[----:B------:R-:W-:Y:S01]  /*88d0*/  ISETP.GT.AND P5, PT, R0, 0x41, PT ;  /* 0x000000410000780c */ /* 0x000fe20003fa4270 */
[--C-:B------:R-:W-:Y:S01]  /*88e0*/  FFMA.FTZ R155, R155, UR5, -R168.reuse ;  /* 0x000000059b9b7c23 */ /* 0x100fe200080108a8 */
[----:B------:R-:W-:Y:S01]  /*88f0*/  FSEL R152, R152, -INF , P3 ;  /* 0xff80000098987808 */ /* 0x000fe20001800000 */
[--C-:B------:R-:W-:Y:S01]  /*8900*/  FFMA.FTZ R158, R158, UR5, -R168.reuse ;  /* 0x000000059e9e7c23 */ /* 0x100fe200080108a8 */
[----:B------:R-:W-:Y:S01]  /*8910*/  FMNMX.FTZ R3, R165, R186, !PT ;  /* 0x000000baa5037209 */ /* 0x000fe20007810000 */
[----:B------:R-:W-:Y:S01]  /*8920*/  MUFU.EX2 R211, R211 ;  /* 0x000000d300d37308 */ /* 0x000fe20000000800 */
[----:B------:R-:W-:Y:S01]  /*8930*/  ISETP.GT.AND P3, PT, R0, 0x48, PT ;  /* 0x000000480000780c */ /* 0x000fe20003f64270 */
[----:B------:R-:W-:Y:S01]  /*8940*/  FFMA.FTZ R159, R159, UR5, -R168 ;  /* 0x000000059f9f7c23 */ /* 0x000fe200080108a8 */
[----:B------:R-:W-:-:S02]  /*8950*/  FSEL R153, R153, -INF , P5 ;  /* 0xff80000099997808 */ /* 0x000fc40002800000 */
[----:B------:R-:W-:Y:S02]  /*8960*/  FMNMX.FTZ R186, R152, R3, !PT ;  /* 0x0000000398ba7209 */ /* 0x000fe40007810000 */
[----:B------:R-:W-:Y:S01]  /*8970*/  ISETP.GT.AND P5, PT, R0, 0x49, PT ;  /* 0x000000490000780c */ /* 0x000fe20003fa4270 */
[----:B------:R-:W-:Y:S01]  /*8980*/  MUFU.EX2 R190, R190 ;  /* 0x000000be00be7308 */ /* 0x000fe20000000800 */
[----:B------:R-:W-:Y:S01]  /*8990*/  FSEL R187, R156, -INF , P3 ;  /* 0xff8000009cbb7808 */ /* 0x000fe20001800000 */
[----:B------:R-:W-:Y:S02]  /*89a0*/  WARPGROUP.DEPBAR.LE gsb0, 0x0 ;  /* 0x00008000000079c5 */ /* 0x000fe40000010000 */
[----:B------:R-:W-:Y:S01]  /*89b0*/  WARPGROUP.ARRIVE ;  /* 0x00000000000079c5 */ /* 0x000fe20000000000 */
[----:B------:R-:W-:Y:S01]  /*89c0*/  FMNMX.FTZ R186, R153, R186, !PT ;  /* 0x000000ba99ba7209 */ /* 0x000fe20007810000 */
[--C-:B------:R-:W-:Y:S01]  /*89d0*/  FFMA.FTZ R197, R162, UR5, -R168.reuse ;  /* 0x00000005a2c57c23 */ /* 0x100fe200080108a8 */
[----:B------:R-:W-:Y:S01]  /*89e0*/  FSEL R191, R157, -INF , P5 ;  /* 0xff8000009dbf7808 */ /* 0x000fe20002800000 */
[--C-:B------:R-:W-:Y:S01]  /*89f0*/  FFMA.FTZ R157, R171, UR5, -R168.reuse ;  /* 0x00000005ab9d7c23 */ /* 0x100fe200080108a8 */
[----:B------:R-:W-:Y:S01]  /*8a00*/  FMNMX.FTZ R186, R187, R186, !PT ;  /* 0x000000babbba7209 */ /* 0x000fe20007810000 */
[----:B------:R-:W-:Y:S01]  /*8a10*/  HGMMA.64x256x16.F32.BF16 R24, R192, gdesc[UR4].tnspB, R24, gsb0 ;  /* 0x43e00004c0187df0 */ /* 0x000fe20008001818 */
[--C-:B------:R-:W-:Y:S01]  /*8a20*/  FFMA.FTZ R162, R163, UR5, -R168.reuse ;  /* 0x00000005a3a27c23 */ /* 0x100fe200080108a8 */
[--C-:B------:R-:W-:Y:S01]  /*8a30*/  FFMA.FTZ R199, R166, UR5, -R168.reuse ;  /* 0x00000005a6c77c23 */ /* 0x100fe200080108a8 */
[----:B------:R-:W-:Y:S01]  /*8a40*/  FMNMX.FTZ R0, R191, R186, !PT ;  /* 0x000000babf007209 */ /* 0x000fe20007810000 */
[--C-:B------:R-:W-:Y:S01]  /*8a50*/  FFMA.FTZ R166, R167, UR5, -R168.reuse ;  /* 0x00000005a7a67c23 */ /* 0x100fe200080108a8 */
[--C-:B------:R-:W-:Y:S01]  /*8a60*/  FFMA.FTZ R156, R170, UR5, -R168.reuse ;  /* 0x00000005aa9c7c23 */ /* 0x100fe200080108a8 */
[--C-:B------:R-:W-:Y:S01]  /*8a70*/  FFMA.FTZ R170, R175, UR5, -R168.reuse ;  /* 0x00000005afaa7c23 */ /* 0x100fe200080108a8 */
[----:B------:R-:W-:Y:S01]  /*8a80*/  FFMA.FTZ R186, R179, UR5, -R168 ;  /* 0x00000005b3ba7c23 */ /* 0x000fe200080108a8 */
[----:B------:R-:W0:Y:S01]  /*8a90*/  SHFL.BFLY PT, R3, R0, 0x2, 0x1f ;  /* 0x0c401f0000037f89 */ /* 0x000e2200000e0000 */
[----:B------:R-:W-:Y:S01]  /*8aa0*/  MUFU.EX2 R205, R205 ;  /* 0x000000cd00cd7308 */ /* 0x000fe20000000800 */
[----:B------:R-:W-:-:S07]  /*8ab0*/  R2UR UR6, R231 ;  /* 0x00000000e70672ca */ /* 0x000fce00000e0000 */
[----:B------:R-:W-:Y:S06]  /*8ac0*/  MUFU.EX2 R186, R186 ;  /* 0x000000ba00ba7308 */ /* 0x000fec0000000800 */
[----:B------:R-:W-:Y:S01]  /*8ad0*/  UISETP.GT.AND UP1, UPT, UR11, UR6, UPT ;  /* 0x000000060b00728c */ /* 0x000fe2000bf24270 */
[----:B------:R-:W-:Y:S01]  /*8ae0*/  R2UR UR6, R16 ;  /* 0x00000000100672ca */ /* 0x000fe200000e0000 */
[----:B------:R-:W-:Y:S01]  /*8af0*/  MUFU.EX2 R207, R207 ;  /* 0x000000cf00cf7308 */ /* 0x000fe20000000800 */
[----:B0-----:R-:W-:-:S07]  /*8b00*/  FMNMX.FTZ R171, R0, R3, !PT ;  /* 0x0000000300ab7209 */ /* 0x001fce0007810000 */
[----:B------:R-:W-:Y:S01]  /*8b10*/  MUFU.EX2 R178, R178 ;  /* 0x000000b200b27308 */ /* 0x000fe20000000800 */
[----:B------:R-:W0:Y:S03]  /*8b20*/  SHFL.BFLY PT, R0, R171, 0x1, 0x1f ;  /* 0x0c201f00ab007f89 */ /* 0x000e2600000e0000 */
[----:B------:R-:W-:-:S04]  /*8b30*/  IMAD.U32 R234, RZ, RZ, UR6 ;  /* 0x00000006ffea7e24 */ /* 0x000fc8000f8e00ff */
[----:B------:R-:W-:Y:S08]  /*8b40*/  MUFU.EX2 R156, R156 ;  /* 0x0000009c009c7308 */ /* 0x000ff00000000800 */
[----:B------:R-:W-:Y:S08]  /*8b50*/  MUFU.EX2 R157, R157 ;  /* 0x0000009d009d7308 */ /* 0x000ff00000000800 */
[----:B------:R-:W-:Y:S01]  /*8b60*/  MUFU.EX2 R203, R203 ;  /* 0x000000cb00cb7308 */ /* 0x000fe20000000800 */
[----:B0-----:R-:W-:-:S02]  /*8b70*/  FMNMX.FTZ R3, R171, R0, !PT ;  /* 0x00000000ab037209 */ /* 0x001fc40007810000 */
[----:B------:R-:W-:Y:S02]  /*8b80*/  FSEL R0, R4, RZ, P4 ;  /* 0x000000ff04007208 */ /* 0x000fe40002000000 */
[C---:B------:R-:W-:Y:S01]  /*8b90*/  FSETP.NEU.FTZ.AND P3, PT, R3.reuse, -INF , PT ;  /* 0xff8000000300780b */ /* 0x040fe20003f7d000 */
[C---:B------:R-:W-:Y:S02]  /*8ba0*/  FMUL.FTZ R174, R3.reuse, UR5 ;  /* 0x0000000503ae7c20 */ /* 0x040fe40008410000 */
[----:B------:R-:W-:Y:S01]  /*8bb0*/  MUFU.EX2 R170, R170 ;  /* 0x000000aa00aa7308 */ /* 0x000fe20000000800 */
[----:B------:R-:W-:Y:S01]  /*8bc0*/  FADD.FTZ R0, -R0, R21 ;  /* 0x0000001500007221 */ /* 0x000fe20000010100 */
[----:B------:R-:W-:Y:S02]  /*8bd0*/  FSEL R21, R3, RZ, P3 ;  /* 0x000000ff03157208 */ /* 0x000fe40001800000 */
[----:B------:R-:W-:Y:S02]  /*8be0*/  FSEL R174, R174, RZ, P3 ;  /* 0x000000ffaeae7208 */ /* 0x000fe40001800000 */
[----:B------:R-:W-:Y:S01]  /*8bf0*/  PLOP3.LUT P3, PT, PT, PT, UP1, 0x80, 0x0 ;  /* 0x000000000000781c */ /* 0x000fe20003f6f018 */
[----:B------:R-:W-:Y:S01]  /*8c00*/  FADD.FTZ R21, -R21, R20 ;  /* 0x0000001415157221 */ /* 0x000fe20000010100 */
[----:B------:R-:W-:-:S02]  /*8c10*/  IMAD.U32 R20, RZ, RZ, UR14 ;  /* 0x0000000eff147e24 */ /* 0x000fc4000f8e00ff */
[--C-:B------:R-:W-:Y:S01]  /*8c20*/  FFMA.FTZ R200, R2, UR5, -R174.reuse ;  /* 0x0000000502c87c23 */ /* 0x100fe200080108ae */
[----:B------:R-:W-:Y:S01]  /*8c30*/  FMUL.FTZ R2, R0, UR5 ;  /* 0x0000000500027c20 */ /* 0x000fe20008410000 */
[--C-:B------:R-:W-:Y:S01]  /*8c40*/  FFMA.FTZ R163, R201, UR5, -R174.reuse ;  /* 0x00000005c9a37c23 */ /* 0x100fe200080108ae */
[----:B------:R-:W-:Y:S01]  /*8c50*/  FMUL.FTZ R0, R21, UR5 ;  /* 0x0000000515007c20 */ /* 0x000fe20008410000 */
[--C-:B------:R-:W-:Y:S01]  /*8c60*/  FFMA.FTZ R208, R185, UR5, -R174.reuse ;  /* 0x00000005b9d07c23 */ /* 0x100fe200080108ae */
[--C-:B------:R-:W-:Y:S01]  /*8c70*/  FFMA.FTZ R210, R188, UR5, -R174.reuse ;  /* 0x00000005bcd27c23 */ /* 0x100fe200080108ae */
[--C-:B------:R-:W-:Y:S01]  /*8c80*/  FFMA.FTZ R167, R189, UR5, -R174.reuse ;  /* 0x00000005bda77c23 */ /* 0x100fe200080108ae */
[----:B------:R-:W0:Y:S01]  /*8c90*/  MUFU.EX2 R2, R2 ;  /* 0x0000000200027308 */ /* 0x000e220000000800 */
[--C-:B------:R-:W-:Y:S01]  /*8ca0*/  FFMA.FTZ R204, R176, UR5, -R174.reuse ;  /* 0x00000005b0cc7c23 */ /* 0x100fe200080108ae */
[----:B------:R-:W-:Y:S01]  /*8cb0*/  FFMA.FTZ R175, R177, UR5, -R174 ;  /* 0x00000005b1af7c23 */ /* 0x000fe200080108ae */
[----:B------:R-:W-:-:S02]  /*8cc0*/  @!P1 VIADD R20, R20, 0x38840 ;  /* 0x0003884014149836 */ /* 0x000fc40000000000 */
[--C-:B------:R-:W-:Y:S01]  /*8cd0*/  FFMA.FTZ R21, R173, UR5, -R174.reuse ;  /* 0x00000005ad157c23 */ /* 0x100fe200080108ae */
[--C-:B------:R-:W-:Y:S01]  /*8ce0*/  FFMA.FTZ R206, R180, UR5, -R174.reuse ;  /* 0x00000005b4ce7c23 */ /* 0x100fe200080108ae */
[----:B------:R-:W-:Y:S01]  /*8cf0*/  FFMA.FTZ R202, R172, UR5, -R174 ;  /* 0x00000005acca7c23 */ /* 0x000fe200080108ae */
[----:B------:R-:W-:Y:S01]  /*8d00*/  IMAD.U32 R172, RZ, RZ, UR4 ;  /* 0x00000004ffac7e24 */ /* 0x000fe2000f8e00ff */
[----:B------:R-:W-:Y:S01]  /*8d10*/  MUFU.EX2 R163, R163 ;  /* 0x000000a300a37308 */ /* 0x000fe20000000800 */
[----:B------:R-:W-:Y:S01]  /*8d20*/  @!P1 PRMT R20, RZ, 0x654, R20 ;  /* 0x00000654ff149816 */ /* 0x000fe20000000014 */
[--C-:B------:R-:W-:Y:S01]  /*8d30*/  FFMA.FTZ R171, R181, UR5, -R174.reuse ;  /* 0x00000005b5ab7c23 */ /* 0x100fe200080108ae */
[--C-:B------:R-:W-:Y:S01]  /*8d40*/  FFMA.FTZ R196, R160, UR5, -R174.reuse ;  /* 0x00000005a0c47c23 */ /* 0x100fe200080108ae */
[----:B------:R-:W-:Y:S02]  /*8d50*/  @!P1 VIADD R160, R172, 0x38860 ;  /* 0x00038860aca09836 */ /* 0x000fe40000000000 */
[--C-:B------:R-:W-:Y:S01]  /*8d60*/  FFMA.FTZ R161, R161, UR5, -R174.reuse ;  /* 0x00000005a1a17c23 */ /* 0x100fe200080108ae */
[--C-:B------:R-:W-:Y:S01]  /*8d70*/  FFMA.FTZ R169, R169, UR5, -R174.reuse ;  /* 0x00000005a9a97c23 */ /* 0x100fe200080108ae */
[----:B------:R-:W-:Y:S01]  /*8d80*/  FFMA.FTZ R198, R164, UR5, -R174 ;  /* 0x00000005a4c67c23 */ /* 0x000fe200080108ae */
[----:B------:R-:W1:Y:S01]  /*8d90*/  MUFU.EX2 R0, R0 ;  /* 0x0000000000007308 */ /* 0x000e620000000800 */
[----:B0-----:R-:W-:Y:S01]  /*8da0*/  FFMA.FTZ R177, R2, R5, R209 ;  /* 0x0000000502b17223 */ /* 0x001fe200000100d1 */
[----:B------:R-:W-:Y:S01]  /*8db0*/  @!P1 PRMT R160, RZ, 0x654, R160 ;  /* 0x00000654ffa09816 */ /* 0x000fe200000000a0 */
[--C-:B------:R-:W-:Y:S01]  /*8dc0*/  FFMA.FTZ R165, R165, UR5, -R174.reuse ;  /* 0x00000005a5a57c23 */ /* 0x100fe200080108ae */
[----:B------:R-:W-:Y:S01]  /*8dd0*/  F2FP.BF16.F32.PACK_AB R201, R157, R156 ;  /* 0x0000009c9dc9723e */ /* 0x000fe200000010ff */
[----:B------:R-:W-:Y:S01]  /*8de0*/  FFMA.FTZ R187, R187, UR5, -R174 ;  /* 0x00000005bbbb7c23 */ /* 0x000fe200080108ae */
[----:B------:R-:W-:Y:S01]  /*8df0*/  UIADD3 UR4, UR11, -0x1, URZ ;  /* 0xffffffff0b047890 */ /* 0x000fe2000fffe03f */
[----:B------:R-:W-:Y:S01]  /*8e00*/  F2FP.BF16.F32.PACK_AB R209, R184, R209 ;  /* 0x000000d1b8d1723e */ /* 0x000fe200000010ff */
[----:B------:R-:W0:Y:S04]  /*8e10*/  MUFU.EX2 R208, R208 ;  /* 0x000000d000d07308 */ /* 0x000e280000000800 */
[----:B------:R-:W-:-:S04]  /*8e20*/  IMAD.U32 R233, RZ, RZ, UR4 ;  /* 0x00000004ffe97e24 */ /* 0x000fc8000f8e00ff */
[----:B------:R-:W-:Y:S01]  /*8e30*/  MUFU.EX2 R210, R210 ;  /* 0x000000d200d27308 */ /* 0x000fe20000000800 */
[----:B-1----:R-:W-:Y:S01]  /*8e40*/  FFMA.FTZ R173, R0, R14, R163 ;  /* 0x0000000e00ad7223 */ /* 0x002fe200000100a3 */
[----:B------:R-:W-:-:S06]  /*8e50*/  FADD.FTZ R14, R184, R177 ;  /* 0x000000b1b80e7221 */ /* 0x000fcc0000010000 */
[----:B------:R-:W-:Y:S01]  /*8e60*/  MUFU.EX2 R167, R167 ;  /* 0x000000a700a77308 */ /* 0x000fe20000000800 */
[C---:B0-----:R-:W-:Y:S01]  /*8e70*/  FADD.FTZ R173, R208.reuse, R173 ;  /* 0x000000add0ad7221 */ /* 0x041fe20000010000 */
[----:B------:R-:W-:-:S06]  /*8e80*/  F2FP.BF16.F32.PACK_AB R208, R208, R163 ;  /* 0x000000a3d0d0723e */ /* 0x000fcc00000010ff */
        /* <DEDUP_REMOVED lines=16> */
[----:B------:R-:W0:Y:S08]  /*8f90*/  MUFU.EX2 R155, R155 ;  /* 0x0000009b009b7308 */ /* 0x000e300000000800 */
[----:B------:R-:W-:Y:S01]  /*8fa0*/  MUFU.EX2 R158, R158 ;  /* 0x0000009e009e7308 */ /* 0x000fe20000000800 */
[----:B------:R-:W-:-:S02]  /*8fb0*/  WARPGROUP.DEPBAR.LE gsb0, 0x0 ;  /* 0x00008000000079c5 */ /* 0x000fc40000010000 */
[----:B------:R1:W-:Y:S01]  /*8fc0*/  @!P1 SYNCS.ARRIVE.TRANS64.RED.A1T0 RZ, [R20+URZ], RZ ;  /* 0x000000ff14ff99a7 */ /* 0x0003e2000810043f */
[----:B------:R-:W-:-:S04]  /*8fd0*/  FFMA.FTZ R192, R152, UR5, -R174 ;  /* 0x0000000598c07c23 */ /* 0x000fc800080108ae */
[----:B------:R-:W-:Y:S01]  /*8fe0*/  MUFU.EX2 R194, R187 ;  /* 0x000000bb00c27308 */ /* 0x000fe20000000800 */
[----:B0-----:R-:W-:Y:S01]  /*8ff0*/  F2FP.BF16.F32.PACK_AB R193, R155, R154 ;  /* 0x0000009a9bc1723e */ /* 0x001fe200000010ff */
[----:B-1----:R-:W-:Y:S01]  /*9000*/  FADD.FTZ R20, R210, R173 ;  /* 0x000000add2147221 */ /* 0x002fe20000010000 */
[----:B------:R-:W-:Y:S01]  /*9010*/  FADD.FTZ R173, R211, R14 ;  /* 0x0000000ed3ad7221 */ /* 0x000fe20000010000 */
[----:B------:R0:W-:Y:S01]  /*9020*/  @!P1 SYNCS.ARRIVE.TRANS64.RED.A1T0 RZ, [R160+URZ], RZ ;  /* 0x000000ffa0ff99a7 */ /* 0x0001e2000810043f */
[----:B------:R-:W-:Y:S01]  /*9030*/  FFMA.FTZ R14, R153, UR5, -R174 ;  /* 0x00000005990e7c23 */ /* 0x000fe200080108ae */
[----:B------:R-:W-:Y:S01]  /*9040*/  FADD.FTZ R177, R167, R20 ;  /* 0x00000014a7b17221 */ /* 0x000fe20000010000 */
[C---:B------:R-:W-:Y:S01]  /*9050*/  FADD.FTZ R20, R190.reuse, R173 ;  /* 0x000000adbe147221 */ /* 0x040fe20000010000 */
[----:B------:R-:W1:Y:S01]  /*9060*/  MUFU.EX2 R153, R165 ;  /* 0x000000a500997308 */ /* 0x000e620000000800 */
[----:B------:R-:W-:Y:S01]  /*9070*/  FFMA.FTZ R174, R191, UR5, -R174 ;  /* 0x00000005bfae7c23 */ /* 0x000fe200080108ae */
[----:B------:R-:W-:Y:S01]  /*9080*/  F2FP.BF16.F32.PACK_AB R211, R190, R211 ;  /* 0x000000d3bed3723e */ /* 0x000fe200000010ff */
[----:B------:R-:W-:Y:S01]  /*9090*/  FADD.FTZ R161, R205, R20 ;  /* 0x00000014cda17221 */ /* 0x000fe20000010000 */
[----:B0-----:R-:W-:Y:S01]  /*90a0*/  FADD.FTZ R160, R204, R177 ;  /* 0x000000b1cca07221 */ /* 0x001fe20000010000 */
[----:B------:R-:W-:-:S02]  /*90b0*/  F2FP.BF16.F32.PACK_AB R210, R167, R210 ;  /* 0x000000d2a7d2723e */ /* 0x000fc400000010ff */
[----:B------:R-:W-:Y:S01]  /*90c0*/  FADD.FTZ R20, R186, R161 ;  /* 0x000000a1ba147221 */ /* 0x000fe20000010000 */
[C---:B------:R-:W-:Y:S01]  /*90d0*/  FADD.FTZ R173, R175.reuse, R160 ;  /* 0x000000a0afad7221 */ /* 0x040fe20000010000 */
[----:B------:R-:W0:Y:S01]  /*90e0*/  MUFU.EX2 R192, R192 ;  /* 0x000000c000c07308 */ /* 0x000e220000000800 */
[----:B------:R-:W-:Y:S01]  /*90f0*/  F2FP.BF16.F32.PACK_AB R204, R175, R204 ;  /* 0x000000ccafcc723e */ /* 0x000fe200000010ff */
[----:B------:R-:W-:Y:S01]  /*9100*/  FADD.FTZ R161, R207, R20 ;  /* 0x00000014cfa17221 */ /* 0x000fe20000010000 */
[----:B------:R-:W-:Y:S01]  /*9110*/  FADD.FTZ R152, R206, R173 ;  /* 0x000000adce987221 */ /* 0x000fe20000010000 */
[----:B------:R-:W-:Y:S02]  /*9120*/  F2FP.BF16.F32.PACK_AB R205, R186, R205 ;  /* 0x000000cdbacd723e */ /* 0x000fe400000010ff */
[----:B------:R-:W-:Y:S01]  /*9130*/  FADD.FTZ R161, R178, R161 ;  /* 0x000000a1b2a17221 */ /* 0x000fe20000010000 */
[C---:B------:R-:W-:Y:S01]  /*9140*/  FADD.FTZ R173, R171.reuse, R152 ;  /* 0x00000098abad7221 */ /* 0x040fe20000010000 */
[----:B------:R2:W3:Y:S01]  /*9150*/  MUFU.EX2 R160, R14 ;  /* 0x0000000e00a07308 */ /* 0x0004e20000000800 */
[----:B------:R-:W-:Y:S01]  /*9160*/  F2FP.BF16.F32.PACK_AB R206, R171, R206 ;  /* 0x000000ceabce723e */ /* 0x000fe200000010ff */
[----:B------:R-:W-:Y:S01]  /*9170*/  FADD.FTZ R152, R156, R161 ;  /* 0x000000a19c987221 */ /* 0x000fe20000010000 */
[----:B------:R-:W-:Y:S01]  /*9180*/  FADD.FTZ R20, R200, R173 ;  /* 0x000000adc8147221 */ /* 0x000fe20000010000 */
[----:B------:R-:W-:-:S02]  /*9190*/  F2FP.BF16.F32.PACK_AB R207, R178, R207 ;  /* 0x000000cfb2cf723e */ /* 0x000fc400000010ff */
[----:B------:R-:W-:Y:S01]  /*91a0*/  FADD.FTZ R152, R157, R152 ;  /* 0x000000989d987221 */ /* 0x000fe20000010000 */
[C---:B------:R-:W-:Y:S01]  /*91b0*/  FADD.FTZ R161, R169.reuse, R20 ;  /* 0x00000014a9a17221 */ /* 0x040fe20000010000 */
[----:B------:R-:W-:Y:S01]  /*91c0*/  MUFU.EX2 R174, R174 ;  /* 0x000000ae00ae7308 */ /* 0x000fe20000000800 */
[----:B------:R-:W-:Y:S02]  /*91d0*/  F2FP.BF16.F32.PACK_AB R200, R169, R200 ;  /* 0x000000c8a9c8723e */ /* 0x000fe400000010ff */
[----:B------:R-:W-:Y:S01]  /*91e0*/  FADD.FTZ R20, R202, R161 ;  /* 0x000000a1ca147221 */ /* 0x000fe20000010000 */
[----:B------:R-:W-:Y:S01]  /*91f0*/  FADD.FTZ R161, R203, R152 ;  /* 0x00000098cba17221 */ /* 0x000fe20000010000 */
[C---:B------:R-:W-:Y:S02]  /*9200*/  F2FP.BF16.F32.PACK_AB R202, R21.reuse, R202 ;  /* 0x000000ca15ca723e */ /* 0x040fe400000010ff */
[----:B------:R-:W-:Y:S01]  /*9210*/  FADD.FTZ R163, R21, R20 ;  /* 0x0000001415a37221 */ /* 0x000fe20000010000 */
[C---:B------:R-:W-:Y:S01]  /*9220*/  FADD.FTZ R20, R170.reuse, R161 ;  /* 0x000000a1aa147221 */ /* 0x040fe20000010000 */
[----:B------:R-:W4:Y:S01]  /*9230*/  MUFU.EX2 R159, R159 ;  /* 0x0000009f009f7308 */ /* 0x000f220000000800 */
[----:B------:R-:W-:Y:S01]  /*9240*/  F2FP.BF16.F32.PACK_AB R203, R170, R203 ;  /* 0x000000cbaacb723e */ /* 0x000fe200000010ff */
[----:B------:R-:W-:Y:S01]  /*9250*/  FADD.FTZ R152, R196, R163 ;  /* 0x000000a3c4987221 */ /* 0x000fe20000010000 */
[----:B------:R-:W-:Y:S01]  /*9260*/  FADD.FTZ R157, R197, R20 ;  /* 0x00000014c59d7221 */ /* 0x000fe20000010000 */
[----:B------:R-:W-:-:S02]  /*9270*/  F2FP.BF16.F32.PACK_AB R196, R5, R196 ;  /* 0x000000c405c4723e */ /* 0x000fc400000010ff */
[----:B------:R-:W-:Y:S01]  /*9280*/  FADD.FTZ R161, R5, R152 ;  /* 0x0000009805a17221 */ /* 0x000fe20000010000 */
[C---:B--2---:R-:W-:Y:S01]  /*9290*/  FADD.FTZ R14, R162.reuse, R157 ;  /* 0x0000009da20e7221 */ /* 0x044fe20000010000 */
[----:B------:R-:W-:Y:S02]  /*92a0*/  F2FP.BF16.F32.PACK_AB R197, R162, R197 ;  /* 0x000000c5a2c5723e */ /* 0x000fe400000010ff */
[----:B------:R-:W-:Y:S01]  /*92b0*/  FADD.FTZ R20, R198, R161 ;  /* 0x000000a1c6147221 */ /* 0x000fe20000010000 */
[----:B------:R-:W-:Y:S01]  /*92c0*/  FADD.FTZ R5, R199, R14 ;  /* 0x0000000ec7057221 */ /* 0x000fe20000010000 */
[C---:B-1----:R-:W-:Y:S02]  /*92d0*/  F2FP.BF16.F32.PACK_AB R198, R153.reuse, R198 ;  /* 0x000000c699c6723e */ /* 0x042fe400000010ff */
[----:B------:R-:W-:Y:S01]  /*92e0*/  FADD.FTZ R21, R153, R20 ;  /* 0x0000001499157221 */ /* 0x000fe20000010000 */
[C---:B------:R-:W-:Y:S01]  /*92f0*/  FADD.FTZ R5, R166.reuse, R5 ;  /* 0x00000005a6057221 */ /* 0x040fe20000010000 */
[----:B------:R-:W-:Y:S01]  /*9300*/  F2FP.BF16.F32.PACK_AB R199, R166, R199 ;  /* 0x000000c7a6c7723e */ /* 0x000fe200000010ff */
[----:B------:R-:W-:-:S02]  /*9310*/  IMAD.MOV.U32 R20, RZ, RZ, R3 ;  /* 0x000000ffff147224 */ /* 0x000fc400078e0003 */
[----:B0-----:R-:W-:Y:S01]  /*9320*/  FADD.FTZ R21, R192, R21 ;  /* 0x00000015c0157221 */ /* 0x001fe20000010000 */
[----:B------:R-:W-:Y:S01]  /*9330*/  FADD.FTZ R14, R154, R5 ;  /* 0x000000059a0e7221 */ /* 0x000fe20000010000 */
[C---:B---3--:R-:W-:Y:S02]  /*9340*/  F2FP.BF16.F32.PACK_AB R192, R160.reuse, R192 ;  /* 0x000000c0a0c0723e */ /* 0x048fe400000010ff */
[----:B------:R-:W-:Y:S01]  /*9350*/  FADD.FTZ R21, R160, R21 ;  /* 0x00000015a0157221 */ /* 0x000fe20000010000 */
[----:B------:R-:W-:Y:S01]  /*9360*/  FADD.FTZ R5, R155, R14 ;  /* 0x0000000e9b057221 */ /* 0x000fe20000010000 */
[----:B----4-:R-:W-:Y:S02]  /*9370*/  F2FP.BF16.F32.PACK_AB R195, R159, R158 ;  /* 0x0000009e9fc3723e */ /* 0x010fe400000010ff */
[----:B------:R-:W-:Y:S01]  /*9380*/  FADD.FTZ R21, R194, R21 ;  /* 0x00000015c2157221 */ /* 0x000fe20000010000 */
[----:B------:R-:W-:Y:S01]  /*9390*/  FADD.FTZ R5, R158, R5 ;  /* 0x000000059e057221 */ /* 0x000fe20000010000 */
[----:B------:R-:W-:-:S02]  /*93a0*/  F2FP.BF16.F32.PACK_AB R194, R174, R194 ;  /* 0x000000c2aec2723e */ /* 0x000fc400000010ff */
[----:B------:R-:W-:Y:S01]  /*93b0*/  FADD.FTZ R14, R174, R21 ;  /* 0x00000015ae0e7221 */ /* 0x000fe20000010000 */
[----:B------:R-:W-:Y:S01]  /*93c0*/  FADD.FTZ R5, R159, R5 ;  /* 0x000000059f057221 */ /* 0x000fe20000010000 */
[----:B------:R-:W-:Y:S01]  /*93d0*/  IMAD.MOV.U32 R21, RZ, RZ, R4 ;  /* 0x000000ffff157224 */ /* 0x000fe200078e0004 */
[----:B------:R-:W-:Y:S06]  /*93e0*/  @P3 BRA `(.L_x_2388) ;  /* 0xffffffbc00e43947 */ /* 0x000fec000383ffff */
[----:B------:R-:W-:-:S07]  /*93f0*/  IMAD.U32 R232, RZ, RZ, UR4 ;  /* 0x00000004ffe87e24 */ /* 0x000fce000f8e00ff */
.L_x_2379:
[----:B------:R-:W-:-:S13]  /*9400*/  R2UR UR4, R232 ;  /* 0x00000000e80472ca */ /* 0x000fda00000e0000 */
[----:B------:R-:W-:-:S13]  /*9410*/  ISETP.LE.AND P2, PT, RZ, UR4, PT ;  /* 0x00000004ff007c0c */ /* 0x000fda000bf43270 */
[----:B------:R-:W-:Y:S05]  /*9420*/  @!P2 BRA `(.L_x_2389) ;  /* 0x000000380084a947 */ /* 0x000fea0003800000 */
[----:B------:R-:W-:Y:S01]  /*9430*/  R2UR UR4, R16 ;  /* 0x00000000100472ca */ /* 0x000fe200000e0000 */
[----:B------:R-:W-:Y:S01]  /*9440*/  IMAD.MOV.U32 R19, RZ, RZ, R4 ;  /* 0x000000ffff137224 */ /* 0x000fe200078e0004 */
[----:B------:R-:W-:Y:S01]  /*9450*/  UMOV UR61, UR60 ;  /* 0x0000003c003d7c82 */ /* 0x000fe20008000000 */
[----:B------:R-:W-:-:S10]  /*9460*/  IMAD.MOV.U32 R20, RZ, RZ, R3 ;  /* 0x000000ffff147224 */ /* 0x000fd400078e0003 */
[----:B------:R-:W-:-:S07]  /*9470*/  IMAD.U32 R21, RZ, RZ, UR4 ;  /* 0x00000004ff157e24 */ /* 0x000fce000f8e00ff */
.L_x_2398:
        /* <DEDUP_REMOVED lines=9> */
.L_x_2390:
[----:B------:R-:W-:Y:S02]  /*9510*/  R2UR UR4, R17 ;  /* 0x00000000110472ca */ /* 0x000fe400000e0000 */
[----:B------:R-:W-:-:S11]  /*9520*/  R2UR UR5, R16 ;  /* 0x00000000100572ca */ /* 0x000fd600000e0000 */
[----:B------:R-:W-:Y:S02]  /*9530*/  ULEA UR4, UR60, UR4, 0x3 ;  /* 0x000000043c047291 */ /* 0x000fe4000f8e183f */
[----:B------:R-:W-:-:S05]  /*9540*/  IMAD.U32 R3, RZ, RZ, UR5 ;  /* 0x00000005ff037e24 */ /* 0x000fca000f8e00ff */
[----:B------:R-:W-:-:S04]  /*9550*/  SHF.L.U32 R3, R3, 0x1f, RZ ;  /* 0x0000001f03037819 */ /* 0x000fc800000006ff */
[----:B------:R0:W1:Y:S01]  /*9560*/  SYNCS.PHASECHK.TRANS64.TRYWAIT P2, [UR4+0x38830], R3 ;  /* 0x03883003ff0075a7 */ /* 0x0000620008040144 */
[----:B------:R-:W-:Y:S05]  /*9570*/  @!P0 BRA `(.L_x_2391) ;  /* 0x0000000000048947 */ /* 0x000fea0003800000 */
[----:B------:R-:W-:Y:S01]  /*9580*/  BPT.TRAP 0x1 ;  /* 0x000000040000795c */ /* 0x000fe20000300000 */
.L_x_2391:
[----:B-1----:R-:W-:Y:S05]  /*9590*/  @P2 BRA `(.L_x_2392) ;  /* 0x0000000000082947 */ /* 0x002fea0003800000 */
[----:B------:R-:W1:Y:S02]  /*95a0*/  SYNCS.PHASECHK.TRANS64.TRYWAIT P2, [UR4+0x38830], R3 ;  /* 0x03883003ff0075a7 */ /* 0x000e640008040144 */
[----:B-1----:R-:W-:Y:S05]  /*95b0*/  @!P2 BRA `(.L_x_2393) ;  /* 0x000000d0002ca947 */ /* 0x002fea0003800000 */
.L_x_2392:
        /* <DEDUP_REMOVED lines=643> */
.L_x_2394:
        /* <DEDUP_REMOVED lines=8> */
.L_x_2395:
[----:B---3--:R-:W-:Y:S05]  /*be70*/  @P2 BRA `(.L_x_2396) ;  /* 0x0000000000082947 */ /* 0x008fea0003800000 */
[----:B------:R-:W3:Y:S02]  /*be80*/  SYNCS.PHASECHK.TRANS64.TRYWAIT P2, [UR4+0x38850], R0 ;  /* 0x03885000ff0075a7 */ /* 0x000ee40008040144 */
[----:B---3--:R-:W-:Y:S05]  /*be90*/  @!P2 BRA `(.L_x_2397) ;  /* 0x000000a8000ca947 */ /* 0x008fea0003800000 */
.L_x_2396:
[----:B------:R-:W-:Y:S01]  /*bea0*/  R2UR UR11, R17 ;  /* 0x00000000110b72ca */ /* 0x000fe200000e0000 */
[----:B------:R-:W-:Y:S01]  /*beb0*/  WARPGROUP.ARRIVE ;  /* 0x00000000000079c5 */ /* 0x000fe20000000000 */
[----:B------:R-:W-:Y:S01]  /*bec0*/  UMOV UR7, 0x40000040 ;  /* 0x4000004000077882 */ /* 0x000fe20000000000 */
[----:B0-2---:R-:W-:Y:S01]  /*bed0*/  FMNMX.FTZ R0, R184, R20, !PT ;  /* 0x00000014b8007209 */ /* 0x005fe20007810000 */
[----:B------:R-:W-:-:S03]  /*bee0*/  ULDC UR14, c[0x0][0x988] ;  /* 0x00026200000e7ab9 */ /* 0x000fc60000000800 */
        /* <DEDUP_REMOVED lines=12> */
[----:B------:R-:W-:Y:S01]  /*bfb0*/  UMOV UR5, UR14 ;  /* 0x0000000e00057c82 */ /* 0x000fe20008000000 */
[----:B------:R-:W-:-:S02]  /*bfc0*/  UMOV UR61, UR60 ;  /* 0x0000003c003d7c82 */ /* 0x000fc40008000000 */
        /* <DEDUP_REMOVED lines=18> */
[----:B------:R-:W-:Y:S01]  /*c0f0*/  FMNMX.FTZ R21, R187, R0, !PT ;  /* 0x00000000bb157209 */ /* 0x000fe20007810000 */
        /* <DEDUP_REMOVED lines=18> */
[----:B------:R-:W-:Y:S01]  /*c220*/  UMOV UR7, 0x40000040 ;  /* 0x4000004000077882 */ /* 0x000fe20000000000 */
[----:B0-----:R-:W-:-:S05]  /*c230*/  FMNMX.FTZ R3, R200, R3, !PT ;  /* 0x00000003c8037209 */ /* 0x001fca0007810000 */
[C---:B------:R-:W-:Y:S01]  /*c240*/  FADD.FTZ R4, -R3.reuse, R20 ;  /* 0x0000001403047221 */ /* 0x040fe20000010100 */
[----:B------:R-:W-:-:S03]  /*c250*/  FMUL.FTZ R2, R3, UR5 ;  /* 0x0000000503027c20 */ /* 0x000fc60008410000 */
[----:B------:R-:W-:Y:S01]  /*c260*/  FMUL.FTZ R0, R4, UR5 ;  /* 0x0000000504007c20 */ /* 0x000fe20008410000 */
        /* <DEDUP_REMOVED lines=18> */
[----:B------:R-:W-:Y:S01]  /*c390*/  FFMA.FTZ R157, R157, UR5, -R2 ;  /* 0x000000059d9d7c23 */ /* 0x000fe20008010802 */
[----:B------:R-:W-:Y:S01]  /*c3a0*/  MUFU.EX2 R0, R0 ;  /* 0x0000000000007308 */ /* 0x000fe20000000800 */
[----:B------:R-:W-:-:S04]  /*c3b0*/  IMAD.U32 R165, RZ, RZ, UR4 ;  /* 0x00000004ffa57e24 */ /* 0x000fc8000f8e00ff */
[----:B------:R-:W-:-:S03]  /*c3c0*/  @!P1 VIADD R165, R165, 0x38860 ;  /* 0x00038860a5a59836 */ /* 0x000fc60000000000 */
[----:B------:R-:W-:Y:S02]  /*c3d0*/  MUFU.EX2 R21, R184 ;  /* 0x000000b800157308 */ /* 0x000fe40000000800 */
[----:B------:R-:W-:-:S06]  /*c3e0*/  @!P1 PRMT R165, RZ, 0x654, R165 ;  /* 0x00000654ffa59816 */ /* 0x000fcc00000000a5 */
        /* <DEDUP_REMOVED lines=16> */
[----:B------:R-:W-:Y:S02]  /*c4f0*/  FFMA.FTZ R198, R164, UR5, -R2 ;  /* 0x00000005a4c67c23 */ /* 0x000fe40008010802 */
[----:B------:R-:W-:Y:S01]  /*c500*/  FMNMX.FTZ R4, R182, R197, !PT ;  /* 0x000000c5b6047209 */ /* 0x000fe20007810000 */
[----:B------:R-:W-:Y:S01]  /*c510*/  HGMMA.64x256x16.F32.BF16 R24, R192, gdesc[UR4].tnspB, R24, gsb0 ;  /* 0x43e00004c0187df0 */ /* 0x000fe20008001818 */
[----:B------:R-:W-:Y:S01]  /*c520*/  R2UR UR6, R232 ;  /* 0x00000000e80672ca */ /* 0x000fe200000e0000 */
[----:B------:R-:W-:Y:S01]  /*c530*/  MUFU.EX2 R196, R196 ;  /* 0x000000c400c47308 */ /* 0x000fe20000000800 */
[----:B------:R-:W-:-:S04]  /*c540*/  FMNMX.FTZ R185, R183, R4, !PT ;  /* 0x00000004b7b97209 */ /* 0x000fc80007810000 */
[----:B------:R-:W-:-:S03]  /*c550*/  FMNMX.FTZ R4, R170, R185, !PT ;  /* 0x000000b9aa047209 */ /* 0x000fc60007810000 */
[----:B------:R-:W-:Y:S01]  /*c560*/  MUFU.EX2 R198, R198 ;  /* 0x000000c600c67308 */ /* 0x000fe20000000800 */
[----:B------:R-:W-:-:S03]  /*c570*/  FMNMX.FTZ R185, R171, R4, !PT ;  /* 0x00000004abb97209 */ /* 0x000fc60007810000 */
[----:B------:R-:W-:Y:S01]  /*c580*/  UIADD3 UR4, UR6, -0x1, URZ ;  /* 0xffffffff06047890 */ /* 0x000fe2000fffe03f */
[----:B------:R-:W-:Y:S02]  /*c590*/  FMNMX.FTZ R4, R174, R185, !PT ;  /* 0x000000b9ae047209 */ /* 0x000fe40007810000 */
[----:B------:R-:W-:Y:S02]  /*c5a0*/  ISETP.LT.AND P2, PT, RZ, UR6, PT ;  /* 0x00000006ff007c0c */ /* 0x000fe4000bf41270 */
[----:B------:R-:W-:Y:S01]  /*c5b0*/  FMNMX.FTZ R185, R175, R4, !PT ;  /* 0x00000004afb97209 */ /* 0x000fe20007810000 */
[----:B------:R-:W-:Y:S01]  /*c5c0*/  IMAD.U32 R232, RZ, RZ, UR4 ;  /* 0x00000004ffe87e24 */ /* 0x000fe2000f8e00ff */
[----:B------:R-:W-:Y:S02]  /*c5d0*/  R2UR UR6, R16 ;  /* 0x00000000100672ca */ /* 0x000fe400000e0000 */
[----:B------:R-:W-:-:S04]  /*c5e0*/  FMNMX.FTZ R4, R162, R185, !PT ;  /* 0x000000b9a2047209 */ /* 0x000fc80007810000 */
[----:B------:R-:W-:-:S04]  /*c5f0*/  FMNMX.FTZ R185, R163, R4, !PT ;  /* 0x00000004a3b97209 */ /* 0x000fc80007810000 */
[----:B------:R-:W-:-:S04]  /*c600*/  FMNMX.FTZ R4, R166, R185, !PT ;  /* 0x000000b9a6047209 */ /* 0x000fc80007810000 */
[----:B------:R-:W-:-:S04]  /*c610*/  FMNMX.FTZ R185, R167, R4, !PT ;  /* 0x00000004a7b97209 */ /* 0x000fc80007810000 */
[----:B------:R-:W-:-:S04]  /*c620*/  FMNMX.FTZ R4, R154, R185, !PT ;  /* 0x000000b99a047209 */ /* 0x000fc80007810000 */
[----:B------:R-:W-:-:S04]  /*c630*/  FMNMX.FTZ R185, R155, R4, !PT ;  /* 0x000000049bb97209 */ /* 0x000fc80007810000 */
[----:B------:R-:W-:Y:S02]  /*c640*/  FMNMX.FTZ R4, R158, R185, !PT ;  /* 0x000000b99e047209 */ /* 0x000fe40007810000 */
[----:B------:R0:W-:Y:S02]  /*c650*/  MUFU.EX2 R185, R20 ;  /* 0x0000001400b97308 */ /* 0x0001e40000000800 */
[----:B------:R-:W-:-:S05]  /*c660*/  FMNMX.FTZ R4, R159, R4, !PT ;  /* 0x000000049f047209 */ /* 0x000fca0007810000 */
[----:B------:R-:W1:Y:S01]  /*c670*/  SHFL.BFLY PT, R181, R4, 0x2, 0x1f ;  /* 0x0c401f0004b57f89 */ /* 0x000e6200000e0000 */
[--C-:B0-----:R-:W-:Y:S01]  /*c680*/  FFMA.FTZ R20, R152, UR5, -R2.reuse ;  /* 0x0000000598147c23 */ /* 0x101fe20008010802 */
[----:B------:R-:W-:-:S05]  /*c690*/  FFMA.FTZ R152, R156, UR5, -R2 ;  /* 0x000000059c987c23 */ /* 0x000fca0008010802 */
[----:B------:R-:W-:Y:S08]  /*c6a0*/  MUFU.EX2 R20, R20 ;  /* 0x0000001400147308 */ /* 0x000ff00000000800 */
[----:B------:R-:W-:Y:S01]  /*c6b0*/  MUFU.EX2 R152, R152 ;  /* 0x0000009800987308 */ /* 0x000fe20000000800 */
[----:B-1----:R-:W-:-:S07]  /*c6c0*/  FMNMX.FTZ R160, R4, R181, !PT ;  /* 0x000000b504a07209 */ /* 0x002fce0007810000 */
[----:B------:R-:W-:Y:S01]  /*c6d0*/  MUFU.EX2 R181, R168 ;  /* 0x000000a800b57308 */ /* 0x000fe20000000800 */
        /* <DEDUP_REMOVED lines=16> */
[--C-:B------:R-:W-:Y:S01]  /*c7e0*/  FFMA.FTZ R172, R183, UR5, -R156.reuse ;  /* 0x00000005b7ac7c23 */ /* 0x100fe2000801089c */
[----:B------:R-:W-:Y:S01]  /*c7f0*/  @!P1 LEA R157, R157, UR11, 0x3 ;  /* 0x0000000b9d9d9c11 */ /* 0x000fe2000f8e18ff */
[--C-:B------:R-:W-:Y:S01]  /*c800*/  FFMA.FTZ R201, R170, UR5, -R156.reuse ;  /* 0x00000005aac97c23 */ /* 0x100fe2000801089c */
[----:B------:R-:W0:Y:S01]  /*c810*/  MUFU.EX2 R209, R209 ;  /* 0x000000d100d17308 */ /* 0x000e220000000800 */
[--C-:B------:R-:W-:Y:S01]  /*c820*/  FFMA.FTZ R170, R171, UR5, -R156.reuse ;  /* 0x00000005abaa7c23 */ /* 0x100fe2000801089c */
[--C-:B------:R-:W-:Y:S01]  /*c830*/  FFMA.FTZ R199, R166, UR5, -R156.reuse ;  /* 0x00000005a6c77c23 */ /* 0x100fe2000801089c */
[----:B------:R-:W-:Y:S02]  /*c840*/  @!P1 VIADD R157, R157, 0x38840 ;  /* 0x000388409d9d9836 */ /* 0x000fe40000000000 */
[--C-:B------:R-:W-:Y:S01]  /*c850*/  FFMA.FTZ R203, R174, UR5, -R156.reuse ;  /* 0x00000005aecb7c23 */ /* 0x100fe2000801089c */
[--C-:B------:R-:W-:Y:S01]  /*c860*/  FFMA.FTZ R174, R175, UR5, -R156.reuse ;  /* 0x00000005afae7c23 */ /* 0x100fe2000801089c */
[--C-:B------:R-:W-:Y:S01]  /*c870*/  FFMA.FTZ R167, R167, UR5, -R156.reuse ;  /* 0x00000005a7a77c23 */ /* 0x100fe2000801089c */
[--C-:B------:R-:W-:Y:S01]  /*c880*/  FFMA.FTZ R155, R155, UR5, -R156.reuse ;  /* 0x000000059b9b7c23 */ /* 0x100fe2000801089c */
[----:B------:R-:W1:Y:S01]  /*c890*/  MUFU.EX2 R160, R160 ;  /* 0x000000a000a07308 */ /* 0x000e620000000800 */
[----:B------:R-:W-:Y:S01]  /*c8a0*/  @!P1 PRMT R157, RZ, 0x654, R157 ;  /* 0x00000654ff9d9816 */ /* 0x000fe2000000009d */
[----:B------:R-:W-:-:S06]  /*c8b0*/  FFMA.FTZ R158, R158, UR5, -R156 ;  /* 0x000000059e9e7c23 */ /* 0x000fcc000801089c */
[----:B------:R-:W2:Y:S01]  /*c8c0*/  MUFU.EX2 R211, R211 ;  /* 0x000000d300d37308 */ /* 0x000ea20000000800 */
[----:B0-----:R-:W-:-:S07]  /*c8d0*/  FFMA.FTZ R5, R2, R5, R209 ;  /* 0x0000000502057223 */ /* 0x001fce00000100d1 */
        /* <DEDUP_REMOVED lines=11> */
[----:B--2---:R-:W-:-:S07]  /*c990*/  F2FP.BF16.F32.PACK_AB R205, R168, R205 ;  /* 0x000000cda8cd723e */ /* 0x004fce00000010ff */
[----:B------:R-:W2:Y:S08]  /*c9a0*/  MUFU.EX2 R201, R201 ;  /* 0x000000c900c97308 */ /* 0x000eb00000000800 */
[----:B------:R-:W3:Y:S08]  /*c9b0*/  MUFU.EX2 R170, R170 ;  /* 0x000000aa00aa7308 */ /* 0x000ef00000000800 */
[----:B------:R-:W4:Y:S08]  /*c9c0*/  MUFU.EX2 R203, R203 ;  /* 0x000000cb00cb7308 */ /* 0x000f300000000800 */
[----:B------:R-:W5:Y:S08]  /*c9d0*/  MUFU.EX2 R174, R174 ;  /* 0x000000ae00ae7308 */ /* 0x000f700000000800 */
[----:B------:R-:W5:Y:S08]  /*c9e0*/  MUFU.EX2 R197, R197 ;  /* 0x000000c500c57308 */ /* 0x000f700000000800 */
[----:B------:R-:W-:Y:S08]  /*c9f0*/  MUFU.EX2 R199, R199 ;  /* 0x000000c700c77308 */ /* 0x000ff00000000800 */
[----:B------:R-:W-:Y:S01]  /*ca00*/  MUFU.EX2 R155, R155 ;  /* 0x0000009b009b7308 */ /* 0x000fe20000000800 */
[----:B------:R-:W-:-:S02]  /*ca10*/  WARPGROUP.DEPBAR.LE gsb0, 0x0 ;  /* 0x00008000000079c5 */ /* 0x000fc40000010000 */
[----:B------:R1:W-:Y:S01]  /*ca20*/  @!P1 SYNCS.ARRIVE.TRANS64.RED.A1T0 RZ, [R157+URZ], RZ ;  /* 0x000000ff9dff99a7 */ /* 0x0003e2000810043f */
[----:B------:R-:W-:Y:S01]  /*ca30*/  FFMA.FTZ R193, R154, UR5, -R156 ;  /* 0x000000059ac17c23 */ /* 0x000fe2000801089c */
[----:B------:R-:W-:-:S03]  /*ca40*/  FADD.FTZ R154, R168, R5 ;  /* 0x00000005a89a7221 */ /* 0x000fc60000010000 */
[----:B------:R-:W-:Y:S01]  /*ca50*/  MUFU.EX2 R195, R158 ;  /* 0x0000009e00c37308 */ /* 0x000fe20000000800 */
[----:B------:R-:W-:Y:S01]  /*ca60*/  F2FP.BF16.F32.PACK_AB R192, R153, R20 ;  /* 0x0000001499c0723e */ /* 0x000fe200000010ff */
[----:B0-----:R-:W-:Y:S01]  /*ca70*/  FADD.FTZ R5, R207, R154 ;  /* 0x0000009acf057221 */ /* 0x001fe20000010000 */
[----:B------:R-:W-:Y:S01]  /*ca80*/  F2FP.BF16.F32.PACK_AB R194, R19, R152 ;  /* 0x0000009813c2723e */ /* 0x000fe200000010ff */
[----:B-1----:R-:W-:Y:S01]  /*ca90*/  FFMA.FTZ R157, R0, R14, R21 ;  /* 0x0000000e009d7223 */ /* 0x002fe20000010015 */
[--C-:B------:R-:W-:Y:S01]  /*caa0*/  FFMA.FTZ R14, R163, UR5, -R156.reuse ;  /* 0x00000005a30e7c23 */ /* 0x100fe2000801089c */
[----:B------:R-:W-:Y:S02]  /*cab0*/  FFMA.FTZ R156, R159, UR5, -R156 ;  /* 0x000000059f9c7c23 */ /* 0x000fe4000801089c */
[----:B------:R-:W-:Y:S01]  /*cac0*/  MUFU.EX2 R154, R167 ;  /* 0x000000a7009a7308 */ /* 0x000fe20000000800 */
[C---:B------:R-:W-:Y:S01]  /*cad0*/  FADD.FTZ R157, R208.reuse, R157 ;  /* 0x0000009dd09d7221 */ /* 0x040fe20000010000 */
[----:B------:R-:W-:Y:S01]  /*cae0*/  F2FP.BF16.F32.PACK_AB R208, R208, R21 ;  /* 0x00000015d0d0723e */ /* 0x000fe200000010ff */
[----:B------:R0:W-:Y:S01]  /*caf0*/  @!P1 SYNCS.ARRIVE.TRANS64.RED.A1T0 RZ, [R165+URZ], RZ ;  /* 0x000000ffa5ff99a7 */ /* 0x0001e2000810043f */
[----:B------:R-:W-:Y:S01]  /*cb00*/  F2FP.BF16.F32.PACK_AB R207, R172, R207 ;  /* 0x000000cfaccf723e */ /* 0x000fe200000010ff */
[----:B------:R-:W-:Y:S01]  /*cb10*/  FADD.FTZ R176, R210, R157 ;  /* 0x0000009dd2b07221 */ /* 0x000fe20000010000 */
[----:B------:R-:W-:-:S02]  /*cb20*/  F2FP.BF16.F32.PACK_AB R210, R189, R210 ;  /* 0x000000d2bdd2723e */ /* 0x000fc400000010ff */
[----:B------:R-:W1:Y:S01]  /*cb30*/  MUFU.EX2 R14, R14 ;  /* 0x0000000e000e7308 */ /* 0x000e620000000800 */
[----:B------:R-:W-:-:S04]  /*cb40*/  FADD.FTZ R157, R189, R176 ;  /* 0x000000b0bd9d7221 */ /* 0x000fc80000010000 */
[----:B------:R-:W-:Y:S01]  /*cb50*/  FADD.FTZ R166, R204, R157 ;  /* 0x0000009dcca67221 */ /* 0x000fe20000010000 */
[C---:B------:R-:W-:Y:S02]  /*cb60*/  F2FP.BF16.F32.PACK_AB R204, R177.reuse, R204 ;  /* 0x000000ccb1cc723e */ /* 0x040fe400000010ff */
[----:B------:R-:W0:Y:S01]  /*cb70*/  MUFU.EX2 R193, R193 ;  /* 0x000000c100c17308 */ /* 0x000e220000000800 */
[----:B------:R-:W-:-:S04]  /*cb80*/  FADD.FTZ R157, R177, R166 ;  /* 0x000000a6b19d7221 */ /* 0x000fc80000010000 */
[----:B------:R-:W-:Y:S01]  /*cb90*/  FADD.FTZ R162, R206, R157 ;  /* 0x0000009dcea27221 */ /* 0x000fe20000010000 */
[C---:B------:R-:W-:Y:S02]  /*cba0*/  F2FP.BF16.F32.PACK_AB R206, R185.reuse, R206 ;  /* 0x000000ceb9ce723e */ /* 0x040fe400000010ff */
[----:B------:R-:W0:Y:S01]  /*cbb0*/  MUFU.EX2 R156, R156 ;  /* 0x0000009c009c7308 */ /* 0x000e220000000800 */
[----:B------:R-:W-:Y:S01]  /*cbc0*/  FADD.FTZ R21, R185, R162 ;  /* 0x000000a2b9157221 */ /* 0x000fe20000010000 */
[----:B------:R-:W-:-:S03]  /*cbd0*/  FADD.FTZ R162, R172, R5 ;  /* 0x00000005aca27221 */ /* 0x000fc60000010000 */
[----:B------:R-:W-:Y:S01]  /*cbe0*/  FADD.FTZ R166, R200, R21 ;  /* 0x00000015c8a67221 */ /* 0x000fe20000010000 */
[----:B--2---:R-:W-:Y:S01]  /*cbf0*/  FADD.FTZ R5, R201, R162 ;  /* 0x000000a2c9057221 */ /* 0x004fe20000010000 */
[C---:B------:R-:W-:Y:S02]  /*cc00*/  F2FP.BF16.F32.PACK_AB R200, R169.reuse, R200 ;  /* 0x000000c8a9c8723e */ /* 0x040fe400000010ff */
[----:B------:R-:W-:Y:S01]  /*cc10*/  FADD.FTZ R21, R169, R166 ;  /* 0x000000a6a9157221 */ /* 0x000fe20000010000 */
[C---:B---3--:R-:W-:Y:S01]  /*cc20*/  FADD.FTZ R160, R170.reuse, R5 ;  /* 0x00000005aaa07221 */ /* 0x048fe20000010000 */
[----:B------:R-:W-:Y:S02]  /*cc30*/  F2FP.BF16.F32.PACK_AB R201, R170, R201 ;  /* 0x000000c9aac9723e */ /* 0x000fe400000010ff */
[----:B------:R-:W-:Y:S01]  /*cc40*/  FADD.FTZ R162, R202, R21 ;  /* 0x00000015caa27221 */ /* 0x000fe20000010000 */
[----:B----4-:R-:W-:Y:S01]  /*cc50*/  FADD.FTZ R5, R203, R160 ;  /* 0x000000a0cb057221 */ /* 0x010fe20000010000 */
[----:B------:R-:W-:-:S02]  /*cc60*/  F2FP.BF16.F32.PACK_AB R202, R173, R202 ;  /* 0x000000caadca723e */ /* 0x000fc400000010ff */
[----:B------:R-:W-:Y:S01]  /*cc70*/  FADD.FTZ R21, R173, R162 ;  /* 0x000000a2ad157221 */ /* 0x000fe20000010000 */
[C---:B-----5:R-:W-:Y:S01]  /*cc80*/  FADD.FTZ R160, R174.reuse, R5 ;  /* 0x00000005aea07221 */ /* 0x060fe20000010000 */
[----:B------:R-:W-:Y:S02]  /*cc90*/  F2FP.BF16.F32.PACK_AB R203, R174, R203 ;  /* 0x000000cbaecb723e */ /* 0x000fe400000010ff */
[----:B------:R-:W-:Y:S01]  /*cca0*/  FADD.FTZ R162, R196, R21 ;  /* 0x00000015c4a27221 */ /* 0x000fe20000010000 */
[----:B------:R-:W-:Y:S01]  /*ccb0*/  FADD.FTZ R5, R197, R160 ;  /* 0x000000a0c5057221 */ /* 0x000fe20000010000 */
[C---:B-1----:R-:W-:Y:S02]  /*ccc0*/  F2FP.BF16.F32.PACK_AB R197, R14.reuse, R197 ;  /* 0x000000c50ec5723e */ /* 0x042fe400000010ff */
[C---:B------:R-:W-:Y:S01]  /*ccd0*/  FADD.FTZ R21, R181.reuse, R162 ;  /* 0x000000a2b5157221 */ /* 0x040fe20000010000 */
[----:B------:R-:W-:Y:S01]  /*cce0*/  FADD.FTZ R160, R14, R5 ;  /* 0x000000050ea07221 */ /* 0x000fe20000010000 */
[----:B------:R-:W-:-:S02]  /*ccf0*/  F2FP.BF16.F32.PACK_AB R196, R181, R196 ;  /* 0x000000c4b5c4723e */ /* 0x000fc400000010ff */
[----:B------:R-:W-:Y:S01]  /*cd00*/  FADD.FTZ R162, R198, R21 ;  /* 0x00000015c6a27221 */ /* 0x000fe20000010000 */
[----:B------:R-:W-:Y:S01]  /*cd10*/  FADD.FTZ R5, R199, R160 ;  /* 0x000000a0c7057221 */ /* 0x000fe20000010000 */
[C---:B------:R-:W-:Y:S02]  /*cd20*/  F2FP.BF16.F32.PACK_AB R198, R161.reuse, R198 ;  /* 0x000000c6a1c6723e */ /* 0x040fe400000010ff */
[----:B------:R-:W-:Y:S01]  /*cd30*/  FADD.FTZ R21, R161, R162 ;  /* 0x000000a2a1157221 */ /* 0x000fe20000010000 */
[C---:B------:R-:W-:Y:S01]  /*cd40*/  FADD.FTZ R160, R154.reuse, R5 ;  /* 0x000000059aa07221 */ /* 0x040fe20000010000 */
[----:B------:R-:W-:Y:S02]  /*cd50*/  F2FP.BF16.F32.PACK_AB R199, R154, R199 ;  /* 0x000000c79ac7723e */ /* 0x000fe400000010ff */
[----:B------:R-:W-:Y:S01]  /*cd60*/  FADD.FTZ R14, R20, R21 ;  /* 0x00000015140e7221 */ /* 0x000fe20000010000 */
[----:B0-----:R-:W-:Y:S01]  /*cd70*/  FADD.FTZ R160, R193, R160 ;  /* 0x000000a0c1a07221 */ /* 0x001fe20000010000 */
[----:B------:R-:W-:Y:S01]  /*cd80*/  IMAD.U32 R21, RZ, RZ, UR6 ;  /* 0x00000006ff157e24 */ /* 0x000fe2000f8e00ff */
[----:B------:R-:W-:Y:S01]  /*cd90*/  F2FP.BF16.F32.PACK_AB R193, R155, R193 ;  /* 0x000000c19bc1723e */ /* 0x000fe200000010ff */
[----:B------:R-:W-:Y:S01]  /*cda0*/  FADD.FTZ R5, R153, R14 ;  /* 0x0000000e99057221 */ /* 0x000fe20000010000 */
[----:B------:R-:W-:Y:S01]  /*cdb0*/  FADD.FTZ R160, R155, R160 ;  /* 0x000000a09ba07221 */ /* 0x000fe20000010000 */
[----:B------:R-:W-:-:S02]  /*cdc0*/  IMAD.MOV.U32 R20, RZ, RZ, R3 ;  /* 0x000000ffff147224 */ /* 0x000fc400078e0003 */
[----:B------:R-:W-:Y:S01]  /*cdd0*/  FADD.FTZ R14, R152, R5 ;  /* 0x00000005980e7221 */ /* 0x000fe20000010000 */
[----:B------:R-:W-:Y:S01]  /*cde0*/  FADD.FTZ R160, R195, R160 ;  /* 0x000000a0c3a07221 */ /* 0x000fe20000010000 */
[C---:B------:R-:W-:Y:S02]  /*cdf0*/  F2FP.BF16.F32.PACK_AB R195, R156.reuse, R195 ;  /* 0x000000c39cc3723e */ /* 0x040fe400000010ff */
[----:B------:R-:W-:Y:S01]  /*ce00*/  FADD.FTZ R14, R19, R14 ;  /* 0x0000000e130e7221 */ /* 0x000fe20000010000 */
[----:B------:R-:W-:Y:S01]  /*ce10*/  FADD.FTZ R5, R156, R160 ;  /* 0x000000a09c057221 */ /* 0x000fe20000010000 */
[----:B------:R-:W-:Y:S01]  /*ce20*/  IMAD.MOV.U32 R19, RZ, RZ, R4 ;  /* 0x000000ffff137224 */ /* 0x000fe200078e0004 */
[----:B------:R-:W-:Y:S06]  /*ce30*/  @P2 BRA `(.L_x_2398) ;  /* 0xffffffc400902947 */ /* 0x000fec000383ffff */
.L_x_2389:
        /* <DEDUP_REMOVED lines=131> */
.L_x_2399:
        /* <DEDUP_REMOVED lines=8> */
.L_x_2400:
[----:B-1----:R-:W-:Y:S05]  /*d6f0*/  @P2 BRA `(.L_x_2401) ;  /* 0x0000000000082947 */ /* 0x002fea0003800000 */
[----:B------:R-:W1:Y:S02]  /*d700*/  SYNCS.PHASECHK.TRANS64.TRYWAIT P0, [UR7+0x38850], R0 ;  /* 0x03885000ff0075a7 */ /* 0x000e640008000147 */
[----:B-1----:R-:W-:Y:S05]  /*d710*/  @!P0 BRA `(.L_x_2402) ;  /* 0x0000009000048947 */ /* 0x002fea0003800000 */
.L_x_2401:
[----:B------:R-:W-:Y:S01]  /*d720*/  R2UR UR4, R17 ;  /* 0x00000000110472ca */ /* 0x000fe200000e0000 */
[----:B------:R-:W-:Y:S01]  /*d730*/  WARPGROUP.ARRIVE ;  /* 0x00000000000079c5 */ /* 0x000fe20000000000 */
[----:B------:R-:W-:Y:S01]  /*d740*/  UMOV UR11, 0x40000040 ;  /* 0x40000040000b7882 */ /* 0x000fe20000000000 */
[----:B01----:R-:W0:Y:S01]  /*d750*/  SHFL.BFLY PT, R0, R5, 0x2, 0x1f ;  /* 0x0c401f0005007f89 */ /* 0x003e2200000e0000 */
[----:B------:R-:W-:Y:S01]  /*d760*/  IMAD.U32 R13, RZ, RZ, UR7 ;  /* 0x00000007ff0d7e24 */ /* 0x000fe2000f8e00ff */
[----:B------:R-:W-:Y:S01]  /*d770*/  R2UR UR9, R220 ;  /* 0x00000000dc0972ca */ /* 0x000fe200000e0000 */
[----:B------:R-:W-:Y:S01]  /*d780*/  IMAD.MOV.U32 R6, RZ, RZ, RZ ;  /* 0x000000ffff067224 */ /* 0x000fe200078e00ff */
[----:B------:R-:W1:Y:S01]  /*d790*/  SHFL.BFLY PT, R7, R14, 0x2, 0x1f ;  /* 0x0c401f000e077f89 */ /* 0x000e6200000e0000 */
[----:B------:R-:W-:Y:S01]  /*d7a0*/  R2UR UR8, R16 ;  /* 0x00000000100872ca */ /* 0x000fe200000e0000 */
[----:B------:R-:W-:-:S04]  /*d7b0*/  IMAD.U32 R8, RZ, RZ, UR5 ;  /* 0x00000005ff087e24 */ /* 0x000fc8000f8e00ff */
[----:B------:R-:W-:-:S04]  /*d7c0*/  UIADD3 UR4, UR4, 0x400, URZ ;  /* 0x0000040004047890 */ /* 0x000fc8000fffe03f */
[----:B------:R-:W-:Y:S02]  /*d7d0*/  USHF.R.U32.HI UR4, URZ, 0x4, UR4 ;  /* 0x000000043f047899 */ /* 0x000fe40008011604 */
[----:B------:R-:W-:Y:S02]  /*d7e0*/  UIADD3 UR9, UR9, 0x1, URZ ;  /* 0x0000000109097890 */ /* 0x000fe4000fffe03f */
[----:B------:R-:W-:-:S04]  /*d7f0*/  ULOP3.LUT UR4, UR4, 0x3fff, URZ, 0xc0, !UPT ;  /* 0x00003fff04047892 */ /* 0x000fc8000f8ec03f */
[----:B------:R-:W-:Y:S01]  /*d800*/  ULOP3.LUT UR4, UR4, 0x2800000, URZ, 0xfc, !UPT ;  /* 0x0280000004047892 */ /* 0x000fe2000f8efc3f */
[----:B------:R-:W-:Y:S02]  /*d810*/  IMAD.U32 R220, RZ, RZ, UR9 ;  /* 0x00000009ffdc7e24 */ /* 0x000fe4000f8e00ff */
[----:B0-----:R-:W-:Y:S01]  /*d820*/  FADD.FTZ R2, R0, R5 ;  /* 0x0000000500027221 */ /* 0x001fe20000010000 */
[----:B------:R-:W-:Y:S01]  /*d830*/  IMAD.MOV.U32 R5, RZ, RZ, RZ ;  /* 0x000000ffff057224 */ /* 0x000fe200078e00ff */
[----:B------:R-:W-:Y:S01]  /*d840*/  UIMAD UR4, UR60, 0xa00, UR4 ;  /* 0x00000a003c0478a4 */ /* 0x000fe2000f8e0204 */
[----:B-1----:R-:W-:Y:S02]  /*d850*/  FADD.FTZ R7, R7, R14 ;  /* 0x0000000e07077221 */ /* 0x002fe40000010000 */
[----:B------:R-:W0:Y:S01]  /*d860*/  SHFL.BFLY PT, R9, R2, 0x1, 0x1f ;  /* 0x0c201f0002097f89 */ /* 0x000e2200000e0000 */
[----:B------:R-:W-:Y:S01]  /*d870*/  UIADD3 UR6, UR4, 0x80, URZ ;  /* 0x0000008004067890 */ /* 0x000fe2000fffe03f */
[----:B------:R-:W-:Y:S01]  /*d880*/  IMAD.U32 R14, RZ, RZ, UR5 ;  /* 0x00000005ff0e7e24 */ /* 0x000fe2000f8e00ff */
[----:B------:R-:W-:Y:S01]  /*d890*/  UIADD3 UR60, UR60, 0x1, URZ ;  /* 0x000000013c3c7890 */ /* 0x000fe2000fffe03f */
[----:B------:R-:W1:Y:S01]  /*d8a0*/  SHFL.BFLY PT, R0, R7, 0x1, 0x1f ;  /* 0x0c201f0007007f89 */ /* 0x000e6200000e0000 */
[----:B------:R-:W-:-:S02]  /*d8b0*/  UMOV UR10, UR4 ;  /* 0x00000004000a7c82 */ /* 0x000fc40008000000 */
[----:B------:R-:W-:Y:S01]  /*d8c0*/  HGMMA.64x256x16.F32.BF16 R24, R208, gdesc[UR8].tnspB, R24, gsb0 ;  /* 0x43e00008d0187df0 */ /* 0x000fe20008001818 */
[----:B------:R-:W-:Y:S01]  /*d8d0*/  UMOV UR10, UR6 ;  /* 0x00000006000a7c82 */ /* 0x000fe20008000000 */
[----:B------:R-:W-:Y:S01]  /*d8e0*/  UMOV UR11, 0x40000040 ;  /* 0x40000040000b7882 */ /* 0x000fe20000000000 */
[----:B------:R-:W-:Y:S02]  /*d8f0*/  UIADD3 UR6, UR4, 0x100, URZ ;  /* 0x0000010004067890 */ /* 0x000fe4000fffe03f */
[----:B------:R-:W-:-:S04]  /*d900*/  UISETP.NE.AND UP0, UPT, UR60, 0x2, UPT ;  /* 0x000000023c00788c */ /* 0x000fc8000bf05270 */
[----:B------:R-:W-:Y:S01]  /*d910*/  USEL UR60, UR60, URZ, UP0 ;  /* 0x0000003f3c3c7287 */ /* 0x000fe20008000000 */
[----:B0-----:R-:W-:Y:S01]  /*d920*/  FADD.FTZ R12, R2, R9 ;  /* 0x00000009020c7221 */ /* 0x001fe20000010000 */
[----:B------:R-:W-:Y:S02]  /*d930*/  IMAD.MOV.U32 R2, RZ, RZ, -0x800000 ;  /* 0xff800000ff027424 */ /* 0x000fe400078e00ff */
[----:B-1----:R-:W-:Y:S02]  /*d940*/  FADD.FTZ R11, R7, R0 ;  /* 0x00000000070b7221 */ /* 0x002fe40000010000 */
[----:B------:R-:W-:Y:S01]  /*d950*/  FSETP.NE.FTZ.AND P2, PT, R12, RZ, PT ;  /* 0x000000ff0c00720b */ /* 0x000fe20003f55000 */
[----:B------:R-:W-:Y:S02]  /*d960*/  IMAD.MOV.U32 R0, RZ, RZ, -0x800000 ;  /* 0xff800000ff007424 */ /* 0x000fe400078e00ff */
[----:B------:R-:W-:-:S10]  /*d970*/  FSETP.NE.FTZ.AND P0, PT, R11, RZ, PT ;  /* 0x000000ff0b00720b */ /* 0x000fd40003f15000 */
[----:B------:R-:W0:Y:S01]  /*d980*/  @P2 MUFU.LG2 R10, R12 ;  /* 0x0000000c000a2308 */ /* 0x000e220000000c00 */
[----:B------:R-:W-:Y:S02]  /*d990*/  @P2 FMUL.FTZ R14, R14, 0.69314718246459960938 ;  /* 0x3f3172180e0e2820 */ /* 0x000fe40000410000 */
[----:B------:R-:W-:-:S05]  /*d9a0*/  @P0 FMUL.FTZ R8, R8, 0.69314718246459960938 ;  /* 0x3f31721808080820 */ /* 0x000fca0000410000 */
[----:B------:R-:W1:Y:S08]  /*d9b0*/  @P0 MUFU.LG2 R9, R11 ;  /* 0x0000000b00090308 */ /* 0x000e700000000c00 */
[----:B------:R-:W2:Y:S01]  /*d9c0*/  @P0 MUFU.RCP R6, R11 ;  /* 0x0000000b00060308 */ /* 0x000ea20000001000 */
[----:B0-----:R-:W-:Y:S01]  /*d9d0*/  @P2 FMUL.FTZ R7, R10, 0.69314718246459960938 ;  /* 0x3f3172180a072820 */ /* 0x001fe20000410000 */
[----:B------:R-:W-:-:S03]  /*d9e0*/  @!P1 VIADD R10, R13, 0x38860 ;  /* 0x000388600d0a9836 */ /* 0x000fc60000000000 */
[----:B------:R-:W-:Y:S02]  /*d9f0*/  @P2 FFMA.FTZ R2, R14, R4, R7 ;  /* 0x000000040e022223 */ /* 0x000fe40000010007 */
[----:B------:R-:W-:Y:S01]  /*da00*/  @!P1 PRMT R10, RZ, 0x654, R10 ;  /* 0x00000654ff0a9816 */ /* 0x000fe2000000000a */
[----:B------:R-:W0:Y:S01]  /*da10*/  @P2 MUFU.RCP R5, R12 ;  /* 0x0000000c00052308 */ /* 0x000e220000001000 */
        /* <DEDUP_REMOVED lines=8> */
[----:B------:R-:W-:Y:S02]  /*daa0*/  UIADD3 UR6, UR4, 0x180, URZ ;  /* 0x0000018004067890 */ /* 0x000fe4000fffe03f */
[----:B------:R-:W-:Y:S01]  /*dab0*/  UIADD3 UR4, UR4, 0x200, URZ ;  /* 0x0000020004047890 */ /* 0x000fe2000fffe03f */
[----:B------:R-:W-:Y:S02]  /*dac0*/  WARPGROUP.DEPBAR.LE gsb0, 0x0 ;  /* 0x00008000000079c5 */ /* 0x000fe40000010000 */
[----:B------:R-:W-:-:S15]  /*dad0*/  WARPGROUP.ARRIVE ;  /* 0x00000000000079c5 */ /* 0x000fde0000000000 */
[----:B------:R-:W-:-:S05]  /*dae0*/  NOP ;  /* 0x0000000000007918 */ /* 0x000fca0000000000 */
        /* <DEDUP_REMOVED lines=10> */
[----:B------:R-:W-:-:S06]  /*db90*/  ULOP3.LUT UR8, UR8, UR4, URZ, 0x3c, !UPT ;  /* 0x0000000408087292 */ /* 0x000fcc000f8e3c3f */
[----:B------:R-:W-:Y:S01]  /*dba0*/  IMAD.U32 R16, RZ, RZ, UR8 ;  /* 0x00000008ff107e24 */ /* 0x000fe2000f8e00ff */
[----:B------:R-:W-:Y:S02]  /*dbb0*/  WARPGROUP.DEPBAR.LE gsb0, 0x0 ;  /* 0x00008000000079c5 */ /* 0x000fe40000010000 */
[----:B------:R-:W-:-:S12]  /*dbc0*/  WARPGROUP.ARRIVE ;  /* 0x00000000000079c5 */ /* 0x000fd80000000000 */
        /* <DEDUP_REMOVED lines=130> */
[----:B-1----:R-:W-:-:S07]  /*e3f0*/  FMUL.FTZ R177, R151, R5 ;  /* 0x0000000597b17220 */ /* 0x002fce0000410000 */
.L_x_2372:
        /* <DEDUP_REMOVED lines=10> */
[----:B------:R-:W-:Y:S01]  /*e4a0*/  IMAD R5, R219, 0x40, R18 ;  /* 0x00000040db057824 */ /* 0x000fe200078e0212 */
[----:B------:R-:W-:Y:S01]  /*e4b0*/  R2UR UR13, R22 ;  /* 0x00000000160d72ca */ /* 0x000fe200000e0000 */
[----:B------:R-:W-:Y:S01]  /*e4c0*/  ULDC.64 UR8, c[0x0][0xb90] ;  /* 0x0002e40000087ab9 */ /* 0x000fe20000000a00 */
[----:B------:R-:W-:Y:S01]  /*e4d0*/  F2FP.BF16.F32.PACK_AB R24, R25, R24 ;  /* 0x000000181918723e */ /* 0x000fe200000010ff */
[----:B------:R-:W-:Y:S01]  /*e4e0*/  ULDC.64 UR16, c[0x0][0x208] ;  /* 0x0000820000107ab9 */ /* 0x000fe20000000a00 */
[----:B------:R-:W-:Y:S02]  /*e4f0*/  F2FP.BF16.F32.PACK_AB R25, R17, R26 ;  /* 0x0000001a1119723e */ /* 0x000fe400000010ff */
[----:B------:R-:W-:Y:S02]  /*e500*/  F2FP.BF16.F32.PACK_AB R26, R29, R28 ;  /* 0x0000001c1d1a723e */ /* 0x000fe400000010ff */
[----:B------:R-:W-:-:S02]  /*e510*/  F2FP.BF16.F32.PACK_AB R27, R27, R30 ;  /* 0x0000001e1b1b723e */ /* 0x000fc400000010ff */
[----:B------:R-:W-:Y:S02]  /*e520*/  R2UR UR11, R217 ;  /* 0x00000000d90b72ca */ /* 0x000fe400000e0000 */
[----:B------:R-:W-:Y:S02]  /*e530*/  R2UR UR14, R218 ;  /* 0x00000000da0e72ca */ /* 0x000fe400000e0000 */
[----:B------:R-:W-:Y:S02]  /*e540*/  F2FP.BF16.F32.PACK_AB R32, R33, R32 ;  /* 0x000000202120723e */ /* 0x000fe400000010ff */
[----:B------:R-:W-:Y:S02]  /*e550*/  F2FP.BF16.F32.PACK_AB R33, R35, R34 ;  /* 0x000000222321723e */ /* 0x000fe400000010ff */
[----:B------:R-:W-:Y:S01]  /*e560*/  F2FP.BF16.F32.PACK_AB R34, R37, R176 ;  /* 0x000000b02522723e */ /* 0x000fe200000010ff */
[----:B------:R-:W-:Y:S01]  /*e570*/  VIADD R37, R212, UR13 ;  /* 0x0000000dd4257c36 */ /* 0x000fe20008000000 */
[----:B------:R-:W-:-:S02]  /*e580*/  F2FP.BF16.F32.PACK_AB R35, R39, R38 ;  /* 0x000000262723723e */ /* 0x000fc400000010ff */
[----:B------:R-:W-:Y:S01]  /*e590*/  F2FP.BF16.F32.PACK_AB R173, R174, R173 ;  /* 0x000000adaead723e */ /* 0x000fe200000010ff */
[----:B------:R-:W-:Y:S01]  /*e5a0*/  USHF.R.S32.HI UR10, URZ, 0x1f, UR11 ;  /* 0x0000001f3f0a7899 */ /* 0x000fe2000801140b */
[----:B------:R-:W-:Y:S01]  /*e5b0*/  F2FP.BF16.F32.PACK_AB R174, R149, R148 ;  /* 0x0000009495ae723e */ /* 0x000fe200000010ff */
[----:B------:R-:W-:Y:S01]  /*e5c0*/  UIMAD.WIDE.U32 UR6, UR11, UR8, URZ ;  /* 0x000000080b0672a5 */ /* 0x000fe2000f8e003f */
[----:B------:R-:W-:Y:S01]  /*e5d0*/  F2FP.BF16.F32.PACK_AB R175, R177, R175 ;  /* 0x000000afb1af723e */ /* 0x000fe200000010ff */
[----:B------:R-:W-:Y:S02]  /*e5e0*/  UIMAD UR5, UR10, UR8, URZ ;  /* 0x000000080a0572a4 */ /* 0x000fe4000f8e023f */
[----:B------:R-:W-:Y:S01]  /*e5f0*/  USHF.R.S32.HI UR12, URZ, 0x1f, UR14 ;  /* 0x0000001f3f0c7899 */ /* 0x000fe2000801140e */
[----:B------:R-:W-:Y:S02]  /*e600*/  MOV R168, R199 ;  /* 0x000000c700a87202 */ /* 0x000fe40000000f00 */
[----:B0-----:R-:W-:Y:S01]  /*e610*/  MOV R169, R4 ;  /* 0x0000000400a97202 */ /* 0x001fe20000000f00 */
[----:B------:R-:W-:-:S03]  /*e620*/  UIMAD UR5, UR11, UR9, UR5 ;  /* 0x000000090b0572a4 */ /* 0x000fc6000f8e0205 */
[----:B------:R-:W-:Y:S01]  /*e630*/  ULDC.64 UR8, c[0x0][0xb98] ;  /* 0x0002e60000087ab9 */ /* 0x000fe20000000a00 */
[--C-:B------:R-:W-:Y:S01]  /*e640*/  IMAD.WIDE R20, R224, 0x2, R168.reuse ;  /* 0x00000002e0147825 */ /* 0x100fe200078e02a8 */
[----:B------:R-:W-:Y:S02]  /*e650*/  UIADD3 UR7, UR7, UR5, URZ ;  /* 0x0000000507077290 */ /* 0x000fe4000fffe03f */
[----:B------:R-:W-:Y:S01]  /*e660*/  UIMAD UR5, UR12, UR8, URZ ;  /* 0x000000080c0572a4 */ /* 0x000fe2000f8e023f */
[----:B------:R-:W-:Y:S01]  /*e670*/  IMAD.WIDE R168, R5, 0x2, R168 ;  /* 0x0000000205a87825 */ /* 0x000fe200078e02a8 */
[C---:B------:R-:W-:Y:S01]  /*e680*/  IADD3 R119, P6, R20.reuse, 0xc000, RZ ;  /* 0x0000c00014777810 */ /* 0x040fe20007fde0ff */
[----:B------:R-:W-:Y:S01]  /*e690*/  UIMAD.WIDE.U32 UR6, UR14, UR8, UR6 ;  /* 0x000000080e0672a5 */ /* 0x000fe2000f8e0006 */
[C---:B------:R-:W-:Y:S01]  /*e6a0*/  IADD3 R7, P3, R20.reuse, 0xc060, RZ ;  /* 0x0000c06014077810 */ /* 0x040fe20007f7e0ff */
[----:B------:R-:W-:Y:S01]  /*e6b0*/  UIMAD UR5, UR14, UR9, UR5 ;  /* 0x000000090e0572a4 */ /* 0x000fe2000f8e0205 */
[C---:B------:R-:W-:Y:S01]  /*e6c0*/  IADD3 R111, P2, R20.reuse, 0x8040, RZ ;  /* 0x00008040146f7810 */ /* 0x040fe20007f5e0ff */
[--C-:B------:R-:W-:Y:S01]  /*e6d0*/  IMAD.X R11, RZ, RZ, R21.reuse, P6 ;  /* 0x000000ffff0b7224 */ /* 0x100fe200030e0615 */
[----:B------:R-:W-:Y:S01]  /*e6e0*/  LOP3.LUT R171, R20, 0x380, RZ, 0xc0, !PT ;  /* 0x0000038014ab7812 */ /* 0x000fe200078ec0ff */
[--C-:B------:R-:W-:Y:S01]  /*e6f0*/  IMAD.X R5, RZ, RZ, R21.reuse, P3 ;  /* 0x000000ffff057224 */ /* 0x100fe200018e0615 */
[----:B------:R-:W-:Y:S01]  /*e700*/  LOP3.LUT R10, R119, 0x380, RZ, 0xc0, !PT ;  /* 0x00000380770a7812 */ /* 0x000fe200078ec0ff */
[----:B------:R-:W-:Y:S01]  /*e710*/  IMAD.X R153, RZ, RZ, R21, P2 ;  /* 0x000000ffff997224 */ /* 0x000fe200010e0615 */
[----:B------:R-:W-:Y:S01]  /*e720*/  LOP3.LUT R4, R7, 0x380, RZ, 0xc0, !PT ;  /* 0x0000038007047812 */ /* 0x000fe200078ec0ff */
[----:B------:R-:W-:Y:S01]  /*e730*/  ULDC.64 UR8, c[0x0][0xae8] ;  /* 0x0002ba0000087ab9 */ /* 0x000fe20000000a00 */
[----:B------:R-:W-:-:S02]  /*e740*/  SHF.R.U64 R171, R171, 0x3, RZ ;  /* 0x00000003abab7819 */ /* 0x000fc400000012ff */
[----:B------:R-:W-:Y:S02]  /*e750*/  IADD3 R12, P2, R20, 0x4000, RZ ;  /* 0x00004000140c7810 */ /* 0x000fe40007f5e0ff */
[----:B------:R-:W-:Y:S02]  /*e760*/  SHF.R.U64 R10, R10, 0x3, RZ ;  /* 0x000000030a0a7819 */ /* 0x000fe400000012ff */
[----:B------:R-:W-:Y:S01]  /*e770*/  SHF.R.U64 R4, R4, 0x3, RZ ;  /* 0x0000000304047819 */ /* 0x000fe200000012ff */
[----:B------:R-:W-:Y:S01]  /*e780*/  IMAD.X R13, RZ, RZ, R21, P2 ;  /* 0x000000ffff0d7224 */ /* 0x000fe200010e0615 */
[C---:B------:R-:W-:Y:S02]  /*e790*/  IADD3 R127, P4, R20.reuse, 0xc040, RZ ;  /* 0x0000c040147f7810 */ /* 0x040fe40007f9e0ff */
[C---:B------:R-:W-:Y:S02]  /*e7a0*/  IADD3 R123, P5, R20.reuse, 0xc020, RZ ;  /* 0x0000c020147b7810 */ /* 0x040fe40007fbe0ff */
[----:B------:R-:W-:-:S02]  /*e7b0*/  IADD3 R115, P0, R20, 0x8060, RZ ;  /* 0x0000806014737810 */ /* 0x000fc40007f1e0ff */
[C---:B------:R-:W-:Y:S01]  /*e7c0*/  IADD3 R31, P1, R20.reuse, 0x20, RZ ;  /* 0x00000020141f7810 */ /* 0x040fe20007f3e0ff */
[--C-:B------:R-:W-:Y:S01]  /*e7d0*/  IMAD.X R9, RZ, RZ, R21.reuse, P5 ;  /* 0x000000ffff097224 */ /* 0x100fe200028e0615 */
[----:B------:R-:W-:Y:S01]  /*e7e0*/  IADD3 R107, P3, R20, 0x8020, RZ ;  /* 0x00008020146b7810 */ /* 0x000fe20007f7e0ff */
[--C-:B------:R-:W-:Y:S01]  /*e7f0*/  IMAD.X R15, RZ, RZ, R21.reuse, P0 ;  /* 0x000000ffff0f7224 */ /* 0x100fe200000e0615 */
[----:B------:R-:W-:Y:S01]  /*e800*/  LOP3.LUT R170, R171, R20, RZ, 0x3c, !PT ;  /* 0x00000014abaa7212 */ /* 0x000fe200078e3cff */
[--C-:B------:R-:W-:Y:S01]  /*e810*/  IMAD.MOV.U32 R171, RZ, RZ, R21.reuse ;  /* 0x000000ffffab7224 */ /* 0x100fe200078e0015 */
[----:B------:R-:W-:Y:S01]  /*e820*/  LOP3.LUT R10, R10, R119, RZ, 0x3c, !PT ;  /* 0x000000770a0a7212 */ /* 0x000fe200078e3cff */
[--C-:B------:R-:W-:Y:S01]  /*e830*/  IMAD.X R151, RZ, RZ, R21.reuse, P1 ;  /* 0x000000ffff977224 */ /* 0x100fe200008e0615 */
[----:B------:R-:W-:Y:S01]  /*e840*/  LOP3.LUT R4, R4, R7, RZ, 0x3c, !PT ;  /* 0x0000000704047212 */ /* 0x000fe200078e3cff */
[--C-:B------:R-:W-:Y:S01]  /*e850*/  IMAD.X R7, RZ, RZ, R21.reuse, P4 ;  /* 0x000000ffff077224 */ /* 0x100fe200020e0615 */
[----:B------:R-:W-:Y:S01]  /*e860*/  IADD3 R119, P2, R168, 0x7000, RZ ;  /* 0x00007000a8777810 */ /* 0x000fe20007f5e0ff */
        /* <DEDUP_REMOVED lines=11> */
[----:B------:R-:W-:Y:S01]  /*e920*/  MOV R171, R170 ;  /* 0x000000aa00ab7202 */ /* 0x000fe20000000f00 */
[--C-:B------:R-:W-:Y:S01]  /*e930*/  IMAD.X R165, RZ, RZ, R21.reuse, P1 ;  /* 0x000000ffffa57224 */ /* 0x100fe200008e0615 */
[----:B------:R-:W-:Y:S01]  /*e940*/  LOP3.LUT R118, R119, 0x380, RZ, 0xc0, !PT ;  /* 0x0000038077767812 */ /* 0x000fe200078ec0ff */
[----:B------:R-:W0:Y:S01]  /*e950*/  LDC R170, c[0x0][0xbe8] ;  /* 0x0002fa00ffaa7b82 */ /* 0x000e220000000800 */
[----:B------:R-:W-:Y:S01]  /*e960*/  IMAD.X R167, RZ, RZ, R21, P3 ;  /* 0x000000ffffa77224 */ /* 0x000fe200018e0615 */
[----:B------:R-:W-:-:S06]  /*e970*/  LOP3.LUT R21, R102, 0x380, RZ, 0xc0, !PT ;  /* 0x0000038066157812 */ /* 0x000fcc00078ec0ff */
[----:B------:R-:W-:Y:S01]  /*e980*/  BAR.SYNC.DEFER_BLOCKING 0x1, 0x100 ;  /* 0x0044000000007b1d */ /* 0x000fe20000010000 */
[----:B------:R-:W-:Y:S02]  /*e990*/  SHF.R.U64 R118, R118, 0x3, RZ ;  /* 0x0000000376767819 */ /* 0x000fe400000012ff */
[----:B------:R-:W-:Y:S02]  /*e9a0*/  LOP3.LUT R20, R31, 0x380, RZ, 0xc0, !PT ;  /* 0x000003801f147812 */ /* 0x000fe400078ec0ff */
[----:B------:R-:W-:Y:S02]  /*e9b0*/  SHF.R.U64 R21, R21, 0x3, RZ ;  /* 0x0000000315157819 */ /* 0x000fe400000012ff */
[----:B------:R-:W-:Y:S01]  /*e9c0*/  LOP3.LUT R118, R118, R119, RZ, 0x3c, !PT ;  /* 0x0000007776767212 */ /* 0x000fe200078e3cff */
[----:B------:R-:W-:Y:S01]  /*e9d0*/  IMAD.X R119, RZ, RZ, R169, P2 ;  /* 0x000000ffff777224 */ /* 0x000fe200010e06a9 */
[----:B------:R-:W-:Y:S02]  /*e9e0*/  IADD3 R147, P2, R168, 0xe000, RZ ;  /* 0x0000e000a8937810 */ /* 0x000fe40007f5e0ff */
[----:B------:R-:W-:-:S02]  /*e9f0*/  SHF.R.U64 R20, R20, 0x3, RZ ;  /* 0x0000000314147819 */ /* 0x000fc400000012ff */
[----:B------:R-:W-:Y:S02]  /*ea00*/  LOP3.LUT R156, R21, R102, RZ, 0x3c, !PT ;  /* 0x00000066159c7212 */ /* 0x000fe400078e3cff */
[----:B------:R-:W-:Y:S02]  /*ea10*/  LOP3.LUT R21, R22, 0x380, RZ, 0xc0, !PT ;  /* 0x0000038016157812 */ /* 0x000fe400078ec0ff */
[----:B------:R-:W-:Y:S02]  /*ea20*/  LOP3.LUT R146, R147, 0x380, RZ, 0xc0, !PT ;  /* 0x0000038093927812 */ /* 0x000fe400078ec0ff */
[----:B------:R-:W-:Y:S02]  /*ea30*/  LOP3.LUT R150, R20, R31, RZ, 0x3c, !PT ;  /* 0x0000001f14967212 */ /* 0x000fe400078e3cff */
[----:B------:R-:W-:Y:S02]  /*ea40*/  LOP3.LUT R20, R99, 0x380, RZ, 0xc0, !PT ;  /* 0x0000038063147812 */ /* 0x000fe400078ec0ff */
[----:B------:R-:W-:Y:S01]  /*ea50*/  SHF.R.U64 R21, R21, 0x3, RZ ;  /* 0x0000000315157819 */ /* 0x000fe200000012ff */
[----:B------:R1:W-:Y:S01]  /*ea60*/  STSM.16.M88.4 [R171], R24 ;  /* 0x00000018ab007844 */ /* 0x0003e20000000200 */
[----:B------:R-:W-:-:S02]  /*ea70*/  SHF.R.U64 R146, R146, 0x3, RZ ;  /* 0x0000000392927819 */ /* 0x000fc400000012ff */
[----:B------:R-:W-:Y:S02]  /*ea80*/  SHF.R.U64 R20, R20, 0x3, RZ ;  /* 0x0000000314147819 */ /* 0x000fe400000012ff */
[----:B------:R-:W-:Y:S02]  /*ea90*/  LOP3.LUT R164, R21, R22, RZ, 0x3c, !PT ;  /* 0x0000001615a47212 */ /* 0x000fe400078e3cff */
[----:B------:R-:W-:Y:S02]  /*eaa0*/  IADD3 R21, P3, R168, 0x1000, RZ ;  /* 0x00001000a8157810 */ /* 0x000fe40007f7e0ff */
[----:B------:R-:W-:Y:S01]  /*eab0*/  LOP3.LUT R146, R146, R147, RZ, 0x3c, !PT ;  /* 0x0000009392927212 */ /* 0x000fe200078e3cff */
[----:B------:R-:W-:Y:S01]  /*eac0*/  IMAD.X R147, RZ, RZ, R169, P2 ;  /* 0x000000ffff937224 */ /* 0x000fe200010e06a9 */
[----:B0-----:R-:W-:Y:S02]  /*ead0*/  ISETP.NE.AND P2, PT, R170, 0x1, PT ;  /* 0x00000001aa00780c */ /* 0x001fe40003f45270 */
[----:B------:R-:W-:-:S02]  /*eae0*/  LOP3.LUT R160, R20, R99, RZ, 0x3c, !PT ;  /* 0x0000006314a07212 */ /* 0x000fc400078e3cff */
[----:B------:R-:W-:Y:S02]  /*eaf0*/  LOP3.LUT R20, R21, 0x380, RZ, 0xc0, !PT ;  /* 0x0000038015147812 */ /* 0x000fe400078ec0ff */
[----:B------:R-:W-:Y:S02]  /*eb00*/  LOP3.LUT R8, R123, 0x380, RZ, 0xc0, !PT ;  /* 0x000003807b087812 */ /* 0x000fe400078ec0ff */
[----:B------:R-:W-:Y:S02]  /*eb10*/  LOP3.LUT R14, R115, 0x380, RZ, 0xc0, !PT ;  /* 0x00000380730e7812 */ /* 0x000fe400078ec0ff */
[----:B------:R-:W-:Y:S02]  /*eb20*/  LOP3.LUT R110, R111, 0x380, RZ, 0xc0, !PT ;  /* 0x000003806f6e7812 */ /* 0x000fe400078ec0ff */
[----:B------:R-:W-:Y:S01]  /*eb30*/  LOP3.LUT R106, R107, 0x380, RZ, 0xc0, !PT ;  /* 0x000003806b6a7812 */ /* 0x000fe200078ec0ff */
[----:B-1----:R-:W0:Y:S01]  /*eb40*/  @P2 LDC R24, c[0x0][0xbec] ;  /* 0x0002fb00ff182b82 */ /* 0x002e220000000800 */
[----:B------:R-:W-:-:S02]  /*eb50*/  LOP3.LUT R102, R103, 0x380, RZ, 0xc0, !PT ;  /* 0x0000038067667812 */ /* 0x000fc400078ec0ff */
[----:B------:R-:W-:Y:S02]  /*eb60*/  SHF.R.U64 R20, R20, 0x3, RZ ;  /* 0x0000000314147819 */ /* 0x000fe400000012ff */
[----:B------:R-:W-:Y:S02]  /*eb70*/  SHF.R.U64 R8, R8, 0x3, RZ ;  /* 0x0000000308087819 */ /* 0x000fe400000012ff */
[----:B------:R-:W-:Y:S01]  /*eb80*/  SHF.R.U64 R14, R14, 0x3, RZ ;  /* 0x000000030e0e7819 */ /* 0x000fe200000012ff */
[----:B------:R-:W1:Y:S01]  /*eb90*/  @P2 LDC R27, c[0x0][0xbf0] ;  /* 0x0002fc00ff1b2b82 */ /* 0x000e620000000800 */
[----:B------:R-:W-:Y:S02]  /*eba0*/  SHF.R.U64 R110, R110, 0x3, RZ ;  /* 0x000000036e6e7819 */ /* 0x000fe400000012ff */
[----:B------:R-:W-:Y:S02]  /*ebb0*/  SHF.R.U64 R106, R106, 0x3, RZ ;  /* 0x000000036a6a7819 */ /* 0x000fe400000012ff */
[----:B------:R-:W-:-:S02]  /*ebc0*/  LOP3.LUT R31, R98, 0x380, RZ, 0xc0, !PT ;  /* 0x00000380621f7812 */ /* 0x000fc400078ec0ff */
[----:B------:R-:W-:Y:S02]  /*ebd0*/  SHF.R.U64 R102, R102, 0x3, RZ ;  /* 0x0000000366667819 */ /* 0x000fe400000012ff */
[----:B------:R-:W-:Y:S01]  /*ebe0*/  LOP3.LUT R20, R20, R21, RZ, 0x3c, !PT ;  /* 0x0000001514147212 */ /* 0x000fe200078e3cff */
[----:B------:R-:W-:Y:S01]  /*ebf0*/  IMAD.X R21, RZ, RZ, R169, P3 ;  /* 0x000000ffff157224 */ /* 0x000fe200018e06a9 */
[----:B------:R-:W-:Y:S02]  /*ec00*/  LOP3.LUT R8, R8, R123, RZ, 0x3c, !PT ;  /* 0x0000007b08087212 */ /* 0x000fe400078e3cff */
[----:B------:R-:W-:Y:S02]  /*ec10*/  LOP3.LUT R14, R14, R115, RZ, 0x3c, !PT ;  /* 0x000000730e0e7212 */ /* 0x000fe400078e3cff */
[----:B------:R-:W-:Y:S01]  /*ec20*/  LOP3.LUT R152, R110, R111, RZ, 0x3c, !PT ;  /* 0x0000006f6e987212 */ /* 0x000fe200078e3cff */
[----:B0-----:R-:W-:Y:S01]  /*ec30*/  @P2 IMAD.HI.U32 R24, R37, R24, RZ ;  /* 0x0000001825182227 */ /* 0x001fe200078e00ff */
[----:B------:R-:W-:-:S02]  /*ec40*/  LOP3.LUT R154, R106, R107, RZ, 0x3c, !PT ;  /* 0x0000006b6a9a7212 */ /* 0x000fc400078e3cff */
[----:B------:R-:W-:Y:S02]  /*ec50*/  SHF.R.U64 R31, R31, 0x3, RZ ;  /* 0x000000031f1f7819 */ /* 0x000fe400000012ff */
[----:B------:R-:W-:Y:S02]  /*ec60*/  LOP3.LUT R158, R102, R103, RZ, 0x3c, !PT ;  /* 0x00000067669e7212 */ /* 0x000fe400078e3cff */
[C---:B------:R-:W-:Y:S02]  /*ec70*/  IADD3 R123, P3, R168.reuse, 0x8000, RZ ;  /* 0x00008000a87b7810 */ /* 0x040fe40007f7e0ff */
[C---:B------:R-:W-:Y:S02]  /*ec80*/  IADD3 R99, P4, R168.reuse, 0x2000, RZ ;  /* 0x00002000a8637810 */ /* 0x040fe40007f9e0ff */
[C---:B------:R-:W-:Y:S02]  /*ec90*/  IADD3 R103, P5, R168.reuse, 0x3000, RZ ;  /* 0x00003000a8677810 */ /* 0x040fe40007fbe0ff */
[----:B------:R-:W-:-:S02]  /*eca0*/  IADD3 R107, P6, R168, 0x4000, RZ ;  /* 0x00004000a86b7810 */ /* 0x000fc40007fde0ff */
[C---:B------:R-:W-:Y:S02]  /*ecb0*/  IADD3 R111, P0, R168.reuse, 0x5000, RZ ;  /* 0x00005000a86f7810 */ /* 0x040fe40007f1e0ff */
[----:B------:R-:W-:Y:S02]  /*ecc0*/  IADD3 R115, P1, R168, 0x6000, RZ ;  /* 0x00006000a8737810 */ /* 0x000fe40007f3e0ff */
[----:B------:R-:W-:Y:S02]  /*ecd0*/  LOP3.LUT R162, R31, R98, RZ, 0x3c, !PT ;  /* 0x000000621fa27212 */ /* 0x000fe400078e3cff */
[----:B------:R-:W-:Y:S02]  /*ece0*/  LOP3.LUT R122, R123, 0x380, RZ, 0xc0, !PT ;  /* 0x000003807b7a7812 */ /* 0x000fe400078ec0ff */
[----:B------:R-:W-:Y:S02]  /*ecf0*/  LOP3.LUT R22, R19, 0x380, RZ, 0xc0, !PT ;  /* 0x0000038013167812 */ /* 0x000fe400078ec0ff */
[----:B------:R-:W-:-:S02]  /*ed00*/  LOP3.LUT R98, R99, 0x380, RZ, 0xc0, !PT ;  /* 0x0000038063627812 */ /* 0x000fc400078ec0ff */
[----:B------:R-:W-:Y:S02]  /*ed10*/  LOP3.LUT R102, R103, 0x380, RZ, 0xc0, !PT ;  /* 0x0000038067667812 */ /* 0x000fe400078ec0ff */
        /* <DEDUP_REMOVED lines=8> */
[----:B------:R-:W-:Y:S02]  /*eda0*/  SHF.R.U64 R106, R106, 0x3, RZ ;  /* 0x000000036a6a7819 */ /* 0x000fe400000012ff */
[----:B------:R-:W-:Y:S02]  /*edb0*/  SHF.R.U64 R110, R110, 0x3, RZ ;  /* 0x000000036e6e7819 */ /* 0x000fe400000012ff */
[----:B------:R-:W-:-:S02]  /*edc0*/  SHF.R.U64 R114, R114, 0x3, RZ ;  /* 0x0000000372727819 */ /* 0x000fc400000012ff */
[----:B------:R-:W-:Y:S02]  /*edd0*/  SHF.R.U64 R6, R6, 0x3, RZ ;  /* 0x0000000306067819 */ /* 0x000fe400000012ff */
[----:B------:R-:W-:Y:S01]  /*ede0*/  LOP3.LUT R122, R122, R123, RZ, 0x3c, !PT ;  /* 0x0000007b7a7a7212 */ /* 0x000fe200078e3cff */
[--C-:B------:R-:W-:Y:S01]  /*edf0*/  IMAD.X R123, RZ, RZ, R169.reuse, P3 ;  /* 0x000000ffff7b7224 */ /* 0x100fe200018e06a9 */
[----:B------:R-:W-:Y:S02]  /*ee00*/  LOP3.LUT R166, R22, R19, RZ, 0x3c, !PT ;  /* 0x0000001316a67212 */ /* 0x000fe400078e3cff */
[----:B------:R-:W-:Y:S01]  /*ee10*/  LOP3.LUT R98, R98, R99, RZ, 0x3c, !PT ;  /* 0x0000006362627212 */ /* 0x000fe200078e3cff */
[--C-:B------:R-:W-:Y:S01]  /*ee20*/  IMAD.X R99, RZ, RZ, R169.reuse, P4 ;  /* 0x000000ffff637224 */ /* 0x100fe200020e06a9 */
        /* <DEDUP_REMOVED lines=8> */
[----:B------:R-:W-:-:S02]  /*eeb0*/  LOP3.LUT R6, R6, R127, RZ, 0x3c, !PT ;  /* 0x0000007f06067212 */ /* 0x000fc400078e3cff */
[C---:B------:R-:W-:Y:S02]  /*eec0*/  IADD3 R22, P3, R168.reuse, 0xf000, RZ ;  /* 0x0000f000a8167810 */ /* 0x040fe40007f7e0ff */
[C---:B------:R-:W-:Y:S02]  /*eed0*/  IADD3 R127, P4, R168.reuse, 0x9000, RZ ;  /* 0x00009000a87f7810 */ /* 0x040fe40007f9e0ff */
[C---:B------:R-:W-:Y:S02]  /*eee0*/  IADD3 R131, P5, R168.reuse, 0xa000, RZ ;  /* 0x0000a000a8837810 */ /* 0x040fe40007fbe0ff */
[C---:B------:R-:W-:Y:S02]  /*eef0*/  IADD3 R135, P6, R168.reuse, 0xb000, RZ ;  /* 0x0000b000a8877810 */ /* 0x040fe40007fde0ff */
[C---:B------:R-:W-:Y:S02]  /*ef00*/  IADD3 R139, P0, R168.reuse, 0xc000, RZ ;  /* 0x0000c000a88b7810 */ /* 0x040fe40007f1e0ff */
[----:B------:R-:W-:-:S02]  /*ef10*/  IADD3 R143, P1, R168, 0xd000, RZ ;  /* 0x0000d000a88f7810 */ /* 0x000fc40007f3e0ff */
[----:B------:R-:W-:Y:S02]  /*ef20*/  LOP3.LUT R31, R12, 0x380, RZ, 0xc0, !PT ;  /* 0x000003800c1f7812 */ /* 0x000fe400078ec0ff */
[----:B------:R-:W-:Y:S02]  /*ef30*/  LOP3.LUT R17, R22, 0x380, RZ, 0xc0, !PT ;  /* 0x0000038016117812 */ /* 0x000fe400078ec0ff */
[----:B------:R-:W-:Y:S02]  /*ef40*/  LOP3.LUT R126, R127, 0x380, RZ, 0xc0, !PT ;  /* 0x000003807f7e7812 */ /* 0x000fe400078ec0ff */
[----:B------:R-:W-:Y:S02]  /*ef50*/  LOP3.LUT R130, R131, 0x380, RZ, 0xc0, !PT ;  /* 0x0000038083827812 */ /* 0x000fe400078ec0ff */
[----:B------:R-:W-:Y:S02]  /*ef60*/  LOP3.LUT R134, R135, 0x380, RZ, 0xc0, !PT ;  /* 0x0000038087867812 */ /* 0x000fe400078ec0ff */
[----:B------:R-:W-:-:S02]  /*ef70*/  LOP3.LUT R138, R139, 0x380, RZ, 0xc0, !PT ;  /* 0x000003808b8a7812 */ /* 0x000fc400078ec0ff */
[----:B------:R-:W-:Y:S02]  /*ef80*/  LOP3.LUT R142, R143, 0x380, RZ, 0xc0, !PT ;  /* 0x000003808f8e7812 */ /* 0x000fe400078ec0ff */
[----:B------:R-:W-:Y:S02]  /*ef90*/  LOP3.LUT R29, R168, 0x380, RZ, 0xc0, !PT ;  /* 0x00000380a81d7812 */ /* 0x000fe400078ec0ff */
[----:B------:R-:W-:Y:S02]  /*efa0*/  SHF.R.U64 R31, R31, 0x3, RZ ;  /* 0x000000031f1f7819 */ /* 0x000fe400000012ff */
[----:B------:R-:W-:Y:S02]  /*efb0*/  SHF.R.U64 R17, R17, 0x3, RZ ;  /* 0x0000000311117819 */ /* 0x000fe400000012ff */
[----:B------:R-:W-:Y:S02]  /*efc0*/  SHF.R.U64 R126, R126, 0x3, RZ ;  /* 0x000000037e7e7819 */ /* 0x000fe400000012ff */
[----:B------:R-:W-:-:S02]  /*efd0*/  SHF.R.U64 R130, R130, 0x3, RZ ;  /* 0x0000000382827819 */ /* 0x000fc400000012ff */
[----:B------:R-:W-:Y:S02]  /*efe0*/  SHF.R.U64 R134, R134, 0x3, RZ ;  /* 0x0000000386867819 */ /* 0x000fe400000012ff */
[----:B------:R-:W-:Y:S02]  /*eff0*/  SHF.R.U64 R138, R138, 0x3, RZ ;  /* 0x000000038a8a7819 */ /* 0x000fe400000012ff */
[----:B------:R-:W-:Y:S02]  /*f000*/  SHF.R.U64 R142, R142, 0x3, RZ ;  /* 0x000000038e8e7819 */ /* 0x000fe400000012ff */
[----:B------:R-:W-:Y:S02]  /*f010*/  SHF.R.U64 R29, R29, 0x3, RZ ;  /* 0x000000031d1d7819 */ /* 0x000fe400000012ff */
[----:B------:R-:W-:Y:S02]  /*f020*/  MOV R150, R150 ;  /* 0x0000009600967202 */ /* 0x000fe40000000f00 */
[----:B------:R-:W-:Y:S01]  /*f030*/  LOP3.LUT R12, R31, R12, RZ, 0x3c, !PT ;  /* 0x0000000c1f0c7212 */ /* 0x000fe200078e3cff */
[--C-:B------:R-:W-:Y:S01]  /*f040*/  IMAD.X R31, RZ, RZ, R169.reuse, P3 ;  /* 0x000000ffff1f7224 */ /* 0x100fe200018e06a9 */
[----:B------:R-:W-:Y:S01]  /*f050*/  LOP3.LUT R30, R17, R22, RZ, 0x3c, !PT ;  /* 0x00000016111e7212 */ /* 0x000fe200078e3cff */
[----:B------:R0:W-:Y:S01]  /*f060*/  STSM.16.M88.4 [R150], R32 ;  /* 0x0000002096007844 */ /* 0x0001e20000000200 */
        /* <DEDUP_REMOVED lines=13> */
[----:B------:R-:W-:Y:S01]  /*f140*/  MOV R17, R6 ;  /* 0x0000000600117202 */ /* 0x000fe20000000f00 */
[----:B0-----:R-:W-:Y:S01]  /*f150*/  IMAD.MOV.U32 R32, RZ, RZ, R37 ;  /* 0x000000ffff207224 */ /* 0x001fe200078e0025 */
[----:B------:R-:W-:Y:S02]  /*f160*/  MOV R22, R8 ;  /* 0x0000000800167202 */ /* 0x000fe40000000f00 */
[----:B------:R-:W-:Y:S02]  /*f170*/  MOV R168, R10 ;  /* 0x0000000a00a87202 */ /* 0x000fe40000000f00 */
[----:B------:R-:W-:Y:S02]  /*f180*/  MOV R160, R160 ;  /* 0x000000a000a07202 */ /* 0x000fe40000000f00 */
[----:B------:R-:W-:Y:S02]  /*f190*/  F2FP.BF16.F32.PACK_AB R4, R41, R178 ;  /* 0x000000b22904723e */ /* 0x000fe400000010ff */
[----:B------:R-:W-:-:S02]  /*f1a0*/  F2FP.BF16.F32.PACK_AB R5, R43, R42 ;  /* 0x0000002a2b05723e */ /* 0x000fc400000010ff */
[----:B------:R-:W-:Y:S02]  /*f1b0*/  F2FP.BF16.F32.PACK_AB R6, R45, R179 ;  /* 0x000000b32d06723e */ /* 0x000fe400000010ff */
[----:B------:R-:W-:Y:S02]  /*f1c0*/  F2FP.BF16.F32.PACK_AB R7, R47, R46 ;  /* 0x0000002e2f07723e */ /* 0x000fe400000010ff */
[----:B------:R-:W-:Y:S02]  /*f1d0*/  MOV R169, R14 ;  /* 0x0000000e00a97202 */ /* 0x000fe40000000f00 */
[----:B------:R-:W-:Y:S01]  /*f1e0*/  MOV R166, R166 ;  /* 0x000000a600a67202 */ /* 0x000fe20000000f00 */
[----:B------:R0:W-:Y:S01]  /*f1f0*/  STSM.16.M88.4 [R160], R4 ;  /* 0x00000004a0007844 */ /* 0x0001e20000000200 */
[----:B------:R-:W-:Y:S02]  /*f200*/  F2FP.BF16.F32.PACK_AB R8, R49, R180 ;  /* 0x000000b43108723e */ /* 0x000fe400000010ff */
[----:B------:R-:W-:-:S02]  /*f210*/  F2FP.BF16.F32.PACK_AB R9, R51, R50 ;  /* 0x000000323309723e */ /* 0x000fc400000010ff */
[----:B------:R-:W-:Y:S02]  /*f220*/  F2FP.BF16.F32.PACK_AB R10, R53, R181 ;  /* 0x000000b5350a723e */ /* 0x000fe400000010ff */
[----:B------:R-:W-:Y:S02]  /*f230*/  F2FP.BF16.F32.PACK_AB R11, R55, R54 ;  /* 0x00000036370b723e */ /* 0x000fe400000010ff */
[----:B------:R-:W-:Y:S02]  /*f240*/  MOV R25, R12 ;  /* 0x0000000c00197202 */ /* 0x000fe40000000f00 */
[----:B------:R-:W-:Y:S01]  /*f250*/  F2FP.BF16.F32.PACK_AB R12, R57, R182 ;  /* 0x000000b6390c723e */ /* 0x000fe200000010ff */
[----:B------:R2:W-:Y:S01]  /*f260*/  STSM.16.M88.4 [R166], R8 ;  /* 0x00000008a6007844 */ /* 0x0005e20000000200 */
[----:B------:R-:W-:Y:S02]  /*f270*/  F2FP.BF16.F32.PACK_AB R13, R59, R58 ;  /* 0x0000003a3b0d723e */ /* 0x000fe400000010ff */
[----:B------:R-:W-:-:S02]  /*f280*/  F2FP.BF16.F32.PACK_AB R14, R61, R183 ;  /* 0x000000b73d0e723e */ /* 0x000fc400000010ff */
[----:B------:R-:W-:Y:S02]  /*f290*/  F2FP.BF16.F32.PACK_AB R15, R63, R62 ;  /* 0x0000003e3f0f723e */ /* 0x000fe400000010ff */
[----:B-1----:R-:W-:Y:S02]  /*f2a0*/  @P2 SHF.R.U32.HI R32, RZ, R27, R24 ;  /* 0x0000001bff202219 */ /* 0x002fe40000011618 */
[----:B------:R-:W-:Y:S01]  /*f2b0*/  MOV R164, R164 ;  /* 0x000000a400a47202 */ /* 0x000fe20000000f00 */
[----:B------:R1:W-:Y:S01]  /*f2c0*/  STSM.16.M88.4 [R25], R12 ;  /* 0x0000000c19007844 */ /* 0x0003e20000000200 */
[----:B0-----:R-:W-:Y:S01]  /*f2d0*/  F2FP.BF16.F32.PACK_AB R4, R65, R184 ;  /* 0x000000b84104723e */ /* 0x001fe200000010ff */
[----:B------:R-:W-:Y:S01]  /*f2e0*/  IMAD.MOV R33, RZ, RZ, -R32 ;  /* 0x000000ffff217224 */ /* 0x000fe200078e0a20 */
[----:B------:R-:W-:Y:S02]  /*f2f0*/  F2FP.BF16.F32.PACK_AB R5, R67, R66 ;  /* 0x000000424305723e */ /* 0x000fe400000010ff */
[----:B------:R-:W-:Y:S01]  /*f300*/  F2FP.BF16.F32.PACK_AB R6, R69, R185 ;  /* 0x000000b94506723e */ /* 0x000fe200000010ff */
[----:B------:R-:W-:Y:S01]  /*f310*/  IMAD R33, R170, R33, R37 ;  /* 0x00000021aa217224 */ /* 0x000fe200078e0225 */
[----:B------:R-:W-:-:S02]  /*f320*/  F2FP.BF16.F32.PACK_AB R7, R71, R70 ;  /* 0x000000464707723e */ /* 0x000fc400000010ff */
[----:B------:R-:W-:Y:S02]  /*f330*/  MOV R162, R162 ;  /* 0x000000a200a27202 */ /* 0x000fe40000000f00 */
[----:B--2---:R-:W-:Y:S01]  /*f340*/  F2FP.BF16.F32.PACK_AB R8, R73, R186 ;  /* 0x000000ba4908723e */ /* 0x004fe200000010ff */
[----:B------:R0:W-:Y:S01]  /*f350*/  STSM.16.M88.4 [R164], R4 ;  /* 0x00000004a4007844 */ /* 0x0001e20000000200 */
[----:B------:R-:W-:Y:S02]  /*f360*/  F2FP.BF16.F32.PACK_AB R9, R75, R74 ;  /* 0x0000004a4b09723e */ /* 0x000fe400000010ff */
[----:B------:R-:W-:Y:S02]  /*f370*/  F2FP.BF16.F32.PACK_AB R10, R77, R187 ;  /* 0x000000bb4d0a723e */ /* 0x000fe400000010ff */
[----:B------:R-:W-:Y:S02]  /*f380*/  F2FP.BF16.F32.PACK_AB R11, R79, R78 ;  /* 0x0000004e4f0b723e */ /* 0x000fe400000010ff */
[----:B------:R-:W-:-:S02]  /*f390*/  MOV R158, R158 ;  /* 0x0000009e009e7202 */ /* 0x000fc40000000f00 */
[----:B-1----:R-:W-:Y:S01]  /*f3a0*/  F2FP.BF16.F32.PACK_AB R12, R81, R188 ;  /* 0x000000bc510c723e */ /* 0x002fe200000010ff */
[----:B------:R1:W-:Y:S01]  /*f3b0*/  STSM.16.M88.4 [R162], R8 ;  /* 0x00000008a2007844 */ /* 0x0003e20000000200 */
[----:B------:R-:W-:Y:S02]  /*f3c0*/  F2FP.BF16.F32.PACK_AB R13, R83, R82 ;  /* 0x00000052530d723e */ /* 0x000fe400000010ff */
[----:B------:R-:W-:Y:S02]  /*f3d0*/  F2FP.BF16.F32.PACK_AB R14, R85, R189 ;  /* 0x000000bd550e723e */ /* 0x000fe400000010ff */
[----:B------:R-:W-:Y:S02]  /*f3e0*/  F2FP.BF16.F32.PACK_AB R15, R87, R86 ;  /* 0x00000056570f723e */ /* 0x000fe400000010ff */
[----:B0-----:R-:W-:Y:S02]  /*f3f0*/  F2FP.BF16.F32.PACK_AB R5, R36, R3 ;  /* 0x000000032405723e */ /* 0x001fe400000010ff */
[----:B------:R-:W-:Y:S01]  /*f400*/  SHF.R.S32.HI R3, RZ, 0x1f, R33 ;  /* 0x0000001fff037819 */ /* 0x000fe20000011421 */
[----:B------:R0:W-:Y:S01]  /*f410*/  STSM.16.M88.4 [R158], R12 ;  /* 0x0000000c9e007844 */ /* 0x0001e20000000200 */
[----:B------:R-:W-:-:S02]  /*f420*/  MOV R156, R156 ;  /* 0x0000009c009c7202 */ /* 0x000fc40000000f00 */
[----:B------:R-:W-:Y:S02]  /*f430*/  F2FP.BF16.F32.PACK_AB R24, R89, R190 ;  /* 0x000000be5918723e */ /* 0x000fe400000010ff */
[----:B------:R-:W-:Y:S01]  /*f440*/  F2FP.BF16.F32.PACK_AB R25, R91, R90 ;  /* 0x0000005a5b19723e */ /* 0x000fe200000010ff */
[----:B-1----:R-:W-:Y:S01]  /*f450*/  IMAD.U32 R9, RZ, RZ, UR5 ;  /* 0x00000005ff097e24 */ /* 0x002fe2000f8e00ff */
[----:B------:R-:W-:Y:S01]  /*f460*/  SHF.R.S32.HI R8, RZ, 0x1f, R32 ;  /* 0x0000001fff087819 */ /* 0x000fe20000011420 */
[----:B------:R-:W-:Y:S01]  /*f470*/  ULDC UR5, c[0x0][0xa88] ;  /* 0x0002a20000057ab9 */ /* 0x000fe20000000800 */
[----:B------:R-:W-:Y:S02]  /*f480*/  F2FP.BF16.F32.PACK_AB R26, R93, R191 ;  /* 0x000000bf5d1a723e */ /* 0x000fe400000010ff */
[----:B------:R-:W-:Y:S02]  /*f490*/  F2FP.BF16.F32.PACK_AB R27, R95, R94 ;  /* 0x0000005e5f1b723e */ /* 0x000fe400000010ff */
[----:B------:R-:W-:-:S02]  /*f4a0*/  MOV R154, R154 ;  /* 0x0000009a009a7202 */ /* 0x000fc40000000f00 */
[----:B------:R-:W-:Y:S01]  /*f4b0*/  F2FP.BF16.F32.PACK_AB R4, R97, R192 ;  /* 0x000000c06104723e */ /* 0x000fe200000010ff */
[----:B------:R1:W-:Y:S01]  /*f4c0*/  STSM.16.M88.4 [R156], R24 ;  /* 0x000000189c007844 */ /* 0x0003e20000000200 */
[----:B0-----:R-:W-:Y:S01]  /*f4d0*/  IADD3 R12, P0, R32, UR6, RZ ;  /* 0x00000006200c7c10 */ /* 0x001fe2000ff1e0ff */
[----:B------:R-:W-:Y:S01]  /*f4e0*/  VIADD R14, R223, UR13 ;  /* 0x0000000ddf0e7c36 */ /* 0x000fe20008000000 */
[----:B------:R-:W-:Y:S02]  /*f4f0*/  F2FP.BF16.F32.PACK_AB R6, R101, R193 ;  /* 0x000000c16506723e */ /* 0x000fe400000010ff */
[----:B------:R-:W-:Y:S01]  /*f500*/  IADD3.X R13, R8, UR7, R9, P0, !PT ;  /* 0x00000007080d7c10 */ /* 0x000fe200087fe409 */
[----:B------:R-:W-:Y:S01]  /*f510*/  ULDC.64 UR6, c[0x0][0xb88] ;  /* 0x0002e20000067ab9 */ /* 0x000fe20000000a00 */
[----:B------:R-:W-:Y:S01]  /*f520*/  F2FP.BF16.F32.PACK_AB R7, R44, R40 ;  /* 0x000000282c07723e */ /* 0x000fe200000010ff */
[----:B------:R-:W-:Y:S01]  /*f530*/  IMAD R8, R3, UR6, RZ ;  /* 0x0000000603087c24 */ /* 0x000fe2000f8e02ff */
[----:B------:R-:W-:Y:S01]  /*f540*/  LOP3.LUT P0, RZ, R221, 0x3, RZ, 0xc0, !PT ;  /* 0x00000003ddff7812 */ /* 0x000fe2000780c0ff */
[C---:B------:R-:W-:Y:S01]  /*f550*/  IMAD.WIDE.U32 R12, R33.reuse, UR6, R12 ;  /* 0x00000006210c7c25 */ /* 0x040fe2000f8e000c */
[----:B------:R-:W-:Y:S01]  /*f560*/  MOV R152, R152 ;  /* 0x0000009800987202 */ /* 0x000fe20000000f00 */
[----:B------:R0:W-:Y:S01]  /*f570*/  STSM.16.M88.4 [R154], R4 ;  /* 0x000000049a007844 */ /* 0x0001e20000000200 */
[----:B------:R-:W-:Y:S01]  /*f580*/  F2FP.BF16.F32.PACK_AB R9, R52, R48 ;  /* 0x000000303409723e */ /* 0x000fe200000010ff */
[----:B------:R-:W-:Y:S01]  /*f590*/  IMAD R33, R33, UR7, R8 ;  /* 0x0000000721217c24 */ /* 0x000fe2000f8e0208 */
[----:B------:R-:W-:Y:S01]  /*f5a0*/  ULDC.64 UR6, c[0x0][0xb50] ;  /* 0x0002d40000067ab9 */ /* 0x000fe20000000a00 */
[----:B------:R-:W-:Y:S01]  /*f5b0*/  IMAD R3, R170, UR5, RZ ;  /* 0x00000005aa037c24 */ /* 0x000fe2000f8e02ff */
[----:B-1----:R-:W-:-:S02]  /*f5c0*/  LEA R26, P3, R12, UR6, 0x2 ;  /* 0x000000060c1a7c11 */ /* 0x002fc4000f8610ff */
[----:B------:R-:W-:Y:S02]  /*f5d0*/  F2FP.BF16.F32.PACK_AB R8, R105, R194 ;  /* 0x000000c26908723e */ /* 0x000fe400000010ff */
[----:B------:R-:W-:Y:S01]  /*f5e0*/  F2FP.BF16.F32.PACK_AB R10, R109, R195 ;  /* 0x000000c36d0a723e */ /* 0x000fe200000010ff */
[----:B------:R-:W-:Y:S01]  /*f5f0*/  SHFL.IDX PT, R40, R26, RZ, 0x1c1f ;  /* 0x001c1fff1a287589 */ /* 0x000fe200000e0000 */
[----:B------:R-:W-:Y:S02]  /*f600*/  F2FP.BF16.F32.PACK_AB R11, R60, R56 ;  /* 0x000000383c0b723e */ /* 0x000fe400000010ff */
[----:B------:R-:W-:Y:S01]  /*f610*/  ISETP.GE.OR P1, PT, R14, R3, P0 ;  /* 0x000000030e00720c */ /* 0x000fe20000726670 */
[----:B------:R-:W-:Y:S01]  /*f620*/  SHFL.IDX PT, R42, R26, 0x1, 0x1c1f ;  /* 0x003c1f001a2a7f89 */ /* 0x000fe200000e0000 */
[----:B------:R-:W-:Y:S01]  /*f630*/  F2FP.BF16.F32.PACK_AB R15, R108, R104 ;  /* 0x000000686c0f723e */ /* 0x000fe200000010ff */
[----:B0-----:R-:W-:Y:S01]  /*f640*/  IMAD.IADD R5, R13, 0x1, R33 ;  /* 0x000000010d057824 */ /* 0x001fe200078e0221 */
[----:B------:R-:W-:Y:S01]  /*f650*/  F2FP.BF16.F32.PACK_AB R6, R117, R197 ;  /* 0x000000c57506723e */ /* 0x000fe200000010ff */
[----:B------:R-:W-:Y:S01]  /*f660*/  VIADD R4, R14, 0x8 ;  /* 0x000000080e047836 */ /* 0x000fe20000000000 */
[----:B------:R0:W-:Y:S01]  /*f670*/  STSM.16.M88.4 [R152], R8 ;  /* 0x0000000898007844 */ /* 0x0001e20000000200 */
[----:B------:R-:W-:-:S02]  /*f680*/  F2FP.BF16.F32.PACK_AB R7, R76, R72 ;  /* 0x000000484c07723e */ /* 0x000fc400000010ff */
[----:B------:R-:W-:Y:S02]  /*f690*/  LEA.HI.X R27, R12, UR7, R5, 0x2, P3 ;  /* 0x000000070c1b7c11 */ /* 0x000fe400098f1405 */
[----:B------:R-:W-:Y:S02]  /*f6a0*/  ISETP.GE.OR P0, PT, R4, R3, P0 ;  /* 0x000000030400720c */ /* 0x000fe40000706670 */
[----:B------:R-:W-:Y:S01]  /*f6b0*/  F2FP.BF16.F32.PACK_AB R4, R113, R196 ;  /* 0x000000c47104723e */ /* 0x000fe200000010ff */
[----:B------:R-:W1:Y:S01]  /*f6c0*/  SHFL.IDX PT, R41, R27, RZ, 0x1c1f ;  /* 0x001c1fff1b297589 */ /* 0x000e6200000e0000 */
[----:B------:R-:W-:Y:S02]  /*f6d0*/  F2FP.BF16.F32.PACK_AB R5, R68, R64 ;  /* 0x000000404405723e */ /* 0x000fe400000010ff */
[----:B------:R-:W-:Y:S01]  /*f6e0*/  F2FP.BF16.F32.PACK_AB R12, R129, R128 ;  /* 0x00000080810c723e */ /* 0x000fe200000010ff */
[----:B------:R2:W3:Y:S01]  /*f6f0*/  SHFL.IDX PT, R43, R27, 0x1, 0x1c1f ;  /* 0x003c1f001b2b7f89 */ /* 0x0004e200000e0000 */
[----:B------:R-:W-:-:S02]  /*f700*/  F2FP.BF16.F32.PACK_AB R13, R100, R96 ;  /* 0x00000060640d723e */ /* 0x000fc400000010ff */
[----:B------:R-:W-:Y:S01]  /*f710*/  F2FP.BF16.F32.PACK_AB R14, R133, R132 ;  /* 0x00000084850e723e */ /* 0x000fe200000010ff */
[----:B------:R4:W-:Y:S01]  /*f720*/  STSM.16.M88.4 [R169], R4 ;  /* 0x00000004a9007844 */ /* 0x0009e20000000200 */
[----:B0-----:R-:W-:Y:S02]  /*f730*/  F2FP.BF16.F32.PACK_AB R8, R121, R198 ;  /* 0x000000c67908723e */ /* 0x001fe400000010ff */
[----:B------:R-:W-:Y:S02]  /*f740*/  F2FP.BF16.F32.PACK_AB R9, R84, R80 ;  /* 0x000000505409723e */ /* 0x000fe400000010ff */
[----:B------:R-:W-:Y:S02]  /*f750*/  F2FP.BF16.F32.PACK_AB R10, R125, R124 ;  /* 0x0000007c7d0a723e */ /* 0x000fe400000010ff */
[----:B------:R-:W-:Y:S02]  /*f760*/  F2FP.BF16.F32.PACK_AB R11, R92, R88 ;  /* 0x000000585c0b723e */ /* 0x000fe400000010ff */
[----:B------:R-:W-:-:S02]  /*f770*/  F2FP.BF16.F32.PACK_AB R24, R137, R136 ;  /* 0x000000888918723e */ /* 0x000fc400000010ff */
[----:B------:R-:W-:Y:S01]  /*f780*/  F2FP.BF16.F32.PACK_AB R25, R116, R112 ;  /* 0x000000707419723e */ /* 0x000fe200000010ff */
[----:B------:R0:W-:Y:S01]  /*f790*/  STSM.16.M88.4 [R168], R8 ;  /* 0x00000008a8007844 */ /* 0x0001e20000000200 */
[----:B------:R-:W-:Y:S02]  /*f7a0*/  F2FP.BF16.F32.PACK_AB R26, R141, R140 ;  /* 0x0000008c8d1a723e */ /* 0x000fe400000010ff */
[----:B--2---:R-:W-:Y:S01]  /*f7b0*/  F2FP.BF16.F32.PACK_AB R27, R172, R120 ;  /* 0x00000078ac1b723e */ /* 0x004fe200000010ff */
[----:B------:R-:W-:Y:S01]  /*f7c0*/  STSM.16.M88.4 [R22], R12 ;  /* 0x0000000c16007844 */ /* 0x000fe20000000200 */
[----:B------:R-:W-:Y:S01]  /*f7d0*/  F2FP.BF16.F32.PACK_AB R172, R145, R144 ;  /* 0x0000009091ac723e */ /* 0x000fe200000010ff */
[----:B----4-:R-:W2:Y:S02]  /*f7e0*/  @P2 LDC R5, c[0x0][0xbec] ;  /* 0x0002fb00ff052b82 */ /* 0x010ea40000000800 */
[----:B------:R-:W-:Y:S04]  /*f7f0*/  STSM.16.M88.4 [R17], R24 ;  /* 0x0000001811007844 */ /* 0x000fe80000000200 */
[----:B------:R-:W-:Y:S02]  /*f800*/  STSM.16.M88.4 [R19], R172 ;  /* 0x000000ac13007844 */ /* 0x000fe40000000200 */
[----:B------:R-:W-:Y:S08]  /*f810*/  BAR.SYNC.DEFER_BLOCKING 0x1, 0x100 ;  /* 0x0044000000007b1d */ /* 0x000ff00000010000 */
[----:B0-----:R-:W0:Y:S01]  /*f820*/  @P2 LDC R9, c[0x0][0xbf0] ;  /* 0x0002fc00ff092b82 */ /* 0x001e220000000800 */
[----:B------:R-:W-:-:S02]  /*f830*/  UIMAD UR5, UR10, UR8, URZ ;  /* 0x000000080a0572a4 */ /* 0x000fc4000f8e023f */
[----:B------:R-:W-:Y:S02]  /*f840*/  UIMAD.WIDE.U32 UR6, UR11, UR8, URZ ;  /* 0x000000080b0672a5 */ /* 0x000fe4000f8e003f */
[----:B------:R-:W-:-:S03]  /*f850*/  UIMAD UR5, UR11, UR9, UR5 ;  /* 0x000000090b0572a4 */ /* 0x000fc6000f8e0205 */
[----:B------:R-:W-:Y:S01]  /*f860*/  ULDC.64 UR10, c[0x0][0xaf0] ;  /* 0x0002bc00000a7ab9 */ /* 0x000fe20000000a00 */
[----:B-1----:R1:W-:Y:S04]  /*f870*/  @!P1 ST.E desc[UR16][R40.64], R0 ;  /* 0x0000000028009985 */ /* 0x0023e8000c101910 */
[----:B---3--:R3:W-:Y:S01]  /*f880*/  @!P0 ST.E desc[UR16][R42.64], R2 ;  /* 0x000000022a008985 */ /* 0x0087e2000c101910 */
[----:B------:R-:W-:Y:S02]  /*f890*/  UIMAD UR8, UR12, UR10, URZ ;  /* 0x0000000a0c0872a4 */ /* 0x000fe4000f8e023f */
[----:B------:R-:W-:Y:S01]  /*f8a0*/  UIADD3 UR7, UR7, UR5, URZ ;  /* 0x0000000507077290 */ /* 0x000fe2000fffe03f */
[----:B------:R4:W5:Y:S01]  /*f8b0*/  LD.E.128 R32, desc[UR16][R28.64] ;  /* 0x000000101c207980 */ /* 0x000962000c101d00 */
[----:B-1----:R-:W-:-:S03]  /*f8c0*/  IMAD R0, R216, 0x20, R219 ;  /* 0x00000020d8007824 */ /* 0x002fc600078e02db */
[----:B------:R4:W5:Y:S01]  /*f8d0*/  LD.E.128 R36, desc[UR16][R20.64] ;  /* 0x0000001014247980 */ /* 0x000962000c101d00 */
[----:B---3--:R-:W-:Y:S01]  /*f8e0*/  VIADD R2, R0, UR13 ;  /* 0x0000000d00027c36 */ /* 0x008fe20008000000 */
[----:B------:R-:W-:Y:S02]  /*f8f0*/  UIMAD UR5, UR14, UR11, UR8 ;  /* 0x0000000b0e0572a4 */ /* 0x000fe4000f8e0208 */
[----:B------:R-:W5:Y:S01]  /*f900*/  LD.E.128 R96, desc[UR16][R98.64] ;  /* 0x0000001062607980 */ /* 0x000f62000c101d00 */
[----:B--2---:R-:W-:Y:S01]  /*f910*/  @P2 IMAD.HI.U32 R0, R2, R5, RZ ;  /* 0x0000000502002227 */ /* 0x004fe200078e00ff */
[----:B------:R-:W-:Y:S02]  /*f920*/  UIMAD.WIDE.U32 UR6, UR14, UR10, UR6 ;  /* 0x0000000a0e0672a5 */ /* 0x000fe4000f8e0006 */
[----:B------:R-:W5:Y:S01]  /*f930*/  LD.E.128 R100, desc[UR16][R102.64] ;  /* 0x0000001066647980 */ /* 0x000f62000c101d00 */
[----:B------:R-:W-:Y:S01]  /*f940*/  ULDC.64 UR8, c[0x0][0xae0] ;  /* 0x0002b80000087ab9 */ /* 0x000fe20000000a00 */
[----:B------:R-:W-:Y:S01]  /*f950*/  IMAD.MOV.U32 R7, RZ, RZ, R2 ;  /* 0x000000ffff077224 */ /* 0x000fe200078e0002 */
[----:B0-----:R-:W-:Y:S01]  /*f960*/  @P2 SHF.R.U32.HI R7, RZ, R9, R0 ;  /* 0x00000009ff072219 */ /* 0x001fe20000011600 */
[----:B------:R-:W-:Y:S01]  /*f970*/  UIADD3 UR5, UR7, UR5, URZ ;  /* 0x0000000507057290 */ /* 0x000fe2000fffe03f */
[----:B------:R-:W5:Y:S02]  /*f980*/  LD.E.128 R104, desc[UR16][R106.64] ;  /* 0x000000106a687980 */ /* 0x000f64000c101d00 */
[--C-:B------:R-:W-:Y:S01]  /*f990*/  SHF.R.S32.HI R0, RZ, 0x1f, R7.reuse ;  /* 0x0000001fff007819 */ /* 0x100fe20000011407 */
[----:B------:R-:W-:Y:S01]  /*f9a0*/  IMAD.MOV R9, RZ, RZ, -R7 ;  /* 0x000000ffff097224 */ /* 0x000fe200078e0a07 */
[----:B------:R-:W5:Y:S01]  /*f9b0*/  LD.E.128 R108, desc[UR16][R110.64] ;  /* 0x000000106e6c7980 */ /* 0x000f62000c101d00 */
[----:B------:R-:W-:-:S02]  /*f9c0*/  IMAD.U32 R5, RZ, RZ, UR7 ;  /* 0x00000007ff057e24 */ /* 0x000fc4000f8e00ff */
        /* <DEDUP_REMOVED lines=39> */
[----:B0-----:R4:W0:Y:S01]  /*fc40*/  SHFL.IDX PT, R10, R2, RZ, 0x181f ;  /* 0x00181fff020a7589 */ /* 0x00182200000e0000 */
[----:B------:R-:W-:-:S02]  /*fc50*/  PRMT R199, RZ, 0x654, R199 ;  /* 0x00000654ffc77816 */ /* 0x000fc400000000c7 */
[----:B------:R-:W-:Y:S02]  /*fc60*/  ISETP.GE.AND P0, PT, R0, R3, PT ;  /* 0x000000030000720c */ /* 0x000fe40003f06270 */
[----:B------:R4:W1:Y:S01]  /*fc70*/  SHFL.IDX PT, R0, R12, RZ, 0x181f ;  /* 0x00181fff0c007589 */ /* 0x00086200000e0000 */
        /* <DEDUP_REMOVED lines=20> */
.L_x_2406:
[----:B------:R-:W-:Y:S05]  /*fdc0*/  BSYNC B1 ;  /* 0x0000000000017941 */ /* 0x000fea0003800000 */
.L_x_2405:
[----:B-1----:R1:W3:Y:S01]  /*fdd0*/  SHFL.IDX PT, R0, R12, 0x1, 0x181f ;  /* 0x00381f000c007f89 */ /* 0x0022e200000e0000 */
[----:B------:R-:W-:Y:S03]  /*fde0*/  BSSY B1, `(.L_x_2407) ;  /* 0x0000015000017945 */ /* 0x000fe60003800000 */
[----:B0-2---:R1:W0:Y:S01]  /*fdf0*/  SHFL.IDX PT, R10, R2, 0x1, 0x181f ;  /* 0x00381f00020a7f89 */ /* 0x00522200000e0000 */
        /* <DEDUP_REMOVED lines=12> */
[----:B-----5:R2:W-:Y:S01]  /*fec0*/  @!P4 ST.E.128 desc[UR6][R4.64], R36 ;  /* 0x000000240400c985 */ /* 0x0205e2000c101d06 */
[----:B------:R-:W-:-:S02]  /*fed0*/  @!P1 LEA R10, P5, R215, R10, 0x1 ;  /* 0x0000000ad70a9211 */ /* 0x000fc400078a08ff */
[-C--:B------:R-:W-:Y:S01]  /*fee0*/  @!P2 LEA.HI.X R9, R213, R0.reuse, R227, 0x1, P6 ;  /* 0x00000000d509a211 */ /* 0x080fe200030f0ce3 */
[----:B------:R2:W-:Y:S01]  /*fef0*/  @!P3 ST.E.128 desc[UR6][R6.64], R108 ;  /* 0x0000006c0600b985 */ /* 0x0005e2000c101d06 */
[----:B------:R-:W-:-:S03]  /*ff00*/  @!P1 LEA.HI.X R11, R215, R0, R226, 0x1, P5 ;  /* 0x00000000d70b9211 */ /* 0x000fc600028f0ce2 */
[----:B------:R2:W-:Y:S04]  /*ff10*/  @!P2 ST.E.128 desc[UR6][R8.64], R124 ;  /* 0x0000007c0800a985 */ /* 0x0005e8000c101d06 */
[----:B------:R2:W-:Y:S02]  /*ff20*/  @!P1 ST.E.128 desc[UR6][R10.64], R140 ;  /* 0x0000008c0a009985 */ /* 0x0005e4000c101d06 */
.L_x_2408:
[----:B------:R-:W-:Y:S05]  /*ff30*/  BSYNC B1 ;  /* 0x0000000000017941 */ /* 0x000fea0003800000 */
.L_x_2407:
[----:B---3--:R3:W1:Y:S01]  /*ff40*/  SHFL.IDX PT, R0, R12, 0x2, 0x181f ;  /* 0x00581f000c007f89 */ /* 0x00866200000e0000 */
        /* <DEDUP_REMOVED lines=12> */
[----:B-1----:R-:W-:Y:S02]  /*10010*/  @!P3 LEA.HI.X R5, R18, R0, R229, 0x1, P6 ;  /* 0x000000001205b211 */ /* 0x002fe400030f0ce5 */
[----:B------:R-:W-:Y:S02]  /*10020*/  @!P0 LEA R10, P6, R215, R10, 0x1 ;  /* 0x0000000ad70a8211 */ /* 0x000fe400078c08ff */
[-C--:B------:R-:W-:Y:S01]  /*10030*/  @!P2 LEA.HI.X R7, R214, R0.reuse, R228, 0x1, P5 ;  /* 0x00000000d607a211 */ /* 0x080fe200028f0ce4 */
[----:B-----5:R2:W-:Y:S01]  /*10040*/  @!P3 ST.E.128 desc[UR6][R4.64], R96 ;  /* 0x000000600400b985 */ /* 0x0205e2000c101d06 */
[----:B------:R-:W-:-:S02]  /*10050*/  @!P1 LEA.HI.X R9, R213, R0, R227, 0x1, P4 ;  /* 0x00000000d5099211 */ /* 0x000fc400020f0ce3 */
[----:B------:R-:W-:Y:S01]  /*10060*/  @!P0 LEA.HI.X R11, R215, R0, R226, 0x1, P6 ;  /* 0x00000000d70b8211 */ /* 0x000fe200030f0ce2 */
[----:B------:R2:W-:Y:S04]  /*10070*/  @!P2 ST.E.128 desc[UR6][R6.64], R112 ;  /* 0x000000700600a985 */ /* 0x0005e8000c101d06 */
[----:B------:R2:W-:Y:S04]  /*10080*/  @!P1 ST.E.128 desc[UR6][R8.64], R128 ;  /* 0x0000008008009985 */ /* 0x0005e8000c101d06 */
[----:B------:R2:W-:Y:S02]  /*10090*/  @!P0 ST.E.128 desc[UR6][R10.64], R144 ;  /* 0x000000900a008985 */ /* 0x0005e4000c101d06 */
.L_x_2410:
[----:B------:R-:W-:Y:S05]  /*100a0*/  BSYNC B1 ;  /* 0x0000000000017941 */ /* 0x000fea0003800000 */
.L_x_2409:
[----:B-1----:R-:W-:Y:S01]  /*100b0*/  VIADD R0, R14, 0x60 ;  /* 0x000000600e007836 */ /* 0x002fe20000000000 */
[----:B---34-:R-:W3:Y:S04]  /*100c0*/  SHFL.IDX PT, R12, R12, 0x3, 0x181f ;  /* 0x00781f000c0c7f89 */ /* 0x018ee800000e0000 */
[----:B------:R-:W-:Y:S01]  /*100d0*/  ISETP.GE.AND P0, PT, R0, R3, PT ;  /* 0x000000030000720c */ /* 0x000fe20003f06270 */
[----:B--2---:R4:W1:-:S12]  /*100e0*/  SHFL.IDX PT, R8, R2, 0x3, 0x181f ;  /* 0x00781f0002087f89 */ /* 0x00485800000e0000 */
[----:B----4-:R-:W-:Y:S05]  /*100f0*/  @P0 BRA `(.L_x_2411) ;  /* 0x0000000c005c0947 */ /* 0x010fea0003800000 */
[----:B------:R-:W-:Y:S01]  /*10100*/  ULDC UR5, c[0x0][0xac8] ;  /* 0x0002b20000057ab9 */ /* 0x000fe20000000800 */
[----:B------:R-:W-:Y:S01]  /*10110*/  ULDC.64 UR6, c[0x0][0x208] ;  /* 0x0000820000067ab9 */ /* 0x000fe20000000a00 */
[----:B------:R-:W-:Y:S02]  /*10120*/  ISETP.GE.AND P3, PT, R18, UR5, PT ;  /* 0x0000000512007c0c */ /* 0x000fe4000bf66270 */
[----:B------:R-:W-:Y:S02]  /*10130*/  ISETP.GE.AND P4, PT, R214, UR5, PT ;  /* 0x00000005d6007c0c */ /* 0x000fe4000bf86270 */
[----:B------:R-:W-:-:S09]  /*10140*/  ISETP.GE.AND P5, PT, R213, UR5, PT ;  /* 0x00000005d5007c0c */ /* 0x000fd2000bfa6270 */
[-C--:B-1----:R-:W-:Y:S02]  /*10150*/  @!P3 LEA R2, P0, R18, R8.reuse, 0x1 ;  /* 0x000000081202b211 */ /* 0x082fe400078008ff */
[----:B------:R-:W-:Y:S02]  /*10160*/  @!P4 LEA R4, P1, R214, R8, 0x1 ;  /* 0x00000008d604c211 */ /* 0x000fe400078208ff */
[----:B---3--:R-:W-:Y:S02]  /*10170*/  @!P3 LEA.HI.X R3, R18, R12, R229, 0x1, P0 ;  /* 0x0000000c1203b211 */ /* 0x008fe400000f0ce5 */
[----:B------:R-:W-:Y:S02]  /*10180*/  ISETP.GE.AND P0, PT, R215, UR5, PT ;  /* 0x00000005d7007c0c */ /* 0x000fe4000bf06270 */
[----:B------:R-:W-:Y:S01]  /*10190*/  @!P5 LEA R6, P2, R213, R8, 0x1 ;  /* 0x00000008d506d211 */ /* 0x000fe200078408ff */
[----:B-----5:R4:W-:Y:S01]  /*101a0*/  @!P3 ST.E.128 desc[UR6][R2.64], R100 ;  /* 0x000000640200b985 */ /* 0x0209e2000c101d06 */
        /* <DEDUP_REMOVED lines=10> */
.L_x_2404:
        /* <DEDUP_REMOVED lines=14> */
[----:B------:R-:W-:-:S13]  /*10330*/  R2UR UR5, R22 ;  /* 0x00000000160572ca */ /* 0x000fda00000e0000 */
        /* <DEDUP_REMOVED lines=41> */
.L_x_2413:
[----:B------:R-:W-:Y:S05]  /*105d0*/  BSYNC B1 ;  /* 0x0000000000017941 */ /* 0x000fea0003800000 */
.L_x_2412:
[----:B------:R-:W-:Y:S01]  /*105e0*/  R2UR UR12, R22 ;  /* 0x00000000160c72ca */ /* 0x000fe200000e0000 */
[----:B------:R-:W-:Y:S01]  /*105f0*/  ULDC.64 UR10, c[0x0][0xae8] ;  /* 0x0002ba00000a7ab9 */ /* 0x000fe20000000a00 */
[----:B------:R-:W-:Y:S01]  /*10600*/  R2UR UR14, R217 ;  /* 0x00000000d90e72ca */ /* 0x000fe200000e0000 */
[----:B------:R-:W-:Y:S01]  /*10610*/  UIMAD UR5, UR8, UR10, URZ ;  /* 0x0000000a080572a4 */ /* 0x000fe2000f8e023f */
[----:B------:R-:W-:Y:S01]  /*10620*/  R2UR UR13, R218 ;  /* 0x00000000da0d72ca */ /* 0x000fe200000e0000 */
[----:B------:R-:W-:Y:S08]  /*10630*/  BSSY B1, `(.L_x_2414) ;  /* 0x000003e000017945 */ /* 0x000ff00003800000 */
[----:B------:R-:W-:-:S02]  /*10640*/  VIADD R6, R6, UR12 ;  /* 0x0000000c06067c36 */ /* 0x000fc40008000000 */
[----:B------:R-:W-:Y:S02]  /*10650*/  UIMAD.WIDE.U32 UR6, UR14, UR10, URZ ;  /* 0x0000000a0e0672a5 */ /* 0x000fe4000f8e003f */
[----:B------:R-:W-:Y:S01]  /*10660*/  UIMAD UR5, UR14, UR11, UR5 ;  /* 0x0000000b0e0572a4 */ /* 0x000fe2000f8e0205 */
[----:B0-----:R-:W-:Y:S02]  /*10670*/  @P1 IMAD.HI.U32 R0, R6, R9, RZ ;  /* 0x0000000906001227 */ /* 0x001fe400078e00ff */
[----:B------:R-:W-:Y:S01]  /*10680*/  ULDC.64 UR10, c[0x0][0xaf0] ;  /* 0x0002bc00000a7ab9 */ /* 0x000fe20000000a00 */
[----:B------:R-:W-:Y:S01]  /*10690*/  UIADD3 UR7, UR7, UR5, URZ ;  /* 0x0000000507077290 */ /* 0x000fe2000fffe03f */
[----:B--2---:R-:W-:Y:S01]  /*106a0*/  IMAD.MOV.U32 R5, RZ, RZ, R6 ;  /* 0x000000ffff057224 */ /* 0x004fe200078e0006 */
[----:B------:R-:W-:Y:S01]  /*106b0*/  UIMAD UR5, UR9, UR10, URZ ;  /* 0x0000000a090572a4 */ /* 0x000fe2000f8e023f */
[----:B-1----:R-:W-:Y:S01]  /*106c0*/  @P1 SHF.R.U32.HI R5, RZ, R11, R0 ;  /* 0x0000000bff051219 */ /* 0x002fe20000011600 */
[----:B------:R-:W-:-:S02]  /*106d0*/  UIMAD.WIDE.U32 UR6, UR13, UR10, UR6 ;  /* 0x0000000a0d0672a5 */ /* 0x000fc4000f8e0006 */
[----:B------:R-:W-:Y:S01]  /*106e0*/  UIMAD UR5, UR13, UR11, UR5 ;  /* 0x0000000b0d0572a4 */ /* 0x000fe2000f8e0205 */
[--C-:B------:R-:W-:Y:S01]  /*106f0*/  SHF.R.S32.HI R0, RZ, 0x1f, R5.reuse ;  /* 0x0000001fff007819 */ /* 0x100fe20000011405 */
[----:B------:R-:W-:Y:S01]  /*10700*/  IMAD.MOV R7, RZ, RZ, -R5 ;  /* 0x000000ffff077224 */ /* 0x000fe200078e0a05 */
[----:B------:R-:W-:Y:S01]  /*10710*/  ULDC.64 UR8, c[0x0][0xae0] ;  /* 0x0002b80000087ab9 */ /* 0x000fe20000000a00 */
[----:B------:R-:W-:Y:S02]  /*10720*/  UIADD3 UR5, UR7, UR5, URZ ;  /* 0x0000000507057290 */ /* 0x000fe4000fffe03f */
[----:B------:R-:W-:Y:S02]  /*10730*/  IMAD.U32 R3, RZ, RZ, UR7 ;  /* 0x00000007ff037e24 */ /* 0x000fe4000f8e00ff */
[----:B------:R-:W-:Y:S02]  /*10740*/  IMAD R0, R0, UR8, RZ ;  /* 0x0000000800007c24 */ /* 0x000fe4000f8e02ff */
[----:B------:R-:W-:-:S02]  /*10750*/  IMAD R7, R8, R7, R6 ;  /* 0x0000000708077224 */ /* 0x000fc400078e0206 */
        /* <DEDUP_REMOVED lines=9> */
[----:B------:R-:W-:Y:S02]  /*107f0*/  VIADD R6, R219, UR12 ;  /* 0x0000000cdb067c36 */ /* 0x000fe40008000000 */
        /* <DEDUP_REMOVED lines=33> */
.L_x_2415:
[----:B------:R-:W-:Y:S05]  /*10a10*/  BSYNC B1 ;  /* 0x0000000000017941 */ /* 0x000fea0003800000 */
.L_x_2414:
        /* <DEDUP_REMOVED lines=22> */
.L_x_2417:
[----:B------:R-:W-:Y:S05]  /*10b80*/  BSYNC B1 ;  /* 0x0000000000017941 */ /* 0x000fea0003800000 */
.L_x_2416:
        /* <DEDUP_REMOVED lines=22> */
.L_x_2419:
[----:B------:R-:W-:Y:S05]  /*10cf0*/  BSYNC B1 ;  /* 0x0000000000017941 */ /* 0x000fea0003800000 */
.L_x_2418:
        /* <DEDUP_REMOVED lines=23> */
.L_x_2411:
[----:B------:R-:W-:Y:S05]  /*10e70*/  BSYNC B0 ;  /* 0x0000000000007941 */ /* 0x000fea0003800000 */
.L_x_2403:
[----:B------:R-:W-:Y:S02]  /*10e80*/  ULDC UR5, c[0x0][0xc38] ;  /* 0x00030e0000057ab9 */ /* 0x000fe40000000800 */
[----:B------:R-:W-:-:S06]  /*10e90*/  UISETP.GE.AND UP0, UPT, UR4, UR5, UPT ;  /* 0x000000050400728c */ /* 0x000fcc000bf06270 */
[----:B------:R-:W-:-:S13]  /*10ea0*/  PLOP3.LUT P0, PT, PT, PT, UP0, 0x80, 0x0 ;  /* 0x000000000000781c */ /* 0x000fda0003f0f008 */
[----:B------:R-:W-:Y:S05]  /*10eb0*/  @!P0 BRA `(.L_x_2420) ;  /* 0xfffffefc00d08947 */ /* 0x000fea000383ffff */
[----:B------:R-:W-:Y:S05]  /*10ec0*/  EXIT ;  /* 0x000000000000794d */ /* 0x000fea0003800000 */
.L_x_2368:
[----:B------:R-:W-:-:S08]  /*10ed0*/  NOP ;  /* 0x0000000000007918 */ /* 0x000fd00000000000 */
[----:B0-----:R-:W0:-:S00]  /*10ee0*/  USETMAXREG.DEALLOC.CTAPOOL 0x18 ;  /* 0x00000018000079c8 */ /* 0x001e0000080e0500 */
[----:B0-----:R-:W-:-:S06]  /*10ef0*/  LOP3.LUT R0, R0, 0x3, RZ, 0xc0, !PT ;  /* 0x0000000300007812 */ /* 0x001fcc00078ec0ff */
[----:B------:R-:W0:Y:S01]  /*10f00*/  S2UR UR6, SR_CTAID.X ;  /* 0x00000000000679c3 */ /* 0x000e220000002500 */
[----:B------:R-:W-:Y:S01]  /*10f10*/  IMAD.MOV.U32 R18, RZ, RZ, RZ ;  /* 0x000000ffff127224 */ /* 0x000fe200078e00ff */
[----:B------:R-:W1:Y:S02]  /*10f20*/  SHFL.IDX PT, R0, R0, RZ, 0x1f ;  /* 0x00001fff00007589 */ /* 0x000e6400000e0000 */
[----:B-1----:R-:W-:-:S04]  /*10f30*/  ISETP.NE.AND P0, PT, R0, RZ, PT ;  /* 0x000000ff0000720c */ /* 0x002fc80003f05270 */
[----:B------:R-:W0:Y:S01]  /*10f40*/  LDC R0, c[0x0][0xc38] ;  /* 0x00030e00ff007b82 */ /* 0x000e220000000800 */
[----:B------:R-:W-:-:S05]  /*10f50*/  P2R R2, PR, RZ, 0x1 ;  /* 0x00000001ff027803 */ /* 0x000fca0000000000 */
[----:B------:R1:W-:Y:S03]  /*10f60*/  STL [R1+0x20], R2 ;  /* 0x0000200201007387 */ /* 0x0003e60000100800 */
[----:B------:R-:W-:Y:S06]  /*10f70*/  @P0 BAR.ARV 0x4, 0x180 ;  /* 0x0106000000000b1d */ /* 0x000fec0000002000 */
[----:B------:R1:W-:Y:S01]  /*10f80*/  STL [R1+0x1c], RZ ;  /* 0x00001cff01007387 */ /* 0x0003e20000100800 */
[----:B0-----:R-:W-:Y:S01]  /*10f90*/  ISETP.LE.AND P0, PT, R0, UR6, PT ;  /* 0x0000000600007c0c */ /* 0x001fe2000bf03270 */
[----:B------:R-:W-:-:S05]  /*10fa0*/  IMAD.MOV.U32 R0, RZ, RZ, 0x1 ;  /* 0x00000001ff007424 */ /* 0x000fca00078e00ff */
[----:B------:R1:W-:Y:S07]  /*10fb0*/  STL [R1+0x4], R0 ;  /* 0x0000040001007387 */ /* 0x0003ee0000100800 */
[----:B------:R-:W-:Y:S05]  /*10fc0*/  @P0 BRA `(.L_x_2421) ;  /* 0x0000005000500947 */ /* 0x000fea0003800000 */
[----:B------:R-:W0:Y:S01]  /*10fd0*/  S2R R6, SR_TID.X ;  /* 0x0000000000067919 */ /* 0x000e220000002100 */
[----:B------:R-:W2:Y:S01]  /*10fe0*/  S2UR UR5, SR_CgaCtaId ;  /* 0x00000000000579c3 */ /* 0x000ea20000008800 */
[----:B------:R-:W-:Y:S01]  /*10ff0*/  UMOV UR4, 0x400 ;  /* 0x0000040000047882 */ /* 0x000fe20000000000 */
[----:B------:R-:W-:Y:S01]  /*11000*/  IMAD.MOV.U32 R18, RZ, RZ, RZ ;  /* 0x000000ffff127224 */ /* 0x000fe200078e00ff */
[----:B------:R-:W-:Y:S01]  /*11010*/  ULDC UR43, c[0x0][0xc] ;  /* 0x00000300002b7ab9 */ /* 0x000fe20000000800 */
[----:B------:R-:W-:Y:S01]  /*11020*/  ULDC.64 UR38, c[0x0][0x198] ;  /* 0x0000660000267ab9 */ /* 0x000fe20000000a00 */
[----:B--2---:R-:W-:-:S06]  /*11030*/  ULEA UR4, UR5, UR4, 0x18 ;  /* 0x0000000405047291 */ /* 0x004fcc000f8ec03f */
[----:B------:R-:W-:Y:S01]  /*11040*/  IMAD.U32 R17, RZ, RZ, UR4 ;  /* 0x00000004ff117e24 */ /* 0x000fe2000f8e00ff */
[C---:B0-----:R-:W-:Y:S01]  /*11050*/  LOP3.LUT R5, R6.reuse, 0x7f, RZ, 0xc0, !PT ;  /* 0x0000007f06057812 */ /* 0x041fe200078ec0ff */
[----:B-1----:R-:W-:-:S05]  /*11060*/  IMAD.SHL.U32 R0, R6, 0x8, RZ ;  /* 0x0000000806007824 */ /* 0x002fca00078e00ff */
        /* <DEDUP_REMOVED lines=13> */
[----:B------:R1:W-:Y:S04]  /*11140*/  STL [R1+0x4], R2 ;  /* 0x0000040201007387 */ /* 0x0003e80000100800 */
[----:B------:R2:W-:Y:S01]  /*11150*/  STL [R1+0x1c], RZ ;  /* 0x00001cff01007387 */ /* 0x0005e20000100800 */
[----:B0-----:R-:W-:-:S02]  /*11160*/  LOP3.LUT R3, R0, 0x40, RZ, 0xfc, !PT ;  /* 0x0000004000037812 */ /* 0x001fc400078efcff */
[C---:B-1----:R-:W-:Y:S02]  /*11170*/  LOP3.LUT R2, R0.reuse, 0x80, RZ, 0xfc, !PT ;  /* 0x0000008000027812 */ /* 0x042fe400078efcff */
[----:B--2---:R-:W-:-:S07]  /*11180*/  LOP3.LUT R0, R0, 0xc0, RZ, 0xfc, !PT ;  /* 0x000000c000007812 */ /* 0x004fce00078efcff */
.L_x_2522:
        /* <DEDUP_REMOVED lines=14> */
[----:B01-3--:R-:W-:Y:S05]  /*11270*/  @!P0 BRA `(.L_x_2422) ;  /* 0x0000000000208947 */ /* 0x00bfea0003800000 */
        /* <DEDUP_REMOVED lines=8> */
.L_x_2422:
[----:B------:R-:W-:Y:S01]  /*11300*/  ULDC UR9, c[0x0][0xc54] ;  /* 0x0003150000097ab9 */ /* 0x000fe20000000800 */
[----:B------:R-:W-:Y:S01]  /*11310*/  UMOV UR5, UR8 ;  /* 0x0000000800057c82 */ /* 0x000fe20008000000 */
[----:B------:R-:W-:-:S11]  /*11320*/  UISETP.NE.AND UP0, UPT, UR9, 0x1, UPT ;  /* 0x000000010900788c */ /* 0x000fd6000bf05270 */
[----:B------:R-:W-:Y:S02]  /*11330*/  @UP0 ULDC.64 UR10, c[0x0][0xc58] ;  /* 0x00031600000a0ab9 */ /* 0x000fe40000000a00 */
[----:B------:R-:W-:-:S04]  /*11340*/  UIMAD.WIDE.U32 UR6, UR8, UR10, URZ ;  /* 0x0000000a080672a5 */ /* 0x000fc8000f8e003f */
[----:B------:R-:W-:-:S04]  /*11350*/  @UP0 USHF.R.U32.HI UR5, URZ, UR11, UR7 ;  /* 0x0000000b3f050299 */ /* 0x000fc80008011607 */
[----:B------:R-:W-:-:S12]  /*11360*/  UIMAD UR6, UR5, UR9, URZ ;  /* 0x00000009050672a4 */ /* 0x000fd8000f8e023f */
.L_x_2423:
[----:B------:R-:W-:Y:S01]  /*11370*/  ULOP3.LUT UR42, URZ, UR5, URZ, 0x33, !UPT ;  /* 0x000000053f2a7292 */ /* 0x000fe2000f8e333f */
[----:B------:R-:W-:Y:S01]  /*11380*/  BSSY B7, `(.L_x_2424) ;  /* 0x00004bb000077945 */ /* 0x000fe20003800000 */
[----:B------:R-:W-:Y:S01]  /*11390*/  ULDC UR7, c[0x0][0x448] ;  /* 0x0001120000077ab9 */ /* 0x000fe20000000800 */
[----:B------:R-:W-:Y:S01]  /*113a0*/  ULDC UR5, c[0x0][0xc3c] ;  /* 0x00030f0000057ab9 */ /* 0x000fe20000000800 */
[----:B------:R-:W-:Y:S02]  /*113b0*/  UISETP.NE.AND UP1, UPT, UR7, 0x1, UPT ;  /* 0x000000010700788c */ /* 0x000fe4000bf25270 */
[----:B------:R-:W-:Y:S01]  /*113c0*/  UIADD3 UR42, UR42, UR5, URZ ;  /* 0x000000052a2a7290 */ /* 0x000fe2000fffe03f */
[----:B------:R-:W-:Y:S01]  /*113d0*/  ULDC.64 UR10, c[0x0][0x418] ;  /* 0x00010600000a7ab9 */ /* 0x000fe20000000a00 */
[----:B------:R-:W-:Y:S02]  /*113e0*/  UIADD3 UR5, UR8, -UR6, URZ ;  /* 0x8000000608057290 */ /* 0x000fe4000fffe03f */
[----:B------:R-:W-:-:S02]  /*113f0*/  UISETP.NE.U32.AND UP0, UPT, UR10, URZ, UPT ;  /* 0x0000003f0a00728c */ /* 0x000fc4000bf05070 */
[----:B------:R-:W-:Y:S02]  /*11400*/  USHF.L.U32 UR8, UR42, 0x7, URZ ;  /* 0x000000072a087899 */ /* 0x000fe4000800063f */
[----:B------:R-:W-:Y:S01]  /*11410*/  UISETP.NE.AND.EX UP0, UPT, UR11, URZ, UPT, UP0 ;  /* 0x0000003f0b00728c */ /* 0x000fe2000bf05300 */
[----:B------:R-:W-:Y:S01]  /*11420*/  ULDC UR7, c[0x0][0x288] ;  /* 0x0000a20000077ab9 */ /* 0x000fe20000000800 */
[----:B------:R-:W-:Y:S01]  /*11430*/  UIADD3 UR8, UR8, 0x7f, URZ ;  /* 0x0000007f08087890 */ /* 0x000fe2000fffe03f */
[----:B------:R-:W-:Y:S01]  /*11440*/  ULDC UR6, c[0x0][0x424] ;  /* 0x0001090000067ab9 */ /* 0x000fe20000000800 */
[----:B------:R-:W-:Y:S02]  /*11450*/  UIADD3 UR13, -UR7, 0x50, URZ ;  /* 0x00000050070d7890 */ /* 0x000fe4000fffe13f */
[----:B------:R-:W-:Y:S01]  /*11460*/  USEL UR9, UR6, 0x1, UP0 ;  /* 0x0000000106097887 */ /* 0x000fe20008000000 */
[----:B------:R-:W-:Y:S01]  /*11470*/  @UP1 ULDC UR7, c[0x0][0x44c] ;  /* 0x0001130000071ab9 */ /* 0x000fe20000000800 */
[----:B------:R-:W-:Y:S01]  /*11480*/  ULDC UR12, c[0x0][0x2f0] ;  /* 0x0000bc00000c7ab9 */ /* 0x000fe20000000800 */
[----:B------:R-:W-:Y:S01]  /*11490*/  UIMAD.WIDE.U32 UR6, UR8, UR7, URZ ;  /* 0x00000007080672a5 */ /* 0x000fe2000f8e003f */
[----:B------:R-:W-:Y:S01]  /*114a0*/  @UP1 ULDC UR14, c[0x0][0x450] ;  /* 0x00011400000e1ab9 */ /* 0x000fe20000000800 */
[----:B------:R-:W-:-:S02]  /*114b0*/  UIMAD UR13, UR9, UR12, UR13 ;  /* 0x0000000c090d72a4 */ /* 0x000fc4000f8e020d */
[----:B------:R-:W-:Y:S02]  /*114c0*/  @UP1 USHF.R.U32.HI UR8, URZ, UR14, UR7 ;  /* 0x0000000e3f081299 */ /* 0x000fe40008011607 */
[----:B------:R-:W-:Y:S02]  /*114d0*/  UIMAD UR6, UR9, UR12, 0x4f ;  /* 0x0000004f090674a4 */ /* 0x000fe4000f8e020c */
[----:B------:R-:W-:Y:S02]  /*114e0*/  UIADD3 UR8, UR13, UR8, URZ ;  /* 0x000000080d087290 */ /* 0x000fe4000fffe03f */
[----:B------:R-:W-:Y:S02]  /*114f0*/  UIMAD.WIDE UR6, UR6, 0x66666667, URZ ;  /* 0x66666667060678a5 */ /* 0x000fe4000f8e023f */
[----:B------:R-:W-:Y:S02]  /*11500*/  UIMAD.WIDE UR8, UR8, 0x66666667, URZ ;  /* 0x66666667080878a5 */ /* 0x000fe4000f8e023f */
[----:B------:R-:W-:-:S02]  /*11510*/  USHF.R.U32.HI UR12, URZ, 0x1f, UR7 ;  /* 0x0000001f3f0c7899 */ /* 0x000fc40008011607 */
[----:B------:R-:W-:Y:S01]  /*11520*/  USHF.R.U32.HI UR6, URZ, 0x1f, UR9 ;  /* 0x0000001f3f067899 */ /* 0x000fe20008011609 */
[----:B------:R-:W-:Y:S01]  /*11530*/  ULDC UR11, c[0x0][0xc48] ;  /* 0x00031200000b7ab9 */ /* 0x000fe20000000800 */
[----:B------:R-:W-:Y:S02]  /*11540*/  ULEA.HI.SX32 UR12, UR7, UR12, 0x1b ;  /* 0x0000000c070c7291 */ /* 0x000fe4000f8fda3f */
[----:B------:R-:W-:Y:S02]  /*11550*/  ULEA.HI.SX32 UR6, UR9, UR6, 0x1b ;  /* 0x0000000609067291 */ /* 0x000fe4000f8fda3f */
[----:B------:R-:W-:Y:S02]  /*11560*/  UISETP.NE.AND UP0, UPT, UR11, 0x1, UPT ;  /* 0x000000010b00788c */ /* 0x000fe4000bf05270 */
[----:B------:R-:W-:Y:S01]  /*11570*/  UISETP.LT.AND UP1, UPT, UR12, UR6, UPT ;  /* 0x000000060c00728c */ /* 0x000fe2000bf21270 */
[----:B------:R-:W-:-:S03]  /*11580*/  ULDC UR10, c[0x0][0xc54] ;  /* 0x00031500000a7ab9 */ /* 0x000fc60000000800 */
[----:B------:R-:W-:Y:S02]  /*11590*/  USEL UR41, UR12, UR6, UP1 ;  /* 0x000000060c297287 */ /* 0x000fe40008800000 */
[----:B------:R-:W-:-:S03]  /*115a0*/  UIMAD UR10, UR4, UR10, UR5 ;  /* 0x0000000a040a72a4 */ /* 0x000fc6000f8e0205 */
[----:B------:R-:W-:Y:S01]  /*115b0*/  @UP0 ULDC UR4, c[0x0][0xc4c] ;  /* 0x0003130000040ab9 */ /* 0x000fe20000000800 */
[----:B------:R-:W-:Y:S01]  /*115c0*/  ISETP.LT.AND P0, PT, RZ, UR41, PT ;  /* 0x00000029ff007c0c */ /* 0x000fe2000bf01270 */
[----:B------:R-:W-:Y:S01]  /*115d0*/  UIMAD.WIDE.U32 UR4, UR10, UR4, URZ ;  /* 0x000000040a0472a5 */ /* 0x000fe2000f8e003f */
[----:B------:R-:W-:Y:S01]  /*115e0*/  @UP0 ULDC UR7, c[0x0][0xc50] ;  /* 0x0003140000070ab9 */ /* 0x000fe20000000800 */
[----:B------:R-:W-:Y:S02]  /*115f0*/  UMOV UR40, UR10 ;  /* 0x0000000a00287c82 */ /* 0x000fe40008000000 */
[----:B------:R-:W-:-:S04]  /*11600*/  @UP0 USHF.R.U32.HI UR40, URZ, UR7, UR5 ;  /* 0x000000073f280299 */ /* 0x000fc80008011605 */
[----:B------:R-:W-:-:S04]  /*11610*/  UIADD3 UR36, -UR40, URZ, URZ ;  /* 0x0000003f28247290 */ /* 0x000fc8000fffe13f */
[----:B------:R-:W-:Y:S01]  /*11620*/  UIMAD UR36, UR11, UR36, UR10 ;  /* 0x000000240b2472a4 */ /* 0x000fe2000f8e020a */
[----:B------:R-:W-:Y:S11]  /*11630*/  @P0 BRA `(.L_x_2425) ;  /* 0x00000000004c0947 */ /* 0x000ff60003800000 */
        /* <DEDUP_REMOVED lines=19> */
.L_x_2425:
        /* <DEDUP_REMOVED lines=20> */
.L_x_2428:
[----:B------:R-:W-:Y:S05]  /*118b0*/  BSYNC B6 ;  /* 0x0000000000067941 */ /* 0x000fea0003800000 */
.L_x_2427:
        /* <DEDUP_REMOVED lines=20> */
.L_x_2431:
        /* <DEDUP_REMOVED lines=15> */
.L_x_2430:
[----:B------:R-:W-:Y:S05]  /*11af0*/  BSYNC B6 ;  /* 0x0000000000067941 */ /* 0x000fea0003800000 */
.L_x_2429:
        /* <DEDUP_REMOVED lines=13> */
[----:B------:R-:W1:Y:S03]  /*11bd0*/  S2R R0, SR_TID.X ;  /* 0x0000000000007919 */ /* 0x000e660000002100 */
[----:B------:R-:W-:Y:S01]  /*11be0*/  VIADD R19, R19, 0xffffffff ;  /* 0xffffffff13137836 */ /* 0x000fe20000000000 */
[----:B0-----:R-:W0:Y:S02]  /*11bf0*/  LDC.64 R2, c[0x0][0x418] ;  /* 0x00010600ff027b82 */ /* 0x001e240000000a00 */
[----:B0-----:R-:W-:Y:S02]  /*11c00*/  ISETP.NE.U32.AND P0, PT, R2, RZ, PT ;  /* 0x000000ff0200720c */ /* 0x001fe40003f05070 */
[----:B-1----:R-:W-:-:S02]  /*11c10*/  SHF.R.U32.HI R0, RZ, 0x5, R0 ;  /* 0x00000005ff007819 */ /* 0x002fc40000011600 */
[----:B------:R-:W-:Y:S02]  /*11c20*/  ISETP.NE.AND.EX P1, PT, R3, RZ, PT, P0 ;  /* 0x000000ff0300720c */ /* 0x000fe40003f25300 */
[----:B------:R-:W-:Y:S02]  /*11c30*/  LOP3.LUT R0, R0, 0x3, RZ, 0xc0, !PT ;  /* 0x0000000300007812 */ /* 0x000fe400078ec0ff */
[----:B------:R-:W-:Y:S02]  /*11c40*/  P2R R4, PR, RZ, 0x2 ;  /* 0x00000002ff047803 */ /* 0x000fe40000000000 */
[----:B--2---:R-:W-:Y:S01]  /*11c50*/  SHF.R.S32.HI R8, RZ, 0x1f, R7 ;  /* 0x0000001fff087819 */ /* 0x004fe20000011407 */
[----:B------:R0:W-:Y:S01]  /*11c60*/  STL [R1], R7 ;  /* 0x0000000701007387 */ /* 0x0001e20000100800 */
[----:B------:R-:W-:-:S03]  /*11c70*/  SEL R16, R7, RZ, !P1 ;  /* 0x000000ff07107207 */ /* 0x000fc60004800000 */
[----:B------:R0:W-:Y:S04]  /*11c80*/  STL [R1+0x10], R4 ;  /* 0x0000100401007387 */ /* 0x0001e80000100800 */
[----:B------:R0:W-:Y:S01]  /*11c90*/  STL [R1+0x8], R8 ;  /* 0x0000080801007387 */ /* 0x0001e20000100800 */
[----:B------:R-:W-:Y:S05]  /*11ca0*/  BRA.DIV UR4, `(.L_x_2432) ;  /* 0x0000004a04b87947 */ /* 0x000fea000b800000 */
[----:B------:R1:W2:Y:S02]  /*11cb0*/  SHFL.IDX PT, R14, R0, RZ, 0x1f ;  /* 0x00001fff000e7589 */ /* 0x0002a400000e0000 */
.L_x_2537:
        /* <DEDUP_REMOVED lines=8> */
.L_x_2540:
[----:B------:R-:W-:Y:S05]  /*11d40*/  @!P6 BRA `(.L_x_2433) ;  /* 0x00000004002ce947 */ /* 0x000fea0003800000 */
[----:B------:R-:W-:Y:S01]  /*11d50*/  IMAD.MOV.U32 R16, RZ, RZ, R7 ;  /* 0x000000ffff107224 */ /* 0x000fe200078e0007 */
[----:B------:R-:W-:Y:S06]  /*11d60*/  @!P1 BRA `(.L_x_2435) ;  /* 0x0000000000489947 */ /* 0x000fec0003800000 */
[----:B------:R-:W2:Y:S01]  /*11d70*/  LDC R6, c[0x0][0x43c] ;  /* 0x00010f00ff067b82 */ /* 0x000ea20000000800 */
[----:B------:R-:W-:Y:S01]  /*11d80*/  ULDC.64 UR4, c[0x0][0x428] ;  /* 0x00010a0000047ab9 */ /* 0x000fe20000000a00 */
[----:B------:R-:W-:Y:S01]  /*11d90*/  ULDC.64 UR6, c[0x0][0x208] ;  /* 0x0000820000067ab9 */ /* 0x000fe20000000a00 */
[----:B--2---:R-:W-:-:S13]  /*11da0*/  ISETP.NE.AND P0, PT, R6, 0x1, PT ;  /* 0x000000010600780c */ /* 0x004fda0003f05270 */
[----:B0-----:R-:W1:Y:S02]  /*11db0*/  @P0 LDC.64 R4, c[0x0][0x440] ;  /* 0x00011000ff040b82 */ /* 0x001e640000000a00 */
[----:B-1----:R-:W-:-:S04]  /*11dc0*/  @P0 IMAD.HI.U32 R0, R19, R4, RZ ;  /* 0x0000000413000227 */ /* 0x002fc800078e00ff */
[----:B------:R-:W-:Y:S01]  /*11dd0*/  IMAD.MOV.U32 R4, RZ, RZ, R19 ;  /* 0x000000ffff047224 */ /* 0x000fe200078e0013 */
[----:B------:R-:W-:-:S04]  /*11de0*/  @P0 SHF.R.U32.HI R4, RZ, R5, R0 ;  /* 0x00000005ff040219 */ /* 0x000fc80000011600 */
[--C-:B------:R-:W-:Y:S01]  /*11df0*/  SHF.R.S32.HI R5, RZ, 0x1f, R4.reuse ;  /* 0x0000001fff057819 */ /* 0x100fe20000011404 */
[----:B------:R-:W-:-:S04]  /*11e00*/  IMAD.MOV R0, RZ, RZ, -R4 ;  /* 0x000000ffff007224 */ /* 0x000fc800078e0a04 */
[----:B------:R-:W-:Y:S02]  /*11e10*/  IMAD R19, R6, R0, R19 ;  /* 0x0000000006137224 */ /* 0x000fe400078e0213 */
[----:B------:R-:W-:Y:S02]  /*11e20*/  IMAD R0, R8, UR4, RZ ;  /* 0x0000000408007c24 */ /* 0x000fe4000f8e02ff */
[----:B------:R-:W-:-:S04]  /*11e30*/  IMAD.WIDE.U32 R4, R7, UR4, R4 ;  /* 0x0000000407047c25 */ /* 0x000fc8000f8e0004 */
[----:B------:R-:W-:Y:S01]  /*11e40*/  IMAD R0, R7, UR5, R0 ;  /* 0x0000000507007c24 */ /* 0x000fe2000f8e0200 */
[----:B------:R-:W-:-:S03]  /*11e50*/  LEA R2, P0, R4, R2, 0x2 ;  /* 0x0000000204027211 */ /* 0x000fc600078010ff */
[----:B------:R-:W-:-:S05]  /*11e60*/  IMAD.IADD R0, R5, 0x1, R0 ;  /* 0x0000000105007824 */ /* 0x000fca00078e0200 */
[----:B------:R-:W-:-:S05]  /*11e70*/  LEA.HI.X R3, R4, R3, R0, 0x2, P0 ;  /* 0x0000000304037211 */ /* 0x000fca00000f1400 */
[----:B------:R2:W5:Y:S02]  /*11e80*/  LDG.E R16, desc[UR6][R2.64] ;  /* 0x0000000602107981 */ /* 0x000564000c1e1900 */
.L_x_2435:
[----:B--2---:R-:W2:Y:S01]  /*11e90*/  LDL R2, [R1+0x4] ;  /* 0x0000040001027983 */ /* 0x004ea20000100800 */
[----:B-1----:R-:W-:Y:S01]  /*11ea0*/  IMAD R0, R18, 0x8, R17 ;  /* 0x0000000812007824 */ /* 0x002fe200078e0211 */
[----:B--2---:R-:W-:-:S04]  /*11eb0*/  SHF.L.U32 R2, R2, 0x1f, RZ ;  /* 0x0000001f02027819 */ /* 0x004fc800000006ff */
[----:B------:R-:W1:Y:S02]  /*11ec0*/  SYNCS.PHASECHK.TRANS64.TRYWAIT P0, [R0+URZ+0x38840], R2 ;  /* 0x03884002000075a7 */ /* 0x000e64000800017f */
[----:B-1----:R-:W-:Y:S05]  /*11ed0*/  @!P0 BRA `(.L_x_2436) ;  /* 0x00000048006c8947 */ /* 0x002fea0003800000 */
.L_x_2541:
        /* <DEDUP_REMOVED lines=11> */
.L_x_2437:
[----:B------:R-:W-:Y:S01]  /*11f90*/  R2UR UR33, R0 ;  /* 0x00000000002172ca */ /* 0x000fe200000e0000 */
[----:B-1----:R-:W-:Y:S01]  /*11fa0*/  IMAD R0, R18, 0xa000, R17 ;  /* 0x0000a00012007824 */ /* 0x002fe200078e0211 */
[----:B------:R-:W-:Y:S01]  /*11fb0*/  R2UR UR35, R19 ;  /* 0x00000000132372ca */ /* 0x000fe200000e0000 */
[----:B------:R-:W-:Y:S01]  /*11fc0*/  UIADD3 UR4, UP0, UR38, 0x370, URZ ;  /* 0x0000037026047890 */ /* 0x000fe2000ff1e03f */
[----:B-----5:R-:W-:Y:S01]  /*11fd0*/  R2UR UR37, R16 ;  /* 0x00000000102572ca */ /* 0x020fe200000e0000 */
[----:B------:R-:W-:Y:S01]  /*11fe0*/  UMOV UR6, 0x0 ;  /* 0x0000000000067882 */ /* 0x000fe20000000000 */
[----:B------:R-:W-:Y:S01]  /*11ff0*/  R2UR UR8, R0 ;  /* 0x00000000000872ca */ /* 0x000fe200000e0000 */
[----:B------:R-:W-:Y:S01]  /*12000*/  UIADD3.X UR5, URZ, UR39, URZ, UP0, !UPT ;  /* 0x000000273f057290 */ /* 0x000fe200087fe43f */
[----:B------:R-:W-:Y:S01]  /*12010*/  PLOP3.LUT P0, PT, PT, PT, PT, 0x80, 0x0 ;  /* 0x000000000000781c */ /* 0x000fe20003f0f070 */
[----:B------:R-:W-:Y:S01]  /*12020*/  UMOV UR7, 0x14f00000 ;  /* 0x14f0000000077882 */ /* 0x000fe20000000000 */
[----:B------:R-:W-:Y:S01]  /*12030*/  UMOV UR34, URZ ;  /* 0x0000003f00227c82 */ /* 0x000fe20008000000 */
[----:B------:R-:W-:Y:S01]  /*12040*/  UMOV UR26, 0x40 ;  /* 0x00000040001a7882 */ /* 0x000fe20000000000 */
[----:B------:R-:W-:Y:S01]  /*12050*/  P2R R0, PR, RZ, 0x1 ;  /* 0x00000001ff007803 */ /* 0x000fe20000000000 */
[----:B------:R-:W-:-:S02]  /*12060*/  UIADD3 UR33, UR33, 0x38830, URZ ;  /* 0x0003883021217890 */ /* 0x000fc4000fffe03f */
[----:B------:R-:W-:Y:S01]  /*12070*/  UIMAD UR35, UR35, 0x50, URZ ;  /* 0x00000050232378a4 */ /* 0x000fe2000f8e023f */
[----:B------:R-:W-:Y:S01]  /*12080*/  UMOV UR28, UR36 ;  /* 0x00000024001c7c82 */ /* 0x000fe20008000000 */
[----:B------:R-:W-:Y:S02]  /*12090*/  UMOV UR29, UR37 ;  /* 0x00000025001d7c82 */ /* 0x000fe40008000000 */
[----:B------:R-:W-:Y:S01]  /*120a0*/  UIADD3 UR32, UR8, 0x24400, URZ ;  /* 0x0002440008207890 */ /* 0x000fe2000fffe03f */
[----:B------:R2:W-:Y:S01]  /*120b0*/  STL [R1+0xc], R0 ;  /* 0x00000c0001007387 */ /* 0x0005e20000100800 */
[----:B------:R-:W-:Y:S02]  /*120c0*/  UIADD3 UR24, UR8, 0x26c00, URZ ;  /* 0x00026c0008187890 */ /* 0x000fe4000fffe03f */
[----:B------:R-:W-:Y:S02]  /*120d0*/  UIADD3 UR16, UR8, 0x29400, URZ ;  /* 0x0002940008107890 */ /* 0x000fe4000fffe03f */
[----:B------:R-:W-:Y:S01]  /*120e0*/  UIADD3 UR8, UR8, 0x2bc00, URZ ;  /* 0x0002bc0008087890 */ /* 0x000fe2000fffe03f */
[----:B------:R-:W-:Y:S01]  /*120f0*/  UMOV UR25, UR33 ;  /* 0x0000002100197c82 */ /* 0x000fe20008000000 */
[----:B------:R-:W-:Y:S01]  /*12100*/  UMOV UR27, UR35 ;  /* 0x00000023001b7c82 */ /* 0x000fe20008000000 */
[----:B------:R-:W-:Y:S01]  /*12110*/  UMOV UR18, 0x80 ;  /* 0x0000008000127882 */ /* 0x000fe20000000000 */
[----:B------:R-:W-:Y:S01]  /*12120*/  UMOV UR20, UR36 ;  /* 0x0000002400147c82 */ /* 0x000fe20008000000 */
[----:B------:R2:W-:Y:S01]  /*12130*/  UTMALDG.4D [UR32], [UR4], desc[UR6] ;  /* 0x00000620040075b4 */ /* 0x0005e20008019000 */
[----:B------:R-:W-:Y:S01]  /*12140*/  UMOV UR21, UR37 ;  /* 0x0000002500157c82 */ /* 0x000fe20008000000 */
[----:B------:R-:W-:Y:S01]  /*12150*/  UMOV UR17, UR33 ;  /* 0x0000002100117c82 */ /* 0x000fe20008000000 */
[----:B------:R-:W-:Y:S01]  /*12160*/  UMOV UR19, UR35 ;  /* 0x0000002300137c82 */ /* 0x000fe20008000000 */
[----:B------:R-:W-:Y:S01]  /*12170*/  UMOV UR10, 0xc0 ;  /* 0x000000c0000a7882 */ /* 0x000fe20000000000 */
[----:B------:R-:W-:Y:S01]  /*12180*/  UMOV UR12, UR36 ;  /* 0x00000024000c7c82 */ /* 0x000fe20008000000 */
[----:B------:R-:W-:Y:S01]  /*12190*/  UMOV UR13, UR37 ;  /* 0x00000025000d7c82 */ /* 0x000fe20008000000 */
[----:B------:R-:W-:Y:S01]  /*121a0*/  UMOV UR9, UR33 ;  /* 0x0000002100097c82 */ /* 0x000fe20008000000 */
[----:B------:R2:W-:Y:S01]  /*121b0*/  UTMALDG.4D [UR24], [UR4], desc[UR6] ;  /* 0x00000618040075b4 */ /* 0x0005e20008019000 */
[----:B------:R-:W-:Y:S01]  /*121c0*/  UMOV UR11, UR35 ;  /* 0x00000023000b7c82 */ /* 0x000fe20008000000 */
[----:B------:R2:W-:Y:S01]  /*121d0*/  UTMALDG.4D [UR16], [UR4], desc[UR6] ;  /* 0x00000610040075b4 */ /* 0x0005e20008019000 */
[----:B------:R2:W-:Y:S02]  /*121e0*/  UTMALDG.4D [UR8], [UR4], desc[UR6] ;  /* 0x00000608040075b4 */ /* 0x0005e40008019000 */
[----:B--2---:R-:W-:Y:S01]  /*121f0*/  NOP ;  /* 0x0000000000007918 */ /* 0x004fe20000000000 */
.L_x_2433:
[----:B-1----:R-:W-:Y:S01]  /*12200*/  VIADD R0, R17, 0x14400 ;  /* 0x0001440011007836 */ /* 0x002fe20000000000 */
        /* <DEDUP_REMOVED lines=21> */
.L_x_2439:
[----:B------:R-:W-:Y:S05]  /*12360*/  BSYNC B6 ;  /* 0x0000000000067941 */ /* 0x000fea0003800000 */
.L_x_2438:
[----:B0-----:R-:W0:Y:S01]  /*12370*/  LDC R7, c[0x0][0x448] ;  /* 0x00011200ff077b82 */ /* 0x001e220000000800 */
[----:B------:R-:W1:Y:S01]  /*12380*/  S2R R0, SR_TID.X ;  /* 0x0000000000007919 */ /* 0x000e620000002100 */
[----:B------:R-:W-:Y:S01]  /*12390*/  USHF.R.S32.HI UR4, URZ, 0x1f, UR36 ;  /* 0x0000001f3f047899 */ /* 0x000fe20008011424 */
[----:B------:R-:W-:Y:S01]  /*123a0*/  ULDC.64 UR8, c[0x0][0x2d8] ;  /* 0x0000b60000087ab9 */ /* 0x000fe20000000a00 */
[----:B------:R-:W2:Y:S02]  /*123b0*/  S2R R2, SR_TID.X ;  /* 0x0000000000027919 */ /* 0x000ea40000002100 */
[----:B------:R-:W-:Y:S02]  /*123c0*/  UIMAD UR6, UR4, UR8, URZ ;  /* 0x00000008040672a4 */ /* 0x000fe4000f8e023f */
[----:B------:R-:W-:Y:S01]  /*123d0*/  UIMAD.WIDE.U32 UR4, UR36, UR8, URZ ;  /* 0x00000008240472a5 */ /* 0x000fe2000f8e003f */
[----:B------:R-:W3:Y:S01]  /*123e0*/  S2R R10, SR_TID.X ;  /* 0x00000000000a7919 */ /* 0x000ee20000002100 */
[----:B------:R-:W-:-:S02]  /*123f0*/  UIMAD UR6, UR36, UR9, UR6 ;  /* 0x00000009240672a4 */ /* 0x000fc4000f8e0206 */
[----:B------:R-:W-:Y:S01]  /*12400*/  USHF.R.S32.HI UR7, URZ, 0x1f, UR40 ;  /* 0x0000001f3f077899 */ /* 0x000fe20008011428 */
[----:B------:R-:W4:Y:S01]  /*12410*/  S2R R8, SR_TID.X ;  /* 0x0000000000087919 */ /* 0x000f220000002100 */
[----:B------:R-:W-:Y:S01]  /*12420*/  UIADD3 UR5, UR5, UR6, URZ ;  /* 0x0000000605057290 */ /* 0x000fe2000fffe03f */
[----:B------:R-:W-:-:S03]  /*12430*/  ULDC.64 UR8, c[0x0][0x2e0] ;  /* 0x0000b80000087ab9 */ /* 0x000fc60000000a00 */
[----:B------:R-:W-:Y:S02]  /*12440*/  UIMAD.WIDE.U32 UR4, UR40, UR8, UR4 ;  /* 0x00000008280472a5 */ /* 0x000fe4000f8e0004 */
[----:B------:R-:W-:Y:S01]  /*12450*/  UIMAD UR6, UR7, UR8, URZ ;  /* 0x00000008070672a4 */ /* 0x000fe2000f8e023f */
[----:B0-----:R-:W-:-:S03]  /*12460*/  ISETP.NE.AND P0, PT, R7, 0x1, PT ;  /* 0x000000010700780c */ /* 0x001fc60003f05270 */
[----:B------:R-:W-:Y:S01]  /*12470*/  UIMAD UR6, UR40, UR9, UR6 ;  /* 0x00000009280672a4 */ /* 0x000fe2000f8e0206 */
[----:B------:R-:W-:-:S03]  /*12480*/  IMAD.U32 R5, RZ, RZ, UR5 ;  /* 0x00000005ff057e24 */ /* 0x000fc6000f8e00ff */
[----:B------:R-:W-:Y:S01]  /*12490*/  UIADD3 UR6, UR5, UR6, URZ ;  /* 0x0000000605067290 */ /* 0x000fe2000fffe03f */
[----:B-1----:R-:W-:-:S05]  /*124a0*/  IMAD.SHL.U32 R4, R0, 0x10, RZ ;  /* 0x0000001000047824 */ /* 0x002fca00078e00ff */
[----:B------:R-:W0:Y:S01]  /*124b0*/  @P0 LDC R3, c[0x0][0x44c] ;  /* 0x00011300ff030b82 */ /* 0x000e220000000800 */
[----:B--2---:R-:W-:Y:S01]  /*124c0*/  LOP3.LUT R2, R2, 0x7f, RZ, 0xc0, !PT ;  /* 0x0000007f02027812 */ /* 0x004fe200078ec0ff */
[----:B---3--:R-:W-:-:S03]  /*124d0*/  IMAD.SHL.U32 R10, R10, 0x8, RZ ;  /* 0x000000080a0a7824 */ /* 0x008fc600078e00ff */
[----:B------:R-:W-:-:S03]  /*124e0*/  SHF.R.U32.HI R2, RZ, 0x3, R2 ;  /* 0x00000003ff027819 */ /* 0x000fc60000011602 */
[----:B------:R-:W1:Y:S01]  /*124f0*/  @P0 LDC R0, c[0x0][0x450] ;  /* 0x00011400ff000b82 */ /* 0x000e620000000800 */
[----:B------:R-:W-:Y:S01]  /*12500*/  LOP3.LUT R4, R2, 0x70, R4, 0xf8, !PT ;  /* 0x0000007002047812 */ /* 0x000fe200078ef804 */
[----:B------:R-:W-:Y:S01]  /*12510*/  IMAD.U32 R2, RZ, RZ, UR42 ;  /* 0x0000002aff027e24 */ /* 0x000fe2000f8e00ff */
[----:B------:R-:W-:Y:S01]  /*12520*/  LOP3.LUT R10, R10, 0x38, RZ, 0xc0, !PT ;  /* 0x000000380a0a7812 */ /* 0x000fe200078ec0ff */
[----:B----4-:R-:W-:Y:S02]  /*12530*/  IMAD.SHL.U32 R9, R8, 0x8, RZ ;  /* 0x0000000808097824 */ /* 0x010fe400078e00ff */
[----:B------:R-:W-:Y:S01]  /*12540*/  IMAD R2, R2, 0x80, R4 ;  /* 0x0000008002027824 */ /* 0x000fe200078e0204 */
[C---:B------:R-:W-:Y:S01]  /*12550*/  LOP3.LUT R12, R10.reuse, 0x40, RZ, 0xfc, !PT ;  /* 0x000000400a0c7812 */ /* 0x040fe200078efcff */
[----:B------:R-:W-:Y:S01]  /*12560*/  IMAD.U32 R4, RZ, RZ, UR4 ;  /* 0x00000004ff047e24 */ /* 0x000fe2000f8e00ff */
[----:B------:R-:W-:Y:S01]  /*12570*/  ULDC.64 UR4, c[0x0][0x2d0] ;  /* 0x0000b40000047ab9 */ /* 0x000fe20000000a00 */
[----:B------:R-:W-:Y:S01]  /*12580*/  IMAD.MOV.U32 R6, RZ, RZ, R2 ;  /* 0x000000ffff067224 */ /* 0x000fe200078e0002 */
[----:B------:R-:W-:-:S02]  /*12590*/  LOP3.LUT R11, R10, 0x80, RZ, 0xfc, !PT ;  /* 0x000000800a0b7812 */ /* 0x000fc400078efcff */
        /* <DEDUP_REMOVED lines=18> */
[----:B------:R-:W-:-:S03]  /*126c0*/  ULDC.64 UR4, c[0x0][0x280] ;  /* 0x0000a00000047ab9 */ /* 0x000fc60000000a00 */
[----:B------:R-:W-:Y:S01]  /*126d0*/  IMAD.IADD R3, R3, 0x1, R4 ;  /* 0x0000000103037824 */ /* 0x000fe200078e0204 */
[----:B------:R-:W-:Y:S01]  /*126e0*/  LEA R4, P0, R2, UR4, 0x1 ;  /* 0x0000000402047c11 */ /* 0x000fe2000f8008ff */
[----:B------:R-:W-:Y:S02]  /*126f0*/  ULDC UR4, c[0x0][0x2b8] ;  /* 0x0000ae0000047ab9 */ /* 0x000fe40000000800 */
[----:B------:R-:W-:Y:S02]  /*12700*/  ISETP.GE.AND P3, PT, R10, UR4, PT ;  /* 0x000000040a007c0c */ /* 0x000fe4000bf66270 */
[----:B------:R-:W-:Y:S02]  /*12710*/  LOP3.LUT R10, R8, 0x7f, RZ, 0xc0, !PT ;  /* 0x0000007f080a7812 */ /* 0x000fe400078ec0ff */
[----:B------:R0:W5:Y:S01]  /*12720*/  LDL R8, [R1+0x14] ;  /* 0x0000140001087983 */ /* 0x0001620000100800 */
[----:B------:R-:W-:Y:S02]  /*12730*/  LEA.HI.X R3, R2, UR5, R3, 0x1, P0 ;  /* 0x0000000502037c11 */ /* 0x000fe400080f0c03 */
[----:B------:R-:W-:-:S02]  /*12740*/  ISETP.GE.AND P0, PT, R9, UR4, PT ;  /* 0x0000000409007c0c */ /* 0x000fc4000bf06270 */
[----:B------:R-:W-:Y:S02]  /*12750*/  ISETP.GE.AND P1, PT, R12, UR4, PT ;  /* 0x000000040c007c0c */ /* 0x000fe4000bf26270 */
[----:B------:R-:W-:Y:S01]  /*12760*/  ISETP.GE.AND P2, PT, R11, UR4, PT ;  /* 0x000000040b007c0c */ /* 0x000fe2000bf46270 */
[----:B------:R-:W-:Y:S01]  /*12770*/  UMOV UR4, 0xffffffff ;  /* 0xffffffff00047882 */ /* 0x000fe20000000000 */
[----:B------:R-:W-:Y:S02]  /*12780*/  SHF.R.U32.HI R10, RZ, 0x3, R10 ;  /* 0x00000003ff0a7819 */ /* 0x000fe4000001160a */
[----:B0-----:R-:W-:Y:S09]  /*12790*/  BRA.DIV UR4, `(.L_x_2440) ;  /* 0x0000004204507947 */ /* 0x001ff2000b800000 */
[----:B------:R-:W0:Y:S01]  /*127a0*/  SHFL.IDX PT, R6, R4, RZ, 0x181f ;  /* 0x00181fff04067589 */ /* 0x000e2200000e0000 */
[----:B------:R-:W-:Y:S01]  /*127b0*/  IMAD.U32 R0, RZ, RZ, UR42 ;  /* 0x0000002aff007e24 */ /* 0x000fe2000f8e00ff */
[----:B------:R-:W-:Y:S01]  /*127c0*/  ULDC UR4, c[0x0][0x288] ;  /* 0x0000a20000047ab9 */ /* 0x000fe20000000800 */
[----:B------:R-:W-:Y:S01]  /*127d0*/  ULDC.64 UR6, c[0x0][0x208] ;  /* 0x0000820000067ab9 */ /* 0x000fe20000000a00 */
[----:B------:R-:W1:Y:S01]  /*127e0*/  SHFL.IDX PT, R5, R3, RZ, 0x181f ;  /* 0x00181fff03057589 */ /* 0x000e6200000e0000 */
[----:B------:R-:W-:Y:S02]  /*127f0*/  IMAD R2, R7, UR4, RZ ;  /* 0x0000000407027c24 */ /* 0x000fe4000f8e02ff */
[----:B------:R-:W-:-:S05]  /*12800*/  IMAD R0, R0, 0x80, R10 ;  /* 0x0000008000007824 */ /* 0x000fca00078e020a */
[----:B------:R-:W-:-:S13]  /*12810*/  ISETP.GE.AND P4, PT, R0, R2, PT ;  /* 0x000000020000720c */ /* 0x000fda0003f86270 */
[----:B0-----:R-:W-:-:S05]  /*12820*/  @!P4 LEA R6, P5, R9, R6, 0x1 ;  /* 0x000000060906c211 */ /* 0x001fca00078a08ff */
[----:B-1----:R-:W-:-:S04]  /*12830*/  @!P4 IMAD.X R5, RZ, RZ, R5, P5 ;  /* 0x000000ffff05c224 */ /* 0x002fc800028e0605 */
[----:B------:R-:W-:Y:S02]  /*12840*/  @!P4 IMAD.MOV.U32 R7, RZ, RZ, R5 ;  /* 0x000000ffff07c224 */ /* 0x000fe400078e0005 */
[----:B------:R-:W-:-:S03]  /*12850*/  VIADD R5, R0, 0x10 ;  /* 0x0000001000057836 */ /* 0x000fc60000000000 */
        /* <DEDUP_REMOVED lines=72> */
.L_x_2558:
        /* <DEDUP_REMOVED lines=14> */
.L_x_2442:
[----:B------:R-:W-:Y:S05]  /*12dc0*/  BSYNC B0 ;  /* 0x0000000000007941 */ /* 0x000fea0003800000 */
.L_x_2441:
[----:B------:R-:W-:Y:S01]  /*12dd0*/  NOP ;  /* 0x0000000000007918 */ /* 0x000fe20000000000 */
[----:B------:R-:W-:Y:S01]  /*12de0*/  PLOP3.LUT P0, PT, PT, PT, PT, 0x80, 0x0 ;  /* 0x000000000000781c */ /* 0x000fe20003f0f070 */
[----:B0-----:R-:W-:-:S12]  /*12df0*/  VIADD R6, R17, 0x38800 ;  /* 0x0003880011067836 */ /* 0x001fd80000000000 */
.L_x_2443:
[----:B------:R-:W-:Y:S02]  /*12e00*/  PLOP3.LUT P1, PT, P1, P0, PT, 0xa2, 0x0 ;  /* 0x000000000000781c */ /* 0x000fe40000f21472 */
[----:B------:R-:W-:-:S08]  /*12e10*/  @P0 R2UR P1, UR4, R17 ;  /* 0x00000000110402ca */ /* 0x000fd00000020000 */
[----:B------:R-:W-:-:S05]  /*12e20*/  @P0 PLOP3.LUT P0, PT, P1, PT, PT, 0x80, 0x0 ;  /* 0x000000000000081c */ /* 0x000fca0000f0f070 */
[----:B------:R-:W-:Y:S01]  /*12e30*/  @!P1 SYNCS.ARRIVE.TRANS64.RED.A0T1 RZ, [UR4+0x38800], RZ ;  /* 0x038800ffffff99a7 */ /* 0x000fe20008200404 */
[----:B------:R-:W-:Y:S07]  /*12e40*/  @!P1 ARRIVES.LDGSTSBAR.64.TRANSCNT [UR4+0x38800] ;  /* 0x03880000ff0099b0 */ /* 0x000fee0008000a84 */
[----:B------:R-:W-:Y:S05]  /*12e50*/  @P0 BRA.U.ANY `(.L_x_2443) ;  /* 0xfffffffd00e80947 */ /* 0x000fea000393ffff */
[----:B---3--:R-:W3:Y:S02]  /*12e60*/  LDL.LU R2, [R1+0x1c] ;  /* 0x00001c0001027983 */ /* 0x008ee40000300800 */
[----:B---3--:R-:W-:-:S05]  /*12e70*/  VIADD R2, R2, 0x1 ;  /* 0x0000000102027836 */ /* 0x008fca0000000000 */
        /* <DEDUP_REMOVED lines=8> */
[----:B------:R-:W3:Y:S03]  /*12f00*/  SYNCS.PHASECHK.TRANS64.TRYWAIT P0, [R17+URZ+0x38820], R0 ;  /* 0x03882000110075a7 */ /* 0x000ee6000800017f */
[----:B0--3--:R-:W-:Y:S05]  /*12f10*/  @!P0 BRA `(.L_x_2445) ;  /* 0x0000004400548947 */ /* 0x009fea0003800000 */
.L_x_2559:
[----:B------:R-:W-:Y:S05]  /*12f20*/  BSYNC B0 ;  /* 0x0000000000007941 */ /* 0x000fea0003800000 */
.L_x_2444:
[----:B------:R-:W-:-:S06]  /*12f30*/  UISETP.GE.AND UP0, UPT, UR41, 0x2, UPT ;  /* 0x000000022900788c */ /* 0x000fcc000bf06270 */
[----:B------:R-:W-:-:S13]  /*12f40*/  PLOP3.LUT P0, PT, PT, PT, UP0, 0x80, 0x0 ;  /* 0x000000000000781c */ /* 0x000fda0003f0f008 */
[----:B------:R-:W-:Y:S05]  /*12f50*/  @!P0 BRA `(.L_x_2446) ;  /* 0x0000002800288947 */ /* 0x000fea0003800000 */
[----:B------:R-:W-:Y:S02]  /*12f60*/  ULOP3.LUT UR4, UR41, 0x1, URZ, 0xc0, !UPT ;  /* 0x0000000129047892 */ /* 0x000fe4000f8ec03f */
[----:B------:R-:W-:Y:S02]  /*12f70*/  IMAD.U32 R7, RZ, RZ, UR41 ;  /* 0x00000029ff077e24 */ /* 0x000fe4000f8e00ff */
[----:B------:R-:W-:Y:S02]  /*12f80*/  UISETP.NE.U32.AND UP0, UPT, UR4, 0x1, UPT ;  /* 0x000000010400788c */ /* 0x000fe4000bf05070 */
[----:B------:R-:W-:-:S04]  /*12f90*/  VIADD R7, R7, 0xfffffffe ;  /* 0xfffffffe07077836 */ /* 0x000fc80000000000 */
[----:B0-----:R-:W-:Y:S01]  /*12fa0*/  IMAD.MOV.U32 R0, RZ, RZ, R7 ;  /* 0x000000ffff007224 */ /* 0x001fe200078e0007 */
[----:B------:R-:W-:-:S13]  /*12fb0*/  PLOP3.LUT P0, PT, PT, PT, UP0, 0x80, 0x0 ;  /* 0x000000000000781c */ /* 0x000fda0003f0f008 */
[----:B------:R-:W-:Y:S05]  /*12fc0*/  @!P0 BRA `(.L_x_2447) ;  /* 0x0000000c00588947 */ /* 0x000fea0003800000 */
[----:B--2---:R-:W2:Y:S04]  /*12fd0*/  LDL R3, [R1+0xc] ;  /* 0x00000c0001037983 */ /* 0x004ea80000100800 */
[----:B------:R-:W3:Y:S01]  /*12fe0*/  LDL R2, [R1+0x4] ;  /* 0x0000040001027983 */ /* 0x000ee20000100800 */
        /* <DEDUP_REMOVED lines=9> */
[----:B------:R-:W-:Y:S02]  /*13080*/  IMAD.MOV.U32 R4, RZ, RZ, R16 ;  /* 0x000000ffff047224 */ /* 0x000fe400078e0010 */
[----:B------:R-:W-:Y:S01]  /*13090*/  IMAD.MOV.U32 R8, RZ, RZ, R7 ;  /* 0x000000ffff087224 */ /* 0x000fe200078e0007 */
[----:B--2---:R-:W-:-:S13]  /*130a0*/  ISETP.NE.AND P1, PT, R2, RZ, PT ;  /* 0x000000ff0200720c */ /* 0x004fda0003f25270 */
[----:B------:R-:W-:Y:S05]  /*130b0*/  @!P1 BRA `(.L_x_2450) ;  /* 0x0000000000549947 */ /* 0x000fea0003800000 */
[----:B------:R-:W2:Y:S01]  /*130c0*/  LDL R10, [R1+0x8] ;  /* 0x00000800010a7983 */ /* 0x000ea20000100800 */
[----:B-1----:R-:W0:Y:S03]  /*130d0*/  LDC R5, c[0x0][0x43c] ;  /* 0x00010f00ff057b82 */ /* 0x002e260000000800 */
[----:B------:R-:W3:Y:S01]  /*130e0*/  LDL R11, [R1] ;  /* 0x00000000010b7983 */ /* 0x000ee20000100800 */
[----:B------:R-:W-:Y:S01]  /*130f0*/  IMAD.MOV.U32 R4, RZ, RZ, R7 ;  /* 0x000000ffff047224 */ /* 0x000fe200078e0007 */
[----:B------:R-:W-:Y:S01]  /*13100*/  ULDC.64 UR4, c[0x0][0x428] ;  /* 0x00010a0000047ab9 */ /* 0x000fe20000000a00 */
[----:B------:R-:W-:Y:S01]  /*13110*/  ULDC.64 UR6, c[0x0][0x208] ;  /* 0x0000820000067ab9 */ /* 0x000fe20000000a00 */
[----:B0-----:R-:W-:-:S13]  /*13120*/  ISETP.NE.AND P0, PT, R5, 0x1, PT ;  /* 0x000000010500780c */ /* 0x001fda0003f05270 */
[----:B------:R-:W0:Y:S02]  /*13130*/  @P0 LDC.64 R2, c[0x0][0x440] ;  /* 0x00011000ff020b82 */ /* 0x000e240000000a00 */
[----:B0-----:R-:W-:-:S05]  /*13140*/  @P0 IMAD.HI.U32 R2, R7, R2, RZ ;  /* 0x0000000207020227 */ /* 0x001fca00078e00ff */
[----:B------:R-:W-:Y:S02]  /*13150*/  @P0 SHF.R.U32.HI R4, RZ, R3, R2 ;  /* 0x00000003ff040219 */ /* 0x000fe40000011602 */
[----:B------:R-:W0:Y:S03]  /*13160*/  LDC.64 R2, c[0x0][0x418] ;  /* 0x00010600ff027b82 */ /* 0x000e260000000a00 */
[----:B------:R-:W-:-:S04]  /*13170*/  IMAD.MOV R8, RZ, RZ, -R4 ;  /* 0x000000ffff087224 */ /* 0x000fc800078e0a04 */
[----:B------:R-:W-:Y:S01]  /*13180*/  IMAD R8, R5, R8, R7 ;  /* 0x0000000805087224 */ /* 0x000fe200078e0207 */
[----:B------:R-:W-:Y:S01]  /*13190*/  SHF.R.S32.HI R5, RZ, 0x1f, R4 ;  /* 0x0000001fff057819 */ /* 0x000fe20000011404 */
[----:B--2---:R-:W-:-:S04]  /*131a0*/  IMAD R10, R10, UR4, RZ ;  /* 0x000000040a0a7c24 */ /* 0x004fc8000f8e02ff */
[C---:B---3--:R-:W-:Y:S02]  /*131b0*/  IMAD R10, R11.reuse, UR5, R10 ;  /* 0x000000050b0a7c24 */ /* 0x048fe4000f8e020a */
[----:B------:R-:W-:-:S04]  /*131c0*/  IMAD.WIDE.U32 R4, R11, UR4, R4 ;  /* 0x000000040b047c25 */ /* 0x000fc8000f8e0004 */
[----:B------:R-:W-:Y:S01]  /*131d0*/  IMAD.IADD R5, R10, 0x1, R5 ;  /* 0x000000010a057824 */ /* 0x000fe200078e0205 */
[----:B0-----:R-:W-:-:S04]  /*131e0*/  LEA R2, P0, R4, R2, 0x2 ;  /* 0x0000000204027211 */ /* 0x001fc800078010ff */
[----:B------:R-:W-:-:S05]  /*131f0*/  LEA.HI.X R3, R4, R3, R5, 0x2, P0 ;  /* 0x0000000304037211 */ /* 0x000fca00000f1405 */
[----:B------:R0:W5:Y:S04]  /*13200*/  LDG.E R4, desc[UR6][R2.64] ;  /* 0x0000000602047981 */ /* 0x000168000c1e1900 */
.L_x_2450:
[----:B0-----:R-:W-:Y:S01]  /*13210*/  IMAD R2, R0, 0x8, R17 ;  /* 0x0000000800027824 */ /* 0x001fe200078e0211 */
[----:B------:R-:W-:Y:S01]  /*13220*/  SHF.L.U32 R3, R9, 0x1f, RZ ;  /* 0x0000001f09037819 */ /* 0x000fe200000006ff */
[----:B------:R-:W-:Y:S03]  /*13230*/  BSSY B1, `(.L_x_2451) ;  /* 0x0000003000017945 */ /* 0x000fe60003800000 */
[----:B------:R-:W0:Y:S02]  /*13240*/  SYNCS.PHASECHK.TRANS64.TRYWAIT P0, [R2+URZ+0x38840], R3 ;  /* 0x03884003020075a7 */ /* 0x000e24000800017f */
[----:B0-----:R-:W-:Y:S05]  /*13250*/  @!P0 BRA `(.L_x_2452) ;  /* 0x0000004000988947 */ /* 0x001fea0003800000 */
.L_x_2560:
[----:B------:R-:W-:Y:S05]  /*13260*/  BSYNC B1 ;  /* 0x0000000000017941 */ /* 0x000fea0003800000 */
.L_x_2451:
[----:B-1----:R-:W1:Y:S01]  /*13270*/  S2R R5, SR_TID.X ;  /* 0x0000000000057919 */ /* 0x002e620000002100 */
        /* <DEDUP_REMOVED lines=11> */
.L_x_2454:
[----:B------:R-:W-:Y:S05]  /*13330*/  BSYNC B1 ;  /* 0x0000000000017941 */ /* 0x000fea0003800000 */
.L_x_2453:
[----:B------:R-:W-:Y:S01]  /*13340*/  IMAD.MOV.U32 R10, RZ, RZ, RZ ;  /* 0x000000ffff0a7224 */ /* 0x000fe200078e00ff */
[----:B------:R-:W-:Y:S01]  /*13350*/  R2UR UR11, R8 ;  /* 0x00000000080b72ca */ /* 0x000fe200000e0000 */
[----:B0-----:R-:W-:Y:S01]  /*13360*/  IMAD R3, R0, 0xa000, R17 ;  /* 0x0000a00000037824 */ /* 0x001fe200078e0211 */
[----:B------:R-:W-:Y:S01]  /*13370*/  UIADD3 UR4, UP0, UR38, 0x370, URZ ;  /* 0x0000037026047890 */ /* 0x000fe2000ff1e03f */
[----:B------:R-:W-:Y:S01]  /*13380*/  PLOP3.LUT P0, PT, PT, PT, PT, 0x80, 0x0 ;  /* 0x000000000000781c */ /* 0x000fe20003f0f070 */
[----:B------:R-:W-:Y:S01]  /*13390*/  VIADD R2, R2, 0x38830 ;  /* 0x0003883002027836 */ /* 0x000fe20000000000 */
[----:B------:R-:W-:Y:S01]  /*133a0*/  R2UR UR10, R10 ;  /* 0x000000000a0a72ca */ /* 0x000fe200000e0000 */
[----:B------:R-:W-:Y:S01]  /*133b0*/  VIADD R5, R3, 0x24400 ;  /* 0x0002440003057836 */ /* 0x000fe20000000000 */
[----:B------:R-:W-:Y:S01]  /*133c0*/  UIADD3.X UR5, URZ, UR39, URZ, UP0, !UPT ;  /* 0x000000273f057290 */ /* 0x000fe200087fe43f */
[----:B------:R-:W-:Y:S01]  /*133d0*/  UMOV UR6, 0x0 ;  /* 0x0000000000067882 */ /* 0x000fe20000000000 */
[----:B------:R-:W-:-:S04]  /*133e0*/  UMOV UR7, 0x14f00000 ;  /* 0x14f0000000077882 */ /* 0x000fc80000000000 */
[----:B------:R-:W-:-:S12]  /*133f0*/  UIMAD UR11, UR11, 0x50, URZ ;  /* 0x000000500b0b78a4 */ /* 0x000fd8000f8e023f */
.L_x_2455:
[----:B------:R-:W-:-:S13]  /*13400*/  @P0 ELECT P2, URZ, PT ;  /* 0x00000000003f082f */ /* 0x000fda0003840000 */
[----:B-----5:R-:W-:Y:S01]  /*13410*/  @P2 R2UR UR13, R4 ;  /* 0x00000000040d22ca */ /* 0x020fe200000e0000 */
[----:B------:R-:W-:Y:S01]  /*13420*/  UMOV UR12, UR36 ;  /* 0x00000024000c7c82 */ /* 0x000fe20008000000 */
        /* <DEDUP_REMOVED lines=12> */
.L_x_2456:
[----:B------:R-:W-:-:S13]  /*134f0*/  @P0 ELECT P2, URZ, PT ;  /* 0x00000000003f082f */ /* 0x000fda0003840000 */
[----:B------:R-:W-:Y:S01]  /*13500*/  @P2 R2UR UR13, R4 ;  /* 0x00000000040d22ca */ /* 0x000fe200000e0000 */
        /* <DEDUP_REMOVED lines=13> */
.L_x_2457:
        /* <DEDUP_REMOVED lines=15> */
.L_x_2458:
        /* <DEDUP_REMOVED lines=15> */
.L_x_2561:
[----:B------:R-:W-:Y:S05]  /*137c0*/  BSYNC B1 ;  /* 0x0000000000017941 */ /* 0x000fea0003800000 */
.L_x_2459:
        /* <DEDUP_REMOVED lines=12> */
.L_x_2462:
[----:B------:R-:W-:Y:S05]  /*13890*/  BSYNC B1 ;  /* 0x0000000000017941 */ /* 0x000fea0003800000 */
.L_x_2461:
[----:B------:R-:W-:Y:S01]  /*138a0*/  R2UR UR6, R12 ;  /* 0x000000000c0672ca */ /* 0x000fe200000e0000 */
[C-C-:B0-----:R-:W-:Y:S01]  /*138b0*/  IMAD R2, R18.reuse, 0x8, R17.reuse ;  /* 0x0000000812027824 */ /* 0x141fe200078e0211 */
[----:B------:R-:W-:Y:S01]  /*138c0*/  R2UR UR7, R13 ;  /* 0x000000000d0772ca */ /* 0x000fe200000e0000 */
[----:B------:R-:W-:Y:S01]  /*138d0*/  IMAD R3, R18, 0xa000, R17 ;  /* 0x0000a00012037824 */ /* 0x000fe200078e0211 */
[----:B------:R-:W-:Y:S01]  /*138e0*/  R2UR UR10, R10 ;  /* 0x000000000a0a72ca */ /* 0x000fe200000e0000 */
[----:B------:R-:W-:Y:S01]  /*138f0*/  UIADD3 UR4, UP0, UR38, 0x470, URZ ;  /* 0x0000047026047890 */ /* 0x000fe2000ff1e03f */
[----:B------:R-:W-:Y:S01]  /*13900*/  PLOP3.LUT P0, PT, PT, PT, PT, 0x80, 0x0 ;  /* 0x000000000000781c */ /* 0x000fe20003f0f070 */
[----:B------:R-:W-:Y:S02]  /*13910*/  IMAD R5, R19, 0x50, RZ ;  /* 0x0000005013057824 */ /* 0x000fe400078e02ff */
[----:B------:R-:W-:Y:S01]  /*13920*/  VIADD R2, R2, 0x38850 ;  /* 0x0003885002027836 */ /* 0x000fe20000000000 */
[----:B------:R-:W-:Y:S01]  /*13930*/  UIADD3.X UR5, URZ, UR39, URZ, UP0, !UPT ;  /* 0x000000273f057290 */ /* 0x000fe200087fe43f */
[----:B------:R-:W-:-:S11]  /*13940*/  VIADD R10, R3, 0x400 ;  /* 0x00000400030a7836 */ /* 0x000fd60000000000 */
.L_x_2463:
        /* <DEDUP_REMOVED lines=15> */
.L_x_2464:
        /* <DEDUP_REMOVED lines=15> */
.L_x_2465:
        /* <DEDUP_REMOVED lines=15> */
.L_x_2466:
        /* <DEDUP_REMOVED lines=10> */
[----:B------:R-:W-:Y:S02]  /*13cc0*/  IMAD.MOV.U32 R16, RZ, RZ, R4 ;  /* 0x000000ffff107224 */ /* 0x000fe400078e0004 */
[----:B------:R-:W-:-:S07]  /*13cd0*/  IMAD.MOV.U32 R19, RZ, RZ, R8 ;  /* 0x000000ffff137224 */ /* 0x000fce00078e0008 */
.L_x_2449:
[----:B------:R-:W-:Y:S05]  /*13ce0*/  BSYNC B0 ;  /* 0x0000000000007941 */ /* 0x000fea0003800000 */
.L_x_2448:
[----:B------:R0:W-:Y:S01]  /*13cf0*/  STL [R1+0x4], R9 ;  /* 0x0000040901007387 */ /* 0x0001e20000100800 */
[----:B------:R-:W-:Y:S01]  /*13d00*/  UIADD3 UR4, UR41, -0x3, URZ ;  /* 0xfffffffd29047890 */ /* 0x000fe2000fffe03f */
[----:B------:R-:W-:-:S05]  /*13d10*/  IMAD.MOV.U32 R18, RZ, RZ, R0 ;  /* 0x000000ffff127224 */ /* 0x000fca00078e0000 */
[----:B------:R-:W-:-:S07]  /*13d20*/  IMAD.U32 R0, RZ, RZ, UR4 ;  /* 0x00000004ff007e24 */ /* 0x000fce000f8e00ff */
.L_x_2447:
[----:B------:R-:W-:Y:S01]  /*13d30*/  ISETP.NE.AND P0, PT, R7, RZ, PT ;  /* 0x000000ff0700720c */ /* 0x000fe20003f05270 */
[----:B------:R-:W-:-:S12]  /*13d40*/  BSSY B0, `(.L_x_2446) ;  /* 0x00001ab000007945 */ /* 0x000fd80003800000 */
[----:B------:R-:W-:Y:S05]  /*13d50*/  @!P0 BRA `(.L_x_2467) ;  /* 0x0000001800a48947 */ /* 0x000fea0003800000 */
[----:B------:R-:W-:-:S07]  /*13d60*/  IMAD.MOV.U32 R8, RZ, RZ, R16 ;  /* 0x000000ffff087224 */ /* 0x000fce00078e0010 */
.L_x_2506:
[----:B--2---:R-:W2:Y:S04]  /*13d70*/  LDL R3, [R1+0xc] ;  /* 0x00000c0001037983 */ /* 0x004ea80000100800 */
[----:B------:R-:W3:Y:S01]  /*13d80*/  LDL R2, [R1+0x4] ;  /* 0x0000040001027983 */ /* 0x000ee20000100800 */
[----:B------:R-:W-:Y:S01]  /*13d90*/  VIADD R4, R18, 0x1 ;  /* 0x0000000112047836 */ /* 0x000fe20000000000 */
[----:B------:R-:W-:Y:S05]  /*13da0*/  YIELD ;  /* 0x0000000000007946 */ /* 0x000fea0003800000 */
[----:B------:R-:W-:Y:S01]  /*13db0*/  ISETP.NE.AND P0, PT, R4, 0x2, PT ;  /* 0x000000020400780c */ /* 0x000fe20003f05270 */
[----:B------:R-:W-:Y:S03]  /*13dc0*/  BSSY B1, `(.L_x_2468) ;  /* 0x00000cd000017945 */ /* 0x000fe60003800000 */
[----:B-1----:R-:W-:-:S02]  /*13dd0*/  SEL R5, RZ, 0x1, P0 ;  /* 0x00000001ff057807 */ /* 0x002fc40000000000 */
        /* <DEDUP_REMOVED lines=9> */
[----:B------:R-:W1:Y:S01]  /*13e70*/  LDC R8, c[0x0][0x43c] ;  /* 0x00010f00ff087b82 */ /* 0x000e620000000800 */
[----:B------:R-:W-:Y:S02]  /*13e80*/  ULDC.64 UR4, c[0x0][0x428] ;  /* 0x00010a0000047ab9 */ /* 0x000fe40000000a00 */
[----:B0-----:R-:W3:Y:S01]  /*13e90*/  LDL R9, [R1] ;  /* 0x0000000001097983 */ /* 0x001ee20000100800 */
[----:B------:R-:W-:Y:S01]  /*13ea0*/  ULDC.64 UR6, c[0x0][0x208] ;  /* 0x0000820000067ab9 */ /* 0x000fe20000000a00 */
[----:B-1----:R-:W-:-:S13]  /*13eb0*/  ISETP.NE.AND P0, PT, R8, 0x1, PT ;  /* 0x000000010800780c */ /* 0x002fda0003f05270 */
        /* <DEDUP_REMOVED lines=15> */
.L_x_2470:
[----:B------:R-:W-:Y:S01]  /*13fb0*/  IMAD R3, R4, 0x8, R17 ;  /* 0x0000000804037824 */ /* 0x000fe200078e0211 */
[----:B------:R-:W-:Y:S01]  /*13fc0*/  SHF.L.U32 R2, R5, 0x1f, RZ ;  /* 0x0000001f05027819 */ /* 0x000fe200000006ff */
[----:B------:R-:W-:Y:S03]  /*13fd0*/  BSSY B2, `(.L_x_2471) ;  /* 0x0000003000027945 */ /* 0x000fe60003800000 */
[----:B------:R-:W2:Y:S02]  /*13fe0*/  SYNCS.PHASECHK.TRANS64.TRYWAIT P0, [R3+URZ+0x38840], R2 ;  /* 0x03884002030075a7 */ /* 0x000ea4000800017f */
[----:B--2---:R-:W-:Y:S05]  /*13ff0*/  @!P0 BRA `(.L_x_2472) ;  /* 0x0000003400588947 */ /* 0x004fea0003800000 */
.L_x_2562:
[----:B------:R-:W-:Y:S05]  /*14000*/  BSYNC B2 ;  /* 0x0000000000027941 */ /* 0x000fea0003800000 */
.L_x_2471:
        /* <DEDUP_REMOVED lines=12> */
.L_x_2474:
[----:B------:R-:W-:Y:S05]  /*140d0*/  BSYNC B2 ;  /* 0x0000000000027941 */ /* 0x000fea0003800000 */
.L_x_2473:
        /* <DEDUP_REMOVED lines=11> */
.L_x_2475:
        /* <DEDUP_REMOVED lines=16> */
.L_x_2476:
        /* <DEDUP_REMOVED lines=16> */
.L_x_2477:
        /* <DEDUP_REMOVED lines=16> */
.L_x_2478:
        /* <DEDUP_REMOVED lines=16> */
.L_x_2563:
[----:B------:R-:W-:Y:S05]  /*14590*/  BSYNC B2 ;  /* 0x0000000000027941 */ /* 0x000fea0003800000 */
.L_x_2479:
        /* <DEDUP_REMOVED lines=11> */
.L_x_2482:
[----:B------:R-:W-:Y:S05]  /*14650*/  BSYNC B2 ;  /* 0x0000000000027941 */ /* 0x000fea0003800000 */
.L_x_2481:
[----:B------:R-:W-:Y:S01]  /*14660*/  R2UR UR10, R12 ;  /* 0x000000000c0a72ca */ /* 0x000fe200000e0000 */
[----:B------:R-:W-:Y:S01]  /*14670*/  IMAD R18, R18, 0xa000, R17 ;  /* 0x0000a00012127824 */ /* 0x000fe200078e0211 */
[----:B------:R-:W-:Y:S01]  /*14680*/  R2UR UR6, R10 ;  /* 0x000000000a0672ca */ /* 0x000fe200000e0000 */
[----:B------:R-:W-:Y:S01]  /*14690*/  UIADD3 UR4, UP0, UR38, 0x470, URZ ;  /* 0x0000047026047890 */ /* 0x000fe2000ff1e03f */
[----:B------:R-:W-:Y:S01]  /*146a0*/  R2UR UR7, R11 ;  /* 0x000000000b0772ca */ /* 0x000fe200000e0000 */
[----:B0-----:R-:W-:Y:S01]  /*146b0*/  IMAD R3, R19, 0x50, RZ ;  /* 0x0000005013037824 */ /* 0x001fe200078e02ff */
[----:B------:R-:W-:Y:S01]  /*146c0*/  PLOP3.LUT P0, PT, PT, PT, PT, 0x80, 0x0 ;  /* 0x000000000000781c */ /* 0x000fe20003f0f070 */
[----:B------:R-:W-:Y:S01]  /*146d0*/  VIADD R2, R2, 0x50 ;  /* 0x0000005002027836 */ /* 0x000fe20000000000 */
[----:B------:R-:W-:Y:S01]  /*146e0*/  UIADD3.X UR5, URZ, UR39, URZ, UP0, !UPT ;  /* 0x000000273f057290 */ /* 0x000fe200087fe43f */
[----:B------:R-:W-:-:S11]  /*146f0*/  VIADD R9, R18, 0x400 ;  /* 0x0000040012097836 */ /* 0x000fd60000000000 */
.L_x_2483:
        /* <DEDUP_REMOVED lines=15> */
.L_x_2484:
        /* <DEDUP_REMOVED lines=15> */
.L_x_2485:
        /* <DEDUP_REMOVED lines=15> */
.L_x_2486:
        /* <DEDUP_REMOVED lines=12> */
.L_x_2469:
[----:B------:R-:W-:Y:S05]  /*14a90*/  BSYNC B1 ;  /* 0x0000000000017941 */ /* 0x000fea0003800000 */
.L_x_2468:
        /* <DEDUP_REMOVED lines=8> */
[----:B------:R1:W-:Y:S02]  /*14b20*/  STL [R1+0x4], R10 ;  /* 0x0000040a01007387 */ /* 0x0003e40000100800 */
[----:B------:R-:W-:Y:S05]  /*14b30*/  @!P1 BRA `(.L_x_2488) ;  /* 0x0000000c001c9947 */ /* 0x000fea0003800000 */
[----:B------:R-:W2:Y:S01]  /*14b40*/  LDL R3, [R1+0x10] ;  /* 0x0000100001037983 */ /* 0x000ea20000100800 */
[----:B------:R-:W-:Y:S01]  /*14b50*/  VIADD R7, R0, 0xffffffff ;  /* 0xffffffff00077836 */ /* 0x000fe20000000000 */
[----:B--2---:R-:W-:-:S13]  /*14b60*/  ISETP.NE.AND P1, PT, R3, RZ, PT ;  /* 0x000000ff0300720c */ /* 0x004fda0003f25270 */
[----:B------:R-:W-:Y:S05]  /*14b70*/  @!P1 BRA `(.L_x_2489) ;  /* 0x0000000000549947 */ /* 0x000fea0003800000 */
[----:B------:R-:W2:Y:S01]  /*14b80*/  LDL R12, [R1+0x8] ;  /* 0x00000800010c7983 */ /* 0x000ea20000100800 */
[----:B0-----:R-:W0:Y:S01]  /*14b90*/  LDC R9, c[0x0][0x43c] ;  /* 0x00010f00ff097b82 */ /* 0x001e220000000800 */
[----:B------:R-:W-:Y:S02]  /*14ba0*/  ULDC.64 UR4, c[0x0][0x428] ;  /* 0x00010a0000047ab9 */ /* 0x000fe40000000a00 */
[----:B------:R-:W3:Y:S01]  /*14bb0*/  LDL R11, [R1] ;  /* 0x00000000010b7983 */ /* 0x000ee20000100800 */
        /* <DEDUP_REMOVED lines=17> */
.L_x_2489:
[----:B------:R-:W-:Y:S01]  /*14cd0*/  IMAD R2, R18, 0x8, R17 ;  /* 0x0000000812027824 */ /* 0x000fe200078e0211 */
[----:B------:R-:W-:Y:S01]  /*14ce0*/  SHF.L.U32 R3, R10, 0x1f, RZ ;  /* 0x0000001f0a037819 */ /* 0x000fe200000006ff */
[----:B------:R-:W-:Y:S03]  /*14cf0*/  BSSY B2, `(.L_x_2490) ;  /* 0x0000003000027945 */ /* 0x000fe60003800000 */
[----:B------:R-:W3:Y:S02]  /*14d00*/  SYNCS.PHASECHK.TRANS64.TRYWAIT P0, [R2+URZ+0x38840], R3 ;  /* 0x03884003020075a7 */ /* 0x000ee4000800017f */
[----:B---3--:R-:W-:Y:S05]  /*14d10*/  @!P0 BRA `(.L_x_2491) ;  /* 0x0000002800388947 */ /* 0x008fea0003800000 */
.L_x_2564:
[----:B------:R-:W-:Y:S05]  /*14d20*/  BSYNC B2 ;  /* 0x0000000000027941 */ /* 0x000fea0003800000 */
.L_x_2490:
        /* <DEDUP_REMOVED lines=12> */
.L_x_2493:
[----:B------:R-:W-:Y:S05]  /*14df0*/  BSYNC B2 ;  /* 0x0000000000027941 */ /* 0x000fea0003800000 */
.L_x_2492:
        /* <DEDUP_REMOVED lines=10> */
[----:B-1----:R-:W-:Y:S01]  /*14ea0*/  VIADD R10, R9, 0x24400 ;  /* 0x00024400090a7836 */ /* 0x002fe20000000000 */
[----:B------:R-:W-:-:S09]  /*14eb0*/  UMOV UR7, 0x14f00000 ;  /* 0x14f0000000077882 */ /* 0x000fd20000000000 */
.L_x_2494:
        /* <DEDUP_REMOVED lines=16> */
.L_x_2495:
        /* <DEDUP_REMOVED lines=16> */
.L_x_2496:
        /* <DEDUP_REMOVED lines=16> */
.L_x_2497:
        /* <DEDUP_REMOVED lines=15> */
.L_x_2565:
[----:B------:R-:W-:Y:S05]  /*152b0*/  BSYNC B2 ;  /* 0x0000000000027941 */ /* 0x000fea0003800000 */
.L_x_2498:
        /* <DEDUP_REMOVED lines=11> */
.L_x_2501:
[----:B------:R-:W-:Y:S05]  /*15370*/  BSYNC B2 ;  /* 0x0000000000027941 */ /* 0x000fea0003800000 */
.L_x_2500:
[----:B------:R-:W-:Y:S01]  /*15380*/  R2UR UR10, R12 ;  /* 0x000000000c0a72ca */ /* 0x000fe200000e0000 */
[----:B------:R-:W-:Y:S01]  /*15390*/  IMAD R4, R4, 0xa000, R17 ;  /* 0x0000a00004047824 */ /* 0x000fe200078e0211 */
[----:B------:R-:W-:Y:S01]  /*153a0*/  R2UR UR6, R10 ;  /* 0x000000000a0672ca */ /* 0x000fe200000e0000 */
[----:B------:R-:W-:Y:S01]  /*153b0*/  UIADD3 UR4, UP0, UR38, 0x470, URZ ;  /* 0x0000047026047890 */ /* 0x000fe2000ff1e03f */
[----:B------:R-:W-:Y:S01]  /*153c0*/  R2UR UR7, R11 ;  /* 0x000000000b0772ca */ /* 0x000fe200000e0000 */
[----:B------:R-:W-:Y:S01]  /*153d0*/  IMAD R3, R19, 0x50, RZ ;  /* 0x0000005013037824 */ /* 0x000fe200078e02ff */
[----:B------:R-:W-:Y:S01]  /*153e0*/  PLOP3.LUT P0, PT, PT, PT, PT, 0x80, 0x0 ;  /* 0x000000000000781c */ /* 0x000fe20003f0f070 */
[----:B0-----:R-:W-:Y:S01]  /*153f0*/  VIADD R2, R2, 0x50 ;  /* 0x0000005002027836 */ /* 0x001fe20000000000 */
[----:B------:R-:W-:Y:S01]  /*15400*/  UIADD3.X UR5, URZ, UR39, URZ, UP0, !UPT ;  /* 0x000000273f057290 */ /* 0x000fe200087fe43f */
[----:B------:R-:W-:-:S11]  /*15410*/  VIADD R5, R4, 0x400 ;  /* 0x0000040004057836 */ /* 0x000fd60000000000 */
.L_x_2502:
        /* <DEDUP_REMOVED lines=15> */
.L_x_2503:
        /* <DEDUP_REMOVED lines=15> */
.L_x_2504:
        /* <DEDUP_REMOVED lines=15> */
.L_x_2505:
        /* <DEDUP_REMOVED lines=12> */
.L_x_2488:
[----:B------:R-:W-:Y:S05]  /*157b0*/  BSYNC B1 ;  /* 0x0000000000017941 */ /* 0x000fea0003800000 */
.L_x_2487:
[C---:B------:R-:W-:Y:S01]  /*157c0*/  ISETP.GT.AND P0, PT, R0.reuse, 0x1, PT ;  /* 0x000000010000780c */ /* 0x040fe20003f04270 */
[----:B------:R-:W-:-:S12]  /*157d0*/  VIADD R0, R0, 0xfffffffe ;  /* 0xfffffffe00007836 */ /* 0x000fd80000000000 */
[----:B------:R-:W-:Y:S05]  /*157e0*/  @P0 BRA `(.L_x_2506) ;  /* 0xffffffe400600947 */ /* 0x000fea000383ffff */
.L_x_2467:
[----:B------:R-:W-:Y:S05]  /*157f0*/  BSYNC B0 ;  /* 0x0000000000007941 */ /* 0x000fea0003800000 */
.L_x_2446:
[----:B0-----:R-:W0:Y:S01]  /*15800*/  S2R R0, SR_TID.X ;  /* 0x0000000000007919 */ /* 0x001e220000002100 */
[----:B------:R-:W-:Y:S01]  /*15810*/  BSSY B0, `(.L_x_2507) ;  /* 0x0000012000007945 */ /* 0x000fe20003800000 */
[----:B0-----:R-:W-:-:S04]  /*15820*/  LOP3.LUT R6, R0, 0x7f, RZ, 0xc0, !PT ;  /* 0x0000007f00067812 */ /* 0x001fc800078ec0ff */
[----:B------:R-:W-:-:S13]  /*15830*/  ISETP.NE.AND P1, PT, R6, RZ, PT ;  /* 0x000000ff0600720c */ /* 0x000fda0003f25270 */
[----:B------:R-:W-:Y:S05]  /*15840*/  @P1 BRA `(.L_x_2508) ;  /* 0x0000000000381947 */ /* 0x000fea0003800000 */
[----:B--2---:R-:W0:Y:S01]  /*15850*/  S2R R3, SR_LANEID ;  /* 0x0000000000037919 */ /* 0x004e220000000000 */
[----:B------:R-:W-:Y:S01]  /*15860*/  VOTEU.ANY UR4, UPT, PT ;  /* 0x0000000000047886 */ /* 0x000fe200038e0100 */
[----:B-1----:R-:W1:Y:S01]  /*15870*/  LDC.64 R4, c[0x0][0xc80] ;  /* 0x00032000ff047b82 */ /* 0x002e620000000a00 */
[----:B------:R-:W0:Y:S01]  /*15880*/  FLO.U32 R0, UR4 ;  /* 0x0000000400007d00 */ /* 0x000e2200080e0000 */
[----:B------:R-:W-:-:S07]  /*15890*/  ULDC.64 UR6, c[0x0][0x208] ;  /* 0x0000820000067ab9 */ /* 0x000fce0000000a00 */
[----:B------:R-:W1:Y:S01]  /*158a0*/  POPC R2, UR4 ;  /* 0x0000000400027d09 */ /* 0x000e620008000000 */
[----:B0-----:R-:W-:-:S13]  /*158b0*/  ISETP.EQ.U32.AND P0, PT, R0, R3, PT ;  /* 0x000000030000720c */ /* 0x001fda0003f02070 */
[----:B-1----:R-:W2:Y:S01]  /*158c0*/  @P0 ATOMG.E.ADD.STRONG.GPU PT, R5, desc[UR6][R4.64], R2 ;  /* 0x00000002040509a8 */ /* 0x002ea200081ee1c6 */
[----:B------:R-:W0:Y:S02]  /*158d0*/  S2R R3, SR_LTMASK ;  /* 0x0000000000037919 */ /* 0x000e240000003900 */
[----:B0-----:R-:W-:-:S06]  /*158e0*/  LOP3.LUT R3, R3, UR4, RZ, 0xc0, !PT ;  /* 0x0000000403037c12 */ /* 0x001fcc000f8ec0ff */
[----:B------:R-:W0:Y:S01]  /*158f0*/  POPC R3, R3 ;  /* 0x0000000300037309 */ /* 0x000e220000000000 */
[----:B--2---:R-:W0:Y:S02]  /*15900*/  SHFL.IDX PT, R0, R5, R0, 0x1f ;  /* 0x00001f0005007589 */ /* 0x004e2400000e0000 */
[----:B0-----:R-:W-:-:S05]  /*15910*/  IADD3 R0, R0, UR43, R3 ;  /* 0x0000002b00007c10 */ /* 0x001fca000fffe003 */
[----:B------:R0:W-:Y:S02]  /*15920*/  STL [R1+0x18], R0 ;  /* 0x0000180001007387 */ /* 0x0001e40000100800 */
.L_x_2508:
[----:B------:R-:W-:Y:S05]  /*15930*/  BSYNC B0 ;  /* 0x0000000000007941 */ /* 0x000fea0003800000 */
.L_x_2507:
[----:B0-----:R-:W3:Y:S01]  /*15940*/  LDL.LU R0, [R1+0xc] ;  /* 0x00000c0001007983 */ /* 0x001ee20000300800 */
[----:B------:R-:W-:Y:S01]  /*15950*/  BSSY B0, `(.L_x_2509) ;  /* 0x0000056000007945 */ /* 0x000fe20003800000 */
[----:B---3--:R-:W-:-:S13]  /*15960*/  ISETP.NE.AND P0, PT, R0, RZ, PT ;  /* 0x000000ff0000720c */ /* 0x008fda0003f05270 */
[----:B------:R-:W-:Y:S05]  /*15970*/  @!P0 BRA `(.L_x_2510) ;  /* 0x00000004004c8947 */ /* 0x000fea0003800000 */
[----:B------:R-:W2:Y:S01]  /*15980*/  LDL R0, [R1+0x4] ;  /* 0x0000040001007983 */ /* 0x000ea20000100800 */
[----:B------:R-:W-:Y:S01]  /*15990*/  IMAD R2, R18, 0x8, R17 ;  /* 0x0000000812027824 */ /* 0x000fe200078e0211 */
[----:B------:R-:W-:Y:S01]  /*159a0*/  BSSY B1, `(.L_x_2511) ;  /* 0x0000005000017945 */ /* 0x000fe20003800000 */
[----:B------:R-:W-:Y:S02]  /*159b0*/  ISETP.NE.AND P2, PT, R6, RZ, PT ;  /* 0x000000ff0600720c */ /* 0x000fe40003f45270 */
[----:B--2---:R-:W-:-:S04]  /*159c0*/  SHF.L.U32 R3, R0, 0x1f, RZ ;  /* 0x0000001f00037819 */ /* 0x004fc800000006ff */
[----:B------:R-:W0:Y:S02]  /*159d0*/  SYNCS.PHASECHK.TRANS64.TRYWAIT P0, [R2+URZ+0x38860], R3 ;  /* 0x03886003020075a7 */ /* 0x000e24000800017f */
[----:B0-----:R-:W-:Y:S05]  /*159e0*/  @!P0 BRA `(.L_x_2512) ;  /* 0x0000001c002c8947 */ /* 0x001fea0003800000 */
.L_x_2566:
[----:B------:R-:W-:Y:S05]  /*159f0*/  BSYNC B1 ;  /* 0x0000000000017941 */ /* 0x000fea0003800000 */
.L_x_2511:
        /* <DEDUP_REMOVED lines=9> */
.L_x_2514:
[----:B------:R-:W-:Y:S05]  /*15a90*/  BSYNC B1 ;  /* 0x0000000000017941 */ /* 0x000fea0003800000 */
.L_x_2513:
[----:B------:R-:W-:Y:S01]  /*15aa0*/  IMAD R0, R18, 0xa000, R17 ;  /* 0x0000a00012007824 */ /* 0x000fe200078e0211 */
[----:B------:R-:W-:Y:S01]  /*15ab0*/  UIADD3 UR4, UP0, UR38, 0x470, URZ ;  /* 0x0000047026047890 */ /* 0x000fe2000ff1e03f */
[----:B------:R-:W-:Y:S01]  /*15ac0*/  PLOP3.LUT P0, PT, PT, PT, PT, 0x80, 0x0 ;  /* 0x000000000000781c */ /* 0x000fe20003f0f070 */
[----:B------:R-:W-:Y:S01]  /*15ad0*/  IMAD R19, R19, 0x50, RZ ;  /* 0x0000005013137824 */ /* 0x000fe200078e02ff */
[----:B------:R-:W-:Y:S01]  /*15ae0*/  UMOV UR6, 0x0 ;  /* 0x0000000000067882 */ /* 0x000fe20000000000 */
[----:B0-----:R-:W-:Y:S01]  /*15af0*/  VIADD R2, R2, 0x38850 ;  /* 0x0003885002027836 */ /* 0x001fe20000000000 */
[----:B------:R-:W-:Y:S01]  /*15b00*/  UIADD3.X UR5, URZ, UR39, URZ, UP0, !UPT ;  /* 0x000000273f057290 */ /* 0x000fe200087fe43f */
[----:B------:R-:W-:Y:S01]  /*15b10*/  VIADD R3, R0, 0x400 ;  /* 0x0000040000037836 */ /* 0x000fe20000000000 */
[----:B------:R-:W-:Y:S01]  /*15b20*/  UMOV UR7, 0x14f00000 ;  /* 0x14f0000000077882 */ /* 0x000fe20000000000 */
[----:B------:R-:W-:-:S09]  /*15b30*/  UMOV UR10, URZ ;  /* 0x0000003f000a7c82 */ /* 0x000fd20008000000 */
.L_x_2515:
        /* <DEDUP_REMOVED lines=15> */
.L_x_2516:
        /* <DEDUP_REMOVED lines=15> */
.L_x_2517:
        /* <DEDUP_REMOVED lines=15> */
.L_x_2518:
        /* <DEDUP_REMOVED lines=10> */
.L_x_2510:
[----:B------:R-:W-:Y:S05]  /*15eb0*/  BSYNC B0 ;  /* 0x0000000000007941 */ /* 0x000fea0003800000 */
.L_x_2509:
[----:B--2---:R-:W2:Y:S01]  /*15ec0*/  LDL.LU R3, [R1+0x4] ;  /* 0x0000040001037983 */ /* 0x004ea20000300800 */
[----:B------:R-:W-:-:S05]  /*15ed0*/  VIADD R18, R18, 0x1 ;  /* 0x0000000112127836 */ /* 0x000fca0000000000 */
[----:B------:R-:W-:-:S04]  /*15ee0*/  ISETP.NE.AND P0, PT, R18, 0x2, PT ;  /* 0x000000021200780c */ /* 0x000fc80003f05270 */
[----:B------:R-:W-:Y:S02]  /*15ef0*/  SEL R0, RZ, 0x1, P0 ;  /* 0x00000001ff007807 */ /* 0x000fe40000000000 */
[----:B------:R-:W-:Y:S02]  /*15f00*/  SEL R18, R18, RZ, P0 ;  /* 0x000000ff12127207 */ /* 0x000fe40000000000 */
[----:B--2---:R-:W-:-:S05]  /*15f10*/  LOP3.LUT R3, R3, R0, RZ, 0x3c, !PT ;  /* 0x0000000003037212 */ /* 0x004fca00078e3cff */
[----:B------:R2:W-:Y:S02]  /*15f20*/  STL [R1+0x4], R3 ;  /* 0x0000040301007387 */ /* 0x0005e40000100800 */
.L_x_2426:
[----:B------:R-:W-:Y:S05]  /*15f30*/  BSYNC B7 ;  /* 0x0000000000077941 */ /* 0x000fea0003800000 */
.L_x_2424:
[----:B0-----:R-:W3:Y:S04]  /*15f40*/  LDL R0, [R1+0x20] ;  /* 0x0000200001007983 */ /* 0x001ee80000100800 */
[----:B------:R0:W5:Y:S01]  /*15f50*/  LDL R2, [R1+0x18] ;  /* 0x0000180001027983 */ /* 0x0001620000100800 */
[----:B---3--:R-:W-:-:S13]  /*15f60*/  ISETP.NE.AND P0, PT, R0, RZ, PT ;  /* 0x000000ff0000720c */ /* 0x008fda0003f05270 */
[----:B0-----:R-:W-:Y:S05]  /*15f70*/  @!P0 BRA `(.L_x_2519) ;  /* 0x0000000000288947 */ /* 0x001fea0003800000 */
[----:B------:R-:W-:Y:S05]  /*15f80*/  WARPSYNC.ALL ;  /* 0x0000000000007948 */ /* 0x000fea0003800000 */
[----:B------:R-:W0:Y:S08]  /*15f90*/  S2UR UR5, SR_CgaCtaId ;  /* 0x00000000000579c3 */ /* 0x000e300000008800 */
[----:B------:R-:W-:Y:S06]  /*15fa0*/  BAR.SYNC.DEFER_BLOCKING 0x5, 0x180 ;  /* 0x0146000000007b1d */ /* 0x000fec0000010000 */
[----:B------:R-:W-:-:S02]  /*15fb0*/  UMOV UR4, 0x400 ;  /* 0x0000040000047882 */ /* 0x000fc40000000000 */
[----:B0-----:R-:W-:-:S06]  /*15fc0*/  ULEA UR4, UR5, UR4, 0x18 ;  /* 0x0000000405047291 */ /* 0x001fcc000f8ec03f */
[----:B------:R-:W-:-:S05]  /*15fd0*/  IMAD.U32 R17, RZ, RZ, UR4 ;  /* 0x00000004ff117e24 */ /* 0x000fca000f8e00ff */
[----:B-----5:R-:W0:Y:S04]  /*15fe0*/  LDS R2, [R17+0x388d0] ;  /* 0x0388d00011027984 */ /* 0x020e280000000800 */
[----:B0-----:R0:W-:Y:S01]  /*15ff0*/  STL [R1+0x18], R2 ;  /* 0x0000180201007387 */ /* 0x0011e20000100800 */
[----:B------:R-:W-:Y:S06]  /*16000*/  BAR.ARV 0x4, 0x180 ;  /* 0x0106000000007b1d */ /* 0x000fec0000002000 */
[----:B------:R-:W-:Y:S05]  /*16010*/  BRA `(.L_x_2520) ;  /* 0x00000000002c7947 */ /* 0x000fea0003800000 */
.L_x_2519:
[----:B------:R-:W-:-:S03]  /*16020*/  UMOV UR4, 0xffffffff ;  /* 0xffffffff00047882 */ /* 0x000fc60000000000 */
[----:B------:R-:W-:Y:S05]  /*16030*/  BRA.DIV UR4, `(.L_x_2521) ;  /* 0x0000001604ac7947 */ /* 0x000fea000b800000 */
[----:B-----5:R0:W3:Y:S02]  /*16040*/  SHFL.IDX PT, R14, R2, RZ, 0x1f ;  /* 0x00001fff020e7589 */ /* 0x0200e400000e0000 */
.L_x_2569:
[----:B--2---:R-:W2:Y:S01]  /*16050*/  @!P1 S2R R3, SR_CgaCtaId ;  /* 0x0000000000039919 */ /* 0x004ea20000008800 */
[----:B------:R-:W-:Y:S05]  /*16060*/  WARPSYNC.ALL ;  /* 0x0000000000007948 */ /* 0x000fea0003800000 */
[----:B------:R-:W-:Y:S01]  /*16070*/  BAR.SYNC.DEFER_BLOCKING 0x4, 0x180 ;  /* 0x0106000000007b1d */ /* 0x000fe20000010000 */
[----:B------:R-:W-:-:S05]  /*16080*/  @!P1 MOV R0, 0x400 ;  /* 0x0000040000009802 */ /* 0x000fca0000000f00 */
[----:B---3--:R3:W-:Y:S01]  /*16090*/  STL [R1+0x18], R14 ;  /* 0x0000180e01007387 */ /* 0x0087e20000100800 */
[----:B--2---:R-:W-:-:S05]  /*160a0*/  @!P1 LEA R17, R3, R0, 0x18 ;  /* 0x0000000003119211 */ /* 0x004fca00078ec0ff */
[----:B------:R3:W-:Y:S01]  /*160b0*/  @!P1 STS [R17+0x388d0], R2 ;  /* 0x0388d00211009388 */ /* 0x0007e20000000800 */
[----:B------:R-:W-:Y:S06]  /*160c0*/  BAR.ARV 0x5, 0x180 ;  /* 0x0146000000007b1d */ /* 0x000fec0000002000 */
.L_x_2520:
[----:B------:R-:W4:Y:S01]  /*160d0*/  LDL R0, [R1+0x18] ;  /* 0x0000180001007983 */ /* 0x000f220000100800 */
[----:B------:R-:W-:Y:S02]  /*160e0*/  ULDC UR4, c[0x0][0xc38] ;  /* 0x00030e0000047ab9 */ /* 0x000fe40000000800 */
[----:B----4-:R-:W-:-:S13]  /*160f0*/  ISETP.GE.AND P0, PT, R0, UR4, PT ;  /* 0x0000000400007c0c */ /* 0x010fda000bf06270 */
[----:B------:R-:W-:Y:S05]  /*16100*/  @!P0 BRA `(.L_x_2522) ;  /* 0xffffffb000208947 */ /* 0x000fea000383ffff */
.L_x_2421:
[----:B-1----:R-:W4:Y:S01]  /*16110*/  LDL.LU R0, [R1+0x1c] ;  /* 0x00001c0001007983 */ /* 0x002f220000300800 */
[----:B------:R-:W-:Y:S01]  /*16120*/  BSSY B0, `(.L_x_2523) ;  /* 0x000000b000007945 */ /* 0x000fe20003800000 */
[----:B------:R-:W1:Y:S01]  /*16130*/  S2R R5, SR_CgaCtaId ;  /* 0x0000000000057919 */ /* 0x000e620000008800 */
[----:B----4-:R-:W-:-:S05]  /*16140*/  VIADD R0, R0, 0x1 ;  /* 0x0000000100007836 */ /* 0x010fca0000000000 */
[----:B0--3--:R-:W-:-:S04]  /*16150*/  LEA.HI R2, R0, R0, RZ, 0x1 ;  /* 0x0000000000027211 */ /* 0x009fc800078f08ff */
[----:B--2---:R-:W-:-:S05]  /*16160*/  LOP3.LUT R3, R2, 0xfffffffe, RZ, 0xc0, !PT ;  /* 0xfffffffe02037812 */ /* 0x004fca00078ec0ff */
[----:B------:R-:W-:Y:S01]  /*16170*/  IMAD.IADD R3, R0, 0x1, -R3 ;  /* 0x0000000100037824 */ /* 0x000fe200078e0a03 */
[----:B------:R-:W-:-:S04]  /*16180*/  MOV R0, 0x400 ;  /* 0x0000040000007802 */ /* 0x000fc80000000f00 */
[----:B-1----:R-:W-:Y:S02]  /*16190*/  LEA R0, R5, R0, 0x18 ;  /* 0x0000000005007211 */ /* 0x002fe400078ec0ff */
[----:B------:R-:W-:-:S04]  /*161a0*/  SHF.L.U32 R3, R3, 0x1f, RZ ;  /* 0x0000001f03037819 */ /* 0x000fc800000006ff */
[----:B------:R-:W0:Y:S02]  /*161b0*/  SYNCS.PHASECHK.TRANS64.TRYWAIT P0, [R0+URZ+0x38820], R3 ;  /* 0x03882003000075a7 */ /* 0x000e24000800017f */
[----:B0-----:R-:W-:Y:S05]  /*161c0*/  @!P0 BRA `(.L_x_2524) ;  /* 0x0000001400708947 */ /* 0x001fea0003800000 */
.L_x_2570:
[----:B------:R-:W-:Y:S05]  /*161d0*/  BSYNC B0 ;  /* 0x0000000000007941 */ /* 0x000fea0003800000 */
.L_x_2523:
[----:B------:R-:W-:-:S03]  /*161e0*/  UMOV UR4, 0xffffffff ;  /* 0xffffffff00047882 */ /* 0x000fc60000000000 */
[----:B------:R-:W-:Y:S05]  /*161f0*/  BRA.DIV UR4, `(.L_x_2525) ;  /* 0x0000001604787947 */ /* 0x000fea000b800000 */
[----:B------:R-:W1:Y:S02]  /*16200*/  S2R R2, SR_TID.X ;  /* 0x0000000000027919 */ /* 0x000e640000002100 */
[----:B-1----:R-:W-:-:S04]  /*16210*/  SHF.R.U32.HI R2, RZ, 0x5, R2 ;  /* 0x00000005ff027819 */ /* 0x002fc80000011602 */
[----:B------:R-:W-:-:S05]  /*16220*/  LOP3.LUT R2, R2, 0x3, RZ, 0xc0, !PT ;  /* 0x0000000302027812 */ /* 0x000fca00078ec0ff */
[----:B------:R1:W2:Y:S02]  /*16230*/  SHFL.IDX PT, R14, R2, RZ, 0x1f ;  /* 0x00001fff020e7589 */ /* 0x0002a400000e0000 */
.L_x_2573:
[----:B--2---:R-:W-:Y:S01]  /*16240*/  ISETP.NE.AND P0, PT, R14, RZ, PT ;  /* 0x000000ff0e00720c */ /* 0x004fe20003f05270 */
[----:B------:R-:W-:-:S12]  /*16250*/  BSSY B0, `(.L_x_2526) ;  /* 0x0000027000007945 */ /* 0x000fd80003800000 */
[----:B------:R-:W-:Y:S05]  /*16260*/  @P0 BRA `(.L_x_2527) ;  /* 0x0000000000940947 */ /* 0x000fea0003800000 */
[----:B------:R-:W-:-:S03]  /*16270*/  UMOV UR4, 0xffffffff ;  /* 0xffffffff00047882 */ /* 0x000fc60000000000 */
[----:B------:R-:W-:Y:S05]  /*16280*/  BRA.DIV UR4, `(.L_x_2528) ;  /* 0x0000001604887947 */ /* 0x000fea000b800000 */
[----:B------:R-:W-:-:S13]  /*16290*/  ELECT P6, URZ, PT ;  /* 0x00000000003f782f */ /* 0x000fda00038c0000 */
.L_x_2576:
        /* <DEDUP_REMOVED lines=8> */
.L_x_2529:
[----:B------:R-:W2:Y:S01]  /*16320*/  LDL.LU R7, [R1+0x4] ;  /* 0x0000040001077983 */ /* 0x000ea20000300800 */
        /* <DEDUP_REMOVED lines=12> */
.L_x_2577:
[----:B------:R-:W1:Y:S02]  /*163f0*/  SYNCS.PHASECHK.TRANS64.TRYWAIT P0, [R3+URZ], R2 ;  /* 0x00000002030075a7 */ /* 0x000e64000800017f */
[----:B-1----:R-:W-:Y:S05]  /*16400*/  @!P0 BRA `(.L_x_2531) ;  /* 0x00000014005c8947 */ /* 0x002fea0003800000 */
.L_x_2578:
[----:B------:R-:W-:Y:S05]  /*16410*/  @!P2 BRA `(.L_x_2532) ;  /* 0x000000000004a947 */ /* 0x000fea0003800000 */
[----:B------:R-:W-:Y:S01]  /*16420*/  BPT.TRAP 0x1 ;  /* 0x000000040000795c */ /* 0x000fe20000300000 */
.L_x_2532:
[----:B-1----:R-:W-:-:S04]  /*16430*/  VIADD R3, R0, 0x38860 ;  /* 0x0003886000037836 */ /* 0x002fc80000000000 */
[----:B------:R-:W-:-:S04]  /*16440*/  IMAD R18, R18, 0x8, R3 ;  /* 0x0000000812127824 */ /* 0x000fc800078e0203 */
[----:B------:R-:W1:Y:S02]  /*16450*/  SYNCS.PHASECHK.TRANS64.TRYWAIT P0, [R18+URZ], R5 ;  /* 0x00000005120075a7 */ /* 0x000e64000800017f */
[----:B-1----:R-:W-:Y:S05]  /*16460*/  @!P0 BRA `(.L_x_2533) ;  /* 0x0000001400588947 */ /* 0x002fea0003800000 */
.L_x_2579:
[----:B------:R-:W-:-:S07]  /*16470*/  IMAD R3, R4, 0x8, R3 ;  /* 0x0000000804037824 */ /* 0x000fce00078e0203 */
.L_x_2534:
[----:B--2---:R2:W3:Y:S02]  /*16480*/  SYNCS.PHASECHK.TRANS64.TRYWAIT P0, [R3+URZ], R2 ;  /* 0x00000002030075a7 */ /* 0x0044e4000800017f */
[----:B---3--:R-:W-:Y:S05]  /*16490*/  @!P0 NANOSLEEP.SYNCS 0x989680 ;  /* 0x009896800000895d */ /* 0x008fea0003900000 */
[----:B------:R-:W3:Y:S02]  /*164a0*/  @!P0 SYNCS.PHASECHK.TRANS64 P0, [R3+URZ], R2 ;  /* 0x00000002030085a7 */ /* 0x000ee4000800007f */
[----:B---3--:R-:W-:Y:S05]  /*164b0*/  @!P0 BRA `(.L_x_2534) ;  /* 0xfffffffc00f08947 */ /* 0x008fea000383ffff */
.L_x_2527:
[----:B------:R-:W-:Y:S05]  /*164c0*/  BSYNC B0 ;  /* 0x0000000000007941 */ /* 0x000fea0003800000 */
.L_x_2526:
[----:B------:R-:W-:Y:S05]  /*164d0*/  EXIT ;  /* 0x000000000000794d */ /* 0x000fea0003800000 */
.L_x_2374:
[----:B------:R-:W-:-:S13]  /*164e0*/  R2UR UR4, R17 ;  /* 0x00000000110472ca */ /* 0x000fda00000e0000 */
[----:B0-----:R-:W-:-:S04]  /*164f0*/  IMAD.U32 R3, RZ, RZ, UR4 ;  /* 0x00000004ff037e24 */ /* 0x001fc8000f8e00ff */
[----:B------:R0:W1:Y:S03]  /*16500*/  SYNCS.PHASECHK.TRANS64.TRYWAIT P1, [R3+URZ+0x38800], R0 ;  /* 0x03880000030075a7 */ /* 0x000066000802017f */
[----:B-1----:R-:W-:Y:S05]  /*16510*/  @!P1 NANOSLEEP.SYNCS 0x989680 ;  /* 0x009896800000995d */ /* 0x002fea0003900000 */
[----:B------:R-:W1:Y:S02]  /*16520*/  @!P1 SYNCS.PHASECHK.TRANS64 P1, [R3+URZ+0x38800], R0 ;  /* 0x03880000030095a7 */ /* 0x000e64000802007f */
[----:B-1----:R-:W-:Y:S05]  /*16530*/  @!P1 BRA `(.L_x_2374) ;  /* 0xfffffffc00e89947 */ /* 0x002fea000383ffff */
[----:B------:R-:W-:Y:S05]  /*16540*/  BRA `(.L_x_2535) ;  /* 0xfffffeb400207947 */ /* 0x000fea000383ffff */
.L_x_2378:
[----:B-1----:R1:W2:Y:S02]  /*16550*/  SYNCS.PHASECHK.TRANS64.TRYWAIT P2, [R0+URZ+0x38830], R3 ;  /* 0x03883003000075a7 */ /* 0x0022a4000804017f */
[----:B--2---:R-:W-:Y:S05]  /*16560*/  @!P2 NANOSLEEP.SYNCS 0x989680 ;  /* 0x009896800000a95d */ /* 0x004fea0003900000 */
[----:B------:R-:W2:Y:S02]  /*16570*/  @!P2 SYNCS.PHASECHK.TRANS64 P2, [R0+URZ+0x38830], R3 ;  /* 0x038830030000a5a7 */ /* 0x000ea4000804007f */
[----:B--2---:R-:W-:Y:S05]  /*16580*/  @!P2 BRA `(.L_x_2378) ;  /* 0xfffffffc00f0a947 */ /* 0x004fea000383ffff */
[----:B------:R-:W-:Y:S05]  /*16590*/  BRA `(.L_x_2377) ;  /* 0xfffffeb4004c7947 */ /* 0x000fea000383ffff */
.L_x_2383:
[----:B------:R-:W-:-:S13]  /*165a0*/  R2UR UR4, R232 ;  /* 0x00000000e80472ca */ /* 0x000fda00000e0000 */
[----:B-1----:R-:W-:-:S04]  /*165b0*/  IMAD.U32 R4, RZ, RZ, UR4 ;  /* 0x00000004ff047e24 */ /* 0x002fc8000f8e00ff */
[----:B------:R1:W2:Y:S03]  /*165c0*/  SYNCS.PHASECHK.TRANS64.TRYWAIT P3, [R4+URZ+0x38830], R3 ;  /* 0x03883003040075a7 */ /* 0x0002a6000806017f */
[----:B--2---:R-:W-:Y:S05]  /*165d0*/  @!P3 NANOSLEEP.SYNCS 0x989680 ;  /* 0x009896800000b95d */ /* 0x004fea0003900000 */
[----:B------:R-:W2:Y:S02]  /*165e0*/  @!P3 SYNCS.PHASECHK.TRANS64 P3, [R4+URZ+0x38830], R3 ;  /* 0x038830030400b5a7 */ /* 0x000ea4000806007f */
[----:B--2---:R-:W-:Y:S05]  /*165f0*/  @!P3 BRA `(.L_x_2383) ;  /* 0xfffffffc00e8b947 */ /* 0x004fea000383ffff */
[----:B------:R-:W-:Y:S05]  /*16600*/  BRA `(.L_x_2382) ;  /* 0xfffffeec00b47947 */ /* 0x000fea000383ffff */
.L_x_2387:
[----:B01----:R-:W-:-:S04]  /*16610*/  IMAD.U32 R3, RZ, RZ, UR4 ;  /* 0x00000004ff037e24 */ /* 0x003fc8000f8e00ff */
[----:B------:R0:W1:Y:S03]  /*16620*/  SYNCS.PHASECHK.TRANS64.TRYWAIT P3, [R3+URZ+0x38850], R0 ;  /* 0x03885000030075a7 */ /* 0x000066000806017f */
[----:B-1----:R-:W-:Y:S05]  /*16630*/  @!P3 NANOSLEEP.SYNCS 0x989680 ;  /* 0x009896800000b95d */ /* 0x002fea0003900000 */
[----:B------:R-:W1:Y:S02]  /*16640*/  @!P3 SYNCS.PHASECHK.TRANS64 P3, [R3+URZ+0x38850], R0 ;  /* 0x038850000300b5a7 */ /* 0x000e64000806007f */
[----:B-1----:R-:W-:Y:S05]  /*16650*/  @!P3 BRA `(.L_x_2387) ;  /* 0xfffffffc00ecb947 */ /* 0x002fea000383ffff */
[----:B------:R-:W-:Y:S05]  /*16660*/  BRA `(.L_x_2386) ;  /* 0xffffff1400d47947 */ /* 0x000fea000383ffff */
.L_x_2393:
[----:B-1----:R-:W-:-:S04]  /*16670*/  IMAD.U32 R4, RZ, RZ, UR4 ;  /* 0x00000004ff047e24 */ /* 0x002fc8000f8e00ff */
[----:B------:R1:W2:Y:S03]  /*16680*/  SYNCS.PHASECHK.TRANS64.TRYWAIT P2, [R4+URZ+0x38830], R3 ;  /* 0x03883003040075a7 */ /* 0x0002a6000804017f */
[----:B--2---:R-:W-:Y:S05]  /*16690*/  @!P2 NANOSLEEP.SYNCS 0x989680 ;  /* 0x009896800000a95d */ /* 0x004fea0003900000 */
[----:B------:R-:W2:Y:S02]  /*166a0*/  @!P2 SYNCS.PHASECHK.TRANS64 P2, [R4+URZ+0x38830], R3 ;  /* 0x038830030400a5a7 */ /* 0x000ea4000804007f */
[----:B--2---:R-:W-:Y:S05]  /*166b0*/  @!P2 BRA `(.L_x_2393) ;  /* 0xfffffffc00eca947 */ /* 0x004fea000383ffff */
[----:B------:R-:W-:Y:S05]  /*166c0*/  BRA `(.L_x_2392) ;  /* 0xffffff2c00bc7947 */ /* 0x000fea000383ffff */
.L_x_2397:
[----:B01----:R-:W-:-:S04]  /*166d0*/  IMAD.U32 R3, RZ, RZ, UR4 ;  /* 0x00000004ff037e24 */ /* 0x003fc8000f8e00ff */
[----:B------:R0:W1:Y:S03]  /*166e0*/  SYNCS.PHASECHK.TRANS64.TRYWAIT P2, [R3+URZ+0x38850], R0 ;  /* 0x03885000030075a7 */ /* 0x000066000804017f */
[----:B-1----:R-:W-:Y:S05]  /*166f0*/  @!P2 NANOSLEEP.SYNCS 0x989680 ;  /* 0x009896800000a95d */ /* 0x002fea0003900000 */
[----:B------:R-:W1:Y:S02]  /*16700*/  @!P2 SYNCS.PHASECHK.TRANS64 P2, [R3+URZ+0x38850], R0 ;  /* 0x038850000300a5a7 */ /* 0x000e64000804007f */
[----:B-1----:R-:W-:Y:S05]  /*16710*/  @!P2 BRA `(.L_x_2397) ;  /* 0xfffffffc00eca947 */ /* 0x002fea000383ffff */
[----:B------:R-:W-:Y:S05]  /*16720*/  BRA `(.L_x_2396) ;  /* 0xffffff5400dc7947 */ /* 0x000fea000383ffff */
.L_x_2402:
[----:B-1----:R-:W-:-:S04]  /*16730*/  IMAD.U32 R7, RZ, RZ, UR7 ;  /* 0x00000007ff077e24 */ /* 0x002fc8000f8e00ff */
[----:B------:R1:W2:Y:S03]  /*16740*/  SYNCS.PHASECHK.TRANS64.TRYWAIT P0, [R7+URZ+0x38850], R0 ;  /* 0x03885000070075a7 */ /* 0x0002a6000800017f */
[----:B--2---:R-:W-:Y:S05]  /*16750*/  @!P0 NANOSLEEP.SYNCS 0x989680 ;  /* 0x009896800000895d */ /* 0x004fea0003900000 */
[----:B------:R-:W2:Y:S02]  /*16760*/  @!P0 SYNCS.PHASECHK.TRANS64 P0, [R7+URZ+0x38850], R0 ;  /* 0x03885000070085a7 */ /* 0x000ea4000800007f */
[----:B--2---:R-:W-:Y:S05]  /*16770*/  @!P0 BRA `(.L_x_2402) ;  /* 0xfffffffc00ec8947 */ /* 0x004fea000383ffff */
[----:B------:R-:W-:Y:S05]  /*16780*/  BRA `(.L_x_2401) ;  /* 0xffffff6c00e47947 */ /* 0x000fea000383ffff */
.L_x_2432:
[----:B------:R-:W-:Y:S02]  /*16790*/  IMAD.MOV.U32 R13, RZ, RZ, R0 ;  /* 0x000000ffff0d7224 */ /* 0x000fe400078e0000 */
[----:B------:R-:W-:Y:S02]  /*167a0*/  IMAD.MOV.U32 R12, RZ, RZ, RZ ;  /* 0x000000ffff0c7224 */ /* 0x000fe400078e00ff */
[----:B------:R-:W-:Y:S02]  /*167b0*/  IMAD.MOV.U32 R11, RZ, RZ, 0x1f ;  /* 0x0000001fff0b7424 */ /* 0x000fe400078e00ff */
[----:B------:R-:W-:-:S07]  /*167c0*/  IMAD.MOV.U32 R15, RZ, RZ, -0x1 ;  /* 0xffffffffff0f7424 */ /* 0x000fce00078e00ff */
[----:B0-----:R-:W-:Y:S05]  /*167d0*/  WARPSYNC.COLLECTIVE R15, `(.L_x_2536) ;  /* 0x000000000f087348 */ /* 0x001fea0003c00000 */
[----:B------:R1:W2:Y:S02]  /*167e0*/  SHFL.IDX P6, R14, R13, R12, R11 ;  /* 0x0000000c0d0e7389 */ /* 0x0002a400000c000b */
[----:B012---:R-:W-:Y:S01]  /*167f0*/  ENDCOLLECTIVE ;  /* 0x000000000000791b */ /* 0x007fe20003800000 */
.L_x_2536:
[----:B------:R-:W-:Y:S05]  /*16800*/  BRA `(.L_x_2537) ;  /* 0xffffffb4002c7947 */ /* 0x000fea000383ffff */
.L_x_2434:
[----:B------:R-:W-:Y:S01]  /*16810*/  BSSY B0, `(.L_x_2538) ;  /* 0x0000006000007945 */ /* 0x000fe20003800000 */
[----:B------:R-:W-:-:S07]  /*16820*/  IMAD.MOV.U32 R15, RZ, RZ, -0x1 ;  /* 0xffffffffff0f7424 */ /* 0x000fce00078e00ff */
[----:B01----:R-:W-:Y:S05]  /*16830*/  WARPSYNC.COLLECTIVE R15, `(.L_x_2539) ;  /* 0x000000000f0c7348 */ /* 0x003fea0003c00000 */
[----:B------:R-:W-:Y:S02]  /*16840*/  ELECT P6, UR62, PT ;  /* 0x00000000003e782f */ /* 0x000fe400038c0000 */
[----:B------:R-:W-:Y:S01]  /*16850*/  MOV R14, UR62 ;  /* 0x0000003e000e7c02 */ /* 0x000fe20008000f00 */
[----:B01----:R-:W-:Y:S10]  /*16860*/  ENDCOLLECTIVE ;  /* 0x000000000000791b */ /* 0x003ff40003800000 */
.L_x_2539:
[----:B------:R-:W-:Y:S05]  /*16870*/  BSYNC B0 ;  /* 0x0000000000007941 */ /* 0x000fea0003800000 */
.L_x_2538:
[----:B------:R-:W-:Y:S05]  /*16880*/  BRA `(.L_x_2540) ;  /* 0xffffffb4002c7947 */ /* 0x000fea000383ffff */
.L_x_2436:
[----:B-1----:R1:W2:Y:S02]  /*16890*/  SYNCS.PHASECHK.TRANS64.TRYWAIT P0, [R0+URZ+0x38840], R2 ;  /* 0x03884002000075a7 */ /* 0x0022a4000800017f */
[----:B--2---:R-:W-:Y:S05]  /*168a0*/  @!P0 NANOSLEEP.SYNCS 0x989680 ;  /* 0x009896800000895d */ /* 0x004fea0003900000 */
[----:B------:R-:W2:Y:S02]  /*168b0*/  @!P0 SYNCS.PHASECHK.TRANS64 P0, [R0+URZ+0x38840], R2 ;  /* 0x03884002000085a7 */ /* 0x000ea4000800007f */
[----:B--2---:R-:W-:Y:S05]  /*168c0*/  @!P0 BRA `(.L_x_2436) ;  /* 0xfffffffc00f08947 */ /* 0x004fea000383ffff */
[----:B------:R-:W-:Y:S05]  /*168d0*/  BRA `(.L_x_2541) ;  /* 0xffffffb400807947 */ /* 0x000fea000383ffff */
.L_x_2440:
[----:B------:R-:W-:Y:S02]  /*168e0*/  IMAD.MOV.U32 R13, RZ, RZ, R3 ;  /* 0x000000ffff0d7224 */ /* 0x000fe400078e0003 */
[----:B------:R-:W-:Y:S02]  /*168f0*/  IMAD.MOV.U32 R12, RZ, RZ, RZ ;  /* 0x000000ffff0c7224 */ /* 0x000fe400078e00ff */
[----:B------:R-:W-:Y:S02]  /*16900*/  IMAD.MOV.U32 R11, RZ, RZ, 0x181f ;  /* 0x0000181fff0b7424 */ /* 0x000fe400078e00ff */
[----:B------:R-:W-:Y:S02]  /*16910*/  IMAD.MOV.U32 R15, RZ, RZ, -0x1 ;  /* 0xffffffffff0f7424 */ /* 0x000fe400078e00ff */
[----:B------:R-:W-:-:S07]  /*16920*/  IMAD.U32 R0, RZ, RZ, UR42 ;  /* 0x0000002aff007e24 */ /* 0x000fce000f8e00ff */
[----:B-----5:R-:W-:Y:S05]  /*16930*/  WARPSYNC.COLLECTIVE R15, `(.L_x_2542) ;  /* 0x000000000f087348 */ /* 0x020fea0003c00000 */
[----:B------:R0:W1:Y:S02]  /*16940*/  SHFL.IDX P6, R14, R13, R12, R11 ;  /* 0x0000000c0d0e7389 */ /* 0x00006400000c000b */
[----:B01---5:R-:W-:Y:S01]  /*16950*/  ENDCOLLECTIVE ;  /* 0x000000000000791b */ /* 0x023fe20003800000 */
.L_x_2542:
[----:B------:R-:W-:Y:S02]  /*16960*/  IMAD R0, R0, 0x80, R10 ;  /* 0x0000008000007824 */ /* 0x000fe400078e020a */
[----:B------:R-:W-:Y:S02]  /*16970*/  IMAD.MOV.U32 R13, RZ, RZ, R4 ;  /* 0x000000ffff0d7224 */ /* 0x000fe400078e0004 */
[----:B------:R-:W-:-:S07]  /*16980*/  IMAD.MOV.U32 R5, RZ, RZ, R14 ;  /* 0x000000ffff057224 */ /* 0x000fce00078e000e */
[----:B------:R-:W-:Y:S05]  /*16990*/  WARPSYNC.COLLECTIVE R15, `(.L_x_2543) ;  /* 0x000000000f087348 */ /* 0x000fea0003c00000 */
[----:B------:R0:W1:Y:S02]  /*169a0*/  SHFL.IDX P6, R14, R13, R12, R11 ;  /* 0x0000000c0d0e7389 */ /* 0x00006400000c000b */
[----:B01----:R-:W-:Y:S01]  /*169b0*/  ENDCOLLECTIVE ;  /* 0x000000000000791b */ /* 0x003fe20003800000 */
.L_x_2543:
[----:B------:R-:W-:Y:S01]  /*169c0*/  ULDC UR4, c[0x0][0x288] ;  /* 0x0000a20000047ab9 */ /* 0x000fe20000000800 */
[----:B------:R-:W-:Y:S01]  /*169d0*/  ULDC.64 UR6, c[0x0][0x208] ;  /* 0x0000820000067ab9 */ /* 0x000fe20000000a00 */
[----:B------:R-:W-:-:S05]  /*169e0*/  IMAD R2, R7, UR4, RZ ;  /* 0x0000000407027c24 */ /* 0x000fca000f8e02ff */
[----:B------:R-:W-:Y:S01]  /*169f0*/  ISETP.GE.AND P4, PT, R0, R2, PT ;  /* 0x000000020000720c */ /* 0x000fe20003f86270 */
[----:B------:R-:W-:Y:S02]  /*16a00*/  IMAD.MOV.U32 R13, RZ, RZ, R3 ;  /* 0x000000ffff0d7224 */ /* 0x000fe400078e0003 */
[----:B------:R-:W-:Y:S02]  /*16a10*/  IMAD.MOV.U32 R12, RZ, RZ, 0x1 ;  /* 0x00000001ff0c7424 */ /* 0x000fe400078e00ff */
[----:B------:R-:W-:-:S08]  /*16a20*/  IMAD.MOV.U32 R6, RZ, RZ, R14 ;  /* 0x000000ffff067224 */ /* 0x000fd000078e000e */
        /* <DEDUP_REMOVED lines=15> */
.L_x_2544:
[----:B------:R-:W-:Y:S02]  /*16b20*/  IMAD.MOV.U32 R13, RZ, RZ, R4 ;  /* 0x000000ffff0d7224 */ /* 0x000fe400078e0004 */
[----:B------:R-:W-:-:S07]  /*16b30*/  IMAD.MOV.U32 R5, RZ, RZ, R14 ;  /* 0x000000ffff057224 */ /* 0x000fce00078e000e */
[----:B------:R-:W-:Y:S05]  /*16b40*/  WARPSYNC.COLLECTIVE R15, `(.L_x_2545) ;  /* 0x000000000f087348 */ /* 0x000fea0003c00000 */
[----:B------:R0:W1:Y:S02]  /*16b50*/  SHFL.IDX P6, R14, R13, R12, R11 ;  /* 0x0000000c0d0e7389 */ /* 0x00006400000c000b */
[----:B01----:R-:W-:Y:S01]  /*16b60*/  ENDCOLLECTIVE ;  /* 0x000000000000791b */ /* 0x003fe20003800000 */
.L_x_2545:
        /* <DEDUP_REMOVED lines=19> */
.L_x_2546:
[----:B------:R-:W-:Y:S02]  /*16ca0*/  IMAD.MOV.U32 R13, RZ, RZ, R4 ;  /* 0x000000ffff0d7224 */ /* 0x000fe400078e0004 */
[----:B------:R-:W-:-:S07]  /*16cb0*/  IMAD.MOV.U32 R5, RZ, RZ, R14 ;  /* 0x000000ffff057224 */ /* 0x000fce00078e000e */
[----:B------:R-:W-:Y:S05]  /*16cc0*/  WARPSYNC.COLLECTIVE R15, `(.L_x_2547) ;  /* 0x000000000f087348 */ /* 0x000fea0003c00000 */
[----:B------:R0:W1:Y:S02]  /*16cd0*/  SHFL.IDX P6, R14, R13, R12, R11 ;  /* 0x0000000c0d0e7389 */ /* 0x00006400000c000b */
[----:B01----:R-:W-:Y:S01]  /*16ce0*/  ENDCOLLECTIVE ;  /* 0x000000000000791b */ /* 0x003fe20003800000 */
.L_x_2547:
        /* <DEDUP_REMOVED lines=19> */
.L_x_2548:
[----:B------:R-:W-:Y:S02]  /*16e20*/  IMAD.MOV.U32 R13, RZ, RZ, R4 ;  /* 0x000000ffff0d7224 */ /* 0x000fe400078e0004 */
[----:B------:R-:W-:-:S07]  /*16e30*/  IMAD.MOV.U32 R5, RZ, RZ, R14 ;  /* 0x000000ffff057224 */ /* 0x000fce00078e000e */
[----:B------:R-:W-:Y:S05]  /*16e40*/  WARPSYNC.COLLECTIVE R15, `(.L_x_2549) ;  /* 0x000000000f087348 */ /* 0x000fea0003c00000 */
[----:B------:R0:W1:Y:S02]  /*16e50*/  SHFL.IDX P6, R14, R13, R12, R11 ;  /* 0x0000000c0d0e7389 */ /* 0x00006400000c000b */
[----:B01----:R-:W-:Y:S01]  /*16e60*/  ENDCOLLECTIVE ;  /* 0x000000000000791b */ /* 0x003fe20003800000 */
.L_x_2549:
        /* <DEDUP_REMOVED lines=19> */
.L_x_2550:
[----:B------:R-:W-:Y:S02]  /*16fa0*/  IMAD.MOV.U32 R13, RZ, RZ, R4 ;  /* 0x000000ffff0d7224 */ /* 0x000fe400078e0004 */
[----:B------:R-:W-:-:S07]  /*16fb0*/  IMAD.MOV.U32 R5, RZ, RZ, R14 ;  /* 0x000000ffff057224 */ /* 0x000fce00078e000e */
[----:B------:R-:W-:Y:S05]  /*16fc0*/  WARPSYNC.COLLECTIVE R15, `(.L_x_2551) ;  /* 0x000000000f087348 */ /* 0x000fea0003c00000 */
[----:B------:R0:W1:Y:S02]  /*16fd0*/  SHFL.IDX P6, R14, R13, R12, R11 ;  /* 0x0000000c0d0e7389 */ /* 0x00006400000c000b */
[----:B01----:R-:W-:Y:S01]  /*16fe0*/  ENDCOLLECTIVE ;  /* 0x000000000000791b */ /* 0x003fe20003800000 */
.L_x_2551:
        /* <DEDUP_REMOVED lines=19> */
.L_x_2552:
[----:B------:R-:W-:Y:S02]  /*17120*/  IMAD.MOV.U32 R13, RZ, RZ, R4 ;  /* 0x000000ffff0d7224 */ /* 0x000fe400078e0004 */
[----:B------:R-:W-:-:S07]  /*17130*/  IMAD.MOV.U32 R5, RZ, RZ, R14 ;  /* 0x000000ffff057224 */ /* 0x000fce00078e000e */
[----:B------:R-:W-:Y:S05]  /*17140*/  WARPSYNC.COLLECTIVE R15, `(.L_x_2553) ;  /* 0x000000000f087348 */ /* 0x000fea0003c00000 */
[----:B------:R0:W1:Y:S02]  /*17150*/  SHFL.IDX P6, R14, R13, R12, R11 ;  /* 0x0000000c0d0e7389 */ /* 0x00006400000c000b */
[----:B01----:R-:W-:Y:S01]  /*17160*/  ENDCOLLECTIVE ;  /* 0x000000000000791b */ /* 0x003fe20003800000 */
.L_x_2553:
        /* <DEDUP_REMOVED lines=19> */
.L_x_2554:
[----:B------:R-:W-:Y:S02]  /*172a0*/  IMAD.MOV.U32 R13, RZ, RZ, R4 ;  /* 0x000000ffff0d7224 */ /* 0x000fe400078e0004 */
[----:B------:R-:W-:-:S07]  /*172b0*/  IMAD.MOV.U32 R5, RZ, RZ, R14 ;  /* 0x000000ffff057224 */ /* 0x000fce00078e000e */
[----:B------:R-:W-:Y:S05]  /*172c0*/  WARPSYNC.COLLECTIVE R15, `(.L_x_2555) ;  /* 0x000000000f087348 */ /* 0x000fea0003c00000 */
[----:B------:R0:W1:Y:S02]  /*172d0*/  SHFL.IDX P6, R14, R13, R12, R11 ;  /* 0x0000000c0d0e7389 */ /* 0x00006400000c000b */
[----:B01----:R-:W-:Y:S01]  /*172e0*/  ENDCOLLECTIVE ;  /* 0x000000000000791b */ /* 0x003fe20003800000 */
.L_x_2555:
        /* <DEDUP_REMOVED lines=17> */
.L_x_2556:
[----:B------:R-:W-:Y:S02]  /*17400*/  IMAD.MOV.U32 R13, RZ, RZ, R4 ;  /* 0x000000ffff0d7224 */ /* 0x000fe400078e0004 */
[----:B------:R-:W-:-:S07]  /*17410*/  IMAD.MOV.U32 R5, RZ, RZ, R14 ;  /* 0x000000ffff057224 */ /* 0x000fce00078e000e */
[----:B------:R-:W-:Y:S05]  /*17420*/  WARPSYNC.COLLECTIVE R15, `(.L_x_2557) ;  /* 0x000000000f087348 */ /* 0x000fea0003c00000 */
[----:B------:R0:W1:Y:S02]  /*17430*/  SHFL.IDX P6, R14, R13, R12, R11 ;  /* 0x0000000c0d0e7389 */ /* 0x00006400000c000b */
[----:B01----:R-:W-:Y:S01]  /*17440*/  ENDCOLLECTIVE ;  /* 0x000000000000791b */ /* 0x003fe20003800000 */
.L_x_2557:
[----:B------:R-:W-:Y:S01]  /*17450*/  IMAD.MOV.U32 R3, RZ, RZ, R14 ;  /* 0x000000ffff037224 */ /* 0x000fe200078e000e */
[----:B------:R-:W-:Y:S06]  /*17460*/  BRA `(.L_x_2558) ;  /* 0xffffffb8001c7947 */ /* 0x000fec000383ffff */
.L_x_2445:
[----:B0-----:R0:W3:Y:S02]  /*17470*/  SYNCS.PHASECHK.TRANS64.TRYWAIT P0, [R17+URZ+0x38820], R0 ;  /* 0x03882000110075a7 */ /* 0x0010e4000800017f */
[----:B---3--:R-:W-:Y:S05]  /*17480*/  @!P0 NANOSLEEP.SYNCS 0x989680 ;  /* 0x009896800000895d */ /* 0x008fea0003900000 */
[----:B------:R-:W3:Y:S02]  /*17490*/  @!P0 SYNCS.PHASECHK.TRANS64 P0, [R17+URZ+0x38820], R0 ;  /* 0x03882000110085a7 */ /* 0x000ee4000800007f */
[----:B---3--:R-:W-:Y:S05]  /*174a0*/  @!P0 BRA `(.L_x_2445) ;  /* 0xfffffffc00f08947 */ /* 0x008fea000383ffff */
[----:B------:R-:W-:Y:S05]  /*174b0*/  BRA `(.L_x_2559) ;  /* 0xffffffb800987947 */ /* 0x000fea000383ffff */
.L_x_2452:
[----:B0-----:R0:W2:Y:S02]  /*174c0*/  SYNCS.PHASECHK.TRANS64.TRYWAIT P0, [R2+URZ+0x38840], R3 ;  /* 0x03884003020075a7 */ /* 0x0010a4000800017f */
[----:B--2---:R-:W-:Y:S05]  /*174d0*/  @!P0 NANOSLEEP.SYNCS 0x989680 ;  /* 0x009896800000895d */ /* 0x004fea0003900000 */
[----:B------:R-:W2:Y:S02]  /*174e0*/  @!P0 SYNCS.PHASECHK.TRANS64 P0, [R2+URZ+0x38840], R3 ;  /* 0x03884003020085a7 */ /* 0x000ea4000800007f */
[----:B--2---:R-:W-:Y:S05]  /*174f0*/  @!P0 BRA `(.L_x_2452) ;  /* 0xfffffffc00f08947 */ /* 0x004fea000383ffff */
[----:B------:R-:W-:Y:S05]  /*17500*/  BRA `(.L_x_2560) ;  /* 0xffffffbc00547947 */ /* 0x000fea000383ffff */
.L_x_2460:
[----:B0-----:R0:W1:Y:S02]  /*17510*/  SYNCS.PHASECHK.TRANS64.TRYWAIT P0, [R3+URZ+0x60], R2 ;  /* 0x00006002030075a7 */ /* 0x001064000800017f */
[----:B-1----:R-:W-:Y:S05]  /*17520*/  @!P0 NANOSLEEP.SYNCS 0x989680 ;  /* 0x009896800000895d */ /* 0x002fea0003900000 */
[----:B------:R-:W1:Y:S02]  /*17530*/  @!P0 SYNCS.PHASECHK.TRANS64 P0, [R3+URZ+0x60], R2 ;  /* 0x00006002030085a7 */ /* 0x000e64000800007f */
[----:B-1----:R-:W-:Y:S05]  /*17540*/  @!P0 BRA `(.L_x_2460) ;  /* 0xfffffffc00f08947 */ /* 0x002fea000383ffff */
[----:B------:R-:W-:Y:S05]  /*17550*/  BRA `(.L_x_2561) ;  /* 0xffffffc000987947 */ /* 0x000fea000383ffff */
.L_x_2472:
[----:B--2---:R2:W3:Y:S02]  /*17560*/  SYNCS.PHASECHK.TRANS64.TRYWAIT P0, [R3+URZ+0x38840], R2 ;  /* 0x03884002030075a7 */ /* 0x0044e4000800017f */
[----:B---3--:R-:W-:Y:S05]  /*17570*/  @!P0 NANOSLEEP.SYNCS 0x989680 ;  /* 0x009896800000895d */ /* 0x008fea0003900000 */
[----:B------:R-:W3:Y:S02]  /*17580*/  @!P0 SYNCS.PHASECHK.TRANS64 P0, [R3+URZ+0x38840], R2 ;  /* 0x03884002030085a7 */ /* 0x000ee4000800007f */
[----:B---3--:R-:W-:Y:S05]  /*17590*/  @!P0 BRA `(.L_x_2472) ;  /* 0xfffffffc00f08947 */ /* 0x008fea000383ffff */
[----:B------:R-:W-:Y:S05]  /*175a0*/  BRA `(.L_x_2562) ;  /* 0xffffffc800947947 */ /* 0x000fea000383ffff */
.L_x_2480:
[----:B0-----:R0:W1:Y:S02]  /*175b0*/  SYNCS.PHASECHK.TRANS64.TRYWAIT P0, [R2+URZ+0x60], R3 ;  /* 0x00006003020075a7 */ /* 0x001064000800017f */
[----:B-1----:R-:W-:Y:S05]  /*175c0*/  @!P0 NANOSLEEP.SYNCS 0x989680 ;  /* 0x009896800000895d */ /* 0x002fea0003900000 */
[----:B------:R-:W1:Y:S02]  /*175d0*/  @!P0 SYNCS.PHASECHK.TRANS64 P0, [R2+URZ+0x60], R3 ;  /* 0x00006003020085a7 */ /* 0x000e64000800007f */
[----:B-1----:R-:W-:Y:S05]  /*175e0*/  @!P0 BRA `(.L_x_2480) ;  /* 0xfffffffc00f08947 */ /* 0x002fea000383ffff */
[----:B------:R-:W-:Y:S05]  /*175f0*/  BRA `(.L_x_2563) ;  /* 0xffffffcc00e47947 */ /* 0x000fea000383ffff */
.L_x_2491:
[----:B---3--:R3:W4:Y:S02]  /*17600*/  SYNCS.PHASECHK.TRANS64.TRYWAIT P0, [R2+URZ+0x38840], R3 ;  /* 0x03884003020075a7 */ /* 0x008724000800017f */
[----:B----4-:R-:W-:Y:S05]  /*17610*/  @!P0 NANOSLEEP.SYNCS 0x989680 ;  /* 0x009896800000895d */ /* 0x010fea0003900000 */
[----:B------:R-:W4:Y:S02]  /*17620*/  @!P0 SYNCS.PHASECHK.TRANS64 P0, [R2+URZ+0x38840], R3 ;  /* 0x03884003020085a7 */ /* 0x000f24000800007f */
[----:B----4-:R-:W-:Y:S05]  /*17630*/  @!P0 BRA `(.L_x_2491) ;  /* 0xfffffffc00f08947 */ /* 0x010fea000383ffff */
[----:B------:R-:W-:Y:S05]  /*17640*/  BRA `(.L_x_2564) ;  /* 0xffffffd400b47947 */ /* 0x000fea000383ffff */
.L_x_2499:
[----:B0-----:R0:W1:Y:S02]  /*17650*/  SYNCS.PHASECHK.TRANS64.TRYWAIT P0, [R2+URZ+0x60], R5 ;  /* 0x00006005020075a7 */ /* 0x001064000800017f */
[----:B-1----:R-:W-:Y:S05]  /*17660*/  @!P0 NANOSLEEP.SYNCS 0x989680 ;  /* 0x009896800000895d */ /* 0x002fea0003900000 */
[----:B------:R-:W1:Y:S02]  /*17670*/  @!P0 SYNCS.PHASECHK.TRANS64 P0, [R2+URZ+0x60], R5 ;  /* 0x00006005020085a7 */ /* 0x000e64000800007f */
[----:B-1----:R-:W-:Y:S05]  /*17680*/  @!P0 BRA `(.L_x_2499) ;  /* 0xfffffffc00f08947 */ /* 0x002fea000383ffff */
[----:B------:R-:W-:Y:S05]  /*17690*/  BRA `(.L_x_2565) ;  /* 0xffffffdc00047947 */ /* 0x000fea000383ffff */
.L_x_2512:
[----:B0-----:R0:W2:Y:S02]  /*176a0*/  SYNCS.PHASECHK.TRANS64.TRYWAIT P0, [R2+URZ+0x38860], R3 ;  /* 0x03886003020075a7 */ /* 0x0010a4000800017f */
[----:B--2---:R-:W-:Y:S05]  /*176b0*/  @!P0 NANOSLEEP.SYNCS 0x989680 ;  /* 0x009896800000895d */ /* 0x004fea0003900000 */
[----:B------:R-:W2:Y:S02]  /*176c0*/  @!P0 SYNCS.PHASECHK.TRANS64 P0, [R2+URZ+0x38860], R3 ;  /* 0x03886003020085a7 */ /* 0x000ea4000800007f */
[----:B--2---:R-:W-:Y:S05]  /*176d0*/  @!P0 BRA `(.L_x_2512) ;  /* 0xfffffffc00f08947 */ /* 0x004fea000383ffff */
[----:B------:R-:W-:Y:S05]  /*176e0*/  BRA `(.L_x_2566) ;  /* 0xffffffe000c07947 */ /* 0x000fea000383ffff */
.L_x_2521:
[----:B------:R-:W-:Y:S01]  /*176f0*/  BSSY B0, `(.L_x_2567) ;  /* 0x0000008000007945 */ /* 0x000fe20003800000 */
[----:B-----5:R-:W-:Y:S02]  /*17700*/  IMAD.MOV.U32 R13, RZ, RZ, R2 ;  /* 0x000000ffff0d7224 */ /* 0x020fe400078e0002 */
[----:B------:R-:W-:Y:S02]  /*17710*/  IMAD.MOV.U32 R12, RZ, RZ, RZ ;  /* 0x000000ffff0c7224 */ /* 0x000fe400078e00ff */
[----:B------:R-:W-:Y:S02]  /*17720*/  IMAD.MOV.U32 R11, RZ, RZ, 0x1f ;  /* 0x0000001fff0b7424 */ /* 0x000fe400078e00ff */
[----:B------:R-:W-:-:S07]  /*17730*/  IMAD.MOV.U32 R15, RZ, RZ, -0x1 ;  /* 0xffffffffff0f7424 */ /* 0x000fce00078e00ff */
[----:B-12---:R-:W-:Y:S05]  /*17740*/  WARPSYNC.COLLECTIVE R15, `(.L_x_2568) ;  /* 0x000000000f087348 */ /* 0x006fea0003c00000 */
[----:B------:R0:W3:Y:S02]  /*17750*/  SHFL.IDX P6, R14, R13, R12, R11 ;  /* 0x0000000c0d0e7389 */ /* 0x0000e400000c000b */
[----:B0123--:R-:W-:Y:S01]  /*17760*/  ENDCOLLECTIVE ;  /* 0x000000000000791b */ /* 0x00ffe20003800000 */
.L_x_2568:
[----:B------:R-:W-:Y:S05]  /*17770*/  BSYNC B0 ;  /* 0x0000000000007941 */ /* 0x000fea0003800000 */
.L_x_2567:
[----:B------:R-:W-:Y:S05]  /*17780*/  BRA `(.L_x_2569) ;  /* 0xffffffe800307947 */ /* 0x000fea000383ffff */
.L_x_2524:
[----:B0-----:R0:W1:Y:S02]  /*17790*/  SYNCS.PHASECHK.TRANS64.TRYWAIT P0, [R0+URZ+0x38820], R3 ;  /* 0x03882003000075a7 */ /* 0x001064000800017f */
[----:B-1----:R-:W-:Y:S05]  /*177a0*/  @!P0 NANOSLEEP.SYNCS 0x989680 ;  /* 0x009896800000895d */ /* 0x002fea0003900000 */
[----:B------:R-:W1:Y:S02]  /*177b0*/  @!P0 SYNCS.PHASECHK.TRANS64 P0, [R0+URZ+0x38820], R3 ;  /* 0x03882003000085a7 */ /* 0x000e64000800007f */
[----:B-1----:R-:W-:Y:S05]  /*177c0*/  @!P0 BRA `(.L_x_2524) ;  /* 0xfffffffc00f08947 */ /* 0x002fea000383ffff */
[----:B------:R-:W-:Y:S05]  /*177d0*/  BRA `(.L_x_2570) ;  /* 0xffffffe8007c7947 */ /* 0x000fea000383ffff */
.L_x_2525:
        /* <DEDUP_REMOVED lines=11> */
.L_x_2572:
[----:B------:R-:W-:Y:S05]  /*17890*/  BSYNC B0 ;  /* 0x0000000000007941 */ /* 0x000fea0003800000 */
.L_x_2571:
[----:B------:R-:W-:Y:S05]  /*178a0*/  BRA `(.L_x_2573) ;  /* 0xffffffe800647947 */ /* 0x000fea000383ffff */
.L_x_2528:
[----:B------:R-:W-:Y:S01]  /*178b0*/  BSSY B1, `(.L_x_2574) ;  /* 0x0000006000017945 */ /* 0x000fe20003800000 */
[----:B------:R-:W-:-:S07]  /*178c0*/  IMAD.MOV.U32 R15, RZ, RZ, -0x1 ;  /* 0xffffffffff0f7424 */ /* 0x000fce00078e00ff */
[----:B01----:R-:W-:Y:S05]  /*178d0*/  WARPSYNC.COLLECTIVE R15, `(.L_x_2575) ;  /* 0x000000000f0c7348 */ /* 0x003fea0003c00000 */
[----:B------:R-:W-:Y:S02]  /*178e0*/  ELECT P6, UR62, PT ;  /* 0x00000000003e782f */ /* 0x000fe400038c0000 */
[----:B------:R-:W-:Y:S01]  /*178f0*/  MOV R14, UR62 ;  /* 0x0000003e000e7c02 */ /* 0x000fe20008000f00 */
[----:B01----:R-:W-:Y:S10]  /*17900*/  ENDCOLLECTIVE ;  /* 0x000000000000791b */ /* 0x003ff40003800000 */
.L_x_2575:
[----:B------:R-:W-:Y:S05]  /*17910*/  BSYNC B1 ;  /* 0x0000000000017941 */ /* 0x000fea0003800000 */
.L_x_2574:
[----:B------:R-:W-:Y:S05]  /*17920*/  BRA `(.L_x_2576) ;  /* 0xffffffe8005c7947 */ /* 0x000fea000383ffff */
.L_x_2530:
[----:B0-----:R0:W1:Y:S02]  /*17930*/  SYNCS.PHASECHK.TRANS64.TRYWAIT P0, [R6+URZ], R5 ;  /* 0x00000005060075a7 */ /* 0x001064000800017f */
[----:B-1----:R-:W-:Y:S05]  /*17940*/  @!P0 NANOSLEEP.SYNCS 0x989680 ;  /* 0x009896800000895d */ /* 0x002fea0003900000 */
[----:B------:R-:W1:Y:S02]  /*17950*/  @!P0 SYNCS.PHASECHK.TRANS64 P0, [R6+URZ], R5 ;  /* 0x00000005060085a7 */ /* 0x000e64000800007f */
[----:B-1----:R-:W-:Y:S05]  /*17960*/  @!P0 BRA `(.L_x_2530) ;  /* 0xfffffffc00f08947 */ /* 0x002fea000383ffff */
[----:B------:R-:W-:Y:S05]  /*17970*/  BRA `(.L_x_2577) ;  /* 0xffffffe8009c7947 */ /* 0x000fea000383ffff */
.L_x_2531:
[----:B-1----:R1:W2:Y:S02]  /*17980*/  SYNCS.PHASECHK.TRANS64.TRYWAIT P0, [R3+URZ], R2 ;  /* 0x00000002030075a7 */ /* 0x0022a4000800017f */
[----:B--2---:R-:W-:Y:S05]  /*17990*/  @!P0 NANOSLEEP.SYNCS 0x989680 ;  /* 0x009896800000895d */ /* 0x004fea0003900000 */
[----:B------:R-:W2:Y:S02]  /*179a0*/  @!P0 SYNCS.PHASECHK.TRANS64 P0, [R3+URZ], R2 ;  /* 0x00000002030085a7 */ /* 0x000ea4000800007f */
[----:B--2---:R-:W-:Y:S05]  /*179b0*/  @!P0 BRA `(.L_x_2531) ;  /* 0xfffffffc00f08947 */ /* 0x004fea000383ffff */
[----:B------:R-:W-:Y:S05]  /*179c0*/  BRA `(.L_x_2578) ;  /* 0xffffffe800907947 */ /* 0x000fea000383ffff */
.L_x_2533:
[----:B-1----:R1:W2:Y:S02]  /*179d0*/  SYNCS.PHASECHK.TRANS64.TRYWAIT P0, [R18+URZ], R5 ;  /* 0x00000005120075a7 */ /* 0x0022a4000800017f */
[----:B--2---:R-:W-:Y:S05]  /*179e0*/  @!P0 NANOSLEEP.SYNCS 0x989680 ;  /* 0x009896800000895d */ /* 0x004fea0003900000 */
[----:B------:R-:W2:Y:S02]  /*179f0*/  @!P0 SYNCS.PHASECHK.TRANS64 P0, [R18+URZ], R5 ;  /* 0x00000005120085a7 */ /* 0x000ea4000800007f */
[----:B--2---:R-:W-:Y:S05]  /*17a00*/  @!P0 BRA `(.L_x_2533) ;  /* 0xfffffffc00f08947 */ /* 0x004fea000383ffff */
[----:B------:R-:W-:Y:S05]  /*17a10*/  BRA `(.L_x_2579) ;  /* 0xffffffe800947947 */ /* 0x000fea000383ffff */
.L_x_2580:
        /* <DEDUP_REMOVED lines=14> */
.L_x_3431:


//--------------------- .text._ZN7cutlass13device_kernelIN5flash11enable_sm90INS1_16FlashAttnFwdSm90INS1_25CollectiveMainloopFwdSm90ILi2EN4cute5tupleIJNS5_1CILi1EEES8_S8_EEENS6_IJNS7_ILi128EEENS7_ILi80EEENS7_ILi256EEEEEELi256ENS_10bfloat16_tEfNS_4arch4Sm90ELb1ELb0ELb0ELb1ELb0ELb0ELb0ELb1ELb1ELb1ELb0ELb0EEENS1_21CollectiveEpilogueFwdINS6_IJSA_SC_SB_EEES9_SE_SG_Li256ELb1ELb1ELb0ELb0EEENS1_36VarlenDynamicPersistentTileSchedulerILi128ELi80ELi256ELi128ELb0ELb1ELb1ELb1ELb1ELb1EEEEEEEEEvNT_6ParamsE --------------------------
	.section	.text._ZN7cutlass13device_kernelIN5flash11enable_sm90INS1_16FlashAttnFwdSm90INS1_25CollectiveMainloopFwdSm90ILi2EN4cute5tupleIJNS5_1CILi1EEES8_S8_EEENS6_IJNS7_ILi128EEENS7_ILi80EEENS7_ILi256EEEEEELi256ENS_10bfloat16_tEfNS_4arch4Sm90ELb1ELb0ELb0ELb1ELb0ELb0ELb0ELb1ELb1ELb1ELb0ELb0EEENS1_21CollectiveEpilogueFwdINS6_IJSA_SC_SB_EEES9_SE_SG_Li256ELb1ELb1ELb0ELb0EEENS1_36VarlenDynamicPersistentTileSchedulerILi128ELi80ELi256ELi128ELb0ELb1ELb1ELb1ELb1ELb1EEEEEEEEEvNT_6ParamsE,"ax",@progbits
	.align	128
.text._ZN7cutlass13device_kernelIN5flash11enable_sm90INS1_16FlashAttnFwdSm90INS1_25CollectiveMainloopFwdSm90ILi2EN4cute5tupleIJNS5_1CILi1EEES8_S8_EEENS6_IJNS7_ILi128EEENS7_ILi80EEENS7_ILi256EEEEEELi256ENS_10bfloat16_tEfNS_4arch4Sm90ELb1ELb0ELb0ELb1ELb0ELb0ELb0ELb1ELb1ELb1ELb0ELb0EEENS1_21CollectiveEpilogueFwdINS6_IJSA_SC_SB_EEES9_SE_SG_Li256ELb1ELb1ELb0ELb0EEENS1_36VarlenDynamicPersistentTileSchedulerILi128ELi80ELi256ELi128ELb0ELb1ELb1ELb1ELb1ELb1EEEEEEEEEvNT_6ParamsE:
        .type           _ZN7cutlass13device_kernelIN5flash11enable_sm90INS1_16FlashAttnFwdSm90INS1_25CollectiveMainloopFwdSm90ILi2EN4cute5tupleIJNS5_1CILi1EEES8_S8_EEENS6_IJNS7_ILi128EEENS7_ILi80EEENS7_ILi256EEEEEELi256ENS_10bfloat16_tEfNS_4arch4Sm90ELb1ELb0ELb0ELb1ELb0ELb0ELb0ELb1ELb1ELb1ELb0ELb0EEENS1_21CollectiveEpilogueFwdINS6_IJSA_SC_SB_EEES9_SE_SG_Li256ELb1ELb1ELb0ELb0EEENS1_36VarlenDynamicPersistentTileSchedulerILi128ELi80ELi256ELi128ELb0ELb1ELb1ELb1ELb1ELb1EEEEEEEEEvNT_6ParamsE,@function
        .size           _ZN7cutlass13device_kernelIN5flash11enable_sm90INS1_16FlashAttnFwdSm90INS1_25CollectiveMainloopFwdSm90ILi2EN4cute5tupleIJNS5_1CILi1EEES8_S8_EEENS6_IJNS7_ILi128EEENS7_ILi80EEENS7_ILi256EEEEEELi256ENS_10bfloat16_tEfNS_4arch4Sm90ELb1ELb0ELb0ELb1ELb0ELb0ELb0ELb1ELb1ELb1ELb0ELb0EEENS1_21CollectiveEpilogueFwdINS6_IJSA_SC_SB_EEES9_SE_SG_Li256ELb1ELb1ELb0ELb0EEENS1_36VarlenDynamicPersistentTileSchedulerILi128ELi80ELi256ELi128ELb0ELb1ELb1ELb1ELb1ELb1EEEEEEEEEvNT_6ParamsE,(.L_x_3432 - _ZN7cutlass13device_kernelIN5flash11enable_sm90INS1_16FlashAttnFwdSm90INS1_25CollectiveMainloopFwdSm90ILi2EN4cute5tupleIJNS5_1CILi1EEES8_S8_EEENS6_IJNS7_ILi128EEENS7_ILi80EEENS7_ILi256EEEEEELi256ENS_10bfloat16_tEfNS_4arch4Sm90ELb1ELb0ELb0ELb1ELb0ELb0ELb0ELb1ELb1ELb1ELb0ELb0EEENS1_21CollectiveEpilogueFwdINS6_IJSA_SC_SB_EEES9_SE_SG_Li256ELb1ELb1ELb0ELb0EEENS1_36VarlenDynamicPersistentTileSchedulerILi128ELi80ELi256ELi128ELb0ELb1ELb1ELb1ELb1ELb1EEEEEEEEEvNT_6ParamsE)
        .other          _ZN7cutlass13device_kernelIN5flash11enable_sm90INS1_16FlashAttnFwdSm90INS1_25CollectiveMainloopFwdSm90ILi2EN4cute5tupleIJNS5_1CILi1EEES8_S8_EEENS6_IJNS7_ILi128EEENS7_ILi80EEENS7_ILi256EEEEEELi256ENS_10bfloat16_tEfNS_4arch4Sm90ELb1ELb0ELb0ELb1ELb0ELb0ELb0ELb1ELb1ELb1ELb0ELb0EEENS1_21CollectiveEpilogueFwdINS6_IJSA_SC_SB_EEES9_SE_SG_Li256ELb1ELb1ELb0ELb0EEENS1_36VarlenDynamicPersistentTileSchedulerILi128ELi80ELi256ELi128ELb0ELb1ELb1ELb1ELb1ELb1EEEEEEEEEvNT_6ParamsE,@"STO_CUDA_ENTRY STV_DEFAULT"
_ZN7cutlass13device_kernelIN5flash11enable_sm90INS1_16FlashAttnFwdSm90INS1_25CollectiveMainloopFwdSm90ILi2EN4cute5tupleIJNS5_1CILi1EEES8_S8_EEENS6_IJNS7_ILi128EEENS7_ILi80EEENS7_ILi256EEEEEELi256ENS_10bfloat16_tEfNS_4arch4Sm90ELb1ELb0ELb0ELb1ELb0ELb0ELb0ELb1ELb1ELb1ELb0ELb0EEENS1_21CollectiveEpilogueFwdINS6_IJSA_SC_SB_EEES9_SE_SG_Li256ELb1ELb1ELb0ELb0EEENS1_36VarlenDynamicPersistentTileSchedulerILi128ELi80ELi256ELi128ELb0ELb1ELb1ELb1ELb1ELb1EEEEEEEEEvNT_6ParamsE:
        /* <DEDUP_REMOVED lines=18> */
.L_x_2582:
[----:B------:R-:W-:Y:S05]  /*0120*/  BSYNC B0 ;  /* 0x0000000000007941 */ /* 0x000fea0003800000 */
.L_x_2581:
        /* <DEDUP_REMOVED lines=41> */
.L_x_2583:
        /* <DEDUP_REMOVED lines=22> */
.L_x_2584:
        /* <DEDUP_REMOVED lines=18> */
.L_x_2585:
        /* <DEDUP_REMOVED lines=22> */
.L_x_2586:
        /* <DEDUP_REMOVED lines=22> */
.L_x_2587:
        /* <DEDUP_REMOVED lines=8> */
.L_x_2589:
        /* <DEDUP_REMOVED lines=18> */
[----:B------:R-:W0:Y:S02]  /*0aa0*/  S2R R0, SR_TID.X ;  /* 0x0000000000007919 */ /* 0x000e240000002100 */
[----:B0-----:R-:W-:-:S05]  /*0ab0*/  VIADD R232, R0, 0xffffff80 ;  /* 0xffffff8000e87836 */ /* 0x001fca0000000000 */
[----:B------:R-:W-:-:S04]  /*0ac0*/  SHF.R.S32.HI R3, RZ, 0x1f, R232 ;  /* 0x0000001fff037819 */ /* 0x000fc800000114e8 */
[CC--:B------:R-:W-:Y:S02]  /*0ad0*/  LEA.HI R5, R3.reuse, R232.reuse, RZ, 0x7 ;  /* 0x000000e803057211 */ /* 0x0c0fe400078f38ff */
[----:B------:R-:W-:Y:S02]  /*0ae0*/  LEA.HI R0, R3, R232, RZ, 0x4 ;  /* 0x000000e803007211 */ /* 0x000fe400078f20ff */
[----:B------:R-:W-:Y:S02]  /*0af0*/  LOP3.LUT R223, R5, 0xffffff80, RZ, 0xc0, !PT ;  /* 0xffffff8005df7812 */ /* 0x000fe400078ec0ff */
[----:B------:R-:W-:Y:S02]  /*0b00*/  SHF.R.S32.HI R9, RZ, 0x4, R0 ;  /* 0x00000004ff097819 */ /* 0x000fe40000011400 */
[----:B------:R-:W-:Y:S01]  /*0b10*/  LOP3.LUT R7, R0, 0x3fffff0, RZ, 0xc0, !PT ;  /* 0x03fffff000077812 */ /* 0x000fe200078ec0ff */
[----:B------:R-:W-:Y:S01]  /*0b20*/  IMAD.IADD R223, R232, 0x1, -R223 ;  /* 0x00000001e8df7824 */ /* 0x000fe200078e0adf */
[----:B------:R-:W-:-:S02]  /*0b30*/  LEA.HI R0, R0, R9, RZ, 0x1 ;  /* 0x0000000900007211 */ /* 0x000fc400078f08ff */
[----:B------:R-:W-:Y:S01]  /*0b40*/  LEA.HI R10, R3, R232, RZ, 0x2 ;  /* 0x000000e8030a7211 */ /* 0x000fe200078f10ff */
[----:B------:R-:W-:Y:S01]  /*0b50*/  IMAD.IADD R7, R232, 0x1, -R7 ;  /* 0x00000001e8077824 */ /* 0x000fe200078e0a07 */
[----:B------:R-:W-:Y:S02]  /*0b60*/  SHF.R.S32.HI R4, RZ, 0x1f, R223 ;  /* 0x0000001fff047819 */ /* 0x000fe400000114df */
[----:B------:R-:W-:Y:S02]  /*0b70*/  LOP3.LUT R0, R0, 0x1ffffffe, RZ, 0xc0, !PT ;  /* 0x1ffffffe00007812 */ /* 0x000fe400078ec0ff */
[----:B------:R-:W-:Y:S02]  /*0b80*/  LEA.HI R6, R4, R223, RZ, 0x2 ;  /* 0x000000df04067211 */ /* 0x000fe400078f10ff */
[----:B------:R-:W-:Y:S01]  /*0b90*/  SHF.R.S32.HI R224, RZ, 0x7, R5 ;  /* 0x00000007ffe07819 */ /* 0x000fe20000011405 */
[----:B------:R-:W-:Y:S01]  /*0ba0*/  IMAD.IADD R0, R9, 0x1, -R0 ;  /* 0x0000000109007824 */ /* 0x000fe200078e0a00 */
[----:B------:R-:W-:-:S02]  /*0bb0*/  SHF.R.S32.HI R8, RZ, 0x2, R6 ;  /* 0x00000002ff087819 */ /* 0x000fc40000011406 */
[----:B------:R-:W-:Y:S02]  /*0bc0*/  SHF.R.S32.HI R11, RZ, 0x1f, R6 ;  /* 0x0000001fff0b7819 */ /* 0x000fe40000011406 */
[----:B------:R-:W-:Y:S02]  /*0bd0*/  LOP3.LUT R9, R10, 0xfffffffc, RZ, 0xc0, !PT ;  /* 0xfffffffc0a097812 */ /* 0x000fe400078ec0ff */
[----:B------:R-:W-:Y:S02]  /*0be0*/  LEA.HI R11, R11, R8, RZ, 0x3 ;  /* 0x000000080b0b7211 */ /* 0x000fe400078f18ff */
[----:B------:R-:W-:Y:S01]  /*0bf0*/  LEA.HI R4, R4, R223, RZ, 0x5 ;  /* 0x000000df04047211 */ /* 0x000fe200078f28ff */
[----:B------:R-:W-:Y:S01]  /*0c00*/  IMAD.IADD R9, R232, 0x1, -R9 ;  /* 0x00000001e8097824 */ /* 0x000fe200078e0a09 */
[----:B------:R-:W-:Y:S02]  /*0c10*/  LOP3.LUT R11, R11, 0xfffffff8, RZ, 0xc0, !PT ;  /* 0xfffffff80b0b7812 */ /* 0x000fe400078ec0ff */
[----:B------:R-:W-:-:S02]  /*0c20*/  LEA.HI R5, R5, R224, RZ, 0x1 ;  /* 0x000000e005057211 */ /* 0x000fc400078f08ff */
[----:B------:R-:W-:Y:S01]  /*0c30*/  SHF.R.S32.HI R4, RZ, 0x5, R4 ;  /* 0x00000005ff047819 */ /* 0x000fe20000011404 */
[----:B------:R-:W-:Y:S01]  /*0c40*/  IMAD.IADD R11, R8, 0x1, -R11 ;  /* 0x00000001080b7824 */ /* 0x000fe200078e0a0b */
[----:B------:R-:W-:Y:S02]  /*0c50*/  LOP3.LUT R5, R5, 0x3fffffe, RZ, 0xc0, !PT ;  /* 0x03fffffe05057812 */ /* 0x000fe400078ec0ff */
[----:B------:R-:W-:Y:S01]  /*0c60*/  LOP3.LUT R212, R6, 0x7ffffffc, RZ, 0xc0, !PT ;  /* 0x7ffffffc06d47812 */ /* 0x000fe200078ec0ff */
[----:B------:R-:W-:Y:S02]  /*0c70*/  IMAD R4, R4, 0x10, R11 ;  /* 0x0000001004047824 */ /* 0x000fe400078e020b */
[----:B------:R-:W-:Y:S02]  /*0c80*/  IMAD.IADD R5, R224, 0x1, -R5 ;  /* 0x00000001e0057824 */ /* 0x000fe400078e0a05 */
[----:B------:R-:W-:Y:S02]  /*0c90*/  IMAD.IADD R212, R223, 0x1, -R212 ;  /* 0x00000001dfd47824 */ /* 0x000fe400078e0ad4 */
[----:B------:R-:W-:Y:S01]  /*0ca0*/  IMAD R225, R5, 0x40, R4 ;  /* 0x0000004005e17824 */ /* 0x000fe200078e0204 */
[----:B--2---:R-:W-:-:S02]  /*0cb0*/  R2UR UR4, R2 ;  /* 0x00000000020472ca */ /* 0x004fc400000e0000 */
[CC--:B------:R-:W-:Y:S02]  /*0cc0*/  LEA.HI R2, R3.reuse, R232.reuse, RZ, 0x5 ;  /* 0x000000e803027211 */ /* 0x0c0fe400078f28ff */
[----:B------:R-:W-:-:S03]  /*0cd0*/  LEA.HI R3, R3, R232, RZ, 0x3 ;  /* 0x000000e803037211 */ /* 0x000fc600078f18ff */
[----:B------:R-:W-:Y:S01]  /*0ce0*/  IMAD.SHL.U32 R2, R2, 0x20, RZ ;  /* 0x0000002002027824 */ /* 0x000fe200078e00ff */
[----:B------:R-:W-:Y:S02]  /*0cf0*/  LOP3.LUT R217, R3, 0xfffffff8, RZ, 0xc0, !PT ;  /* 0xfffffff803d97812 */ /* 0x000fe400078ec0ff */
[----:B------:R-:W-:Y:S02]  /*0d00*/  SHF.R.S32.HI R220, RZ, 0x3, R3 ;  /* 0x00000003ffdc7819 */ /* 0x000fe40000011403 */
[----:B------:R-:W-:Y:S01]  /*0d10*/  LOP3.LUT R2, R2, 0xfffffc00, RZ, 0xc0, !PT ;  /* 0xfffffc0002027812 */ /* 0x000fe200078ec0ff */
[----:B------:R-:W-:Y:S01]  /*0d20*/  IMAD.IADD R217, R232, 0x1, -R217 ;  /* 0x00000001e8d97824 */ /* 0x000fe200078e0ad9 */
[----:B------:R-:W-:-:S03]  /*0d30*/  ULOP3.LUT UR7, UR4, 0x1, URZ, 0xfc, !UPT ;  /* 0x0000000104077892 */ /* 0x000fc6000f8efc3f */
[----:B------:R-:W-:Y:S01]  /*0d40*/  IMAD R7, R7, 0x40, R2 ;  /* 0x0000004007077824 */ /* 0x000fe200078e0202 */
[----:B------:R-:W-:Y:S01]  /*0d50*/  LEA.HI R2, R9, R9, RZ, 0x1 ;  /* 0x0000000909027211 */ /* 0x000fe200078f08ff */
[----:B------:R-:W-:Y:S01]  /*0d60*/  IMAD.SHL.U32 R18, R217, 0x8, RZ ;  /* 0x00000008d9127824 */ /* 0x000fe200078e00ff */
[----:B------:R-:W-:Y:S01]  /*0d70*/  UMOV UR4, URZ ;  /* 0x0000003f00047c82 */ /* 0x000fe20008000000 */
[----:B------:R-:W-:Y:S01]  /*0d80*/  IMAD R226, R0, 0x8, R7 ;  /* 0x0000000800e27824 */ /* 0x000fe200078e0207 */
[----:B------:R-:W-:Y:S01]  /*0d90*/  LOP3.LUT R2, R2, 0x1ffffffe, RZ, 0xc0, !PT ;  /* 0x1ffffffe02027812 */ /* 0x000fe200078ec0ff */
[C---:B------:R-:W-:Y:S01]  /*0da0*/  VIADD R215, R18.reuse, 0x40 ;  /* 0x0000004012d77836 */ /* 0x040fe20000000000 */
[----:B------:R-:W-:Y:S01]  /*0db0*/  SHF.R.S32.HI R231, RZ, 0x1f, R18 ;  /* 0x0000001fffe77819 */ /* 0x000fe20000011412 */
[C---:B------:R-:W-:Y:S02]  /*0dc0*/  VIADD R214, R18.reuse, 0x80 ;  /* 0x0000008012d67836 */ /* 0x040fe40000000000 */
[----:B------:R-:W-:Y:S01]  /*0dd0*/  VIADD R216, R18, 0xc0 ;  /* 0x000000c012d87836 */ /* 0x000fe20000000000 */
[----:B------:R-:W-:Y:S01]  /*0de0*/  SHF.R.S32.HI R230, RZ, 0x1f, R215 ;  /* 0x0000001fffe67819 */ /* 0x000fe200000114d7 */
[----:B------:R-:W-:Y:S01]  /*0df0*/  IMAD.IADD R2, R9, 0x1, -R2 ;  /* 0x0000000109027824 */ /* 0x000fe200078e0a02 */
[----:B------:R-:W-:Y:S01]  /*0e00*/  SHF.R.S32.HI R229, RZ, 0x1f, R214 ;  /* 0x0000001fffe57819 */ /* 0x000fe200000114d6 */
[----:B------:R-:W-:Y:S01]  /*0e10*/  IMAD.MOV.U32 R7, RZ, RZ, R15 ;  /* 0x000000ffff077224 */ /* 0x000fe200078e000f */
[----:B------:R-:W-:Y:S01]  /*0e20*/  SHF.R.S32.HI R228, RZ, 0x1f, R216 ;  /* 0x0000001fffe47819 */ /* 0x000fe200000114d8 */
[----:B------:R-:W-:-:S02]  /*0e30*/  IMAD.U32 R227, RZ, RZ, UR7 ;  /* 0x00000007ffe37e24 */ /* 0x000fc4000f8e00ff */
[----:B------:R-:W-:Y:S02]  /*0e40*/  IMAD.U32 R222, RZ, RZ, UR4 ;  /* 0x00000004ffde7e24 */ /* 0x000fe4000f8e00ff */
[----:B------:R-:W-:Y:S02]  /*0e50*/  IMAD R213, R2, 0x8, R225 ;  /* 0x0000000802d57824 */ /* 0x000fe400078e02e1 */
[----:B------:R-:W-:-:S07]  /*0e60*/  IMAD.U32 R16, RZ, RZ, UR4 ;  /* 0x00000004ff107e24 */ /* 0x000fce000f8e00ff */
.L_x_2643:
[----:B012-4-:R-:W0:Y:S01]  /*0e70*/  LDC.64 R2, c[0x0][0xc88] ;  /* 0x00032200ff027b82 */ /* 0x017e220000000a00 */
        /* <DEDUP_REMOVED lines=14> */
[----:B------:R-:W-:-:S04]  /*0f60*/  @UP0 ULEA UR8, UP2, UR4, UR8, 0x2 ;  /* 0x0000000804080291 */ /* 0x000fc8000f84103f */
[----:B------:R-:W-:Y:S02]  /*0f70*/  @UP0 ULEA.HI.X UR9, UR4, UR9, UR7, 0x2, UP2 ;  /* 0x0000000904090291 */ /* 0x000fe400090f1407 */
[----:B------:R-:W-:Y:S01]  /*0f80*/  IMAD.U32 R221, RZ, RZ, UR7 ;  /* 0x00000007ffdd7e24 */ /* 0x000fe2000f8e00ff */
[----:B------:R-:W-:Y:S01]  /*0f90*/  @UP1 ULEA UR10, UP0, UR4, UR10, 0x2 ;  /* 0x0000000a040a1291 */ /* 0x000fe2000f80103f */
[----:B------:R-:W-:-:S03]  /*0fa0*/  IMAD.U32 R2, RZ, RZ, UR8 ;  /* 0x00000008ff027e24 */ /* 0x000fc6000f8e00ff */
[----:B------:R-:W-:Y:S01]  /*0fb0*/  @UP1 ULEA.HI.X UR11, UR4, UR11, UR7, 0x2, UP0 ;  /* 0x0000000b040b1291 */ /* 0x000fe200080f1407 */
[----:B------:R-:W-:Y:S01]  /*0fc0*/  IMAD.U32 R3, RZ, RZ, UR9 ;  /* 0x00000009ff037e24 */ /* 0x000fe2000f8e00ff */
[----:B------:R-:W-:Y:S01]  /*0fd0*/  ULDC.64 UR8, c[0x0][0x418] ;  /* 0x0001060000087ab9 */ /* 0x000fe20000000a00 */
[----:B------:R-:W-:Y:S01]  /*0fe0*/  IMAD.U32 R4, RZ, RZ, UR10 ;  /* 0x0000000aff047e24 */ /* 0x000fe2000f8e00ff */
[----:B------:R-:W-:Y:S02]  /*0ff0*/  ULDC UR7, c[0x0][0x424] ;  /* 0x0001090000077ab9 */ /* 0x000fe40000000800 */
[----:B------:R-:W-:Y:S01]  /*1000*/  IMAD.U32 R5, RZ, RZ, UR11 ;  /* 0x0000000bff057e24 */ /* 0x000fe2000f8e00ff */
[----:B------:R-:W2:Y:S01]  /*1010*/  @P0 LDG.E R2, desc[UR12][R2.64] ;  /* 0x0000000c02020981 */ /* 0x000ea2000c1e1900 */
[----:B------:R-:W-:Y:S01]  /*1020*/  UISETP.NE.U32.AND UP0, UPT, UR8, URZ, UPT ;  /* 0x0000003f0800728c */ /* 0x000fe2000bf05070 */
[----:B------:R-:W-:Y:S02]  /*1030*/  ULDC.64 UR10, c[0x0][0xa20] ;  /* 0x00028800000a7ab9 */ /* 0x000fe40000000a00 */
[----:B---3--:R-:W3:Y:S01]  /*1040*/  @P2 LDG.E R4, desc[UR12][R4.64] ;  /* 0x0000000c04042981 */ /* 0x008ee2000c1e1900 */
[----:B------:R-:W-:Y:S01]  /*1050*/  ULDC UR12, c[0x0][0x288] ;  /* 0x0000a200000c7ab9 */ /* 0x000fe20000000800 */
[----:B------:R-:W-:Y:S01]  /*1060*/  UISETP.NE.AND.EX UP0, UPT, UR9, URZ, UPT, UP0 ;  /* 0x0000003f0900728c */ /* 0x000fe2000bf05300 */
[----:B------:R-:W-:Y:S01]  /*1070*/  ISETP.NE.U32.AND P1, PT, RZ, UR10, PT ;  /* 0x0000000aff007c0c */ /* 0x000fe2000bf25070 */
[----:B------:R-:W-:Y:S01]  /*1080*/  ULDC UR8, c[0x0][0x2f0] ;  /* 0x0000bc0000087ab9 */ /* 0x000fe20000000800 */
[----:B------:R-:W-:Y:S01]  /*1090*/  UMOV UR4, URZ ;  /* 0x0000003f00047c82 */ /* 0x000fe20008000000 */
[----:B------:R-:W-:Y:S01]  /*10a0*/  USEL UR7, UR7, 0x1, UP0 ;  /* 0x0000000107077887 */ /* 0x000fe20008000000 */
[----:B------:R-:W-:Y:S01]  /*10b0*/  ISETP.NE.AND.EX P1, PT, RZ, UR11, PT, P1 ;  /* 0x0000000bff007c0c */ /* 0x000fe2000bf25310 */
[----:B------:R-:W-:-:S02]  /*10c0*/  IMAD.U32 R219, RZ, RZ, UR6 ;  /* 0x00000006ffdb7e24 */ /* 0x000fc4000f8e00ff */
[----:B------:R-:W-:Y:S01]  /*10d0*/  UIMAD UR8, UR7, UR8, URZ ;  /* 0x00000008070872a4 */ /* 0x000fe2000f8e023f */
[----:B--2---:R-:W-:Y:S02]  /*10e0*/  @P0 R2UR UR4, R2 ;  /* 0x00000000020402ca */ /* 0x004fe400000e0000 */
[----:B---3--:R-:W-:-:S13]  /*10f0*/  @P2 R2UR UR12, R4 ;  /* 0x00000000040c22ca */ /* 0x008fda00000e0000 */
[----:B------:R-:W-:Y:S01]  /*1100*/  IMAD.U32 R19, RZ, RZ, UR12 ;  /* 0x0000000cff137e24 */ /* 0x000fe2000f8e00ff */
[----:B------:R-:W-:Y:S06]  /*1110*/  @P2 BRA `(.L_x_2590) ;  /* 0x0000000000402947 */ /* 0x000fec0003800000 */
        /* <DEDUP_REMOVED lines=14> */
[----:B------:R-:W-:-:S06]  /*1200*/  UIADD3 UR6, -UR6, UR7, URZ ;  /* 0x0000000706067290 */ /* 0x000fcc000fffe13f */
[----:B------:R-:W-:-:S07]  /*1210*/  IMAD.U32 R19, RZ, RZ, UR6 ;  /* 0x00000006ff137e24 */ /* 0x000fce000f8e00ff */
.L_x_2590:
[----:B------:R-:W-:Y:S05]  /*1220*/  @!P1 BRA `(.L_x_2591) ;  /* 0x0000000000289947 */ /* 0x000fea0003800000 */
[----:B------:R-:W-:Y:S01]  /*1230*/  R2UR UR7, R218 ;  /* 0x00000000da0772ca */ /* 0x000fe200000e0000 */
[----:B------:R-:W-:Y:S01]  /*1240*/  ULDC.64 UR8, c[0x0][0x208] ;  /* 0x0000820000087ab9 */ /* 0x000fe20000000a00 */
[----:B------:R-:W-:-:S11]  /*1250*/  R2UR UR12, R221 ;  /* 0x00000000dd0c72ca */ /* 0x000fd600000e0000 */
[----:B------:R-:W-:-:S04]  /*1260*/  ULEA UR6, UP0, UR7, UR10, 0x2 ;  /* 0x0000000a07067291 */ /* 0x000fc8000f80103f */
[----:B------:R-:W-:Y:S02]  /*1270*/  ULEA.HI.X UR7, UR7, UR11, UR12, 0x2, UP0 ;  /* 0x0000000b07077291 */ /* 0x000fe400080f140c */
[----:B------:R-:W-:-:S04]  /*1280*/  IMAD.U32 R2, RZ, RZ, UR6 ;  /* 0x00000006ff027e24 */ /* 0x000fc8000f8e00ff */
[----:B------:R-:W-:-:S05]  /*1290*/  IMAD.U32 R3, RZ, RZ, UR7 ;  /* 0x00000007ff037e24 */ /* 0x000fca000f8e00ff */
[----:B------:R-:W2:Y:S02]  /*12a0*/  LDG.E R2, desc[UR8][R2.64] ;  /* 0x0000000802027981 */ /* 0x000ea4000c1e1900 */
[----:B--2---:R-:W-:Y:S01]  /*12b0*/  R2UR UR8, R2 ;  /* 0x00000000020872ca */ /* 0x004fe200000e0000 */
[----:B------:R-:W-:-:S14]  /*12c0*/  BRA `(.L_x_2592) ;  /* 0x00000000003c7947 */ /* 0x000fdc0003800000 */
.L_x_2591:
        /* <DEDUP_REMOVED lines=15> */
.L_x_2592:
[----:B------:R-:W-:Y:S01]  /*13c0*/  UIADD3 UR9, -UR4, UR8, URZ ;  /* 0x0000000804097290 */ /* 0x000fe2000fffe13f */
[----:B------:R-:W-:Y:S01]  /*13d0*/  R2UR UR7, R19 ;  /* 0x00000000130772ca */ /* 0x000fe200000e0000 */
[----:B------:R-:W-:Y:S01]  /*13e0*/  USHF.L.U32 UR5, UR5, 0x7, URZ ;  /* 0x0000000705057899 */ /* 0x000fe2000800063f */
[----:B------:R-:W-:Y:S01]  /*13f0*/  PLOP3.LUT P0, PT, PT, PT, PT, 0x80, 0x0 ;  /* 0x000000000000781c */ /* 0x000fe20003f0f070 */
[----:B------:R-:W-:Y:S01]  /*1400*/  ULDC UR4, c[0x0][0x448] ;  /* 0x0001120000047ab9 */ /* 0x000fe20000000800 */
[----:B------:R-:W-:Y:S01]  /*1410*/  IMAD.MOV.U32 R0, RZ, RZ, RZ ;  /* 0x000000ffff007224 */ /* 0x000fe200078e00ff */
[----:B------:R-:W-:Y:S01]  /*1420*/  UISETP.NE.AND UP0, UPT, UR4, 0x1, UPT ;  /* 0x000000010400788c */ /* 0x000fe2000bf05270 */
[----:B------:R-:W-:Y:S01]  /*1430*/  IMAD.U32 R22, RZ, RZ, UR9 ;  /* 0x00000009ff167e24 */ /* 0x000fe2000f8e00ff */
[----:B------:R-:W-:Y:S02]  /*1440*/  UIADD3 UR6, UR5, 0x7f, URZ ;  /* 0x0000007f05067890 */ /* 0x000fe4000fffe03f */
[----:B------:R-:W-:Y:S01]  /*1450*/  IMAD.U32 R23, RZ, RZ, UR5 ;  /* 0x00000005ff177e24 */ /* 0x000fe2000f8e00ff */
[----:B------:R-:W-:-:S02]  /*1460*/  CS2R R2, SRZ ;  /* 0x0000000000027805 */ /* 0x000fc4000001ff00 */
[----:B------:R-:W-:Y:S02]  /*1470*/  CS2R R150, SRZ ;  /* 0x0000000000967805 */ /* 0x000fe4000001ff00 */
[----:B------:R-:W-:Y:S02]  /*1480*/  CS2R R148, SRZ ;  /* 0x0000000000947805 */ /* 0x000fe4000001ff00 */
[----:B------:R-:W-:Y:S01]  /*1490*/  CS2R R146, SRZ ;  /* 0x0000000000927805 */ /* 0x000fe2000001ff00 */
[----:B------:R-:W-:Y:S01]  /*14a0*/  UIADD3 UR7, UR9, 0x50, -UR7 ;  /* 0x0000005009077890 */ /* 0x000fe2000fffe807 */
[----:B------:R-:W-:Y:S02]  /*14b0*/  CS2R R144, SRZ ;  /* 0x0000000000907805 */ /* 0x000fe4000001ff00 */
[----:B------:R-:W-:Y:S01]  /*14c0*/  CS2R R142, SRZ ;  /* 0x00000000008e7805 */ /* 0x000fe2000001ff00 */
[----:B------:R-:W-:Y:S01]  /*14d0*/  @UP0 ULDC UR4, c[0x0][0x44c] ;  /* 0x0001130000040ab9 */ /* 0x000fe20000000800 */
[----:B------:R-:W-:Y:S01]  /*14e0*/  @UP0 ULDC UR8, c[0x0][0x450] ;  /* 0x0001140000080ab9 */ /* 0x000fe20000000800 */
[----:B------:R-:W-:Y:S01]  /*14f0*/  UIMAD.WIDE.U32 UR4, UR6, UR4, URZ ;  /* 0x00000004060472a5 */ /* 0x000fe2000f8e003f */
[----:B------:R-:W-:Y:S01]  /*1500*/  CS2R R140, SRZ ;  /* 0x00000000008c7805 */ /* 0x000fe2000001ff00 */
[----:B------:R-:W-:Y:S01]  /*1510*/  UIADD3 UR4, UR9, 0x4f, URZ ;  /* 0x0000004f09047890 */ /* 0x000fe2000fffe03f */
[----:B------:R-:W-:Y:S01]  /*1520*/  CS2R R138, SRZ ;  /* 0x00000000008a7805 */ /* 0x000fe2000001ff00 */
[----:B------:R-:W-:Y:S01]  /*1530*/  @UP0 USHF.R.U32.HI UR6, URZ, UR8, UR5 ;  /* 0x000000083f060299 */ /* 0x000fe20008011605 */
[----:B------:R-:W-:Y:S01]  /*1540*/  CS2R R136, SRZ ;  /* 0x0000000000887805 */ /* 0x000fe2000001ff00 */
[----:B------:R-:W-:Y:S01]  /*1550*/  UIMAD.WIDE UR4, UR4, 0x66666667, URZ ;  /* 0x66666667040478a5 */ /* 0x000fe2000f8e023f */
[----:B------:R-:W-:Y:S01]  /*1560*/  CS2R R134, SRZ ;  /* 0x0000000000867805 */ /* 0x000fe2000001ff00 */
[----:B------:R-:W-:Y:S01]  /*1570*/  UIADD3 UR6, UR7, UR6, URZ ;  /* 0x0000000607067290 */ /* 0x000fe2000fffe03f */
[----:B------:R-:W-:Y:S01]  /*1580*/  CS2R R132, SRZ ;  /* 0x0000000000847805 */ /* 0x000fe2000001ff00 */
[----:B------:R-:W-:Y:S01]  /*1590*/  USHF.R.U32.HI UR4, URZ, 0x1f, UR5 ;  /* 0x0000001f3f047899 */ /* 0x000fe20008011605 */
[----:B------:R-:W-:Y:S01]  /*15a0*/  CS2R R130, SRZ ;  /* 0x0000000000827805 */ /* 0x000fe2000001ff00 */
[----:B------:R-:W-:Y:S01]  /*15b0*/  UIMAD.WIDE UR6, UR6, 0x66666667, URZ ;  /* 0x66666667060678a5 */ /* 0x000fe2000f8e023f */
[----:B------:R-:W-:Y:S01]  /*15c0*/  CS2R R128, SRZ ;  /* 0x0000000000807805 */ /* 0x000fe2000001ff00 */
[----:B------:R-:W-:Y:S01]  /*15d0*/  ULEA.HI.SX32 UR4, UR5, UR4, 0x1b ;  /* 0x0000000405047291 */ /* 0x000fe2000f8fda3f */
[----:B------:R-:W-:Y:S01]  /*15e0*/  CS2R R126, SRZ ;  /* 0x00000000007e7805 */ /* 0x000fe2000001ff00 */
[----:B------:R-:W-:Y:S01]  /*15f0*/  USHF.R.U32.HI UR6, URZ, 0x1f, UR7 ;  /* 0x0000001f3f067899 */ /* 0x000fe20008011607 */
[----:B------:R-:W-:-:S02]  /*1600*/  CS2R R124, SRZ ;  /* 0x00000000007c7805 */ /* 0x000fc4000001ff00 */
[----:B------:R-:W-:Y:S02]  /*1610*/  CS2R R122, SRZ ;  /* 0x00000000007a7805 */ /* 0x000fe4000001ff00 */
[----:B------:R-:W-:Y:S01]  /*1620*/  CS2R R120, SRZ ;  /* 0x0000000000787805 */ /* 0x000fe2000001ff00 */
[----:B------:R-:W-:Y:S01]  /*1630*/  ULEA.HI.SX32 UR6, UR7, UR6, 0x1b ;  /* 0x0000000607067291 */ /* 0x000fe2000f8fda3f */
[----:B------:R-:W-:Y:S02]  /*1640*/  CS2R R118, SRZ ;  /* 0x0000000000767805 */ /* 0x000fe4000001ff00 */
[----:B------:R-:W-:Y:S02]  /*1650*/  CS2R R116, SRZ ;  /* 0x0000000000747805 */ /* 0x000fe4000001ff00 */
[----:B------:R-:W-:Y:S01]  /*1660*/  CS2R R114, SRZ ;  /* 0x0000000000727805 */ /* 0x000fe2000001ff00 */
[----:B------:R-:W-:Y:S01]  /*1670*/  UISETP.LT.AND UP0, UPT, UR4, UR6, UPT ;  /* 0x000000060400728c */ /* 0x000fe2000bf01270 */
[----:B------:R-:W-:-:S02]  /*1680*/  CS2R R112, SRZ ;  /* 0x0000000000707805 */ /* 0x000fc4000001ff00 */
[----:B------:R-:W-:Y:S02]  /*1690*/  CS2R R110, SRZ ;  /* 0x00000000006e7805 */ /* 0x000fe4000001ff00 */
[----:B------:R-:W-:Y:S01]  /*16a0*/  CS2R R108, SRZ ;  /* 0x00000000006c7805 */ /* 0x000fe2000001ff00 */
[----:B------:R-:W-:Y:S01]  /*16b0*/  USEL UR61, UR4, UR6, UP0 ;  /* 0x00000006043d7287 */ /* 0x000fe20008000000 */
[----:B------:R-:W-:Y:S01]  /*16c0*/  IMAD.MOV.U32 R170, RZ, RZ, RZ ;  /* 0x000000ffffaa7224 */ /* 0x000fe200078e00ff */
[----:B------:R-:W-:Y:S02]  /*16d0*/  CS2R R168, SRZ ;  /* 0x0000000000a87805 */ /* 0x000fe4000001ff00 */
[----:B------:R-:W-:Y:S01]  /*16e0*/  CS2R R104, SRZ ;  /* 0x0000000000687805 */ /* 0x000fe2000001ff00 */
[----:B------:R-:W-:Y:S01]  /*16f0*/  UISETP.GE.AND UP0, UPT, UR61, 0x1, UPT ;  /* 0x000000013d00788c */ /* 0x000fe2000bf06270 */
[----:B------:R-:W-:Y:S02]  /*1700*/  CS2R R166, SRZ ;  /* 0x0000000000a67805 */ /* 0x000fe4000001ff00 */
[----:B------:R-:W-:Y:S01]  /*1710*/  CS2R R100, SRZ ;  /* 0x0000000000647805 */ /* 0x000fe2000001ff00 */
[----:B------:R-:W-:Y:S01]  /*1720*/  IMAD.MOV.U32 R17, RZ, RZ, RZ ;  /* 0x000000ffff117224 */ /* 0x000fe200078e00ff */
[----:B------:R-:W-:-:S02]  /*1730*/  CS2R R96, SRZ ;  /* 0x0000000000607805 */ /* 0x000fc4000001ff00 */
[----:B------:R-:W-:Y:S02]  /*1740*/  CS2R R90, SRZ ;  /* 0x00000000005a7805 */ /* 0x000fe4000001ff00 */
[----:B------:R-:W-:Y:S02]  /*1750*/  PLOP3.LUT P1, PT, PT, PT, UP0, 0x80, 0x0 ;  /* 0x000000000000781c */ /* 0x000fe40003f2f008 */
        /* <DEDUP_REMOVED lines=68> */
.L_x_2594:
        /* <DEDUP_REMOVED lines=12> */
.L_x_2779:
[----:B------:R-:W-:Y:S05]  /*1c60*/  @!P0 BRA `(.L_x_2596) ;  /* 0x0000000000048947 */ /* 0x000fea0003800000 */
[----:B------:R-:W-:Y:S01]  /*1c70*/  BPT.TRAP 0x1 ;  /* 0x000000040000795c */ /* 0x000fe20000300000 */
.L_x_2596:
        /* <DEDUP_REMOVED lines=9> */
.L_x_2597:
[----:B------:R-:W2:Y:S02]  /*1d10*/  S2R R2, SR_TID.X ;  /* 0x0000000000027919 */ /* 0x000ea40000002100 */
[----:B--2---:R-:W-:Y:S01]  /*1d20*/  LOP3.LUT P1, RZ, R2, 0x7f, RZ, 0xc0, !PT ;  /* 0x0000007f02ff7812 */ /* 0x004fe2000782c0ff */
[----:B-1----:R-:W-:-:S12]  /*1d30*/  @P2 BRA `(.L_x_2598) ;  /* 0x0000000000082947 */ /* 0x002fd80003800000 */
[----:B------:R-:W1:Y:S02]  /*1d40*/  SYNCS.PHASECHK.TRANS64.TRYWAIT P2, [R0+URZ+0x38830], R3 ;  /* 0x03883003000075a7 */ /* 0x000e64000804017f */
[----:B-1----:R-:W-:Y:S05]  /*1d50*/  @!P2 BRA `(.L_x_2599) ;  /* 0x000001680020a947 */ /* 0x002fea0003800000 */
.L_x_2598:
        /* <DEDUP_REMOVED lines=232> */
[----:B------:R-:W-:Y:S02]  /*2be0*/  UIADD3 UR5, UR5, 0xc06, URZ ;  /* 0x00000c0605057890 */ /* 0x000fe4000fffe03f */
[----:B------:R-:W-:-:S05]  /*2bf0*/  UIADD3 UR7, UR4, 0x786, URZ ;  /* 0x0000078604077890 */ /* 0x000fca000fffe03f */
[----:B------:R-:W-:Y:S02]  /*2c00*/  UMOV UR56, UR5 ;  /* 0x0000000500387c82 */ /* 0x000fe40008000000 */
[----:B------:R-:W-:Y:S01]  /*2c10*/  UMOV UR58, UR7 ;  /* 0x00000007003a7c82 */ /* 0x000fe20008000000 */
[----:B------:R-:W-:Y:S01]  /*2c20*/  IMAD.U32 R6, RZ, RZ, UR56 ;  /* 0x00000038ff067e24 */ /* 0x000fe2000f8e00ff */
        /* <DEDUP_REMOVED lines=27> */
[----:B------:R-:W-:-:S06]  /*2de0*/  IMAD.U32 R233, RZ, RZ, UR11 ;  /* 0x0000000bffe97e24 */ /* 0x000fcc000f8e00ff */
        /* <DEDUP_REMOVED lines=26> */
[----:B------:R-:W-:Y:S01]  /*2f90*/  R2UR UR14, R19 ;  /* 0x00000000130e72ca */ /* 0x000fe200000e0000 */
        /* <DEDUP_REMOVED lines=216> */
[----:B------:R-:W-:-:S04]  /*3d20*/  UIADD3 UR6, UR4, 0x984, URZ ;  /* 0x0000098404067890 */ /* 0x000fc8000fffe03f */
[----:B------:R-:W-:-:S05]  /*3d30*/  PLOP3.LUT P2, PT, PT, PT, UP0, 0x80, 0x0 ;  /* 0x000000000000781c */ /* 0x000fca0003f4f008 */
[----:B------:R-:W-:-:S08]  /*3d40*/  @UP0 ULDC UR5, c[0x0][0x44c] ;  /* 0x0001130000050ab9 */ /* 0x000fd00000000800 */
[----:B------:R-:W-:Y:S01]  /*3d50*/  @P2 IMAD.HI.U32 R3, R2, UR5, RZ ;  /* 0x0000000502032c27 */ /* 0x000fe2000f8e00ff */
[----:B------:R-:W-:-:S04]  /*3d60*/  @UP0 ULDC UR5, c[0x0][0x450] ;  /* 0x0001140000050ab9 */ /* 0x000fc80000000800 */
[----:B------:R-:W-:Y:S01]  /*3d70*/  @P2 SHF.R.U32.HI R2, RZ, UR5, R3 ;  /* 0x00000005ff022c19 */ /* 0x000fe20008011603 */
[----:B------:R-:W-:-:S04]  /*3d80*/  UIMAD UR5, UR61, -0x50, UR15 ;  /* 0xffffffb03d0578a4 */ /* 0x000fc8000f8e020f */
[----:B------:R-:W0:Y:S01]  /*3d90*/  SHFL.IDX PT, R5, R2, 0x1, 0x1c1f ;  /* 0x003c1f0002057f89 */ /* 0x000e2200000e0000 */
[----:B------:R-:W-:-:S03]  /*3da0*/  UIADD3 UR5, UR5, 0x50, URZ ;  /* 0x0000005005057890 */ /* 0x000fc6000fffe03f */
[----:B------:R-:W1:Y:S03]  /*3db0*/  SHFL.IDX PT, R2, R2, RZ, 0x1c1f ;  /* 0x001c1fff02027589 */ /* 0x000e6600000e0000 */
[----:B------:R-:W-:Y:S01]  /*3dc0*/  IMAD.U32 R3, RZ, RZ, UR5 ;  /* 0x00000005ff037e24 */ /* 0x000fe2000f8e00ff */
[----:B------:R-:W-:-:S03]  /*3dd0*/  UMOV UR5, UR19 ;  /* 0x0000001300057c82 */ /* 0x000fc60008000000 */
[----:B------:R-:W-:Y:S01]  /*3de0*/  IMAD R3, R212, -0x2, R3 ;  /* 0xfffffffed4037824 */ /* 0x000fe200078e0203 */
        /* <DEDUP_REMOVED lines=23> */
[----:B------:R-:W-:Y:S02]  /*3f60*/  UMOV UR6, 0xffffffb0 ;  /* 0xffffffb000067882 */ /* 0x000fe40000000000 */
[----:B------:R-:W-:-:S06]  /*3f70*/  UIMAD UR6, UR61, UR6, 0x51 ;  /* 0x000000513d0674a4 */ /* 0x000fcc000f8e0206 */
[----:B------:R-:W-:Y:S01]  /*3f80*/  IMAD.U32 R21, RZ, RZ, UR6 ;  /* 0x00000006ff157e24 */ /* 0x000fe2000f8e00ff */
[----:B------:R-:W-:-:S03]  /*3f90*/  UIADD3 UR6, UR4, 0x986, URZ ;  /* 0x0000098604067890 */ /* 0x000fc6000fffe03f */
[----:B------:R-:W-:Y:S02]  /*3fa0*/  IMAD R4, R212, -0x2, R21 ;  /* 0xfffffffed4047824 */ /* 0x000fe400078e0215 */
[----:B------:R-:W-:-:S05]  /*3fb0*/  IMAD.U32 R21, RZ, RZ, UR14 ;  /* 0x0000000eff157e24 */ /* 0x000fca000f8e00ff */
[----:B------:R-:W-:-:S04]  /*3fc0*/  IADD3 R4, -R21, UR15, R4 ;  /* 0x0000000f15047c10 */ /* 0x000fc8000fffe104 */
[-CC-:B0-----:R-:W-:Y:S02]  /*3fd0*/  VIADDMNMX R5, R5, R4.reuse, R3.reuse, PT ;  /* 0x0000000405057246 */ /* 0x181fe40003800103 */
[----:B-1----:R-:W-:Y:S02]  /*3fe0*/  VIADDMNMX R3, R2, R4, R3, PT ;  /* 0x0000000402037246 */ /* 0x002fe40003800103 */
[C---:B------:R-:W-:Y:S02]  /*3ff0*/  ISETP.GT.AND P3, PT, R5.reuse, RZ, PT ;  /* 0x000000ff0500720c */ /* 0x040fe40003f64270 */
[C---:B------:R-:W-:Y:S02]  /*4000*/  ISETP.GT.AND P4, PT, R5.reuse, 0x1, PT ;  /* 0x000000010500780c */ /* 0x040fe40003f84270 */
        /* <DEDUP_REMOVED lines=15> */
[C---:B------:R-:W-:Y:S01]  /*4100*/  ISETP.GT.AND P3, PT, R5.reuse, 0x9, PT ;  /* 0x000000090500780c */ /* 0x040fe20003f64270 */
        /* <DEDUP_REMOVED lines=66> */
[----:B------:R-:W-:Y:S01]  /*4530*/  @UP0 ULDC UR10, c[0x0][0x450] ;  /* 0x00011400000a0ab9 */ /* 0x000fe20000000800 */
[----:B------:R-:W-:Y:S01]  /*4540*/  FSEL R39, R39, -INF , P3 ;  /* 0xff80000027277808 */ /* 0x000fe20001800000 */
[----:B------:R-:W-:Y:S01]  /*4550*/  @UP0 USHF.R.U32.HI UR4, URZ, UR10, UR7 ;  /* 0x0000000a3f040299 */ /* 0x000fe20008011607 */
[----:B------:R-:W-:-:S02]  /*4560*/  FMNMX.FTZ R14, R38, R21, !PT ;  /* 0x00000015260e7209 */ /* 0x000fc40007810000 */
[----:B------:R-:W-:Y:S01]  /*4570*/  ISETP.GT.AND P3, PT, R5, 0x41, PT ;  /* 0x000000410500780c */ /* 0x000fe20003f64270 */
[----:B------:R-:W-:Y:S01]  /*4580*/  UIADD3 UR6, UR4, UR15, -UR14 ;  /* 0x0000000f04067290 */ /* 0x000fe2000fffe80e */
[----:B------:R-:W-:-:S03]  /*4590*/  FMNMX.FTZ R21, R39, R14, !PT ;  /* 0x0000000e27157209 */ /* 0x000fc60007810000 */
        /* <DEDUP_REMOVED lines=259> */
.L_x_2609:
        /* <DEDUP_REMOVED lines=9> */
.L_x_2601:
        /* <DEDUP_REMOVED lines=9> */
.L_x_2602:
[----:B-1----:R-:W-:Y:S05]  /*56f0*/  @P3 BRA `(.L_x_2603) ;  /* 0x00000000000c3947 */ /* 0x002fea0003800000 */
[----:B------:R-:W-:-:S13]  /*5700*/  R2UR UR4, R3 ;  /* 0x00000000030472ca */ /* 0x000fda00000e0000 */
[----:B------:R-:W1:Y:S02]  /*5710*/  SYNCS.PHASECHK.TRANS64.TRYWAIT P3, [UR4+0x38830], R4 ;  /* 0x03883004ff0075a7 */ /* 0x000e640008060144 */
[----:B-1----:R-:W-:Y:S05]  /*5720*/  @!P3 BRA `(.L_x_2604) ;  /* 0x0000012c00c0b947 */ /* 0x002fea0003800000 */
.L_x_2603:
        /* <DEDUP_REMOVED lines=23> */
[----:B------:R-:W-:Y:S01]  /*58a0*/  UIADD3 UR58, UR4, 0x80, URZ ;  /* 0x00000080043a7890 */ /* 0x000fe2000fffe03f */
[-C--:B------:R-:W-:Y:S01]  /*58b0*/  FMUL.FTZ R28, R28, R0.reuse ;  /* 0x000000001c1c7220 */ /* 0x080fe20000410000 */
        /* <DEDUP_REMOVED lines=57> */
[----:B------:R-:W-:Y:S01]  /*5c50*/  UIADD3 UR58, UR4, 0x100, URZ ;  /* 0x00000100043a7890 */ /* 0x000fe2000fffe03f */
[-C--:B------:R-:W-:Y:S01]  /*5c60*/  FMUL.FTZ R105, R105, R0.reuse ;  /* 0x0000000069697220 */ /* 0x080fe20000410000 */
[----:B------:R-:W-:Y:S01]  /*5c70*/  UMOV UR56, UR14 ;  /* 0x0000000e00387c82 */ /* 0x000fe20008000000 */
[----:B------:R-:W-:Y:S01]  /*5c80*/  UMOV UR57, UR15 ;  /* 0x0000000f00397c82 */ /* 0x000fe20008000000 */
        /* <DEDUP_REMOVED lines=97> */
[----:B------:R-:W-:Y:S01]  /*62a0*/  UIADD3 UR58, UR4, 0x200, URZ ;  /* 0x00000200043a7890 */ /* 0x000fe2000fffe03f */
[----:B------:R-:W-:Y:S01]  /*62b0*/  UMOV UR56, UR14 ;  /* 0x0000000e00387c82 */ /* 0x000fe20008000000 */
[----:B------:R-:W-:Y:S01]  /*62c0*/  UMOV UR57, UR15 ;  /* 0x0000000f00397c82 */ /* 0x000fe20008000000 */
[----:B------:R-:W-:Y:S01]  /*62d0*/  UMOV UR59, 0x40000040 ;  /* 0x40000040003b7882 */ /* 0x000fe20000000000 */
        /* <DEDUP_REMOVED lines=104> */
[----:B------:R-:W-:Y:S02]  /*6960*/  UIADD3 UR10, UR4, 0x986, URZ ;  /* 0x00000986040a7890 */ /* 0x000fe4000fffe03f */
        /* <DEDUP_REMOVED lines=23> */
[----:B------:R-:W-:Y:S02]  /*6ae0*/  R2UR UR14, R6 ;  /* 0x00000000060e72ca */ /* 0x000fe400000e0000 */
[----:B------:R-:W-:-:S11]  /*6af0*/  R2UR UR15, R7 ;  /* 0x00000000070f72ca */ /* 0x000fd600000e0000 */
[----:B------:R-:W-:Y:S02]  /*6b00*/  UMOV UR56, UR14 ;  /* 0x0000000e00387c82 */ /* 0x000fe40008000000 */
        /* <DEDUP_REMOVED lines=263> */
.L_x_2605:
        /* <DEDUP_REMOVED lines=8> */
.L_x_2606:
[----:B--2---:R-:W-:Y:S05]  /*7c00*/  @P3 BRA `(.L_x_2607) ;  /* 0x0000000000083947 */ /* 0x004fea0003800000 */
[----:B------:R-:W2:Y:S02]  /*7c10*/  SYNCS.PHASECHK.TRANS64.TRYWAIT P3, [UR4+0x38850], R0 ;  /* 0x03885000ff0075a7 */ /* 0x000ea40008060144 */
[----:B--2---:R-:W-:Y:S05]  /*7c20*/  @!P3 BRA `(.L_x_2608) ;  /* 0x00000108009cb947 */ /* 0x004fea0003800000 */
.L_x_2607:
[----:B------:R-:W-:Y:S01]  /*7c30*/  R2UR UR5, R17 ;  /* 0x00000000110572ca */ /* 0x000fe200000e0000 */
[----:B------:R-:W-:Y:S01]  /*7c40*/  WARPGROUP.ARRIVE ;  /* 0x00000000000079c5 */ /* 0x000fe20000000000 */
[----:B------:R-:W-:Y:S01]  /*7c50*/  UMOV UR7, 0x40000040 ;  /* 0x4000004000077882 */ /* 0x000fe20000000000 */
[----:B------:R-:W-:Y:S02]  /*7c60*/  R2UR UR18, R23 ;  /* 0x00000000171272ca */ /* 0x000fe400000e0000 */
[----:B------:R-:W-:Y:S02]  /*7c70*/  R2UR UR11, R234 ;  /* 0x00000000ea0b72ca */ /* 0x000fe400000e0000 */
[----:B------:R-:W-:Y:S02]  /*7c80*/  R2UR UR15, R19 ;  /* 0x00000000130f72ca */ /* 0x000fe400000e0000 */
[----:B------:R-:W-:-:S04]  /*7c90*/  R2UR UR14, R22 ;  /* 0x00000000160e72ca */ /* 0x000fc800000e0000 */
[----:B------:R-:W-:-:S03]  /*7ca0*/  UIADD3 UR5, UR5, 0x400, URZ ;  /* 0x0000040005057890 */ /* 0x000fc6000fffe03f */
[----:B-12---:R-:W-:Y:S01]  /*7cb0*/  VIADD R0, R213, UR18 ;  /* 0x00000012d5007c36 */ /* 0x006fe20008000000 */
[----:B------:R-:W-:-:S04]  /*7cc0*/  USHF.R.U32.HI UR5, URZ, 0x4, UR5 ;  /* 0x000000043f057899 */ /* 0x000fc80008011605 */
[----:B------:R-:W-:-:S04]  /*7cd0*/  ULOP3.LUT UR5, UR5, 0x3fff, URZ, 0xc0, !UPT ;  /* 0x00003fff05057892 */ /* 0x000fc8000f8ec03f */
[----:B------:R-:W-:-:S04]  /*7ce0*/  ULOP3.LUT UR5, UR5, 0x2800000, URZ, 0xfc, !UPT ;  /* 0x0280000005057892 */ /* 0x000fc8000f8efc3f */
[----:B------:R-:W-:-:S03]  /*7cf0*/  UIMAD UR10, UR61, 0xa00, UR5 ;  /* 0x00000a003d0a78a4 */ /* 0x000fc6000f8e0205 */
[----:B------:R-:W-:Y:S01]  /*7d00*/  @UP0 ULDC UR5, c[0x0][0x44c] ;  /* 0x0001130000050ab9 */ /* 0x000fe20000000800 */
[----:B------:R-:W-:Y:S01]  /*7d10*/  UMOV UR61, UR60 ;  /* 0x0000003c003d7c82 */ /* 0x000fe20008000000 */
[----:B------:R-:W-:Y:S01]  /*7d20*/  @P2 IMAD.HI.U32 R2, R0, UR5, RZ ;  /* 0x0000000500022c27 */ /* 0x000fe2000f8e00ff */
[----:B------:R-:W-:Y:S01]  /*7d30*/  @UP0 ULDC UR5, c[0x0][0x450] ;  /* 0x0001140000050ab9 */ /* 0x000fe20000000800 */
[----:B------:R-:W-:Y:S02]  /*7d40*/  UMOV UR6, UR10 ;  /* 0x0000000a00067c82 */ /* 0x000fe40008000000 */
[----:B------:R-:W-:Y:S01]  /*7d50*/  HGMMA.64x256x16.F32.BF16 R24, R208, gdesc[UR4].tnspB, R24, gsb0 ;  /* 0x43e00004d0187df0 */ /* 0x000fe20008001818 */
[----:B------:R-:W-:Y:S01]  /*7d60*/  UIADD3 UR6, UR10, 0x80, URZ ;  /* 0x000000800a067890 */ /* 0x000fe2000fffe03f */
[----:B------:R-:W-:Y:S01]  /*7d70*/  @P2 SHF.R.U32.HI R0, RZ, UR5, R2 ;  /* 0x00000005ff002c19 */ /* 0x000fe20008011602 */
[----:B------:R-:W-:Y:S01]  /*7d80*/  UMOV UR7, 0x40000040 ;  /* 0x4000004000077882 */ /* 0x000fe20000000000 */
[----:B------:R-:W-:-:S02]  /*7d90*/  UMOV UR5, 0x1 ;  /* 0x0000000100057882 */ /* 0x000fc40000000000 */
[----:B------:R-:W-:Y:S01]  /*7da0*/  UIMAD UR5, UR11, -0x50, UR5 ;  /* 0xffffffb00b0578a4 */ /* 0x000fe2000f8e0205 */
[----:B------:R-:W-:Y:S02]  /*7db0*/  WARPGROUP.DEPBAR.LE gsb0, 0x0 ;  /* 0x00008000000079c5 */ /* 0x000fe40000010000 */
[----:B------:R-:W-:-:S15]  /*7dc0*/  WARPGROUP.ARRIVE ;  /* 0x00000000000079c5 */ /* 0x000fde0000000000 */
[----:B------:R-:W-:-:S04]  /*7dd0*/  NOP ;  /* 0x0000000000007918 */ /* 0x000fc80000000000 */
        /* <DEDUP_REMOVED lines=11> */
[----:B------:R-:W1:Y:S01]  /*7e90*/  SHFL.IDX PT, R201, R0, 0x1, 0x1c1f ;  /* 0x003c1f0000c97f89 */ /* 0x000e6200000e0000 */
[----:B------:R-:W-:-:S15]  /*7ea0*/  IMAD.MOV.U32 R203, RZ, RZ, -0x2 ;  /* 0xfffffffeffcb7424 */ /* 0x000fde00078e00ff */
[----:B------:R-:W-:-:S06]  /*7eb0*/  NOP ;  /* 0x0000000000007918 */ /* 0x000fcc0000000000 */
[----:B------:R-:W-:Y:S01]  /*7ec0*/  HGMMA.64x256x16.F32.BF16 R24, R196, gdesc[UR4].tnspB, R24, gsb0 ;  /* 0x43e00004c4187df0 */ /* 0x000fe20008001818 */
[----:B0-----:R-:W-:Y:S01]  /*7ed0*/  IMAD R4, R212, R203, UR5 ;  /* 0x00000005d4047e24 */ /* 0x001fe2000f8e02cb */
[----:B------:R-:W-:Y:S01]  /*7ee0*/  UIADD3 UR6, UR10, 0x200, URZ ;  /* 0x000002000a067890 */ /* 0x000fe2000fffe03f */
[----:B------:R-:W-:Y:S01]  /*7ef0*/  IMAD.U32 R203, RZ, RZ, UR15 ;  /* 0x0000000fffcb7e24 */ /* 0x000fe2000f8e00ff */
[----:B------:R-:W-:Y:S01]  /*7f00*/  UMOV UR7, 0x40000040 ;  /* 0x4000004000077882 */ /* 0x000fe20000000000 */
[----:B------:R-:W-:-:S03]  /*7f10*/  ULDC UR5, c[0x0][0x988] ;  /* 0x0002620000057ab9 */ /* 0x000fc60000000800 */
[----:B------:R-:W-:Y:S02]  /*7f20*/  IADD3 R4, -R203, UR14, R4 ;  /* 0x0000000ecb047c10 */ /* 0x000fe4000fffe104 */
[----:B------:R-:W-:-:S03]  /*7f30*/  R2UR UR14, R3 ;  /* 0x00000000030e72ca */ /* 0x000fc600000e0000 */
[----:B-1----:R-:W-:-:S05]  /*7f40*/  IMAD.IADD R2, R4, 0x1, R201 ;  /* 0x0000000104027824 */ /* 0x002fca00078e02c9 */
[C---:B------:R-:W-:Y:S02]  /*7f50*/  ISETP.GT.AND P3, PT, R2.reuse, RZ, PT ;  /* 0x000000ff0200720c */ /* 0x040fe40003f64270 */
[----:B------:R-:W-:Y:S02]  /*7f60*/  ISETP.GT.AND P4, PT, R2, 0x1, PT ;  /* 0x000000010200780c */ /* 0x000fe40003f84270 */
[----:B------:R-:W-:Y:S02]  /*7f70*/  FSEL R186, R186, -INF , P3 ;  /* 0xff800000baba7808 */ /* 0x000fe40001800000 */
[----:B------:R-:W-:Y:S02]  /*7f80*/  ISETP.GT.AND P3, PT, R2, 0x8, PT ;  /* 0x000000080200780c */ /* 0x000fe40003f64270 */
[----:B------:R-:W-:Y:S02]  /*7f90*/  FSEL R187, R187, -INF , P4 ;  /* 0xff800000bbbb7808 */ /* 0x000fe40002000000 */
        /* <DEDUP_REMOVED lines=48> */
[----:B------:R-:W-:-:S02]  /*82a0*/  ISETP.GT.AND P3, PT, R2, 0x48, PT ;  /* 0x000000480200780c */ /* 0x000fc40003f64270 */
[----:B------:R-:W-:Y:S02]  /*82b0*/  FMNMX.FTZ R201, R155, R200, !PT ;  /* 0x000000c89bc97209 */ /* 0x000fe40007810000 */
[----:B------:R-:W-:Y:S02]  /*82c0*/  FSEL R158, R158, -INF , P3 ;  /* 0xff8000009e9e7808 */ /* 0x000fe40001800000 */
[----:B------:R-:W-:Y:S02]  /*82d0*/  ISETP.GT.AND P4, PT, R2, 0x49, PT ;  /* 0x000000490200780c */ /* 0x000fe40003f84270 */
[----:B------:R-:W-:Y:S02]  /*82e0*/  FMNMX.FTZ R2, R158, R201, !PT ;  /* 0x000000c99e027209 */ /* 0x000fe40007810000 */
[----:B------:R-:W0:Y:S01]  /*82f0*/  SHFL.IDX PT, R201, R0, RZ, 0x1c1f ;  /* 0x001c1fff00c97589 */ /* 0x000e2200000e0000 */
[----:B------:R-:W-:-:S04]  /*8300*/  FSEL R159, R159, -INF , P4 ;  /* 0xff8000009f9f7808 */ /* 0x000fc80002000000 */
[----:B------:R-:W-:-:S05]  /*8310*/  FMNMX.FTZ R200, R159, R2, !PT ;  /* 0x000000029fc87209 */ /* 0x000fca0007810000 */
[----:B------:R-:W1:Y:S01]  /*8320*/  SHFL.BFLY PT, R203, R200, 0x2, 0x1f ;  /* 0x0c401f00c8cb7f89 */ /* 0x000e6200000e0000 */
[----:B0-----:R-:W-:-:S05]  /*8330*/  IMAD.IADD R2, R4, 0x1, R201 ;  /* 0x0000000104027824 */ /* 0x001fca00078e02c9 */
[C---:B------:R-:W-:Y:S02]  /*8340*/  ISETP.GT.AND P3, PT, R2.reuse, RZ, PT ;  /* 0x000000ff0200720c */ /* 0x040fe40003f64270 */
[----:B------:R-:W-:Y:S02]  /*8350*/  ISETP.GT.AND P4, PT, R2, 0x1, PT ;  /* 0x000000010200780c */ /* 0x000fe40003f84270 */
[----:B------:R-:W-:Y:S02]  /*8360*/  FSEL R201, R184, -INF , P3 ;  /* 0xff800000b8c97808 */ /* 0x000fe40001800000 */
[----:B------:R-:W-:Y:S02]  /*8370*/  ISETP.GT.AND P5, PT, R2, 0x8, PT ;  /* 0x000000080200780c */ /* 0x000fe40003fa4270 */
[----:B------:R-:W-:Y:S02]  /*8380*/  FSEL R185, R185, -INF , P4 ;  /* 0xff800000b9b97808 */ /* 0x000fe40002000000 */
[----:B------:R-:W-:-:S02]  /*8390*/  FMNMX.FTZ R0, R201, R20, !PT ;  /* 0x00000014c9007209 */ /* 0x000fc40007810000 */
[----:B-1----:R-:W-:Y:S02]  /*83a0*/  FMNMX.FTZ R203, R200, R203, !PT ;  /* 0x000000cbc8cb7209 */ /* 0x002fe40007810000 */
[----:B------:R-:W-:Y:S02]  /*83b0*/  ISETP.GT.AND P3, PT, R2, 0x9, PT ;  /* 0x000000090200780c */ /* 0x000fe40003f64270 */
[----:B------:R-:W-:Y:S01]  /*83c0*/  FSEL R188, R188, -INF , P5 ;  /* 0xff800000bcbc7808 */ /* 0x000fe20002800000 */
[----:B------:R-:W0:Y:S01]  /*83d0*/  SHFL.BFLY PT, R4, R203, 0x1, 0x1f ;  /* 0x0c201f00cb047f89 */ /* 0x000e2200000e0000 */
[----:B------:R-:W-:Y:S02]  /*83e0*/  FSEL R189, R189, -INF , P3 ;  /* 0xff800000bdbd7808 */ /* 0x000fe40001800000 */
[C---:B------:R-:W-:Y:S02]  /*83f0*/  ISETP.GT.AND P3, PT, R2.reuse, 0x10, PT ;  /* 0x000000100200780c */ /* 0x040fe40003f64270 */
[----:B------:R-:W-:-:S02]  /*8400*/  ISETP.GT.AND P4, PT, R2, 0x11, PT ;  /* 0x000000110200780c */ /* 0x000fc40003f84270 */
[----:B------:R-:W-:Y:S02]  /*8410*/  FSEL R176, R176, -INF , P3 ;  /* 0xff800000b0b07808 */ /* 0x000fe40001800000 */
[C---:B------:R-:W-:Y:S02]  /*8420*/  ISETP.GT.AND P3, PT, R2.reuse, 0x18, PT ;  /* 0x000000180200780c */ /* 0x040fe40003f64270 */
[----:B------:R-:W-:Y:S02]  /*8430*/  FSEL R177, R177, -INF , P4 ;  /* 0xff800000b1b17808 */ /* 0x000fe40002000000 */
[----:B------:R-:W-:Y:S02]  /*8440*/  ISETP.GT.AND P5, PT, R2, 0x19, PT ;  /* 0x000000190200780c */ /* 0x000fe40003fa4270 */
[----:B------:R-:W-:Y:S02]  /*8450*/  FSEL R180, R180, -INF , P3 ;  /* 0xff800000b4b47808 */ /* 0x000fe40001800000 */
[----:B------:R-:W-:-:S02]  /*8460*/  FSEL R181, R181, -INF , P5 ;  /* 0xff800000b5b57808 */ /* 0x000fc40002800000 */
[C---:B------:R-:W-:Y:S02]  /*8470*/  ISETP.GT.AND P4, PT, R2.reuse, 0x20, PT ;  /* 0x000000200200780c */ /* 0x040fe40003f84270 */
[C---:B------:R-:W-:Y:S02]  /*8480*/  ISETP.GT.AND P5, PT, R2.reuse, 0x21, PT ;  /* 0x000000210200780c */ /* 0x040fe40003fa4270 */
[C---:B------:R-:W-:Y:S02]  /*8490*/  ISETP.GT.AND P3, PT, R2.reuse, 0x28, PT ;  /* 0x000000280200780c */ /* 0x040fe40003f64270 */
[----:B0-----:R-:W-:Y:S02]  /*84a0*/  FMNMX.FTZ R4, R203, R4, !PT ;  /* 0x00000004cb047209 */ /* 0x001fe40007810000 */
[----:B------:R-:W-:Y:S02]  /*84b0*/  FSEL R169, R169, -INF , P5 ;  /* 0xff800000a9a97808 */ /* 0x000fe40002800000 */
[----:B------:R-:W-:-:S02]  /*84c0*/  ISETP.GT.AND P5, PT, R2, 0x29, PT ;  /* 0x000000290200780c */ /* 0x000fc40003fa4270 */
[----:B------:R-:W-:Y:S02]  /*84d0*/  FSEL R172, R172, -INF , P3 ;  /* 0xff800000acac7808 */ /* 0x000fe40001800000 */
[----:B------:R-:W-:Y:S02]  /*84e0*/  FSEL R173, R173, -INF , P5 ;  /* 0xff800000adad7808 */ /* 0x000fe40002800000 */
[C---:B------:R-:W-:Y:S02]  /*84f0*/  ISETP.GT.AND P3, PT, R2.reuse, 0x30, PT ;  /* 0x000000300200780c */ /* 0x040fe40003f64270 */
[----:B------:R-:W-:Y:S02]  /*8500*/  ISETP.GT.AND P5, PT, R2, 0x31, PT ;  /* 0x000000310200780c */ /* 0x000fe40003fa4270 */
[----:B------:R-:W-:Y:S02]  /*8510*/  FSEL R160, R160, -INF , P3 ;  /* 0xff800000a0a07808 */ /* 0x000fe40001800000 */
        /* <DEDUP_REMOVED lines=10> */
[----:B------:R-:W-:Y:S01]  /*85c0*/  ISETP.GT.AND P5, PT, R2, 0x49, PT ;  /* 0x000000490200780c */ /* 0x000fe20003fa4270 */
[----:B------:R-:W-:Y:S02]  /*85d0*/  WARPGROUP.DEPBAR.LE gsb0, 0x0 ;  /* 0x00008000000079c5 */ /* 0x000fe40000010000 */
[----:B------:R-:W-:Y:S01]  /*85e0*/  FMNMX.FTZ R197, R185, R0, !PT ;  /* 0x00000000b9c57209 */ /* 0x000fe20007810000 */
[----:B------:R-:W-:-:S03]  /*85f0*/  WARPGROUP.ARRIVE ;  /* 0x00000000000079c5 */ /* 0x000fc60000000000 */
[----:B------:R-:W-:-:S03]  /*8600*/  FMNMX.FTZ R0, R188, R197, !PT ;  /* 0x000000c5bc007209 */ /* 0x000fc60007810000 */
[----:B------:R-:W-:Y:S01]  /*8610*/  HGMMA.64x256x16.F32.BF16 R24, R192, gdesc[UR4].tnspB, R24, gsb0 ;  /* 0x43e00004c0187df0 */ /* 0x000fe20008001818 */
[----:B------:R-:W-:Y:S02]  /*8620*/  FMNMX.FTZ R197, R189, R0, !PT ;  /* 0x00000000bdc57209 */ /* 0x000fe40007810000 */
[----:B------:R-:W-:Y:S02]  /*8630*/  R2UR UR6, R235 ;  /* 0x00000000eb0672ca */ /* 0x000fe400000e0000 */
[----:B------:R-:W-:-:S04]  /*8640*/  FMNMX.FTZ R0, R176, R197, !PT ;  /* 0x000000c5b0007209 */ /* 0x000fc80007810000 */
[----:B------:R-:W-:Y:S02]  /*8650*/  FMNMX.FTZ R197, R177, R0, !PT ;  /* 0x00000000b1c57209 */ /* 0x000fe40007810000 */
[----:B------:R-:W-:Y:S01]  /*8660*/  FSEL R0, R168, -INF , P4 ;  /* 0xff800000a8007808 */ /* 0x000fe20002000000 */
[----:B------:R-:W-:Y:S01]  /*8670*/  FMUL.FTZ R168, R4, UR5 ;  /* 0x0000000504a87c20 */ /* 0x000fe20008410000 */
[----:B------:R-:W-:Y:S02]  /*8680*/  FMNMX.FTZ R184, R180, R197, !PT ;  /* 0x000000c5b4b87209 */ /* 0x000fe40007810000 */
[----:B------:R-:W-:Y:S01]  /*8690*/  FSETP.NEU.FTZ.AND P4, PT, R4, -INF , PT ;  /* 0xff8000000400780b */ /* 0x000fe20003f9d000 */
[----:B------:R-:W-:Y:S01]  /*86a0*/  UISETP.GT.AND UP1, UPT, UR11, UR6, UPT ;  /* 0x000000060b00728c */ /* 0x000fe2000bf24270 */
[----:B------:R-:W-:Y:S02]  /*86b0*/  FMNMX.FTZ R3, R181, R184, !PT ;  /* 0x000000b8b5037209 */ /* 0x000fe40007810000 */
[----:B------:R-:W-:-:S02]  /*86c0*/  FSEL R168, R168, RZ, P4 ;  /* 0x000000ffa8a87208 */ /* 0x000fc40002000000 */
[----:B------:R-:W-:Y:S02]  /*86d0*/  FMNMX.FTZ R184, R0, R3, !PT ;  /* 0x0000000300b87209 */ /* 0x000fe40007810000 */
[----:B------:R-:W-:Y:S01]  /*86e0*/  R2UR UR6, R16 ;  /* 0x00000000100672ca */ /* 0x000fe200000e0000 */
[--C-:B------:R-:W-:Y:S01]  /*86f0*/  FFMA.FTZ R209, R186, UR5, -R168.reuse ;  /* 0x00000005bad17c23 */ /* 0x100fe200080108a8 */
[----:B------:R-:W-:Y:S01]  /*8700*/  FMNMX.FTZ R3, R169, R184, !PT ;  /* 0x000000b8a9037209 */ /* 0x000fe20007810000 */
[--C-:B------:R-:W-:Y:S01]  /*8710*/  FFMA.FTZ R211, R190, UR5, -R168.reuse ;  /* 0x00000005bed37c23 */ /* 0x100fe200080108a8 */
[--C-:B------:R-:W-:Y:S01]  /*8720*/  FFMA.FTZ R203, R174, UR5, -R168.reuse ;  /* 0x00000005aecb7c23 */ /* 0x100fe200080108a8 */
[--C-:B------:R-:W-:Y:S01]  /*8730*/  FFMA.FTZ R197, R162, UR5, -R168.reuse ;  /* 0x00000005a2c57c23 */ /* 0x100fe200080108a8 */
[----:B------:R-:W-:Y:S01]  /*8740*/  FMNMX.FTZ R184, R172, R3, !PT ;  /* 0x00000003acb87209 */ /* 0x000fe20007810000 */
[--C-:B------:R-:W-:Y:S01]  /*8750*/  FFMA.FTZ R162, R163, UR5, -R168.reuse ;  /* 0x00000005a3a27c23 */ /* 0x100fe200080108a8 */
[----:B------:R-:W-:Y:S01]  /*8760*/  MUFU.EX2 R209, R209 ;  /* 0x000000d100d17308 */ /* 0x000fe20000000800 */
[--C-:B------:R-:W-:Y:S01]  /*8770*/  FFMA.FTZ R205, R178, UR5, -R168.reuse ;  /* 0x00000005b2cd7c23 */ /* 0x100fe200080108a8 */
[----:B------:R-:W-:Y:S01]  /*8780*/  FMNMX.FTZ R3, R173, R184, !PT ;  /* 0x000000b8ad037209 */ /* 0x000fe20007810000 */
[--C-:B------:R-:W-:Y:S01]  /*8790*/  FFMA.FTZ R184, R187, UR5, -R168.reuse ;  /* 0x00000005bbb87c23 */ /* 0x100fe200080108a8 */
[----:B------:R-:W-:Y:S01]  /*87a0*/  FSEL R187, R156, -INF , P3 ;  /* 0xff8000009cbb7808 */ /* 0x000fe20001800000 */
[--C-:B------:R-:W-:Y:S01]  /*87b0*/  FFMA.FTZ R156, R170, UR5, -R168.reuse ;  /* 0x00000005aa9c7c23 */ /* 0x100fe200080108a8 */
[----:B------:R-:W-:Y:S01]  /*87c0*/  FMNMX.FTZ R186, R160, R3, !PT ;  /* 0x00000003a0ba7209 */ /* 0x000fe20007810000 */
[--C-:B------:R-:W-:Y:S01]  /*87d0*/  FFMA.FTZ R170, R175, UR5, -R168.reuse ;  /* 0x00000005afaa7c23 */ /* 0x100fe200080108a8 */
[----:B------:R-:W-:Y:S01]  /*87e0*/  MUFU.EX2 R211, R211 ;  /* 0x000000d300d37308 */ /* 0x000fe20000000800 */
        /* <DEDUP_REMOVED lines=14> */
[----:B------:R-:W-:Y:S01]  /*88d0*/  FFMA.FTZ R159, R159, UR5, -R168 ;  /* 0x000000059f9f7c23 */ /* 0x000fe200080108a8 */
[----:B------:R-:W-:Y:S01]  /*88e0*/  MUFU.EX2 R205, R205 ;  /* 0x000000cd00cd7308 */ /* 0x000fe20000000800 */
[----:B------:R-:W-:Y:S01]  /*88f0*/  IMAD.U32 R233, RZ, RZ, UR6 ;  /* 0x00000006ffe97e24 */ /* 0x000fe2000f8e00ff */
[----:B------:R-:W-:-:S02]  /*8900*/  FMNMX.FTZ R2, R153, R190, !PT ;  /* 0x000000be99027209 */ /* 0x000fc40007810000 */
[----:B------:R-:W-:Y:S01]  /*8910*/  FSEL R190, R157, -INF , P5 ;  /* 0xff8000009dbe7808 */ /* 0x000fe20002800000 */
[----:B------:R-:W-:Y:S01]  /*8920*/  FFMA.FTZ R157, R171, UR5, -R168 ;  /* 0x00000005ab9d7c23 */ /* 0x000fe200080108a8 */
        /* <DEDUP_REMOVED lines=10> */
[----:B------:R-:W1:Y:S08]  /*89d0*/  MUFU.EX2 R157, R157 ;  /* 0x0000009d009d7308 */ /* 0x000e700000000800 */
[----:B------:R-:W-:Y:S08]  /*89e0*/  MUFU.EX2 R203, R203 ;  /* 0x000000cb00cb7308 */ /* 0x000ff00000000800 */
[----:B------:R-:W-:Y:S01]  /*89f0*/  MUFU.EX2 R170, R170 ;  /* 0x000000aa00aa7308 */ /* 0x000fe20000000800 */
[----:B0-----:R-:W-:-:S04]  /*8a00*/  FMNMX.FTZ R3, R2, R3, !PT ;  /* 0x0000000302037209 */ /* 0x001fc80007810000 */
[C---:B------:R-:W-:Y:S01]  /*8a10*/  FSETP.NEU.FTZ.AND P3, PT, R3.reuse, -INF , PT ;  /* 0xff8000000300780b */ /* 0x040fe20003f7d000 */
[----:B------:R-:W-:Y:S02]  /*8a20*/  FMUL.FTZ R174, R3, UR5 ;  /* 0x0000000503ae7c20 */ /* 0x000fe40008410000 */
[----:B------:R-:W-:Y:S03]  /*8a30*/  MUFU.EX2 R197, R197 ;  /* 0x000000c500c57308 */ /* 0x000fe60000000800 */
[----:B------:R-:W-:-:S05]  /*8a40*/  FSEL R174, R174, RZ, P3 ;  /* 0x000000ffaeae7208 */ /* 0x000fca0001800000 */
[----:B------:R-:W-:Y:S01]  /*8a50*/  MUFU.EX2 R162, R162 ;  /* 0x000000a200a27308 */ /* 0x000fe20000000800 */
[--C-:B------:R-:W-:Y:S01]  /*8a60*/  FFMA.FTZ R200, R0, UR5, -R174.reuse ;  /* 0x0000000500c87c23 */ /* 0x100fe200080108ae */
[----:B------:R-:W-:Y:S01]  /*8a70*/  FSEL R0, R4, RZ, P4 ;  /* 0x000000ff04007208 */ /* 0x000fe20002000000 */
[--C-:B------:R-:W-:Y:S01]  /*8a80*/  FFMA.FTZ R163, R201, UR5, -R174.reuse ;  /* 0x00000005c9a37c23 */ /* 0x100fe200080108ae */
[--C-:B------:R-:W-:Y:S01]  /*8a90*/  FFMA.FTZ R208, R185, UR5, -R174.reuse ;  /* 0x00000005b9d07c23 */ /* 0x100fe200080108ae */
[--C-:B------:R-:W-:Y:S01]  /*8aa0*/  FFMA.FTZ R210, R188, UR5, -R174.reuse ;  /* 0x00000005bcd27c23 */ /* 0x100fe200080108ae */
[--C-:B------:R-:W-:Y:S01]  /*8ab0*/  FFMA.FTZ R171, R189, UR5, -R174.reuse ;  /* 0x00000005bdab7c23 */ /* 0x100fe200080108ae */
[----:B------:R-:W-:Y:S01]  /*8ac0*/  FADD.FTZ R0, -R0, R21 ;  /* 0x0000001500007221 */ /* 0x000fe20000010100 */
[----:B------:R-:W-:Y:S01]  /*8ad0*/  FSEL R21, R3, RZ, P3 ;  /* 0x000000ff03157208 */ /* 0x000fe20001800000 */
[----:B------:R-:W-:Y:S01]  /*8ae0*/  MUFU.EX2 R163, R163 ;  /* 0x000000a300a37308 */ /* 0x000fe20000000800 */
[--C-:B------:R-:W-:Y:S01]  /*8af0*/  FFMA.FTZ R204, R176, UR5, -R174.reuse ;  /* 0x00000005b0cc7c23 */ /* 0x100fe200080108ae */
[----:B------:R-:W-:Y:S01]  /*8b00*/  FMUL.FTZ R2, R0, UR5 ;  /* 0x0000000500027c20 */ /* 0x000fe20008410000 */
[----:B------:R-:W-:Y:S01]  /*8b10*/  FFMA.FTZ R175, R177, UR5, -R174 ;  /* 0x00000005b1af7c23 */ /* 0x000fe200080108ae */
[----:B------:R-:W-:Y:S01]  /*8b20*/  FADD.FTZ R21, -R21, R20 ;  /* 0x0000001415157221 */ /* 0x000fe20000010100 */
[----:B------:R-:W-:-:S02]  /*8b30*/  IMAD.U32 R20, RZ, RZ, UR14 ;  /* 0x0000000eff147e24 */ /* 0x000fc4000f8e00ff */
[--C-:B------:R-:W-:Y:S01]  /*8b40*/  FFMA.FTZ R206, R180, UR5, -R174.reuse ;  /* 0x00000005b4ce7c23 */ /* 0x100fe200080108ae */
[--C-:B------:R-:W-:Y:S01]  /*8b50*/  FFMA.FTZ R167, R181, UR5, -R174.reuse ;  /* 0x00000005b5a77c23 */ /* 0x100fe200080108ae */
[----:B------:R-:W-:Y:S01]  /*8b60*/  FMUL.FTZ R0, R21, UR5 ;  /* 0x0000000515007c20 */ /* 0x000fe20008410000 */
[----:B------:R-:W0:Y:S01]  /*8b70*/  MUFU.EX2 R2, R2 ;  /* 0x0000000200027308 */ /* 0x000e220000000800 */
[----:B------:R-:W-:Y:S02]  /*8b80*/  @!P1 VIADD R20, R20, 0x38840 ;  /* 0x0003884014149836 */ /* 0x000fe40000000000 */
[--C-:B------:R-:W-:Y:S01]  /*8b90*/  FFMA.FTZ R21, R173, UR5, -R174.reuse ;  /* 0x00000005ad157c23 */ /* 0x100fe200080108ae */
[--C-:B------:R-:W-:Y:S01]  /*8ba0*/  FFMA.FTZ R169, R169, UR5, -R174.reuse ;  /* 0x00000005a9a97c23 */ /* 0x100fe200080108ae */
[--C-:B------:R-:W-:Y:S01]  /*8bb0*/  FFMA.FTZ R202, R172, UR5, -R174.reuse ;  /* 0x00000005acca7c23 */ /* 0x100fe200080108ae */
[----:B------:R-:W-:Y:S01]  /*8bc0*/  FFMA.FTZ R196, R160, UR5, -R174 ;  /* 0x00000005a0c47c23 */ /* 0x000fe200080108ae */
[----:B------:R-:W-:Y:S01]  /*8bd0*/  @!P1 PRMT R20, RZ, 0x654, R20 ;  /* 0x00000654ff149816 */ /* 0x000fe20000000014 */
[--C-:B------:R-:W-:Y:S01]  /*8be0*/  FFMA.FTZ R161, R161, UR5, -R174.reuse ;  /* 0x00000005a1a17c23 */ /* 0x100fe200080108ae */
[----:B------:R-:W2:Y:S01]  /*8bf0*/  MUFU.EX2 R0, R0 ;  /* 0x0000000000007308 */ /* 0x000ea20000000800 */
[--C-:B------:R-:W-:Y:S01]  /*8c00*/  FFMA.FTZ R198, R164, UR5, -R174.reuse ;  /* 0x00000005a4c67c23 */ /* 0x100fe200080108ae */
[--C-:B------:R-:W-:Y:S01]  /*8c10*/  FFMA.FTZ R165, R165, UR5, -R174.reuse ;  /* 0x00000005a5a57c23 */ /* 0x100fe200080108ae */
[----:B-1----:R-:W-:Y:S01]  /*8c20*/  F2FP.BF16.F32.PACK_AB R201, R157, R156 ;  /* 0x0000009c9dc9723e */ /* 0x002fe200000010ff */
[----:B------:R-:W-:Y:S01]  /*8c30*/  FFMA.FTZ R187, R187, UR5, -R174 ;  /* 0x00000005bbbb7c23 */ /* 0x000fe200080108ae */
[----:B------:R-:W-:Y:S01]  /*8c40*/  IMAD.U32 R172, RZ, RZ, UR4 ;  /* 0x00000004ffac7e24 */ /* 0x000fe2000f8e00ff */
[----:B------:R-:W-:Y:S01]  /*8c50*/  PLOP3.LUT P3, PT, PT, PT, UP1, 0x80, 0x0 ;  /* 0x000000000000781c */ /* 0x000fe20003f6f018 */
[----:B------:R-:W-:Y:S01]  /*8c60*/  UIADD3 UR4, UR11, -0x1, URZ ;  /* 0xffffffff0b047890 */ /* 0x000fe2000fffe03f */
[----:B------:R-:W1:Y:S01]  /*8c70*/  MUFU.EX2 R208, R208 ;  /* 0x000000d000d07308 */ /* 0x000e620000000800 */
[----:B0-----:R-:W-:Y:S01]  /*8c80*/  FFMA.FTZ R177, R2, R5, R209 ;  /* 0x0000000502b17223 */ /* 0x001fe200000100d1 */
[----:B------:R-:W-:Y:S01]  /*8c90*/  @!P1 VIADD R160, R172, 0x38860 ;  /* 0x00038860aca09836 */ /* 0x000fe20000000000 */
[----:B------:R-:W-:-:S02]  /*8ca0*/  F2FP.BF16.F32.PACK_AB R209, R184, R209 ;  /* 0x000000d1b8d1723e */ /* 0x000fc400000010ff */
[----:B------:R-:W-:Y:S02]  /*8cb0*/  IMAD.U32 R234, RZ, RZ, UR4 ;  /* 0x00000004ffea7e24 */ /* 0x000fe4000f8e00ff */
[----:B------:R-:W-:Y:S01]  /*8cc0*/  @!P1 PRMT R160, RZ, 0x654, R160 ;  /* 0x00000654ffa09816 */ /* 0x000fe200000000a0 */
[----:B------:R-:W0:Y:S01]  /*8cd0*/  MUFU.EX2 R210, R210 ;  /* 0x000000d200d27308 */ /* 0x000e220000000800 */
[----:B--2---:R-:W-:Y:S01]  /*8ce0*/  FFMA.FTZ R173, R0, R14, R163 ;  /* 0x0000000e00ad7223 */ /* 0x004fe200000100a3 */
[----:B------:R-:W-:-:S06]  /*8cf0*/  FADD.FTZ R14, R184, R177 ;  /* 0x000000b1b80e7221 */ /* 0x000fcc0000010000 */
[----:B------:R-:W2:Y:S01]  /*8d00*/  MUFU.EX2 R171, R171 ;  /* 0x000000ab00ab7308 */ /* 0x000ea20000000800 */
[C---:B-1----:R-:W-:Y:S01]  /*8d10*/  FADD.FTZ R173, R208.reuse, R173 ;  /* 0x000000add0ad7221 */ /* 0x042fe20000010000 */
[----:B------:R-:W-:-:S06]  /*8d20*/  F2FP.BF16.F32.PACK_AB R208, R208, R163 ;  /* 0x000000a3d0d0723e */ /* 0x000fcc00000010ff */
[----:B------:R-:W1:Y:S08]  /*8d30*/  MUFU.EX2 R204, R204 ;  /* 0x000000cc00cc7308 */ /* 0x000e700000000800 */
[----:B------:R-:W3:Y:S08]  /*8d40*/  MUFU.EX2 R175, R175 ;  /* 0x000000af00af7308 */ /* 0x000ef00000000800 */
[----:B------:R-:W4:Y:S08]  /*8d50*/  MUFU.EX2 R206, R206 ;  /* 0x000000ce00ce7308 */ /* 0x000f300000000800 */
[----:B------:R-:W5:Y:S08]  /*8d60*/  MUFU.EX2 R167, R167 ;  /* 0x000000a700a77308 */ /* 0x000f700000000800 */
[----:B------:R-:W5:Y:S08]  /*8d70*/  MUFU.EX2 R200, R200 ;  /* 0x000000c800c87308 */ /* 0x000f700000000800 */
[----:B------:R-:W5:Y:S08]  /*8d80*/  MUFU.EX2 R169, R169 ;  /* 0x000000a900a97308 */ /* 0x000f700000000800 */
[----:B------:R-:W5:Y:S08]  /*8d90*/  MUFU.EX2 R202, R202 ;  /* 0x000000ca00ca7308 */ /* 0x000f700000000800 */
[----:B------:R-:W5:Y:S08]  /*8da0*/  MUFU.EX2 R21, R21 ;  /* 0x0000001500157308 */ /* 0x000f700000000800 */
[----:B------:R-:W5:Y:S08]  /*8db0*/  MUFU.EX2 R196, R196 ;  /* 0x000000c400c47308 */ /* 0x000f700000000800 */
[----:B------:R0:W5:Y:S01]  /*8dc0*/  MUFU.EX2 R5, R161 ;  /* 0x000000a100057308 */ /* 0x0001620000000800 */
[----:B------:R-:W-:-:S02]  /*8dd0*/  WARPGROUP.DEPBAR.LE gsb0, 0x0 ;  /* 0x00008000000079c5 */ /* 0x000fc40000010000 */
[----:B------:R2:W-:Y:S01]  /*8de0*/  @!P1 SYNCS.ARRIVE.TRANS64.RED.A1T0 RZ, [R20+URZ], RZ ;  /* 0x000000ff14ff99a7 */ /* 0x0005e2000810043f */
[----:B------:R-:W-:-:S04]  /*8df0*/  FFMA.FTZ R192, R152, UR5, -R174 ;  /* 0x0000000598c07c23 */ /* 0x000fc800080108ae */
[----:B------:R-:W-:Y:S01]  /*8e00*/  MUFU.EX2 R199, R199 ;  /* 0x000000c700c77308 */ /* 0x000fe20000000800 */
[--C-:B0-----:R-:W-:Y:S01]  /*8e10*/  FFMA.FTZ R161, R153, UR5, -R174.reuse ;  /* 0x0000000599a17c23 */ /* 0x101fe200080108ae */
[----:B------:R-:W-:Y:S01]  /*8e20*/  FFMA.FTZ R174, R190, UR5, -R174 ;  /* 0x00000005beae7c23 */ /* 0x000fe200080108ae */
[----:B--2---:R-:W-:Y:S01]  /*8e30*/  FADD.FTZ R20, R210, R173 ;  /* 0x000000add2147221 */ /* 0x004fe20000010000 */
[----:B------:R-:W-:Y:S01]  /*8e40*/  FADD.FTZ R173, R211, R14 ;  /* 0x0000000ed3ad7221 */ /* 0x000fe20000010000 */
[----:B------:R0:W-:Y:S03]  /*8e50*/  @!P1 SYNCS.ARRIVE.TRANS64.RED.A1T0 RZ, [R160+URZ], RZ ;  /* 0x000000ffa0ff99a7 */ /* 0x0001e6000810043f */
[----:B------:R-:W2:Y:S01]  /*8e60*/  MUFU.EX2 R198, R198 ;  /* 0x000000c600c67308 */ /* 0x000ea20000000800 */
[----:B------:R-:W-:Y:S01]  /*8e70*/  FADD.FTZ R177, R171, R20 ;  /* 0x00000014abb17221 */ /* 0x000fe20000010000 */
[C---:B------:R-:W-:Y:S01]  /*8e80*/  FADD.FTZ R14, R186.reuse, R173 ;  /* 0x000000adba0e7221 */ /* 0x040fe20000010000 */
[----:B------:R-:W-:-:S02]  /*8e90*/  F2FP.BF16.F32.PACK_AB R211, R186, R211 ;  /* 0x000000d3bad3723e */ /* 0x000fc400000010ff */
[----:B-1----:R-:W-:Y:S01]  /*8ea0*/  FADD.FTZ R20, R204, R177 ;  /* 0x000000b1cc147221 */ /* 0x002fe20000010000 */
[----:B------:R-:W-:Y:S01]  /*8eb0*/  FADD.FTZ R173, R205, R14 ;  /* 0x0000000ecdad7221 */ /* 0x000fe20000010000 */
[----:B------:R-:W-:Y:S01]  /*8ec0*/  F2FP.BF16.F32.PACK_AB R210, R171, R210 ;  /* 0x000000d2abd2723e */ /* 0x000fe200000010ff */
[----:B------:R1:W0:Y:S01]  /*8ed0*/  MUFU.EX2 R153, R165 ;  /* 0x000000a500997308 */ /* 0x0002220000000800 */
[C---:B---3--:R-:W-:Y:S01]  /*8ee0*/  FADD.FTZ R177, R175.reuse, R20 ;  /* 0x00000014afb17221 */ /* 0x048fe20000010000 */
[----:B------:R-:W-:Y:S01]  /*8ef0*/  FADD.FTZ R14, R178, R173 ;  /* 0x000000adb20e7221 */ /* 0x000fe20000010000 */
[----:B------:R-:W-:Y:S02]  /*8f00*/  F2FP.BF16.F32.PACK_AB R204, R175, R204 ;  /* 0x000000ccafcc723e */ /* 0x000fe400000010ff */
[----:B----4-:R-:W-:Y:S01]  /*8f10*/  FADD.FTZ R20, R206, R177 ;  /* 0x000000b1ce147221 */ /* 0x010fe20000010000 */
[----:B------:R-:W-:Y:S01]  /*8f20*/  FADD.FTZ R173, R207, R14 ;  /* 0x0000000ecfad7221 */ /* 0x000fe20000010000 */
[----:B------:R-:W-:Y:S01]  /*8f30*/  F2FP.BF16.F32.PACK_AB R205, R178, R205 ;  /* 0x000000cdb2cd723e */ /* 0x000fe200000010ff */
[----:B------:R-:W3:Y:S01]  /*8f40*/  MUFU.EX2 R166, R166 ;  /* 0x000000a600a67308 */ /* 0x000ee20000000800 */
[C---:B-----5:R-:W-:Y:S01]  /*8f50*/  FADD.FTZ R177, R167.reuse, R20 ;  /* 0x00000014a7b17221 */ /* 0x060fe20000010000 */
[----:B------:R-:W-:Y:S01]  /*8f60*/  FADD.FTZ R173, R182, R173 ;  /* 0x000000adb6ad7221 */ /* 0x000fe20000010000 */
[----:B------:R-:W-:-:S02]  /*8f70*/  F2FP.BF16.F32.PACK_AB R206, R167, R206 ;  /* 0x000000cea7ce723e */ /* 0x000fc400000010ff */
[----:B------:R-:W-:Y:S01]  /*8f80*/  FADD.FTZ R14, R200, R177 ;  /* 0x000000b1c80e7221 */ /* 0x000fe20000010000 */
[----:B------:R-:W-:Y:S01]  /*8f90*/  FADD.FTZ R20, R156, R173 ;  /* 0x000000ad9c147221 */ /* 0x000fe20000010000 */
[----:B------:R-:W-:Y:S01]  /*8fa0*/  F2FP.BF16.F32.PACK_AB R207, R182, R207 ;  /* 0x000000cfb6cf723e */ /* 0x000fe200000010ff */
[----:B------:R-:W-:Y:S01]  /*8fb0*/  MUFU.EX2 R154, R154 ;  /* 0x0000009a009a7308 */ /* 0x000fe20000000800 */
[----:B------:R-:W-:Y:S01]  /*8fc0*/  FADD.FTZ R163, R169, R14 ;  /* 0x0000000ea9a37221 */ /* 0x000fe20000010000 */
[----:B------:R-:W-:Y:S01]  /*8fd0*/  FADD.FTZ R20, R157, R20 ;  /* 0x000000149d147221 */ /* 0x000fe20000010000 */
[----:B------:R-:W-:Y:S02]  /*8fe0*/  F2FP.BF16.F32.PACK_AB R200, R169, R200 ;  /* 0x000000c8a9c8723e */ /* 0x000fe400000010ff */
[----:B------:R-:W-:Y:S01]  /*8ff0*/  FADD.FTZ R14, R202, R163 ;  /* 0x000000a3ca0e7221 */ /* 0x000fe20000010000 */
[----:B------:R-:W-:Y:S01]  /*9000*/  FADD.FTZ R163, R203, R20 ;  /* 0x00000014cba37221 */ /* 0x000fe20000010000 */
[C---:B------:R-:W-:Y:S01]  /*9010*/  F2FP.BF16.F32.PACK_AB R202, R21.reuse, R202 ;  /* 0x000000ca15ca723e */ /* 0x040fe200000010ff */
[----:B------:R-:W4:Y:S01]  /*9020*/  MUFU.EX2 R192, R192 ;  /* 0x000000c000c07308 */ /* 0x000f220000000800 */
[----:B-1----:R-:W-:Y:S01]  /*9030*/  FADD.FTZ R165, R21, R14 ;  /* 0x0000000e15a57221 */ /* 0x002fe20000010000 */
[C---:B------:R-:W-:Y:S01]  /*9040*/  FADD.FTZ R14, R170.reuse, R163 ;  /* 0x000000a3aa0e7221 */ /* 0x040fe20000010000 */
[----:B------:R-:W-:-:S02]  /*9050*/  F2FP.BF16.F32.PACK_AB R203, R170, R203 ;  /* 0x000000cbaacb723e */ /* 0x000fc400000010ff */
[----:B------:R-:W-:Y:S01]  /*9060*/  FADD.FTZ R20, R196, R165 ;  /* 0x000000a5c4147221 */ /* 0x000fe20000010000 */
[----:B------:R-:W-:Y:S01]  /*9070*/  FADD.FTZ R157, R197, R14 ;  /* 0x0000000ec59d7221 */ /* 0x000fe20000010000 */
[C---:B------:R-:W-:Y:S01]  /*9080*/  F2FP.BF16.F32.PACK_AB R196, R5.reuse, R196 ;  /* 0x000000c405c4723e */ /* 0x040fe200000010ff */
[----:B------:R-:W1:Y:S01]  /*9090*/  MUFU.EX2 R155, R155 ;  /* 0x0000009b009b7308 */ /* 0x000e620000000800 */
[----:B------:R-:W-:Y:S01]  /*90a0*/  FADD.FTZ R163, R5, R20 ;  /* 0x0000001405a37221 */ /* 0x000fe20000010000 */
[C---:B------:R-:W-:Y:S01]  /*90b0*/  FADD.FTZ R14, R162.reuse, R157 ;  /* 0x0000009da20e7221 */ /* 0x040fe20000010000 */
[----:B------:R-:W-:Y:S02]  /*90c0*/  F2FP.BF16.F32.PACK_AB R197, R162, R197 ;  /* 0x000000c5a2c5723e */ /* 0x000fe400000010ff */
[----:B--2---:R-:W-:Y:S01]  /*90d0*/  FADD.FTZ R20, R198, R163 ;  /* 0x000000a3c6147221 */ /* 0x004fe20000010000 */
[----:B------:R-:W-:Y:S01]  /*90e0*/  FADD.FTZ R5, R199, R14 ;  /* 0x0000000ec7057221 */ /* 0x000fe20000010000 */
[C---:B0-----:R-:W-:Y:S01]  /*90f0*/  F2FP.BF16.F32.PACK_AB R198, R153.reuse, R198 ;  /* 0x000000c699c6723e */ /* 0x041fe200000010ff */
[----:B------:R-:W0:Y:S01]  /*9100*/  MUFU.EX2 R161, R161 ;  /* 0x000000a100a17308 */ /* 0x000e220000000800 */
[----:B------:R-:W-:Y:S01]  /*9110*/  FADD.FTZ R21, R153, R20 ;  /* 0x0000001499157221 */ /* 0x000fe20000010000 */
[C---:B---3--:R-:W-:Y:S01]  /*9120*/  FADD.FTZ R5, R166.reuse, R5 ;  /* 0x00000005a6057221 */ /* 0x048fe20000010000 */
[----:B------:R-:W-:-:S02]  /*9130*/  F2FP.BF16.F32.PACK_AB R199, R166, R199 ;  /* 0x000000c7a6c7723e */ /* 0x000fc400000010ff */
[----:B----4-:R-:W-:Y:S01]  /*9140*/  FADD.FTZ R14, R192, R21 ;  /* 0x00000015c00e7221 */ /* 0x010fe20000010000 */
[----:B------:R-:W-:Y:S01]  /*9150*/  FADD.FTZ R20, R154, R5 ;  /* 0x000000059a147221 */ /* 0x000fe20000010000 */
[----:B------:R-:W-:Y:S01]  /*9160*/  IMAD.MOV.U32 R21, RZ, RZ, R4 ;  /* 0x000000ffff157224 */ /* 0x000fe200078e0004 */
[----:B------:R-:W2:Y:S01]  /*9170*/  MUFU.EX2 R158, R158 ;  /* 0x0000009e009e7308 */ /* 0x000ea20000000800 */
[C---:B-1----:R-:W-:Y:S01]  /*9180*/  F2FP.BF16.F32.PACK_AB R193, R155.reuse, R154 ;  /* 0x0000009a9bc1723e */ /* 0x042fe200000010ff */
[----:B------:R-:W-:Y:S01]  /*9190*/  FADD.FTZ R5, R155, R20 ;  /* 0x000000149b057221 */ /* 0x000fe20000010000 */
[----:B------:R-:W-:-:S05]  /*91a0*/  IMAD.MOV.U32 R20, RZ, RZ, R3 ;  /* 0x000000ffff147224 */ /* 0x000fca00078e0003 */
[----:B------:R-:W1:Y:S01]  /*91b0*/  MUFU.EX2 R187, R187 ;  /* 0x000000bb00bb7308 */ /* 0x000e620000000800 */
[C---:B0-----:R-:W-:Y:S01]  /*91c0*/  FADD.FTZ R14, R161.reuse, R14 ;  /* 0x0000000ea10e7221 */ /* 0x041fe20000010000 */
[----:B------:R-:W-:-:S06]  /*91d0*/  F2FP.BF16.F32.PACK_AB R192, R161, R192 ;  /* 0x000000c0a1c0723e */ /* 0x000fcc00000010ff */
[----:B------:R-:W0:Y:S01]  /*91e0*/  MUFU.EX2 R174, R174 ;  /* 0x000000ae00ae7308 */ /* 0x000e220000000800 */
[----:B--2---:R-:W-:-:S07]  /*91f0*/  FADD.FTZ R5, R158, R5 ;  /* 0x000000059e057221 */ /* 0x004fce0000010000 */
[----:B------:R-:W2:Y:S01]  /*9200*/  MUFU.EX2 R159, R159 ;  /* 0x0000009f009f7308 */ /* 0x000ea20000000800 */
[----:B-1----:R-:W-:-:S04]  /*9210*/  FADD.FTZ R14, R187, R14 ;  /* 0x0000000ebb0e7221 */ /* 0x002fc80000010000 */
[C---:B0-----:R-:W-:Y:S01]  /*9220*/  FADD.FTZ R14, R174.reuse, R14 ;  /* 0x0000000eae0e7221 */ /* 0x041fe20000010000 */
[----:B------:R-:W-:Y:S01]  /*9230*/  F2FP.BF16.F32.PACK_AB R194, R174, R187 ;  /* 0x000000bbaec2723e */ /* 0x000fe200000010ff */
[C---:B--2---:R-:W-:Y:S01]  /*9240*/  FADD.FTZ R5, R159.reuse, R5 ;  /* 0x000000059f057221 */ /* 0x044fe20000010000 */
[----:B------:R-:W-:Y:S01]  /*9250*/  F2FP.BF16.F32.PACK_AB R195, R159, R158 ;  /* 0x0000009e9fc3723e */ /* 0x000fe200000010ff */
[----:B------:R-:W-:Y:S06]  /*9260*/  @P3 BRA `(.L_x_2609) ;  /* 0xffffffc000d83947 */ /* 0x000fec000383ffff */
[----:B------:R-:W-:-:S07]  /*9270*/  IMAD.U32 R233, RZ, RZ, UR4 ;  /* 0x00000004ffe97e24 */ /* 0x000fce000f8e00ff */
.L_x_2600:
        /* <DEDUP_REMOVED lines=8> */
.L_x_2619:
        /* <DEDUP_REMOVED lines=9> */
.L_x_2611:
        /* <DEDUP_REMOVED lines=8> */
.L_x_2612:
[----:B-1----:R-:W-:Y:S05]  /*9410*/  @P2 BRA `(.L_x_2613) ;  /* 0x0000000000082947 */ /* 0x002fea0003800000 */
[----:B------:R-:W1:Y:S02]  /*9420*/  SYNCS.PHASECHK.TRANS64.TRYWAIT P2, [UR4+0x38830], R3 ;  /* 0x03883003ff0075a7 */ /* 0x000e640008040144 */
[----:B-1----:R-:W-:Y:S05]  /*9430*/  @!P2 BRA `(.L_x_2614) ;  /* 0x000000f000b0a947 */ /* 0x002fea0003800000 */
.L_x_2613:
        /* <DEDUP_REMOVED lines=644> */
.L_x_2615:
        /* <DEDUP_REMOVED lines=8> */
.L_x_2616:
[----:B---3--:R-:W-:Y:S05]  /*bd00*/  @P2 BRA `(.L_x_2617) ;  /* 0x0000000000082947 */ /* 0x008fea0003800000 */
[----:B------:R-:W3:Y:S02]  /*bd10*/  SYNCS.PHASECHK.TRANS64.TRYWAIT P2, [UR4+0x38850], R0 ;  /* 0x03885000ff0075a7 */ /* 0x000ee40008040144 */
[----:B---3--:R-:W-:Y:S05]  /*bd20*/  @!P2 BRA `(.L_x_2618) ;  /* 0x000000c8008ca947 */ /* 0x008fea0003800000 */
.L_x_2617:
        /* <DEDUP_REMOVED lines=37> */
[----:B------:R-:W-:Y:S02]  /*bf80*/  FMNMX.FTZ R21, R187, R0, !PT ;  /* 0x00000000bb157209 */ /* 0x000fe40007810000 */
[----:B0-----:R-:W-:-:S05]  /*bf90*/  FMNMX.FTZ R22, R2, R3, !PT ;  /* 0x0000000302167209 */ /* 0x001fca0007810000 */
[----:B------:R-:W0:Y:S02]  /*bfa0*/  SHFL.BFLY PT, R3, R22, 0x1, 0x1f ;  /* 0x0c201f0016037f89 */ /* 0x000e2400000e0000 */
        /* <DEDUP_REMOVED lines=31> */
[--C-:B------:R-:W-:Y:S01]  /*c1a0*/  FFMA.FTZ R208, R185, UR5, -R2.reuse ;  /* 0x00000005b9d07c23 */ /* 0x100fe20008010802 */
[----:B------:R-:W-:-:S04]  /*c1b0*/  FFMA.FTZ R210, R188, UR5, -R2 ;  /* 0x00000005bcd27c23 */ /* 0x000fc80008010802 */
[----:B------:R-:W-:Y:S01]  /*c1c0*/  HGMMA.64x256x16.F32.BF16 R24, R204, gdesc[UR4].tnspB, R24, gsb0 ;  /* 0x43e00004cc187df0 */ /* 0x000fe20008001818 */
[----:B------:R-:W-:Y:S01]  /*c1d0*/  UIADD3 UR6, UR10, 0x100, URZ ;  /* 0x000001000a067890 */ /* 0x000fe2000fffe03f */
[----:B------:R-:W-:Y:S01]  /*c1e0*/  MUFU.EX2 R208, R208 ;  /* 0x000000d000d07308 */ /* 0x000fe20000000800 */
[----:B------:R-:W-:-:S07]  /*c1f0*/  UMOV UR7, 0x40000040 ;  /* 0x4000004000077882 */ /* 0x000fce0000000000 */
[----:B------:R-:W-:Y:S01]  /*c200*/  MUFU.EX2 R210, R210 ;  /* 0x000000d200d27308 */ /* 0x000fe20000000800 */
[----:B------:R-:W-:Y:S02]  /*c210*/  WARPGROUP.DEPBAR.LE gsb0, 0x0 ;  /* 0x00008000000079c5 */ /* 0x000fe40000010000 */
[----:B------:R-:W-:Y:S01]  /*c220*/  WARPGROUP.ARRIVE ;  /* 0x00000000000079c5 */ /* 0x000fe20000000000 */
[--C-:B------:R-:W-:Y:S01]  /*c230*/  FFMA.FTZ R204, R176, UR5, -R2.reuse ;  /* 0x00000005b0cc7c23 */ /* 0x100fe20008010802 */
[----:B------:R-:W-:-:S13]  /*c240*/  FFMA.FTZ R206, R180, UR5, -R2 ;  /* 0x00000005b4ce7c23 */ /* 0x000fda0008010802 */
        /* <DEDUP_REMOVED lines=16> */
[----:B------:R-:W-:Y:S01]  /*c350*/  FMNMX.FTZ R197, R179, R4, !PT ;  /* 0x00000004b3c57209 */ /* 0x000fe20007810000 */
[--C-:B------:R-:W-:Y:S01]  /*c360*/  FFMA.FTZ R196, R160, UR5, -R2.reuse ;  /* 0x00000005a0c47c23 */ /* 0x100fe20008010802 */
[----:B------:R-:W-:Y:S02]  /*c370*/  FFMA.FTZ R198, R164, UR5, -R2 ;  /* 0x00000005a4c67c23 */ /* 0x000fe40008010802 */
[----:B------:R-:W-:-:S10]  /*c380*/  FMNMX.FTZ R4, R182, R197, !PT ;  /* 0x000000c5b6047209 */ /* 0x000fd40007810000 */
        /* <DEDUP_REMOVED lines=23> */
[----:B0-----:R-:W-:-:S06]  /*c500*/  FFMA.FTZ R20, R152, UR5, -R2 ;  /* 0x0000000598147c23 */ /* 0x001fcc0008010802 */
[----:B------:R-:W-:Y:S01]  /*c510*/  MUFU.EX2 R20, R20 ;  /* 0x0000001400147308 */ /* 0x000fe20000000800 */
[----:B-1----:R-:W-:-:S07]  /*c520*/  FMNMX.FTZ R160, R4, R181, !PT ;  /* 0x000000b504a07209 */ /* 0x002fce0007810000 */
[----:B------:R-:W-:Y:S01]  /*c530*/  MUFU.EX2 R181, R22 ;  /* 0x0000001600b57308 */ /* 0x000fe20000000800 */
[----:B------:R-:W0:Y:S07]  /*c540*/  SHFL.BFLY PT, R197, R160, 0x1, 0x1f ;  /* 0x0c201f00a0c57f89 */ /* 0x000e2e00000e0000 */
[----:B------:R1:W-:Y:S01]  /*c550*/  MUFU.EX2 R22, R156 ;  /* 0x0000009c00167308 */ /* 0x0003e20000000800 */
[----:B0-----:R-:W-:-:S05]  /*c560*/  FMNMX.FTZ R4, R160, R197, !PT ;  /* 0x000000c5a0047209 */ /* 0x001fca0007810000 */
[C---:B------:R-:W-:Y:S01]  /*c570*/  FADD.FTZ R2, -R4.reuse, R19 ;  /* 0x0000001304027221 */ /* 0x040fe20000010100 */
[----:B------:R-:W-:Y:S01]  /*c580*/  FMUL.FTZ R152, R4, UR5 ;  /* 0x0000000504987c20 */ /* 0x000fe20008410000 */
[----:B------:R0:W-:Y:S02]  /*c590*/  MUFU.EX2 R19, R157 ;  /* 0x0000009d00137308 */ /* 0x0001e40000000800 */
[----:B------:R-:W-:Y:S01]  /*c5a0*/  FMUL.FTZ R2, R2, UR5 ;  /* 0x0000000502027c20 */ /* 0x000fe20008410000 */
[--C-:B------:R-:W-:Y:S01]  /*c5b0*/  FFMA.FTZ R209, R186, UR5, -R152.reuse ;  /* 0x00000005bad17c23 */ /* 0x100fe20008010898 */
[--C-:B-1----:R-:W-:Y:S01]  /*c5c0*/  FFMA.FTZ R156, R187, UR5, -R152.reuse ;  /* 0x00000005bb9c7c23 */ /* 0x102fe20008010898 */
        /* <DEDUP_REMOVED lines=110> */
.L_x_2610:
        /* <DEDUP_REMOVED lines=131> */
.L_x_2620:
        /* <DEDUP_REMOVED lines=8> */
.L_x_2621:
[----:B-1----:R-:W-:Y:S05]  /*d560*/  @P2 BRA `(.L_x_2622) ;  /* 0x0000000000082947 */ /* 0x002fea0003800000 */
[----:B------:R-:W1:Y:S02]  /*d570*/  SYNCS.PHASECHK.TRANS64.TRYWAIT P0, [UR7+0x38850], R0 ;  /* 0x03885000ff0075a7 */ /* 0x000e640008000147 */
[----:B-1----:R-:W-:Y:S05]  /*d580*/  @!P0 BRA `(.L_x_2623) ;  /* 0x000000b0008c8947 */ /* 0x002fea0003800000 */
.L_x_2622:
        /* <DEDUP_REMOVED lines=206> */
.L_x_2593:
        /* <DEDUP_REMOVED lines=39> */
[----:B------:R-:W-:-:S02]  /*e4e0*/  IADD3 R173, P0, R106, 0x40, RZ ;  /* 0x000000406aad7810 */ /* 0x000fc40007f1e0ff */
[C---:B------:R-:W-:Y:S01]  /*e4f0*/  IADD3 R181, P5, R106.reuse, 0x4040, RZ ;  /* 0x000040406ab57810 */ /* 0x040fe20007fbe0ff */
[--C-:B------:R-:W-:Y:S01]  /*e500*/  IMAD.X R11, RZ, RZ, R107.reuse, P1 ;  /* 0x000000ffff0b7224 */ /* 0x100fe200008e066b */
[C---:B------:R-:W-:Y:S01]  /*e510*/  IADD3 R175, P4, R106.reuse, 0x60, RZ ;  /* 0x000000606aaf7810 */ /* 0x040fe20007f9e0ff */
[--C-:B------:R-:W-:Y:S01]  /*e520*/  IMAD.X R13, RZ, RZ, R107.reuse, P0 ;  /* 0x000000ffff0d7224 */ /* 0x100fe200000e066b */
[C---:B------:R-:W-:Y:S01]  /*e530*/  LOP3.LUT R9, R106.reuse, 0x380, RZ, 0xc0, !PT ;  /* 0x000003806a097812 */ /* 0x040fe200078ec0ff */
[--C-:B------:R-:W-:Y:S01]  /*e540*/  IMAD.X R39, RZ, RZ, R107.reuse, P5 ;  /* 0x000000ffff277224 */ /* 0x100fe200028e066b */
[C---:B------:R-:W-:Y:S01]  /*e550*/  IADD3 R177, P3, R106.reuse, 0x4000, RZ ;  /* 0x000040006ab17810 */ /* 0x040fe20007f7e0ff */
[--C-:B------:R-:W-:Y:S01]  /*e560*/  IMAD.X R15, RZ, RZ, R107.reuse, P4 ;  /* 0x000000ffff0f7224 */ /* 0x100fe200020e066b */
[C---:B------:R-:W-:Y:S02]  /*e570*/  IADD3 R179, P6, R106.reuse, 0x4020, RZ ;  /* 0x000040206ab37810 */ /* 0x040fe40007fde0ff */
[C---:B------:R-:W-:Y:S01]  /*e580*/  IADD3 R183, P2, R106.reuse, 0x4060, RZ ;  /* 0x000040606ab77810 */ /* 0x040fe20007f5e0ff */
[--C-:B------:R-:W-:Y:S01]  /*e590*/  IMAD.X R21, RZ, RZ, R107.reuse, P3 ;  /* 0x000000ffff157224 */ /* 0x100fe200018e066b */
[----:B------:R-:W-:Y:S01]  /*e5a0*/  IADD3 R185, P1, R106, 0x8000, RZ ;  /* 0x000080006ab97810 */ /* 0x000fe20007f3e0ff */
[--C-:B------:R-:W-:Y:S01]  /*e5b0*/  IMAD.X R31, RZ, RZ, R107.reuse, P6 ;  /* 0x000000ffff1f7224 */ /* 0x100fe200030e066b */
[----:B------:R-:W-:Y:S01]  /*e5c0*/  LOP3.LUT R10, R171, 0x380, RZ, 0xc0, !PT ;  /* 0x00000380ab0a7812 */ /* 0x000fe200078ec0ff */
[--C-:B------:R-:W-:Y:S01]  /*e5d0*/  IMAD.X R47, RZ, RZ, R107.reuse, P2 ;  /* 0x000000ffff2f7224 */ /* 0x100fe200010e066b */
[----:B------:R-:W-:Y:S01]  /*e5e0*/  LOP3.LUT R12, R173, 0x380, RZ, 0xc0, !PT ;  /* 0x00000380ad0c7812 */ /* 0x000fe200078ec0ff */
[----:B------:R-:W-:Y:S01]  /*e5f0*/  IMAD.X R55, RZ, RZ, R107, P1 ;  /* 0x000000ffff377224 */ /* 0x000fe200008e066b */
[----:B------:R-:W-:-:S02]  /*e600*/  LOP3.LUT R14, R175, 0x380, RZ, 0xc0, !PT ;  /* 0x00000380af0e7812 */ /* 0x000fc400078ec0ff */
[C---:B------:R-:W-:Y:S02]  /*e610*/  IADD3 R6, P5, R106.reuse, 0xc020, RZ ;  /* 0x0000c0206a067810 */ /* 0x040fe40007fbe0ff */
[----:B------:R-:W-:Y:S02]  /*e620*/  SHF.R.U64 R9, R9, 0x3, RZ ;  /* 0x0000000309097819 */ /* 0x000fe400000012ff */
[----:B------:R-:W-:Y:S01]  /*e630*/  LOP3.LUT R20, R177, 0x380, RZ, 0xc0, !PT ;  /* 0x00000380b1147812 */ /* 0x000fe200078ec0ff */
[--C-:B------:R-:W-:Y:S01]  /*e640*/  IMAD.X R99, RZ, RZ, R107.reuse, P5 ;  /* 0x000000ffff637224 */ /* 0x100fe200028e066b */
[----:B------:R-:W-:Y:S02]  /*e650*/  IADD3 R187, P0, R106, 0x8020, RZ ;  /* 0x000080206abb7810 */ /* 0x000fe40007f1e0ff */
[----:B------:R-:W-:Y:S02]  /*e660*/  SHF.R.U64 R10, R10, 0x3, RZ ;  /* 0x000000030a0a7819 */ /* 0x000fe400000012ff */
[----:B------:R-:W-:Y:S01]  /*e670*/  LOP3.LUT R30, R179, 0x380, RZ, 0xc0, !PT ;  /* 0x00000380b31e7812 */ /* 0x000fe200078ec0ff */
[----:B------:R-:W-:Y:S01]  /*e680*/  IMAD.X R63, RZ, RZ, R107, P0 ;  /* 0x000000ffff3f7224 */ /* 0x000fe200000e066b */
[----:B------:R-:W-:-:S02]  /*e690*/  IADD3 R189, P4, R106, 0x8040, RZ ;  /* 0x000080406abd7810 */ /* 0x000fc40007f9e0ff */
[----:B------:R-:W-:Y:S02]  /*e6a0*/  SHF.R.U64 R12, R12, 0x3, RZ ;  /* 0x000000030c0c7819 */ /* 0x000fe400000012ff */
[----:B------:R-:W-:Y:S01]  /*e6b0*/  LOP3.LUT R38, R181, 0x380, RZ, 0xc0, !PT ;  /* 0x00000380b5267812 */ /* 0x000fe200078ec0ff */
[--C-:B------:R-:W-:Y:S01]  /*e6c0*/  IMAD.X R71, RZ, RZ, R107.reuse, P4 ;  /* 0x000000ffff477224 */ /* 0x100fe200020e066b */
[C---:B------:R-:W-:Y:S02]  /*e6d0*/  IADD3 R191, P3, R106.reuse, 0x8060, RZ ;  /* 0x000080606abf7810 */ /* 0x040fe40007f7e0ff */
[C---:B------:R-:W-:Y:S02]  /*e6e0*/  IADD3 R193, P6, R106.reuse, 0xc000, RZ ;  /* 0x0000c0006ac17810 */ /* 0x040fe40007fde0ff */
[C---:B------:R-:W-:Y:S01]  /*e6f0*/  IADD3 R102, P2, R106.reuse, 0xc040, RZ ;  /* 0x0000c0406a667810 */ /* 0x040fe20007f5e0ff */
[--C-:B------:R-:W-:Y:S01]  /*e700*/  IMAD.X R79, RZ, RZ, R107.reuse, P3 ;  /* 0x000000ffff4f7224 */ /* 0x100fe200018e066b */
[----:B------:R-:W-:Y:S01]  /*e710*/  IADD3 R22, P1, R106, 0xc060, RZ ;  /* 0x0000c0606a167810 */ /* 0x000fe20007f3e0ff */
[--C-:B------:R-:W-:Y:S01]  /*e720*/  IMAD.X R95, RZ, RZ, R107.reuse, P6 ;  /* 0x000000ffff5f7224 */ /* 0x100fe200030e066b */
[----:B------:R-:W-:Y:S01]  /*e730*/  SHF.R.U64 R14, R14, 0x3, RZ ;  /* 0x000000030e0e7819 */ /* 0x000fe200000012ff */
[----:B------:R-:W-:Y:S01]  /*e740*/  IMAD.X R103, RZ, RZ, R107, P2 ;  /* 0x000000ffff677224 */ /* 0x000fe200010e066b */
[----:B------:R-:W-:-:S02]  /*e750*/  LOP3.LUT R46, R183, 0x380, RZ, 0xc0, !PT ;  /* 0x00000380b72e7812 */ /* 0x000fc400078ec0ff */
[----:B------:R-:W-:Y:S01]  /*e760*/  LOP3.LUT R106, R9, R106, RZ, 0x3c, !PT ;  /* 0x0000006a096a7212 */ /* 0x000fe200078e3cff */
[----:B------:R-:W-:Y:S01]  /*e770*/  IMAD.X R9, RZ, RZ, R107, P1 ;  /* 0x000000ffff097224 */ /* 0x000fe200008e066b */
[----:B------:R-:W-:Y:S02]  /*e780*/  SHF.R.U64 R20, R20, 0x3, RZ ;  /* 0x0000000314147819 */ /* 0x000fe400000012ff */
[----:B------:R-:W-:Y:S02]  /*e790*/  LOP3.LUT R54, R185, 0x380, RZ, 0xc0, !PT ;  /* 0x00000380b9367812 */ /* 0x000fe400078ec0ff */
[----:B------:R-:W-:Y:S02]  /*e7a0*/  LOP3.LUT R98, R6, 0x380, RZ, 0xc0, !PT ;  /* 0x0000038006627812 */ /* 0x000fe400078ec0ff */
[----:B------:R-:W-:Y:S02]  /*e7b0*/  LOP3.LUT R10, R10, R171, RZ, 0x3c, !PT ;  /* 0x000000ab0a0a7212 */ /* 0x000fe400078e3cff */
[----:B------:R-:W-:-:S02]  /*e7c0*/  SHF.R.U64 R30, R30, 0x3, RZ ;  /* 0x000000031e1e7819 */ /* 0x000fc400000012ff */
[----:B------:R-:W-:Y:S02]  /*e7d0*/  LOP3.LUT R62, R187, 0x380, RZ, 0xc0, !PT ;  /* 0x00000380bb3e7812 */ /* 0x000fe400078ec0ff */
[----:B------:R-:W-:Y:S02]  /*e7e0*/  LOP3.LUT R12, R12, R173, RZ, 0x3c, !PT ;  /* 0x000000ad0c0c7212 */ /* 0x000fe400078e3cff */
[----:B------:R-:W-:Y:S02]  /*e7f0*/  SHF.R.U64 R38, R38, 0x3, RZ ;  /* 0x0000000326267819 */ /* 0x000fe400000012ff */
[----:B------:R-:W-:Y:S02]  /*e800*/  LOP3.LUT R70, R189, 0x380, RZ, 0xc0, !PT ;  /* 0x00000380bd467812 */ /* 0x000fe400078ec0ff */
[----:B------:R-:W-:Y:S02]  /*e810*/  LOP3.LUT R14, R14, R175, RZ, 0x3c, !PT ;  /* 0x000000af0e0e7212 */ /* 0x000fe400078e3cff */
[----:B------:R-:W-:-:S02]  /*e820*/  SHF.R.U64 R46, R46, 0x3, RZ ;  /* 0x000000032e2e7819 */ /* 0x000fc400000012ff */
[----:B------:R-:W-:Y:S02]  /*e830*/  LOP3.LUT R78, R191, 0x380, RZ, 0xc0, !PT ;  /* 0x00000380bf4e7812 */ /* 0x000fe400078ec0ff */
[----:B------:R-:W-:Y:S02]  /*e840*/  LOP3.LUT R20, R20, R177, RZ, 0x3c, !PT ;  /* 0x000000b114147212 */ /* 0x000fe400078e3cff */
[----:B------:R-:W-:Y:S02]  /*e850*/  SHF.R.U64 R54, R54, 0x3, RZ ;  /* 0x0000000336367819 */ /* 0x000fe400000012ff */
[----:B------:R-:W-:Y:S02]  /*e860*/  LOP3.LUT R94, R193, 0x380, RZ, 0xc0, !PT ;  /* 0x00000380c15e7812 */ /* 0x000fe400078ec0ff */
[----:B------:R-:W-:Y:S01]  /*e870*/  MOV R106, R106 ;  /* 0x0000006a006a7202 */ /* 0x000fe20000000f00 */
[----:B------:R-:W-:Y:S01]  /*e880*/  BAR.SYNC.DEFER_BLOCKING 0x1, 0x100 ;  /* 0x0044000000007b1d */ /* 0x000fe20000010000 */
[----:B------:R-:W-:-:S02]  /*e890*/  SHF.R.U64 R29, R98, 0x3, RZ ;  /* 0x00000003621d7819 */ /* 0x000fc400000012ff */
[----:B------:R-:W-:Y:S02]  /*e8a0*/  LOP3.LUT R30, R30, R179, RZ, 0x3c, !PT ;  /* 0x000000b31e1e7212 */ /* 0x000fe400078e3cff */
[----:B------:R-:W-:Y:S02]  /*e8b0*/  SHF.R.U64 R62, R62, 0x3, RZ ;  /* 0x000000033e3e7819 */ /* 0x000fe400000012ff */
[----:B------:R-:W-:Y:S02]  /*e8c0*/  LOP3.LUT R107, R102, 0x380, RZ, 0xc0, !PT ;  /* 0x00000380666b7812 */ /* 0x000fe400078ec0ff */
[----:B------:R-:W-:Y:S02]  /*e8d0*/  MOV R11, R10 ;  /* 0x0000000a000b7202 */ /* 0x000fe40000000f00 */
[----:B------:R-:W-:Y:S02]  /*e8e0*/  LOP3.LUT R38, R38, R181, RZ, 0x3c, !PT ;  /* 0x000000b526267212 */ /* 0x000fe400078e3cff */
[----:B------:R-:W-:-:S02]  /*e8f0*/  SHF.R.U64 R70, R70, 0x3, RZ ;  /* 0x0000000346467819 */ /* 0x000fc400000012ff */
[----:B------:R-:W-:Y:S02]  /*e900*/  MOV R12, R12 ;  /* 0x0000000c000c7202 */ /* 0x000fe40000000f00 */
[----:B------:R-:W-:Y:S02]  /*e910*/  LOP3.LUT R46, R46, R183, RZ, 0x3c, !PT ;  /* 0x000000b72e2e7212 */ /* 0x000fe400078e3cff */
[----:B------:R-:W-:Y:S02]  /*e920*/  SHF.R.U64 R78, R78, 0x3, RZ ;  /* 0x000000034e4e7819 */ /* 0x000fe400000012ff */
[----:B------:R-:W-:Y:S02]  /*e930*/  LOP3.LUT R165, R22, 0x380, RZ, 0xc0, !PT ;  /* 0x0000038016a57812 */ /* 0x000fe400078ec0ff */
[----:B------:R-:W-:Y:S01]  /*e940*/  MOV R14, R14 ;  /* 0x0000000e000e7202 */ /* 0x000fe20000000f00 */
[----:B------:R0:W-:Y:S01]  /*e950*/  STSM.16.M88.4 [R106], R24 ;  /* 0x000000186a007844 */ /* 0x0001e20000000200 */
[----:B------:R-:W-:-:S02]  /*e960*/  LOP3.LUT R54, R54, R185, RZ, 0x3c, !PT ;  /* 0x000000b936367212 */ /* 0x000fc400078e3cff */
[----:B------:R-:W-:Y:S01]  /*e970*/  SHF.R.U64 R94, R94, 0x3, RZ ;  /* 0x000000035e5e7819 */ /* 0x000fe200000012ff */
[----:B------:R1:W-:Y:S01]  /*e980*/  STSM.16.M88.4 [R11], R32 ;  /* 0x000000200b007844 */ /* 0x0003e20000000200 */
[----:B------:R-:W-:Y:S02]  /*e990*/  LOP3.LUT R98, R29, R6, RZ, 0x3c, !PT ;  /* 0x000000061d627212 */ /* 0x000fe400078e3cff */
[----:B------:R-:W-:Y:S01]  /*e9a0*/  MOV R20, R20 ;  /* 0x0000001400147202 */ /* 0x000fe20000000f00 */
[----:B------:R-:W-:Y:S01]  /*e9b0*/  STSM.16.M88.4 [R12], R40 ;  /* 0x000000280c007844 */ /* 0x000fe20000000200 */
[----:B------:R-:W-:Y:S02]  /*e9c0*/  F2FP.BF16.F32.PACK_AB R59, R157, R59 ;  /* 0x0000003b9d3b723e */ /* 0x000fe400000010ff */
[----:B------:R-:W-:Y:S01]  /*e9d0*/  F2FP.BF16.F32.PACK_AB R65, R156, R66 ;  /* 0x000000429c41723e */ /* 0x000fe200000010ff */
[----:B------:R2:W-:Y:S01]  /*e9e0*/  STSM.16.M88.4 [R14], R48 ;  /* 0x000000300e007844 */ /* 0x0005e20000000200 */
[----:B------:R-:W-:-:S02]  /*e9f0*/  F2FP.BF16.F32.PACK_AB R72, R73, R72 ;  /* 0x000000484948723e */ /* 0x000fc400000010ff */
[----:B------:R-:W-:Y:S01]  /*ea00*/  LOP3.LUT R62, R62, R187, RZ, 0x3c, !PT ;  /* 0x000000bb3e3e7212 */ /* 0x000fe200078e3cff */
[----:B------:R3:W-:Y:S01]  /*ea10*/  STSM.16.M88.4 [R20], R56 ;  /* 0x0000003814007844 */ /* 0x0007e20000000200 */
[----:B------:R-:W-:Y:S02]  /*ea20*/  SHF.R.U64 R107, R107, 0x3, RZ ;  /* 0x000000036b6b7819 */ /* 0x000fe400000012ff */
[----:B------:R-:W-:Y:S02]  /*ea30*/  MOV R30, R30 ;  /* 0x0000001e001e7202 */ /* 0x000fe40000000f00 */
[----:B------:R-:W-:Y:S02]  /*ea40*/  F2FP.BF16.F32.PACK_AB R66, R69, R68 ;  /* 0x000000444542723e */ /* 0x000fe400000010ff */
[----:B------:R-:W-:Y:S02]  /*ea50*/  F2FP.BF16.F32.PACK_AB R67, R155, R67 ;  /* 0x000000439b43723e */ /* 0x000fe400000010ff */
[----:B------:R-:W-:-:S02]  /*ea60*/  F2FP.BF16.F32.PACK_AB R73, R154, R74 ;  /* 0x0000004a9a49723e */ /* 0x000fc400000010ff */
[----:B------:R-:W-:Y:S01]  /*ea70*/  F2FP.BF16.F32.PACK_AB R80, R81, R80 ;  /* 0x000000505150723e */ /* 0x000fe200000010ff */
[----:B------:R3:W-:Y:S01]  /*ea80*/  STSM.16.M88.4 [R30], R64 ;  /* 0x000000401e007844 */ /* 0x0007e20000000200 */
[----:B------:R-:W-:Y:S02]  /*ea90*/  LOP3.LUT R70, R70, R189, RZ, 0x3c, !PT ;  /* 0x000000bd46467212 */ /* 0x000fe400078e3cff */
[----:B------:R-:W-:Y:S02]  /*eaa0*/  MOV R38, R38 ;  /* 0x0000002600267202 */ /* 0x000fe40000000f00 */
[----:B------:R-:W-:Y:S02]  /*eab0*/  F2FP.BF16.F32.PACK_AB R74, R77, R76 ;  /* 0x0000004c4d4a723e */ /* 0x000fe400000010ff */
[----:B------:R-:W-:Y:S01]  /*eac0*/  F2FP.BF16.F32.PACK_AB R75, R153, R75 ;  /* 0x0000004b994b723e */ /* 0x000fe200000010ff */
[----:B------:R-:W4:Y:S01]  /*ead0*/  LDC R76, c[0x0][0xbe8] ;  /* 0x0002fa00ff4c7b82 */ /* 0x000f220000000800 */
[----:B------:R-:W-:-:S02]  /*eae0*/  F2FP.BF16.F32.PACK_AB R81, R152, R82 ;  /* 0x000000529851723e */ /* 0x000fc400000010ff */
[----:B------:R-:W-:Y:S01]  /*eaf0*/  F2FP.BF16.F32.PACK_AB R88, R89, R88 ;  /* 0x000000585958723e */ /* 0x000fe200000010ff */
[----:B------:R3:W-:Y:S01]  /*eb00*/  STSM.16.M88.4 [R38], R72 ;  /* 0x0000004826007844 */ /* 0x0007e20000000200 */
[----:B------:R-:W-:Y:S02]  /*eb10*/  LOP3.LUT R78, R78, R191, RZ, 0x3c, !PT ;  /* 0x000000bf4e4e7212 */ /* 0x000fe400078e3cff */
[----:B------:R-:W-:Y:S02]  /*eb20*/  SHF.R.U64 R165, R165, 0x3, RZ ;  /* 0x00000003a5a57819 */ /* 0x000fe400000012ff */
[----:B------:R-:W-:Y:S02]  /*eb30*/  MOV R46, R46 ;  /* 0x0000002e002e7202 */ /* 0x000fe40000000f00 */
[----:B------:R-:W-:Y:S02]  /*eb40*/  F2FP.BF16.F32.PACK_AB R82, R85, R84 ;  /* 0x000000545552723e */ /* 0x000fe400000010ff */
[----:B------:R-:W-:-:S02]  /*eb50*/  F2FP.BF16.F32.PACK_AB R83, R83, R86 ;  /* 0x000000565353723e */ /* 0x000fc400000010ff */
[----:B------:R-:W-:Y:S02]  /*eb60*/  F2FP.BF16.F32.PACK_AB R89, R87, R90 ;  /* 0x0000005a5759723e */ /* 0x000fe400000010ff */
[----:B------:R-:W-:Y:S01]  /*eb70*/  LOP3.LUT R94, R94, R193, RZ, 0x3c, !PT ;  /* 0x000000c15e5e7212 */ /* 0x000fe200078e3cff */
[----:B------:R3:W-:Y:S01]  /*eb80*/  STSM.16.M88.4 [R46], R80 ;  /* 0x000000502e007844 */ /* 0x0007e20000000200 */
[----:B------:R-:W-:Y:S02]  /*eb90*/  MOV R54, R54 ;  /* 0x0000003600367202 */ /* 0x000fe40000000f00 */
[----:B------:R-:W-:Y:S02]  /*eba0*/  MOV R10, R98 ;  /* 0x00000062000a7202 */ /* 0x000fe40000000f00 */
[----:B------:R-:W-:Y:S02]  /*ebb0*/  F2FP.BF16.F32.PACK_AB R90, R93, R92 ;  /* 0x0000005c5d5a723e */ /* 0x000fe400000010ff */
[----:B------:R-:W-:-:S02]  /*ebc0*/  F2FP.BF16.F32.PACK_AB R91, R91, R3 ;  /* 0x000000035b5b723e */ /* 0x000fc400000010ff */
[----:B------:R-:W-:Y:S02]  /*ebd0*/  F2FP.BF16.F32.PACK_AB R96, R97, R96 ;  /* 0x000000606160723e */ /* 0x000fe400000010ff */
[----:B------:R-:W-:Y:S01]  /*ebe0*/  LOP3.LUT R102, R107, R102, RZ, 0x3c, !PT ;  /* 0x000000666b667212 */ /* 0x000fe200078e3cff */
[----:B------:R3:W-:Y:S01]  /*ebf0*/  STSM.16.M88.4 [R54], R88 ;  /* 0x0000005836007844 */ /* 0x0007e20000000200 */
[----:B------:R-:W-:Y:S02]  /*ec00*/  MOV R62, R62 ;  /* 0x0000003e003e7202 */ /* 0x000fe40000000f00 */
[----:B------:R-:W-:Y:S02]  /*ec10*/  F2FP.BF16.F32.PACK_AB R97, R166, R17 ;  /* 0x00000011a661723e */ /* 0x000fe400000010ff */
[----:B------:R-:W-:Y:S02]  /*ec20*/  F2FP.BF16.F32.PACK_AB R98, R101, R100 ;  /* 0x000000646562723e */ /* 0x000fe400000010ff */
[----:B------:R-:W-:-:S02]  /*ec30*/  F2FP.BF16.F32.PACK_AB R99, R168, R167 ;  /* 0x000000a7a863723e */ /* 0x000fc400000010ff */
[----:B------:R-:W-:Y:S02]  /*ec40*/  F2FP.BF16.F32.PACK_AB R104, R105, R104 ;  /* 0x000000686968723e */ /* 0x000fe400000010ff */
[----:B------:R-:W-:Y:S01]  /*ec50*/  F2FP.BF16.F32.PACK_AB R112, R113, R112 ;  /* 0x000000707170723e */ /* 0x000fe200000010ff */
[----:B------:R3:W-:Y:S01]  /*ec60*/  STSM.16.M88.4 [R62], R96 ;  /* 0x000000603e007844 */ /* 0x0007e20000000200 */
[----:B------:R-:W-:Y:S02]  /*ec70*/  MOV R70, R70 ;  /* 0x0000004600467202 */ /* 0x000fe40000000f00 */
[----:B------:R-:W-:Y:S02]  /*ec80*/  F2FP.BF16.F32.PACK_AB R105, R170, R169 ;  /* 0x000000a9aa69723e */ /* 0x000fe400000010ff */
[----:B0-----:R-:W-:Y:S02]  /*ec90*/  F2FP.BF16.F32.PACK_AB R106, R109, R108 ;  /* 0x0000006c6d6a723e */ /* 0x001fe400000010ff */
[----:B------:R-:W-:-:S02]  /*eca0*/  F2FP.BF16.F32.PACK_AB R107, R111, R110 ;  /* 0x0000006e6f6b723e */ /* 0x000fc400000010ff */
[----:B------:R-:W-:Y:S02]  /*ecb0*/  F2FP.BF16.F32.PACK_AB R113, R115, R114 ;  /* 0x000000727371723e */ /* 0x000fe400000010ff */
[----:B------:R-:W-:Y:S01]  /*ecc0*/  F2FP.BF16.F32.PACK_AB R120, R121, R120 ;  /* 0x000000787978723e */ /* 0x000fe200000010ff */
[----:B------:R3:W-:Y:S01]  /*ecd0*/  STSM.16.M88.4 [R70], R104 ;  /* 0x0000006846007844 */ /* 0x0007e20000000200 */
[----:B------:R-:W-:Y:S02]  /*ece0*/  LOP3.LUT R8, R165, R22, RZ, 0x3c, !PT ;  /* 0x00000016a5087212 */ /* 0x000fe400078e3cff */
[----:B------:R-:W-:Y:S02]  /*ecf0*/  MOV R78, R78 ;  /* 0x0000004e004e7202 */ /* 0x000fe40000000f00 */
[----:B------:R-:W-:Y:S02]  /*ed00*/  F2FP.BF16.F32.PACK_AB R114, R117, R116 ;  /* 0x000000747572723e */ /* 0x000fe400000010ff */
[----:B------:R-:W-:-:S02]  /*ed10*/  F2FP.BF16.F32.PACK_AB R115, R119, R118 ;  /* 0x000000767773723e */ /* 0x000fc400000010ff */
[----:B------:R-:W-:Y:S02]  /*ed20*/  F2FP.BF16.F32.PACK_AB R121, R123, R122 ;  /* 0x0000007a7b79723e */ /* 0x000fe400000010ff */
[----:B------:R-:W-:Y:S01]  /*ed30*/  F2FP.BF16.F32.PACK_AB R128, R129, R128 ;  /* 0x000000808180723e */ /* 0x000fe200000010ff */
[----:B------:R3:W-:Y:S01]  /*ed40*/  STSM.16.M88.4 [R78], R112 ;  /* 0x000000704e007844 */ /* 0x0007e20000000200 */
[----:B------:R-:W-:Y:S02]  /*ed50*/  MOV R94, R94 ;  /* 0x0000005e005e7202 */ /* 0x000fe40000000f00 */
[----:B------:R-:W-:Y:S02]  /*ed60*/  F2FP.BF16.F32.PACK_AB R122, R125, R124 ;  /* 0x0000007c7d7a723e */ /* 0x000fe400000010ff */
[----:B------:R-:W-:Y:S02]  /*ed70*/  F2FP.BF16.F32.PACK_AB R123, R127, R126 ;  /* 0x0000007e7f7b723e */ /* 0x000fe400000010ff */
[----:B------:R-:W-:-:S02]  /*ed80*/  F2FP.BF16.F32.PACK_AB R129, R131, R130 ;  /* 0x000000828381723e */ /* 0x000fc400000010ff */
[----:B------:R-:W-:Y:S01]  /*ed90*/  F2FP.BF16.F32.PACK_AB R136, R137, R136 ;  /* 0x000000888988723e */ /* 0x000fe200000010ff */
[----:B------:R3:W-:Y:S01]  /*eda0*/  STSM.16.M88.4 [R94], R120 ;  /* 0x000000785e007844 */ /* 0x0007e20000000200 */
[----:B------:R-:W-:Y:S02]  /*edb0*/  R2UR UR4, R218 ;  /* 0x00000000da0472ca */ /* 0x000fe400000e0000 */
[----:B------:R-:W-:Y:S02]  /*edc0*/  F2FP.BF16.F32.PACK_AB R130, R133, R132 ;  /* 0x000000848582723e */ /* 0x000fe400000010ff */
[----:B------:R-:W-:Y:S02]  /*edd0*/  F2FP.BF16.F32.PACK_AB R131, R135, R134 ;  /* 0x000000868783723e */ /* 0x000fe400000010ff */
[----:B------:R-:W-:Y:S02]  /*ede0*/  F2FP.BF16.F32.PACK_AB R137, R139, R138 ;  /* 0x0000008a8b89723e */ /* 0x000fe400000010ff */
[----:B------:R-:W-:Y:S01]  /*edf0*/  F2FP.BF16.F32.PACK_AB R144, R145, R144 ;  /* 0x000000909190723e */ /* 0x000fe200000010ff */
[----:B------:R3:W-:Y:S01]  /*ee00*/  STSM.16.M88.4 [R10], R128 ;  /* 0x000000800a007844 */ /* 0x0007e20000000200 */
[----:B------:R-:W-:-:S02]  /*ee10*/  MOV R102, R102 ;  /* 0x0000006600667202 */ /* 0x000fc40000000f00 */
[----:B------:R-:W-:Y:S01]  /*ee20*/  F2FP.BF16.F32.PACK_AB R138, R141, R140 ;  /* 0x0000008c8d8a723e */ /* 0x000fe200000010ff */
[----:B------:R-:W-:Y:S01]  /*ee30*/  USHF.L.U32 UR10, UR4, 0x2, URZ ;  /* 0x00000002040a7899 */ /* 0x000fe2000800063f */
[----:B------:R-:W-:Y:S02]  /*ee40*/  F2FP.BF16.F32.PACK_AB R139, R143, R142 ;  /* 0x0000008e8f8b723e */ /* 0x000fe400000010ff */
[----:B------:R-:W-:Y:S02]  /*ee50*/  F2FP.BF16.F32.PACK_AB R145, R147, R146 ;  /* 0x000000929391723e */ /* 0x000fe400000010ff */
[----:B------:R-:W-:Y:S01]  /*ee60*/  MOV R6, R8 ;  /* 0x0000000800067202 */ /* 0x000fe20000000f00 */
[----:B------:R3:W-:Y:S01]  /*ee70*/  STSM.16.M88.4 [R102], R136 ;  /* 0x0000008866007844 */ /* 0x0007e20000000200 */
[----:B------:R-:W-:Y:S02]  /*ee80*/  F2FP.BF16.F32.PACK_AB R146, R149, R148 ;  /* 0x000000949592723e */ /* 0x000fe400000010ff */
[----:B------:R-:W-:-:S02]  /*ee90*/  F2FP.BF16.F32.PACK_AB R147, R151, R150 ;  /* 0x000000969793723e */ /* 0x000fc400000010ff */
[----:B------:R-:W-:Y:S02]  /*eea0*/  R2UR UR7, R221 ;  /* 0x00000000dd0772ca */ /* 0x000fe400000e0000 */
[----:B------:R-:W-:Y:S01]  /*eeb0*/  PLOP3.LUT P0, PT, PT, PT, UP0, 0x80, 0x0 ;  /* 0x000000000000781c */ /* 0x000fe20003f0f008 */
[----:B------:R3:W-:Y:S10]  /*eec0*/  STSM.16.M88.4 [R6], R144 ;  /* 0x0000009006007844 */ /* 0x0007f40000000200 */
[----:B------:R-:W-:-:S02]  /*eed0*/  USHF.L.U64.HI UR11, UR4, 0x2, UR7 ;  /* 0x00000002040b7899 */ /* 0x000fc40008010207 */
[----:B------:R-:W-:-:S04]  /*eee0*/  UIADD3 UR4, UP1, UR10, UR8, URZ ;  /* 0x000000080a047290 */ /* 0x000fc8000ff3e03f */
[----:B------:R-:W-:Y:S02]  /*eef0*/  UIADD3.X UR7, UR11, UR9, URZ, UP1, !UPT ;  /* 0x000000090b077290 */ /* 0x000fe40008ffe43f */
[----:B------:R-:W-:Y:S01]  /*ef00*/  IMAD.U32 R8, RZ, RZ, UR4 ;  /* 0x00000004ff087e24 */ /* 0x000fe2000f8e00ff */
[----:B------:R-:W-:-:S03]  /*ef10*/  ULDC.64 UR8, c[0x0][0xc08] ;  /* 0x0003020000087ab9 */ /* 0x000fc60000000a00 */
[----:B------:R-:W-:Y:S01]  /*ef20*/  IMAD.U32 R9, RZ, RZ, UR7 ;  /* 0x00000007ff097e24 */ /* 0x000fe2000f8e00ff */
[----:B------:R-:W-:Y:S06]  /*ef30*/  BAR.SYNC.DEFER_BLOCKING 0x1, 0x100 ;  /* 0x0044000000007b1d */ /* 0x000fec0000010000 */
[----:B------:R-:W3:Y:S01]  /*ef40*/  @P0 LDG.E R3, desc[UR12][R8.64] ;  /* 0x0000000c08030981 */ /* 0x000ee2000c1e1900 */
[----:B----4-:R-:W-:Y:S01]  /*ef50*/  ISETP.NE.AND P1, PT, R76, 0x1, PT ;  /* 0x000000014c00780c */ /* 0x010fe20003f25270 */
[----:B------:R-:W-:Y:S01]  /*ef60*/  UISETP.NE.U32.AND UP1, UPT, UR8, URZ, UPT ;  /* 0x0000003f0800728c */ /* 0x000fe2000bf25070 */
[----:B------:R-:W-:Y:S01]  /*ef70*/  ULDC UR7, c[0x0][0xa88] ;  /* 0x0002a20000077ab9 */ /* 0x000fe20000000800 */
[----:B------:R-:W-:-:S02]  /*ef80*/  UMOV UR4, URZ ;  /* 0x0000003f00047c82 */ /* 0x000fc40008000000 */
[----:B------:R-:W-:-:S06]  /*ef90*/  UISETP.NE.AND.EX UP1, UPT, UR9, URZ, UPT, UP1 ;  /* 0x0000003f0900728c */ /* 0x000fcc000bf25310 */
[----:B------:R-:W-:Y:S02]  /*efa0*/  PLOP3.LUT P2, PT, PT, PT, UP1, 0x80, 0x0 ;  /* 0x000000000000781c */ /* 0x000fe40003f4f018 */
[----:B-1----:R-:W0:Y:S03]  /*efb0*/  @P1 LDC R11, c[0x0][0xbec] ;  /* 0x0002fb00ff0b1b82 */ /* 0x002e260000000800 */
[----:B------:R-:W-:-:S04]  /*efc0*/  @UP1 UIADD3 UR8, UP2, UR10, UR8, URZ ;  /* 0x000000080a081290 */ /* 0x000fc8000ff5e03f */
[----:B------:R-:W-:Y:S01]  /*efd0*/  @UP1 UIADD3.X UR9, UR11, UR9, URZ, UP2, !UPT ;  /* 0x000000090b091290 */ /* 0x000fe200097fe43f */
[----:B------:R-:W1:Y:S01]  /*efe0*/  @P1 LDC R13, c[0x0][0xbf0] ;  /* 0x0002fc00ff0d1b82 */ /* 0x000e620000000800 */
[----:B--2---:R-:W-:-:S04]  /*eff0*/  IMAD.U32 R14, RZ, RZ, UR8 ;  /* 0x00000008ff0e7e24 */ /* 0x004fc8000f8e00ff */
[----:B------:R-:W-:Y:S01]  /*f000*/  IMAD.U32 R15, RZ, RZ, UR9 ;  /* 0x00000009ff0f7e24 */ /* 0x000fe2000f8e00ff */
[----:B---3--:R-:W-:Y:S01]  /*f010*/  @P0 R2UR UR4, R3 ;  /* 0x00000000030402ca */ /* 0x008fe200000e0000 */
[----:B------:R-:W-:-:S06]  /*f020*/  IMAD.U32 R3, RZ, RZ, UR7 ;  /* 0x00000007ff037e24 */ /* 0x000fcc000f8e00ff */
[----:B------:R2:W5:Y:S01]  /*f030*/  @P2 LDG.E R3, desc[UR12][R14.64] ;  /* 0x0000000c0e032981 */ /* 0x000562000c1e1900 */
[----:B01----:R-:W-:Y:S07]  /*f040*/  @P2 BRA `(.L_x_2626) ;  /* 0x0000000000142947 */ /* 0x003fee0003800000 */
[----:B------:R-:W-:Y:S05]  /*f050*/  @!P0 BRA `(.L_x_2626) ;  /* 0x0000000000108947 */ /* 0x000fea0003800000 */
[----:B------:R-:W-:Y:S02]  /*f060*/  ULDC.64 UR8, c[0x0][0x208] ;  /* 0x0000820000087ab9 */ /* 0x000fe40000000a00 */
[----:B------:R-:W3:Y:S04]  /*f070*/  LDG.E R6, desc[UR8][R8.64] ;  /* 0x0000000808067981 */ /* 0x000ee8000c1e1900 */
[----:B-----5:R-:W3:Y:S02]  /*f080*/  LDG.E R3, desc[UR8][R8.64+0x4] ;  /* 0x0000040808037981 */ /* 0x020ee4000c1e1900 */
[----:B---3--:R-:W-:-:S07]  /*f090*/  IMAD.IADD R3, R3, 0x1, -R6 ;  /* 0x0000000103037824 */ /* 0x008fce00078e0a06 */
.L_x_2626:
[----:B------:R-:W-:Y:S01]  /*f0a0*/  R2UR UR18, R219 ;  /* 0x00000000db1272ca */ /* 0x000fe200000e0000 */
[----:B------:R-:W-:Y:S01]  /*f0b0*/  ULDC.64 UR12, c[0x0][0xb90] ;  /* 0x0002e400000c7ab9 */ /* 0x000fe20000000a00 */
[----:B------:R-:W-:Y:S01]  /*f0c0*/  R2UR UR17, R23 ;  /* 0x00000000171172ca */ /* 0x000fe200000e0000 */
[----:B------:R-:W-:Y:S01]  /*f0d0*/  USHF.R.S32.HI UR11, URZ, 0x1f, UR4 ;  /* 0x0000001f3f0b7899 */ /* 0x000fe20008011404 */
[----:B------:R-:W-:Y:S01]  /*f0e0*/  R2UR UR16, R221 ;  /* 0x00000000dd1072ca */ /* 0x000fe200000e0000 */
[----:B------:R-:W-:Y:S01]  /*f0f0*/  UMOV UR10, UR4 ;  /* 0x00000004000a7c82 */ /* 0x000fe20008000000 */
[----:B------:R-:W-:Y:S01]  /*f100*/  R2UR UR15, R218 ;  /* 0x00000000da0f72ca */ /* 0x000fe200000e0000 */
[----:B------:R-:W-:Y:S01]  /*f110*/  IMAD R9, R220, 0x40, R18 ;  /* 0x00000040dc097824 */ /* 0x000fe200078e0212 */
[----:B------:R-:W0:Y:S01]  /*f120*/  @P1 LDC R17, c[0x0][0xbf0] ;  /* 0x0002fc00ff111b82 */ /* 0x000e220000000800 */
[----:B-----5:R-:W-:Y:S01]  /*f130*/  IMAD R81, R3, R76, RZ ;  /* 0x0000004c03517224 */ /* 0x020fe200078e02ff */
[----:B------:R-:W-:Y:S01]  /*f140*/  ULDC.64 UR20, c[0x0][0x208] ;  /* 0x0000820000147ab9 */ /* 0x000fe20000000a00 */
[----:B------:R-:W-:-:S02]  /*f150*/  IMAD.WIDE R4, R9, 0x2, R4 ;  /* 0x0000000209047825 */ /* 0x000fc400078e0204 */
[----:B------:R-:W-:Y:S02]  /*f160*/  USHF.R.S32.HI UR14, URZ, 0x1f, UR18 ;  /* 0x0000001f3f0e7899 */ /* 0x000fe40008011412 */
[----:B------:R-:W-:Y:S01]  /*f170*/  VIADD R10, R213, UR17 ;  /* 0x00000011d50a7c36 */ /* 0x000fe20008000000 */
[----:B------:R-:W-:Y:S01]  /*f180*/  UIMAD.WIDE.U32 UR8, UR18, UR12, UR10 ;  /* 0x0000000c120872a5 */ /* 0x000fe2000f8e000a */
[----:B------:R-:W-:Y:S01]  /*f190*/  IADD3 R29, P3, R4, 0x4000, RZ ;  /* 0x00004000041d7810 */ /* 0x000fe20007f7e0ff */
[----:B------:R-:W-:Y:S01]  /*f1a0*/  UIMAD UR7, UR14, UR12, URZ ;  /* 0x0000000c0e0772a4 */ /* 0x000fe2000f8e023f */
[----:B------:R-:W-:Y:S01]  /*f1b0*/  @P1 IMAD.HI.U32 R6, R10, R11, RZ ;  /* 0x0000000b0a061227 */ /* 0x000fe200078e00ff */
[----:B------:R-:W-:Y:S01]  /*f1c0*/  USEL UR16, UR16, URZ, !UP0 ;  /* 0x0000003f10107287 */ /* 0x000fe2000c000000 */
[----:B------:R-:W-:Y:S01]  /*f1d0*/  LOP3.LUT R28, R29, 0x380, RZ, 0xc0, !PT ;  /* 0x000003801d1c7812 */ /* 0x000fe200078ec0ff */
[----:B------:R-:W-:Y:S01]  /*f1e0*/  UIMAD UR7, UR18, UR13, UR7 ;  /* 0x0000000d120772a4 */ /* 0x000fe2000f8e0207 */
[----:B------:R-:W-:Y:S01]  /*f1f0*/  IMAD.MOV.U32 R8, RZ, RZ, R10 ;  /* 0x000000ffff087224 */ /* 0x000fe200078e000a */
[----:B------:R-:W-:Y:S01]  /*f200*/  @P1 SHF.R.U32.HI R8, RZ, R13, R6 ;  /* 0x0000000dff081219 */ /* 0x000fe20000011606 */
[----:B------:R-:W-:Y:S01]  /*f210*/  ULDC.64 UR12, c[0x0][0xb98] ;  /* 0x0002e600000c7ab9 */ /* 0x000fe20000000a00 */
[----:B------:R-:W-:Y:S01]  /*f220*/  UIADD3 UR9, UR9, UR7, URZ ;  /* 0x0000000709097290 */ /* 0x000fe2000fffe03f */
[----:B------:R-:W-:Y:S01]  /*f230*/  SHF.R.U64 R28, R28, 0x3, RZ ;  /* 0x000000031c1c7819 */ /* 0x000fe200000012ff */
[----:B------:R-:W-:Y:S01]  /*f240*/  USEL UR15, UR15, URZ, !UP0 ;  /* 0x0000003f0f0f7287 */ /* 0x000fe2000c000000 */
[--C-:B------:R-:W-:Y:S01]  /*f250*/  IMAD.MOV R11, RZ, RZ, -R8.reuse ;  /* 0x000000ffff0b7224 */ /* 0x100fe200078e0a08 */
[----:B------:R-:W-:Y:S01]  /*f260*/  UIMAD UR7, UR16, UR12, URZ ;  /* 0x0000000c100772a4 */ /* 0x000fe2000f8e023f */
[----:B------:R-:W-:Y:S01]  /*f270*/  SHF.R.S32.HI R9, RZ, 0x1f, R8 ;  /* 0x0000001fff097819 */ /* 0x000fe20000011408 */
[----:B------:R-:W-:Y:S01]  /*f280*/  UIMAD.WIDE.U32 UR8, UR15, UR12, UR8 ;  /* 0x0000000c0f0872a5 */ /* 0x000fe2000f8e0008 */
[----:B------:R-:W-:Y:S01]  /*f290*/  IMAD R11, R76, R11, R10 ;  /* 0x0000000b4c0b7224 */ /* 0x000fe200078e020a */
[----:B------:R-:W-:Y:S01]  /*f2a0*/  UIMAD UR7, UR15, UR13, UR7 ;  /* 0x0000000d0f0772a4 */ /* 0x000fe2000f8e0207 */
[----:B------:R-:W-:Y:S01]  /*f2b0*/  LOP3.LUT R28, R28, R29, RZ, 0x3c, !PT ;  /* 0x0000001d1c1c7212 */ /* 0x000fe200078e3cff */
[----:B------:R-:W-:Y:S01]  /*f2c0*/  IMAD.X R29, RZ, RZ, R5, P3 ;  /* 0x000000ffff1d7224 */ /* 0x000fe200018e0605 */
[----:B------:R-:W-:Y:S01]  /*f2d0*/  IADD3 R45, P3, R4, 0xa000, RZ ;  /* 0x0000a000042d7810 */ /* 0x000fe20007f7e0ff */
[----:B--2---:R-:W-:Y:S01]  /*f2e0*/  VIADD R14, R225, UR17 ;  /* 0x00000011e10e7c36 */ /* 0x004fe20008000000 */
[----:B------:R-:W-:Y:S01]  /*f2f0*/  IADD3 R8, P0, R8, UR8, RZ ;  /* 0x0000000808087c10 */ /* 0x000fe2000ff1e0ff */
[----:B------:R-:W-:Y:S01]  /*f300*/  IMAD.U32 R10, RZ, RZ, UR7 ;  /* 0x00000007ff0a7e24 */ /* 0x000fe2000f8e00ff */
[----:B------:R-:W-:Y:S01]  /*f310*/  SHF.R.S32.HI R6, RZ, 0x1f, R11 ;  /* 0x0000001fff067819 */ /* 0x000fe2000001140b */
[----:B------:R-:W-:Y:S01]  /*f320*/  ULDC.64 UR12, c[0x0][0xaa0] ;  /* 0x0002a800000c7ab9 */ /* 0x000fe20000000a00 */
[----:B------:R-:W-:-:S02]  /*f330*/  IADD3 R33, P2, R4, 0x5000, RZ ;  /* 0x0000500004217810 */ /* 0x000fc40007f5e0ff */
[----:B------:R-:W-:Y:S01]  /*f340*/  IADD3.X R9, R9, UR9, R10, P0, !PT ;  /* 0x0000000909097c10 */ /* 0x000fe200087fe40a */
[----:B------:R-:W-:Y:S01]  /*f350*/  ULDC.64 UR8, c[0x0][0xb88] ;  /* 0x0002e20000087ab9 */ /* 0x000fe20000000a00 */
[----:B------:R-:W-:Y:S01]  /*f360*/  LOP3.LUT R44, R45, 0x380, RZ, 0xc0, !PT ;  /* 0x000003802d2c7812 */ /* 0x000fe200078ec0ff */
[----:B------:R-:W-:Y:S01]  /*f370*/  IMAD R6, R6, UR8, RZ ;  /* 0x0000000806067c24 */ /* 0x000fe2000f8e02ff */
[----:B------:R-:W-:Y:S01]  /*f380*/  LOP3.LUT R32, R33, 0x380, RZ, 0xc0, !PT ;  /* 0x0000038021207812 */ /* 0x000fe200078ec0ff */
[C---:B------:R-:W-:Y:S01]  /*f390*/  IMAD.WIDE.U32 R8, R11.reuse, UR8, R8 ;  /* 0x000000080b087c25 */ /* 0x040fe2000f8e0008 */
[----:B------:R-:W-:Y:S02]  /*f3a0*/  SHF.R.U64 R44, R44, 0x3, RZ ;  /* 0x000000032c2c7819 */ /* 0x000fe400000012ff */
[----:B------:R-:W-:Y:S01]  /*f3b0*/  SHF.R.U64 R32, R32, 0x3, RZ ;  /* 0x0000000320207819 */ /* 0x000fe200000012ff */
[----:B------:R-:W-:Y:S01]  /*f3c0*/  IMAD R15, R11, UR9, R6 ;  /* 0x000000090b0f7c24 */ /* 0x000fe2000f8e0206 */
[----:B------:R-:W-:Y:S01]  /*f3d0*/  ULDC.64 UR8, c[0x0][0xb50] ;  /* 0x0002d40000087ab9 */ /* 0x000fe20000000a00 */
[----:B------:R-:W-:Y:S01]  /*f3e0*/  LOP3.LUT R44, R44, R45, RZ, 0x3c, !PT ;  /* 0x0000002d2c2c7212 */ /* 0x000fe200078e3cff */
[----:B------:R-:W-:Y:S01]  /*f3f0*/  IMAD.X R45, RZ, RZ, R5, P3 ;  /* 0x000000ffff2d7224 */ /* 0x000fe200018e0605 */
[----:B------:R-:W-:Y:S01]  /*f400*/  LEA R10, P0, R8, UR8, 0x2 ;  /* 0x00000008080a7c11 */ /* 0x000fe2000f8010ff */
[----:B------:R-:W-:Y:S01]  /*f410*/  IMAD.IADD R9, R9, 0x1, R15 ;  /* 0x0000000109097824 */ /* 0x000fe200078e020f */
[----:B------:R-:W-:Y:S01]  /*f420*/  IADD3 R13, P5, R4, 0x1000, RZ ;  /* 0x00001000040d7810 */ /* 0x000fe20007fbe0ff */
[----:B------:R-:W-:Y:S01]  /*f430*/  VIADD R6, R14, 0x8 ;  /* 0x000000080e067836 */ /* 0x000fe20000000000 */
[----:B------:R-:W-:Y:S01]  /*f440*/  IADD3 R21, P4, R4, 0x2000, RZ ;  /* 0x0000200004157810 */ /* 0x000fe20007f9e0ff */
[----:B------:R-:W-:Y:S01]  /*f450*/  SHFL.IDX PT, R46, R10, RZ, 0x1c1f ;  /* 0x001c1fff0a2e7589 */ /* 0x000fe200000e0000 */
[----:B------:R-:W-:-:S02]  /*f460*/  LEA.HI.X R11, R8, UR9, R9, 0x2, P0 ;  /* 0x00000009080b7c11 */ /* 0x000fc400080f1409 */
[----:B------:R-:W-:Y:S01]  /*f470*/  IADD3 R25, P0, R4, 0x3000, RZ ;  /* 0x0000300004197810 */ /* 0x000fe20007f1e0ff */
[----:B------:R-:W-:Y:S01]  /*f480*/  SHFL.IDX PT, R50, R10, 0x1, 0x1c1f ;  /* 0x003c1f000a327f89 */ /* 0x000fe200000e0000 */
[----:B------:R-:W-:Y:S01]  /*f490*/  LOP3.LUT R32, R32, R33, RZ, 0x3c, !PT ;  /* 0x0000002120207212 */ /* 0x000fe200078e3cff */
[----:B------:R-:W-:Y:S01]  /*f4a0*/  IMAD.X R33, RZ, RZ, R5, P2 ;  /* 0x000000ffff217224 */ /* 0x000fe200010e0605 */
[----:B------:R-:W-:Y:S01]  /*f4b0*/  LOP3.LUT R24, R25, 0x380, RZ, 0xc0, !PT ;  /* 0x0000038019187812 */ /* 0x000fe200078ec0ff */
[----:B------:R-:W1:Y:S01]  /*f4c0*/  SHFL.IDX PT, R47, R11, RZ, 0x1c1f ;  /* 0x001c1fff0b2f7589 */ /* 0x000e6200000e0000 */
[----:B------:R-:W-:Y:S02]  /*f4d0*/  IADD3 R8, P3, R4, 0xf000, RZ ;  /* 0x0000f00004087810 */ /* 0x000fe40007f7e0ff */
[----:B------:R-:W-:Y:S01]  /*f4e0*/  SHF.R.U64 R24, R24, 0x3, RZ ;  /* 0x0000000318187819 */ /* 0x000fe200000012ff */
[----:B------:R-:W2:Y:S01]  /*f4f0*/  SHFL.IDX PT, R51, R11, 0x1, 0x1c1f ;  /* 0x003c1f000b337f89 */ /* 0x000ea200000e0000 */
[----:B------:R-:W-:-:S02]  /*f500*/  IADD3 R49, P2, R4, 0xb000, RZ ;  /* 0x0000b00004317810 */ /* 0x000fc40007f5e0ff */
[----:B------:R-:W-:Y:S02]  /*f510*/  LOP3.LUT R12, R13, 0x380, RZ, 0xc0, !PT ;  /* 0x000003800d0c7812 */ /* 0x000fe400078ec0ff */
[----:B------:R-:W-:Y:S02]  /*f520*/  LOP3.LUT R20, R21, 0x380, RZ, 0xc0, !PT ;  /* 0x0000038015147812 */ /* 0x000fe400078ec0ff */
[----:B------:R-:W-:Y:S01]  /*f530*/  IADD3 R37, P6, R4, 0x6000, RZ ;  /* 0x0000600004257810 */ /* 0x000fe20007fde0ff */
[----:B------:R-:W-:Y:S01]  /*f540*/  UIMAD UR7, UR11, UR12, URZ ;  /* 0x0000000c0b0772a4 */ /* 0x000fe2000f8e023f */
[----:B------:R-:W-:Y:S01]  /*f550*/  LOP3.LUT R24, R24, R25, RZ, 0x3c, !PT ;  /* 0x0000001918187212 */ /* 0x000fe200078e3cff */
[--C-:B------:R-:W-:Y:S01]  /*f560*/  IMAD.X R25, RZ, RZ, R5.reuse, P0 ;  /* 0x000000ffff197224 */ /* 0x100fe200000e0605 */
[----:B------:R-:W-:Y:S01]  /*f570*/  IADD3 R57, P0, R4, 0x9000, RZ ;  /* 0x0000900004397810 */ /* 0x000fe20007f1e0ff */
[----:B------:R-:W-:Y:S01]  /*f580*/  UIMAD.WIDE.U32 UR8, UR4, UR12, URZ ;  /* 0x0000000c040872a5 */ /* 0x000fe2000f8e003f */
[----:B------:R-:W-:Y:S01]  /*f590*/  LOP3.LUT R3, R8, 0x380, RZ, 0xc0, !PT ;  /* 0x0000038008037812 */ /* 0x000fe200078ec0ff */
[----:B------:R-:W-:Y:S01]  /*f5a0*/  ULDC.64 UR10, c[0x0][0xae8] ;  /* 0x0002ba00000a7ab9 */ /* 0x000fe20000000a00 */
[----:B------:R-:W-:Y:S01]  /*f5b0*/  LOP3.LUT R56, R57, 0x380, RZ, 0xc0, !PT ;  /* 0x0000038039387812 */ /* 0x000fe200078ec0ff */
[----:B------:R-:W-:Y:S01]  /*f5c0*/  IMAD.X R53, RZ, RZ, R5, P3 ;  /* 0x000000ffff357224 */ /* 0x000fe200018e0605 */
[----:B------:R-:W-:-:S02]  /*f5d0*/  LOP3.LUT R48, R49, 0x380, RZ, 0xc0, !PT ;  /* 0x0000038031307812 */ /* 0x000fc400078ec0ff */
[----:B------:R-:W-:Y:S02]  /*f5e0*/  SHF.R.U64 R56, R56, 0x3, RZ ;  /* 0x0000000338387819 */ /* 0x000fe400000012ff */
[----:B------:R-:W-:Y:S02]  /*f5f0*/  SHF.R.U64 R12, R12, 0x3, RZ ;  /* 0x000000030c0c7819 */ /* 0x000fe400000012ff */
[----:B------:R-:W-:Y:S02]  /*f600*/  SHF.R.U64 R20, R20, 0x3, RZ ;  /* 0x0000000314147819 */ /* 0x000fe400000012ff */
[----:B------:R-:W-:Y:S02]  /*f610*/  SHF.R.U64 R3, R3, 0x3, RZ ;  /* 0x0000000303037819 */ /* 0x000fe400000012ff */
[----:B------:R-:W-:Y:S01]  /*f620*/  LOP3.LUT R56, R56, R57, RZ, 0x3c, !PT ;  /* 0x0000003938387212 */ /* 0x000fe200078e3cff */
[----:B------:R-:W-:Y:S01]  /*f630*/  IMAD.X R57, RZ, RZ, R5, P0 ;  /* 0x000000ffff397224 */ /* 0x000fe200000e0605 */
[----:B------:R-:W-:-:S02]  /*f640*/  SHF.R.U64 R48, R48, 0x3, RZ ;  /* 0x0000000330307819 */ /* 0x000fc400000012ff */
[----:B------:R-:W-:Y:S01]  /*f650*/  LOP3.LUT R12, R12, R13, RZ, 0x3c, !PT ;  /* 0x0000000d0c0c7212 */ /* 0x000fe200078e3cff */
[--C-:B------:R-:W-:Y:S01]  /*f660*/  IMAD.X R13, RZ, RZ, R5.reuse, P5 ;  /* 0x000000ffff0d7224 */ /* 0x100fe200028e0605 */
[----:B------:R-:W-:Y:S01]  /*f670*/  LOP3.LUT R20, R20, R21, RZ, 0x3c, !PT ;  /* 0x0000001514147212 */ /* 0x000fe200078e3cff */
[--C-:B------:R-:W-:Y:S01]  /*f680*/  IMAD.X R21, RZ, RZ, R5.reuse, P4 ;  /* 0x000000ffff157224 */ /* 0x100fe200020e0605 */
[----:B------:R-:W-:Y:S02]  /*f690*/  LOP3.LUT P0, RZ, R223, 0x3, RZ, 0xc0, !PT ;  /* 0x00000003dfff7812 */ /* 0x000fe4000780c0ff */
[C---:B------:R-:W-:Y:S02]  /*f6a0*/  IADD3 R41, P5, R4.reuse, 0x7000, RZ ;  /* 0x0000700004297810 */ /* 0x040fe40007fbe0ff */
[----:B------:R-:W-:Y:S02]  /*f6b0*/  IADD3 R65, P4, R4, 0x8000, RZ ;  /* 0x0000800004417810 */ /* 0x000fe40007f9e0ff */
[----:B------:R-:W-:Y:S01]  /*f6c0*/  LOP3.LUT R48, R48, R49, RZ, 0x3c, !PT ;  /* 0x0000003130307212 */ /* 0x000fe200078e3cff */
[----:B------:R-:W-:Y:S01]  /*f6d0*/  IMAD.X R49, RZ, RZ, R5, P2 ;  /* 0x000000ffff317224 */ /* 0x000fe200010e0605 */
[----:B------:R-:W-:-:S02]  /*f6e0*/  LOP3.LUT R52, R3, R8, RZ, 0x3c, !PT ;  /* 0x0000000803347212 */ /* 0x000fc400078e3cff */
[----:B------:R-:W3:Y:S01]  /*f6f0*/  @P1 LDC R3, c[0x0][0xbec] ;  /* 0x0002fb00ff031b82 */ /* 0x000ee20000000800 */
[-C--:B------:R-:W-:Y:S02]  /*f700*/  ISETP.GE.OR P2, PT, R14, R81.reuse, P0 ;  /* 0x000000510e00720c */ /* 0x080fe40000746670 */
[----:B------:R-:W-:Y:S02]  /*f710*/  ISETP.GE.OR P0, PT, R6, R81, P0 ;  /* 0x000000510600720c */ /* 0x000fe40000706670 */
[----:B------:R-:W-:Y:S02]  /*f720*/  LOP3.LUT R36, R37, 0x380, RZ, 0xc0, !PT ;  /* 0x0000038025247812 */ /* 0x000fe400078ec0ff */
[----:B------:R-:W-:Y:S02]  /*f730*/  LOP3.LUT R40, R41, 0x380, RZ, 0xc0, !PT ;  /* 0x0000038029287812 */ /* 0x000fe400078ec0ff */
[----:B------:R-:W-:Y:S02]  /*f740*/  LOP3.LUT R64, R65, 0x380, RZ, 0xc0, !PT ;  /* 0x0000038041407812 */ /* 0x000fe400078ec0ff */
[----:B------:R-:W-:-:S02]  /*f750*/  LOP3.LUT R9, R4, 0x380, RZ, 0xc0, !PT ;  /* 0x0000038004097812 */ /* 0x000fc400078ec0ff */
[----:B------:R-:W-:Y:S01]  /*f760*/  SHF.R.U64 R36, R36, 0x3, RZ ;  /* 0x0000000324247819 */ /* 0x000fe200000012ff */
[----:B------:R-:W-:Y:S01]  /*f770*/  UIMAD UR7, UR4, UR13, UR7 ;  /* 0x0000000d040772a4 */ /* 0x000fe2000f8e0207 */
[----:B------:R-:W-:Y:S01]  /*f780*/  SHF.R.U64 R40, R40, 0x3, RZ ;  /* 0x0000000328287819 */ /* 0x000fe200000012ff */
[----:B-1----:R-:W-:Y:S01]  /*f790*/  @!P2 ST.E desc[UR20][R46.64], R2 ;  /* 0x000000022e00a985 */ /* 0x002fe2000c101914 */
[----:B------:R-:W-:Y:S02]  /*f7a0*/  SHF.R.U64 R64, R64, 0x3, RZ ;  /* 0x0000000340407819 */ /* 0x000fe400000012ff */
[----:B------:R-:W-:Y:S01]  /*f7b0*/  SHF.R.U64 R9, R9, 0x3, RZ ;  /* 0x0000000309097819 */ /* 0x000fe200000012ff */
[----:B--2---:R1:W-:Y:S01]  /*f7c0*/  @!P0 ST.E desc[UR20][R50.64], R0 ;  /* 0x0000000032008985 */ /* 0x0043e2000c101914 */
[----:B------:R-:W-:Y:S01]  /*f7d0*/  LOP3.LUT R36, R36, R37, RZ, 0x3c, !PT ;  /* 0x0000002524247212 */ /* 0x000fe200078e3cff */
[--C-:B------:R-:W-:Y:S01]  /*f7e0*/  IMAD.X R37, RZ, RZ, R5.reuse, P6 ;  /* 0x000000ffff257224 */ /* 0x100fe200030e0605 */
[----:B------:R-:W-:Y:S01]  /*f7f0*/  LOP3.LUT R40, R40, R41, RZ, 0x3c, !PT ;  /* 0x0000002928287212 */ /* 0x000fe200078e3cff */
[--C-:B------:R-:W-:Y:S01]  /*f800*/  IMAD.X R41, RZ, RZ, R5.reuse, P5 ;  /* 0x000000ffff297224 */ /* 0x100fe200028e0605 */
[----:B------:R-:W-:Y:S01]  /*f810*/  LOP3.LUT R64, R64, R65, RZ, 0x3c, !PT ;  /* 0x0000004140407212 */ /* 0x000fe200078e3cff */
[----:B------:R-:W-:Y:S01]  /*f820*/  IMAD.X R65, RZ, RZ, R5, P4 ;  /* 0x000000ffff417224 */ /* 0x000fe200020e0605 */
[C---:B------:R-:W-:Y:S01]  /*f830*/  IADD3 R73, P6, R4.reuse, 0xc000, RZ ;  /* 0x0000c00004497810 */ /* 0x040fe20007fde0ff */
[----:B------:R-:W-:Y:S01]  /*f840*/  UIADD3 UR9, UR9, UR7, URZ ;  /* 0x0000000709097290 */ /* 0x000fe2000fffe03f */
[C---:B------:R-:W-:Y:S01]  /*f850*/  IADD3 R69, P5, R4.reuse, 0xd000, RZ ;  /* 0x0000d00004457810 */ /* 0x040fe20007fbe0ff */
[----:B------:R-:W-:Y:S01]  /*f860*/  UIMAD UR4, UR14, UR10, URZ ;  /* 0x0000000a0e0472a4 */ /* 0x000fe2000f8e023f */
[----:B------:R-:W-:Y:S01]  /*f870*/  IADD3 R61, P4, R4, 0xe000, RZ ;  /* 0x0000e000043d7810 */ /* 0x000fe20007f9e0ff */
[----:B-1----:R-:W-:Y:S01]  /*f880*/  IMAD R0, R217, 0x20, R220 ;  /* 0x00000020d9007824 */ /* 0x002fe200078e02dc */
[----:B------:R-:W-:Y:S01]  /*f890*/  LOP3.LUT R4, R9, R4, RZ, 0x3c, !PT ;  /* 0x0000000409047212 */ /* 0x000fe200078e3cff */
[----:B------:R-:W5:Y:S01]  /*f8a0*/  LD.E.128 R12, desc[UR20][R12.64] ;  /* 0x000000140c0c7980 */ /* 0x000f62000c101d00 */
[----:B------:R-:W-:-:S02]  /*f8b0*/  LOP3.LUT R72, R73, 0x380, RZ, 0xc0, !PT ;  /* 0x0000038049487812 */ /* 0x000fc400078ec0ff */
[----:B------:R-:W-:Y:S01]  /*f8c0*/  LOP3.LUT R68, R69, 0x380, RZ, 0xc0, !PT ;  /* 0x0000038045447812 */ /* 0x000fe200078ec0ff */
[----:B------:R1:W5:Y:S01]  /*f8d0*/  LD.E.128 R8, desc[UR20][R4.64] ;  /* 0x0000001404087980 */ /* 0x000362000c101d00 */
[----:B------:R-:W-:Y:S01]  /*f8e0*/  LOP3.LUT R60, R61, 0x380, RZ, 0xc0, !PT ;  /* 0x000003803d3c7812 */ /* 0x000fe200078ec0ff */
[----:B------:R-:W-:Y:S01]  /*f8f0*/  UIMAD UR4, UR18, UR11, UR4 ;  /* 0x0000000b120472a4 */ /* 0x000fe2000f8e0204 */
[----:B------:R-:W-:Y:S01]  /*f900*/  SHF.R.U64 R72, R72, 0x3, RZ ;  /* 0x0000000348487819 */ /* 0x000fe200000012ff */
[----:B------:R-:W-:Y:S01]  /*f910*/  UIMAD.WIDE.U32 UR8, UR18, UR10, UR8 ;  /* 0x0000000a120872a5 */ /* 0x000fe2000f8e0008 */
[----:B------:R-:W-:Y:S01]  /*f920*/  SHF.R.U64 R68, R68, 0x3, RZ ;  /* 0x0000000344447819 */ /* 0x000fe200000012ff */
[----:B------:R-:W5:Y:S01]  /*f930*/  LD.E.128 R20, desc[UR20][R20.64] ;  /* 0x0000001414147980 */ /* 0x000f62000c101d00 */
[----:B------:R-:W-:Y:S01]  /*f940*/  SHF.R.U64 R60, R60, 0x3, RZ ;  /* 0x000000033c3c7819 */ /* 0x000fe200000012ff */
[----:B------:R-:W-:Y:S01]  /*f950*/  ULDC.64 UR10, c[0x0][0xaf0] ;  /* 0x0002bc00000a7ab9 */ /* 0x000fe20000000a00 */
[----:B-1----:R-:W-:Y:S01]  /*f960*/  VIADD R4, R0, UR17 ;  /* 0x0000001100047c36 */ /* 0x002fe20008000000 */
[----:B------:R-:W-:Y:S01]  /*f970*/  UIADD3 UR9, UR9, UR4, URZ ;  /* 0x0000000409097290 */ /* 0x000fe2000fffe03f */
[----:B------:R-:W-:Y:S01]  /*f980*/  LOP3.LUT R72, R72, R73, RZ, 0x3c, !PT ;  /* 0x0000004948487212 */ /* 0x000fe200078e3cff */
[----:B------:R-:W5:Y:S01]  /*f990*/  LD.E.128 R24, desc[UR20][R24.64] ;  /* 0x0000001418187980 */ /* 0x000f62000c101d00 */
[----:B---3--:R-:W-:Y:S01]  /*f9a0*/  @P1 IMAD.HI.U32 R0, R4, R3, RZ ;  /* 0x0000000304001227 */ /* 0x008fe200078e00ff */
[----:B------:R-:W-:Y:S01]  /*f9b0*/  LOP3.LUT R68, R68, R69, RZ, 0x3c, !PT ;  /* 0x0000004544447212 */ /* 0x000fe200078e3cff */
[----:B------:R-:W-:Y:S01]  /*f9c0*/  UIMAD UR4, UR16, UR10, URZ ;  /* 0x0000000a100472a4 */ /* 0x000fe2000f8e023f */
[----:B------:R-:W-:Y:S01]  /*f9d0*/  LOP3.LUT R60, R60, R61, RZ, 0x3c, !PT ;  /* 0x0000003d3c3c7212 */ /* 0x000fe200078e3cff */
[--C-:B------:R-:W-:Y:S01]  /*f9e0*/  IMAD.X R73, RZ, RZ, R5.reuse, P6 ;  /* 0x000000ffff497224 */ /* 0x100fe200030e0605 */
[----:B------:R-:W5:Y:S01]  /*f9f0*/  LD.E.128 R28, desc[UR20][R28.64] ;  /* 0x000000141c1c7980 */ /* 0x000f62000c101d00 */
[----:B------:R-:W-:-:S02]  /*fa00*/  IMAD.X R69, RZ, RZ, R5, P5 ;  /* 0x000000ffff457224 */ /* 0x000fc400028e0605 */
[----:B------:R-:W-:Y:S01]  /*fa10*/  IMAD.X R61, RZ, RZ, R5, P4 ;  /* 0x000000ffff3d7224 */ /* 0x000fe200020e0605 */
[----:B------:R-:W5:Y:S01]  /*fa20*/  LD.E.128 R32, desc[UR20][R32.64] ;  /* 0x0000001420207980 */ /* 0x000f62000c101d00 */
[----:B------:R-:W-:Y:S01]  /*fa30*/  IMAD.MOV.U32 R5, RZ, RZ, R4 ;  /* 0x000000ffff057224 */ /* 0x000fe200078e0004 */
[----:B0-----:R-:W-:Y:S01]  /*fa40*/  @P1 SHF.R.U32.HI R5, RZ, R17, R0 ;  /* 0x00000011ff051219 */ /* 0x001fe20000011600 */
[----:B------:R-:W-:Y:S01]  /*fa50*/  UIMAD UR4, UR15, UR11, UR4 ;  /* 0x0000000b0f0472a4 */ /* 0x000fe2000f8e0204 */
[----:B------:R-:W5:Y:S01]  /*fa60*/  LD.E.128 R36, desc[UR20][R36.64] ;  /* 0x0000001424247980 */ /* 0x000f62000c101d00 */
[----:B------:R-:W-:Y:S01]  /*fa70*/  UIMAD.WIDE.U32 UR8, UR15, UR10, UR8 ;  /* 0x0000000a0f0872a5 */ /* 0x000fe2000f8e0008 */
[--C-:B------:R-:W-:Y:S01]  /*fa80*/  SHF.R.S32.HI R0, RZ, 0x1f, R5.reuse ;  /* 0x0000001fff007819 */ /* 0x100fe20000011405 */
[----:B------:R-:W-:Y:S01]  /*fa90*/  IMAD.MOV R17, RZ, RZ, -R5 ;  /* 0x000000ffff117224 */ /* 0x000fe200078e0a05 */
[----:B------:R-:W-:Y:S01]  /*faa0*/  ULDC.64 UR10, c[0x0][0xae0] ;  /* 0x0002b800000a7ab9 */ /* 0x000fe20000000a00 */
[----:B------:R-:W-:Y:S01]  /*fab0*/  UIADD3 UR4, UR9, UR4, URZ ;  /* 0x0000000409047290 */ /* 0x000fe2000fffe03f */
[----:B------:R-:W5:Y:S01]  /*fac0*/  LD.E.128 R40, desc[UR20][R40.64] ;  /* 0x0000001428287980 */ /* 0x000f62000c101d00 */
[----:B------:R-:W-:-:S02]  /*fad0*/  IMAD R0, R0, UR10, RZ ;  /* 0x0000000a00007c24 */ /* 0x000fc4000f8e02ff */
[----:B------:R-:W-:Y:S01]  /*fae0*/  IMAD R17, R76, R17, R4 ;  /* 0x000000114c117224 */ /* 0x000fe200078e0204 */
[----:B------:R-:W5:Y:S01]  /*faf0*/  LD.E.128 R64, desc[UR20][R64.64] ;  /* 0x0000001440407980 */ /* 0x000f62000c101d00 */
[----:B------:R-:W-:Y:S02]  /*fb00*/  IMAD.U32 R3, RZ, RZ, UR9 ;  /* 0x00000009ff037e24 */ /* 0x000fe4000f8e00ff */
[----:B------:R-:W-:Y:S01]  /*fb10*/  IMAD.U32 R2, RZ, RZ, UR8 ;  /* 0x00000008ff027e24 */ /* 0x000fe2000f8e00ff */
[----:B------:R-:W5:Y:S01]  /*fb20*/  LD.E.128 R56, desc[UR20][R56.64] ;  /* 0x0000001438387980 */ /* 0x000f62000c101d00 */
[----:B------:R-:W-:Y:S01]  /*fb30*/  IMAD.U32 R3, RZ, RZ, UR4 ;  /* 0x00000004ff037e24 */ /* 0x000fe2000f8e00ff */
[----:B------:R-:W-:Y:S02]  /*fb40*/  ULDC.64 UR8, c[0x0][0xad8] ;  /* 0x0002b60000087ab9 */ /* 0x000fe40000000a00 */
[----:B------:R-:W5:Y:S01]  /*fb50*/  LD.E.128 R44, desc[UR20][R44.64] ;  /* 0x000000142c2c7980 */ /* 0x000f62000c101d00 */
[----:B------:R-:W-:-:S03]  /*fb60*/  IMAD R77, R5, UR11, R0 ;  /* 0x0000000b054d7c24 */ /* 0x000fc6000f8e0200 */
[----:B------:R-:W5:Y:S01]  /*fb70*/  LD.E.128 R48, desc[UR20][R48.64] ;  /* 0x0000001430307980 */ /* 0x000f62000c101d00 */
[----:B------:R-:W-:-:S03]  /*fb80*/  SHF.R.S32.HI R0, RZ, 0x1f, R17 ;  /* 0x0000001fff007819 */ /* 0x000fc60000011411 */
[----:B------:R-:W5:Y:S04]  /*fb90*/  LD.E.128 R72, desc[UR20][R72.64] ;  /* 0x0000001448487980 */ /* 0x000f68000c101d00 */
[----:B------:R-:W5:Y:S04]  /*fba0*/  LD.E.128 R68, desc[UR20][R68.64] ;  /* 0x0000001444447980 */ /* 0x000f68000c101d00 */
[----:B------:R-:W5:Y:S04]  /*fbb0*/  LD.E.128 R60, desc[UR20][R60.64] ;  /* 0x000000143c3c7980 */ /* 0x000f68000c101d00 */
[----:B------:R-:W5:Y:S01]  /*fbc0*/  LD.E.128 R52, desc[UR20][R52.64] ;  /* 0x0000001434347980 */ /* 0x000f62000c101d00 */
[----:B------:R-:W-:Y:S01]  /*fbd0*/  IMAD.WIDE.U32 R2, R5, UR10, R2 ;  /* 0x0000000a05027c25 */ /* 0x000fe2000f8e0002 */
[----:B------:R-:W-:Y:S01]  /*fbe0*/  @!PT LDS RZ, [RZ] ;  /* 0x00000000fffff984 */ /* 0x000fe20000000800 */
[----:B------:R-:W-:Y:S01]  /*fbf0*/  @!PT LDS RZ, [RZ] ;  /* 0x00000000fffff984 */ /* 0x000fe20000000800 */
[----:B------:R-:W-:Y:S01]  /*fc00*/  @!PT LDS RZ, [RZ] ;  /* 0x00000000fffff984 */ /* 0x000fe20000000800 */
[----:B------:R-:W-:Y:S01]  /*fc10*/  @!PT LDS RZ, [RZ] ;  /* 0x00000000fffff984 */ /* 0x000fe20000000800 */
[----:B------:R0:W-:Y:S06]  /*fc20*/  MEMBAR.ALL.CTA ;  /* 0x0000000000007992 */ /* 0x0001ec0000008000 */
[----:B0-----:R-:W0:Y:S01]  /*fc30*/  FENCE.VIEW.ASYNC.S ;  /* 0x00000000000073c6 */ /* 0x001e220000000000 */
[----:B------:R-:W-:-:S02]  /*fc40*/  IMAD.IADD R3, R3, 0x1, R77 ;  /* 0x0000000103037824 */ /* 0x000fc400078e024d */
[----:B------:R-:W-:Y:S02]  /*fc50*/  IMAD R4, R0, UR8, RZ ;  /* 0x0000000800047c24 */ /* 0x000fe4000f8e02ff */
[----:B------:R-:W-:Y:S02]  /*fc60*/  VIADD R80, R220, UR17 ;  /* 0x00000011dc507c36 */ /* 0x000fe40008000000 */
[C---:B------:R-:W-:Y:S02]  /*fc70*/  IMAD R5, R17.reuse, UR9, R4 ;  /* 0x0000000911057c24 */ /* 0x040fe4000f8e0204 */
[----:B------:R-:W-:Y:S01]  /*fc80*/  IMAD.WIDE.U32 R2, R17, UR8, R2 ;  /* 0x0000000811027c25 */ /* 0x000fe2000f8e0002 */
[----:B------:R-:W-:Y:S01]  /*fc90*/  ISETP.GE.AND P2, PT, R80, R81, PT ;  /* 0x000000515000720c */ /* 0x000fe20003f46270 */
[----:B------:R-:W-:Y:S02]  /*fca0*/  ULDC.64 UR8, c[0x0][0xa80] ;  /* 0x0002a00000087ab9 */ /* 0x000fe40000000a00 */
[----:B------:R-:W-:Y:S01]  /*fcb0*/  VIADD R19, R19, 0x38820 ;  /* 0x0003882013137836 */ /* 0x000fe20000000000 */
[----:B------:R-:W-:Y:S01]  /*fcc0*/  LEA R6, P3, R2, UR8, 0x1 ;  /* 0x0000000802067c11 */ /* 0x000fe2000f8608ff */
[----:B------:R-:W-:-:S02]  /*fcd0*/  IMAD.IADD R3, R3, 0x1, R5 ;  /* 0x0000000103037824 */ /* 0x000fc400078e0205 */
[----:B------:R-:W-:Y:S01]  /*fce0*/  VIADD R0, R80, 0x20 ;  /* 0x0000002050007836 */ /* 0x000fe20000000000 */
[----:B------:R-:W-:Y:S02]  /*fcf0*/  PRMT R19, RZ, 0x654, R19 ;  /* 0x00000654ff137816 */ /* 0x000fe40000000013 */
[----:B------:R-:W-:Y:S02]  /*fd00*/  LEA.HI.X R17, R2, UR9, R3, 0x1, P3 ;  /* 0x0000000902117c11 */ /* 0x000fe400098f0c03 */
[-C--:B------:R-:W-:Y:S01]  /*fd10*/  ISETP.GE.AND P1, PT, R0, R81.reuse, PT ;  /* 0x000000510000720c */ /* 0x080fe20003f26270 */
[----:B------:R-:W-:Y:S01]  /*fd20*/  VIADD R0, R80, 0x40 ;  /* 0x0000004050007836 */ /* 0x000fe20000000000 */
[----:B0-----:R0:W-:Y:S01]  /*fd30*/  SYNCS.ARRIVE.TRANS64.RED.A1T0 RZ, [R19+URZ], RZ ;  /* 0x000000ff13ff79a7 */ /* 0x0011e2000810043f */
[----:B------:R1:W2:Y:S01]  /*fd40*/  SHFL.IDX PT, R79, R6, RZ, 0x181f ;  /* 0x00181fff064f7589 */ /* 0x0002a200000e0000 */
[----:B------:R-:W-:Y:S02]  /*fd50*/  BSSY B1, `(.L_x_2627) ;  /* 0x0000016000017945 */ /* 0x000fe40003800000 */
[----:B------:R-:W-:Y:S01]  /*fd60*/  ISETP.GE.AND P0, PT, R0, R81, PT ;  /* 0x000000510000720c */ /* 0x000fe20003f06270 */
[----:B0-----:R1:W0:Y:S01]  /*fd70*/  SHFL.IDX PT, R19, R17, RZ, 0x181f ;  /* 0x00181fff11137589 */ /* 0x00122200000e0000 */
[----:B------:R-:W-:Y:S11]  /*fd80*/  @P2 BRA `(.L_x_2628) ;  /* 0x0000000000482947 */ /* 0x000ff60003800000 */
[----:B------:R-:W-:Y:S01]  /*fd90*/  ULDC UR4, c[0x0][0xac8] ;  /* 0x0002b20000047ab9 */ /* 0x000fe20000000800 */
[----:B------:R-:W-:Y:S01]  /*fda0*/  ULDC.64 UR8, c[0x0][0x208] ;  /* 0x0000820000087ab9 */ /* 0x000fe20000000a00 */
[----:B------:R-:W-:Y:S02]  /*fdb0*/  ISETP.GE.AND P5, PT, R18, UR4, PT ;  /* 0x0000000412007c0c */ /* 0x000fe4000bfa6270 */
[----:B------:R-:W-:Y:S02]  /*fdc0*/  ISETP.GE.AND P4, PT, R215, UR4, PT ;  /* 0x00000004d7007c0c */ /* 0x000fe4000bf86270 */
[----:B------:R-:W-:Y:S02]  /*fdd0*/  ISETP.GE.AND P3, PT, R214, UR4, PT ;  /* 0x00000004d6007c0c */ /* 0x000fe4000bf66270 */
[----:B------:R-:W-:-:S07]  /*fde0*/  ISETP.GE.AND P2, PT, R216, UR4, PT ;  /* 0x00000004d8007c0c */ /* 0x000fce000bf46270 */
[----:B--2---:R-:W-:-:S04]  /*fdf0*/  @!P5 LEA R2, P6, R18, R79, 0x1 ;  /* 0x0000004f1202d211 */ /* 0x004fc800078c08ff */
[----:B0-----:R-:W-:Y:S02]  /*fe00*/  @!P5 LEA.HI.X R3, R18, R19, R231, 0x1, P6 ;  /* 0x000000131203d211 */ /* 0x001fe400030f0ce7 */
        /* <DEDUP_REMOVED lines=10> */
.L_x_2628:
[----:B------:R-:W-:Y:S05]  /*feb0*/  BSYNC B1 ;  /* 0x0000000000017941 */ /* 0x000fea0003800000 */
.L_x_2627:
        /* <DEDUP_REMOVED lines=22> */
.L_x_2630:
[----:B------:R-:W-:Y:S05]  /*10020*/  BSYNC B1 ;  /* 0x0000000000017941 */ /* 0x000fea0003800000 */
.L_x_2629:
        /* <DEDUP_REMOVED lines=22> */
.L_x_2632:
[----:B------:R-:W-:Y:S05]  /*10190*/  BSYNC B1 ;  /* 0x0000000000017941 */ /* 0x000fea0003800000 */
.L_x_2631:
[----:B------:R-:W-:Y:S01]  /*101a0*/  VIADD R0, R80, 0x60 ;  /* 0x0000006050007836 */ /* 0x000fe20000000000 */
[----:B01-3--:R-:W3:Y:S04]  /*101b0*/  SHFL.IDX PT, R17, R17, 0x3, 0x181f ;  /* 0x00781f0011117f89 */ /* 0x00bee800000e0000 */
[----:B------:R-:W-:Y:S01]  /*101c0*/  ISETP.GE.AND P0, PT, R0, R81, PT ;  /* 0x000000510000720c */ /* 0x000fe20003f06270 */
[----:B----4-:R4:W0:-:S12]  /*101d0*/  SHFL.IDX PT, R11, R6, 0x3, 0x181f ;  /* 0x00781f00060b7f89 */ /* 0x01081800000e0000 */
[----:B----4-:R-:W-:Y:S05]  /*101e0*/  @P0 BRA `(.L_x_2633) ;  /* 0x0000000c00ec0947 */ /* 0x010fea0003800000 */
[----:B------:R-:W-:Y:S01]  /*101f0*/  ULDC UR4, c[0x0][0xac8] ;  /* 0x0002b20000047ab9 */ /* 0x000fe20000000800 */
[----:B------:R-:W-:Y:S01]  /*10200*/  ULDC.64 UR8, c[0x0][0x208] ;  /* 0x0000820000087ab9 */ /* 0x000fe20000000a00 */
[----:B------:R-:W-:Y:S02]  /*10210*/  ISETP.GE.AND P3, PT, R18, UR4, PT ;  /* 0x0000000412007c0c */ /* 0x000fe4000bf66270 */
[----:B------:R-:W-:Y:S02]  /*10220*/  ISETP.GE.AND P4, PT, R215, UR4, PT ;  /* 0x00000004d7007c0c */ /* 0x000fe4000bf86270 */
[----:B------:R-:W-:-:S09]  /*10230*/  ISETP.GE.AND P5, PT, R214, UR4, PT ;  /* 0x00000004d6007c0c */ /* 0x000fd2000bfa6270 */
[CC--:B0-----:R-:W-:Y:S02]  /*10240*/  @!P3 LEA R2, P0, R18.reuse, R11.reuse, 0x1 ;  /* 0x0000000b1202b211 */ /* 0x0c1fe400078008ff */
[C---:B------:R-:W-:Y:S02]  /*10250*/  @!P4 LEA R4, P1, R215.reuse, R11, 0x1 ;  /* 0x0000000bd704c211 */ /* 0x040fe400078208ff */
        /* <DEDUP_REMOVED lines=14> */
.L_x_2625:
        /* <DEDUP_REMOVED lines=37> */
.L_x_2634:
        /* <DEDUP_REMOVED lines=50> */
.L_x_2636:
[----:B------:R-:W-:Y:S05]  /*108b0*/  BSYNC B1 ;  /* 0x0000000000017941 */ /* 0x000fea0003800000 */
.L_x_2635:
[----:B0-----:R-:W0:Y:S01]  /*108c0*/  @P0 LDC R3, c[0x0][0xbf0] ;  /* 0x0002fc00ff030b82 */ /* 0x001e220000000800 */
[----:B------:R-:W-:Y:S01]  /*108d0*/  R2UR UR16, R23 ;  /* 0x00000000171072ca */ /* 0x000fe200000e0000 */
        /* <DEDUP_REMOVED lines=8> */
[----:B------:R-:W-:Y:S02]  /*10960*/  UIADD3 UR9, UR9, UR7, URZ ;  /* 0x0000000709097290 */ /* 0x000fe4000fffe03f */
[----:B------:R-:W-:Y:S01]  /*10970*/  UIMAD UR4, UR11, UR14, URZ ;  /* 0x0000000e0b0472a4 */ /* 0x000fe2000f8e023f */
[----:B------:R-:W-:Y:S01]  /*10980*/  VIADD R6, R2, UR16 ;  /* 0x0000001002067c36 */ /* 0x000fe20008000000 */
[----:B------:R-:W-:Y:S02]  /*10990*/  UIMAD.WIDE.U32 UR8, UR17, UR14, UR8 ;  /* 0x0000000e110872a5 */ /* 0x000fe4000f8e0008 */
[----:B------:R-:W-:Y:S01]  /*109a0*/  UIMAD UR4, UR17, UR15, UR4 ;  /* 0x0000000f110472a4 */ /* 0x000fe2000f8e0204 */
[----:B------:R-:W-:Y:S01]  /*109b0*/  @P0 IMAD.HI.U32 R2, R6, R11, RZ ;  /* 0x0000000b06020227 */ /* 0x000fe200078e00ff */
[----:B------:R-:W-:Y:S02]  /*109c0*/  ULDC.64 UR10, c[0x0][0xaf0] ;  /* 0x0002bc00000a7ab9 */ /* 0x000fe40000000a00 */
[----:B------:R-:W-:Y:S01]  /*109d0*/  UIADD3 UR9, UR9, UR4, URZ ;  /* 0x0000000409097290 */ /* 0x000fe2000fffe03f */
[----:B------:R-:W-:Y:S01]  /*109e0*/  IMAD.MOV.U32 R5, RZ, RZ, R6 ;  /* 0x000000ffff057224 */ /* 0x000fe200078e0006 */
[----:B------:R-:W-:Y:S01]  /*109f0*/  UIMAD UR4, UR13, UR10, URZ ;  /* 0x0000000a0d0472a4 */ /* 0x000fe2000f8e023f */
[----:B0-----:R-:W-:Y:S01]  /*10a00*/  @P0 SHF.R.U32.HI R5, RZ, R3, R2 ;  /* 0x00000003ff050219 */ /* 0x001fe20000011602 */
        /* <DEDUP_REMOVED lines=51> */
.L_x_2638:
[----:B------:R-:W-:Y:S05]  /*10d40*/  BSYNC B1 ;  /* 0x0000000000017941 */ /* 0x000fea0003800000 */
.L_x_2637:
        /* <DEDUP_REMOVED lines=22> */
.L_x_2640:
[----:B------:R-:W-:Y:S05]  /*10eb0*/  BSYNC B1 ;  /* 0x0000000000017941 */ /* 0x000fea0003800000 */
.L_x_2639:
        /* <DEDUP_REMOVED lines=22> */
.L_x_2642:
[----:B------:R-:W-:Y:S05]  /*11020*/  BSYNC B1 ;  /* 0x0000000000017941 */ /* 0x000fea0003800000 */
.L_x_2641:
        /* <DEDUP_REMOVED lines=23> */
.L_x_2633:
[----:B------:R-:W-:Y:S05]  /*111a0*/  BSYNC B0 ;  /* 0x0000000000007941 */ /* 0x000fea0003800000 */
.L_x_2624:
[----:B------:R-:W-:Y:S02]  /*111b0*/  ULDC UR4, c[0x0][0xc3c] ;  /* 0x00030f0000047ab9 */ /* 0x000fe40000000800 */
[----:B------:R-:W-:-:S13]  /*111c0*/  ISETP.GE.AND P0, PT, R7, UR4, PT ;  /* 0x0000000407007c0c */ /* 0x000fda000bf06270 */
[----:B------:R-:W-:Y:S05]  /*111d0*/  @!P0 BRA `(.L_x_2643) ;  /* 0xfffffefc00248947 */ /* 0x000fea000383ffff */
[----:B------:R-:W-:Y:S05]  /*111e0*/  EXIT ;  /* 0x000000000000794d */ /* 0x000fea0003800000 */
.L_x_2588:
[----:B------:R-:W-:-:S08]  /*111f0*/  NOP ;  /* 0x0000000000007918 */ /* 0x000fd00000000000 */
[----:B0-----:R-:W0:-:S00]  /*11200*/  USETMAXREG.DEALLOC.CTAPOOL 0x18 ;  /* 0x00000018000079c8 */ /* 0x001e0000080e0500 */
[----:B0-----:R-:W-:Y:S01]  /*11210*/  LOP3.LUT R0, R0, 0x3, RZ, 0xc0, !PT ;  /* 0x0000000300007812 */ /* 0x001fe200078ec0ff */
[----:B------:R-:W-:-:S05]  /*11220*/  IMAD.MOV.U32 R5, RZ, RZ, RZ ;  /* 0x000000ffff057224 */ /* 0x000fca00078e00ff */
[----:B------:R-:W0:Y:S02]  /*11230*/  SHFL.IDX PT, R0, R0, RZ, 0x1f ;  /* 0x00001fff00007589 */ /* 0x000e2400000e0000 */
[----:B0-----:R-:W-:-:S04]  /*11240*/  ISETP.NE.AND P0, PT, R0, RZ, PT ;  /* 0x000000ff0000720c */ /* 0x001fc80003f05270 */
        /* <DEDUP_REMOVED lines=10> */
.L_x_2644:
        /* <DEDUP_REMOVED lines=43> */
.L_x_2650:
        /* <DEDUP_REMOVED lines=13> */
.L_x_2649:
[----:B------:R-:W-:Y:S05]  /*11670*/  BSYNC B0 ;  /* 0x0000000000007941 */ /* 0x000fea0003800000 */
.L_x_2648:
        /* <DEDUP_REMOVED lines=21> */
.L_x_2646:
        /* <DEDUP_REMOVED lines=21> */
.L_x_2651:
        /* <DEDUP_REMOVED lines=57> */
.L_x_2647:
[----:B------:R-:W-:Y:S02]  /*11cb0*/  IMAD.MOV.U32 R17, RZ, RZ, RZ ;  /* 0x000000ffff117224 */ /* 0x000fe400078e00ff */
[----:B------:R-:W-:Y:S02]  /*11cc0*/  IMAD.U32 R16, RZ, RZ, UR6 ;  /* 0x00000006ff107e24 */ /* 0x000fe4000f8e00ff */
[----:B------:R-:W-:-:S07]  /*11cd0*/  IMAD.MOV.U32 R18, RZ, RZ, RZ ;  /* 0x000000ffff127224 */ /* 0x000fce00078e00ff */
.L_x_2652:
[----:B------:R-:W-:-:S13]  /*11ce0*/  ISETP.NE.AND P0, PT, R0, RZ, PT ;  /* 0x000000ff0000720c */ /* 0x000fda0003f05270 */
[----:B------:R-:W1:Y:S01]  /*11cf0*/  @!P0 S2R R3, SR_CgaCtaId ;  /* 0x0000000000038919 */ /* 0x000e620000008800 */
[----:B------:R-:W-:-:S04]  /*11d00*/  @!P0 MOV R0, 0x400 ;  /* 0x0000040000008802 */ /* 0x000fc80000000f00 */
[----:B-1----:R-:W-:-:S05]  /*11d10*/  @!P0 LEA R0, R3, R0, 0x18 ;  /* 0x0000000003008211 */ /* 0x002fca00078ec0ff */
[----:B------:R2:W-:Y:S01]  /*11d20*/  @!P0 STS.128 [R0+0x388d0], R16 ;  /* 0x0388d01000008388 */ /* 0x0005e20000000c00 */
[----:B------:R-:W-:Y:S06]  /*11d30*/  BAR.ARV 0x5, 0x180 ;  /* 0x0146000000007b1d */ /* 0x000fec0000002000 */
.L_x_2645:
[----:B0-2---:R-:W-:Y:S01]  /*11d40*/  IMAD.MOV.U32 R0, RZ, RZ, 0x1 ;  /* 0x00000001ff007424 */ /* 0x005fe200078e00ff */
        /* <DEDUP_REMOVED lines=34> */
.L_x_2766:
[----:B-1----:R-:W1:Y:S01]  /*11f70*/  LDC.64 R2, c[0x0][0xc88] ;  /* 0x00032200ff027b82 */ /* 0x002e620000000a00 */
[----:B------:R-:W-:Y:S01]  /*11f80*/  ULDC.64 UR4, c[0x0][0x208] ;  /* 0x0000820000047ab9 */ /* 0x000fe20000000a00 */
[----:B-1----:R-:W-:-:S05]  /*11f90*/  IMAD.WIDE R2, R19, 0x4, R2 ;  /* 0x0000000413027825 */ /* 0x002fca00078e0202 */
[----:B--2---:R-:W2:Y:S01]  /*11fa0*/  LDG.E R12, desc[UR4][R2.64] ;  /* 0x00000004020c7981 */ /* 0x004ea2000c1e1900 */
        /* <DEDUP_REMOVED lines=20> */
[----:B---3--:R-:W-:Y:S01]  /*120f0*/  IMAD.MOV.U32 R8, RZ, RZ, RZ ;  /* 0x000000ffff087224 */ /* 0x008fe200078e00ff */
        /* <DEDUP_REMOVED lines=34> */
.L_x_2654:
[----:B------:R-:W-:Y:S01]  /*12320*/  IMAD.MOV.U32 R2, RZ, RZ, R12 ;  /* 0x000000ffff027224 */ /* 0x000fe200078e000c */
[----:B------:R-:W-:Y:S01]  /*12330*/  ULDC.64 UR4, c[0x0][0xa20] ;  /* 0x0002880000047ab9 */ /* 0x000fe20000000a00 */
[----:B-----5:R-:W-:Y:S01]  /*12340*/  IMAD.IADD R3, R8, 0x1, R0 ;  /* 0x0000000108037824 */ /* 0x020fe200078e0200 */
[----:B------:R-:W-:Y:S02]  /*12350*/  ISETP.NE.U32.AND P1, PT, RZ, UR4, PT ;  /* 0x00000004ff007c0c */ /* 0x000fe4000bf25070 */
[----:B------:R3:W-:Y:S02]  /*12360*/  STL [R1+0x10], R2 ;  /* 0x0000100201007387 */ /* 0x0007e40000100800 */
[----:B------:R-:W-:Y:S02]  /*12370*/  ISETP.NE.AND.EX P1, PT, RZ, UR5, PT, P1 ;  /* 0x00000005ff007c0c */ /* 0x000fe4000bf25310 */
[----:B------:R3:W-:Y:S11]  /*12380*/  STL [R1+0x18], R3 ;  /* 0x0000180301007387 */ /* 0x0007f60000100800 */
[----:B---3--:R-:W-:Y:S05]  /*12390*/  @!P1 BRA `(.L_x_2655) ;  /* 0x0000000000149947 */ /* 0x008fea0003800000 */
[----:B------:R-:W-:Y:S01]  /*123a0*/  IADD3 R6, P0, R11, UR4, RZ ;  /* 0x000000040b067c10 */ /* 0x000fe2000ff1e0ff */
[----:B------:R-:W-:-:S03]  /*123b0*/  ULDC.64 UR6, c[0x0][0x208] ;  /* 0x0000820000067ab9 */ /* 0x000fc60000000a00 */
[----:B------:R-:W-:-:S05]  /*123c0*/  IADD3.X R7, R10, UR5, RZ, P0, !PT ;  /* 0x000000050a077c10 */ /* 0x000fca00087fe4ff */
[----:B------:R3:W5:Y:S01]  /*123d0*/  LDG.E R6, desc[UR6][R6.64] ;  /* 0x0000000606067981 */ /* 0x000762000c1e1900 */
[----:B------:R-:W-:Y:S05]  /*123e0*/  BRA `(.L_x_2656) ;  /* 0x0000000000147947 */ /* 0x000fea0003800000 */
.L_x_2655:
[----:B------:R-:W-:Y:S05]  /*123f0*/  @!P0 BRA `(.L_x_2656) ;  /* 0x0000000000108947 */ /* 0x000fea0003800000 */
[----:B------:R-:W-:Y:S02]  /*12400*/  ULDC.64 UR4, c[0x0][0x208] ;  /* 0x0000820000047ab9 */ /* 0x000fe40000000a00 */
[----:B------:R-:W3:Y:S04]  /*12410*/  LDG.E R6, desc[UR4][R4.64] ;  /* 0x0000000404067981 */ /* 0x000ee8000c1e1900 */
[----:B------:R-:W3:Y:S02]  /*12420*/  LDG.E R4, desc[UR4][R4.64+0x4] ;  /* 0x0000040404047981 */ /* 0x000ee4000c1e1900 */
[----:B---3--:R-:W-:-:S07]  /*12430*/  IMAD.IADD R6, R4, 0x1, -R6 ;  /* 0x0000000104067824 */ /* 0x008fce00078e0a06 */
.L_x_2656:
[----:B-----5:R-:W-:Y:S01]  /*12440*/  IMAD.IADD R6, R6, 0x1, -R0 ;  /* 0x0000000106067824 */ /* 0x020fe200078e0a00 */
[----:B------:R-:W-:Y:S01]  /*12450*/  BSSY B7, `(.L_x_2657) ;  /* 0x0000508000077945 */ /* 0x000fe20003800000 */
[----:B------:R-:W4:Y:S02]  /*12460*/  LDC R0, c[0x0][0x448] ;  /* 0x00011200ff007b82 */ /* 0x000f240000000800 */
[----:B----4-:R-:W-:Y:S01]  /*12470*/  ISETP.NE.AND P0, PT, R0, 0x1, PT ;  /* 0x000000010000780c */ /* 0x010fe20003f05270 */
[----:B------:R-:W-:-:S04]  /*12480*/  IMAD.SHL.U32 R0, R17, 0x80, RZ ;  /* 0x0000008011007824 */ /* 0x000fc800078e00ff */
[----:B------:R-:W-:-:S08]  /*12490*/  VIADD R0, R0, 0x7f ;  /* 0x0000007f00007836 */ /* 0x000fd00000000000 */
[----:B------:R-:W4:Y:S08]  /*124a0*/  @P0 LDC R2, c[0x0][0x44c] ;  /* 0x00011300ff020b82 */ /* 0x000f300000000800 */
[----:B------:R-:W0:Y:S01]  /*124b0*/  @P0 LDC R3, c[0x0][0x450] ;  /* 0x00011400ff030b82 */ /* 0x000e220000000800 */
[----:B----4-:R-:W-:-:S05]  /*124c0*/  @P0 IMAD.HI.U32 R2, R0, R2, RZ ;  /* 0x0000000200020227 */ /* 0x010fca00078e00ff */
[----:B0-----:R-:W-:Y:S01]  /*124d0*/  @P0 SHF.R.U32.HI R0, RZ, R3, R2 ;  /* 0x00000003ff000219 */ /* 0x001fe20000011602 */
[C---:B------:R-:W-:Y:S01]  /*124e0*/  VIADD R2, R6.reuse, 0x4f ;  /* 0x0000004f06027836 */ /* 0x040fe20000000000 */
[----:B------:R-:W-:-:S03]  /*124f0*/  IADD3 R6, R6, 0x50, -R9 ;  /* 0x0000005006067810 */ /* 0x000fc60007ffe809 */
[----:B------:R-:W-:-:S04]  /*12500*/  IMAD.HI R2, R2, 0x66666667, RZ ;  /* 0x6666666702027827 */ /* 0x000fc800078e02ff */
[----:B------:R-:W-:Y:S01]  /*12510*/  IMAD.IADD R0, R6, 0x1, R0 ;  /* 0x0000000106007824 */ /* 0x000fe200078e0200 */
[----:B------:R-:W-:-:S03]  /*12520*/  SHF.R.U32.HI R3, RZ, 0x1f, R2 ;  /* 0x0000001fff037819 */ /* 0x000fc60000011602 */
[----:B------:R-:W-:Y:S01]  /*12530*/  IMAD.HI R0, R0, 0x66666667, RZ ;  /* 0x6666666700007827 */ /* 0x000fe200078e02ff */
[----:B------:R-:W-:-:S04]  /*12540*/  LEA.HI.SX32 R3, R2, R3, 0x1b ;  /* 0x0000000302037211 */ /* 0x000fc800078fdaff */
[----:B------:R-:W-:-:S04]  /*12550*/  SHF.R.U32.HI R2, RZ, 0x1f, R0 ;  /* 0x0000001fff027819 */ /* 0x000fc80000011600 */
[----:B------:R-:W-:-:S04]  /*12560*/  LEA.HI.SX32 R2, R0, R2, 0x1b ;  /* 0x0000000200027211 */ /* 0x000fc800078fdaff */
[----:B------:R-:W-:-:S04]  /*12570*/  VIMNMX R4, R3, R2, PT ;  /* 0x0000000203047248 */ /* 0x000fc80003fe0100 */
[----:B------:R-:W-:Y:S01]  /*12580*/  ISETP.GT.AND P0, PT, R4, RZ, PT ;  /* 0x000000ff0400720c */ /* 0x000fe20003f04270 */
[----:B------:R0:W-:-:S12]  /*12590*/  STL [R1+0x2c], R4 ;  /* 0x00002c0401007387 */ /* 0x0001d80000100800 */
[----:B0-----:R-:W-:Y:S05]  /*125a0*/  @P0 BRA `(.L_x_2658) ;  /* 0x0000000000480947 */ /* 0x001fea0003800000 */
[----:B------:R-:W0:Y:S02]  /*125b0*/  S2R R4, SR_TID.X ;  /* 0x0000000000047919 */ /* 0x000e240000002100 */
[----:B0-----:R-:W-:-:S04]  /*125c0*/  LOP3.LUT R4, R4, 0x7f, RZ, 0xc0, !PT ;  /* 0x0000007f04047812 */ /* 0x001fc800078ec0ff */
[----:B------:R-:W-:-:S13]  /*125d0*/  ISETP.NE.AND P0, PT, R4, RZ, PT ;  /* 0x000000ff0400720c */ /* 0x000fda0003f05270 */
[----:B------:R-:W-:Y:S05]  /*125e0*/  @P0 BRA `(.L_x_2659) ;  /* 0x0000004c00b80947 */ /* 0x000fea0003800000 */
[----:B------:R-:W0:Y:S01]  /*125f0*/  S2R R3, SR_LANEID ;  /* 0x0000000000037919 */ /* 0x000e220000000000 */
[----:B------:R-:W-:Y:S01]  /*12600*/  VOTEU.ANY UR4, UPT, PT ;  /* 0x0000000000047886 */ /* 0x000fe200038e0100 */
[----:B------:R-:W-:Y:S01]  /*12610*/  ULDC.64 UR6, c[0x0][0x208] ;  /* 0x0000820000067ab9 */ /* 0x000fe20000000a00 */
[----:B------:R-:W0:Y:S08]  /*12620*/  FLO.U32 R0, UR4 ;  /* 0x0000000400007d00 */ /* 0x000e3000080e0000 */
[----:B------:R-:W4:Y:S01]  /*12630*/  POPC R5, UR4 ;  /* 0x0000000400057d09 */ /* 0x000f220008000000 */
[----:B0-----:R-:W-:-:S02]  /*12640*/  ISETP.EQ.U32.AND P0, PT, R0, R3, PT ;  /* 0x000000030000720c */ /* 0x001fc40003f02070 */
[----:B------:R-:W4:Y:S11]  /*12650*/  LDC.64 R2, c[0x0][0xc60] ;  /* 0x00031800ff027b82 */ /* 0x000f360000000a00 */
[----:B----4-:R-:W4:Y:S01]  /*12660*/  @P0 ATOMG.E.ADD.STRONG.GPU PT, R3, desc[UR6][R2.64], R5 ;  /* 0x00000005020309a8 */ /* 0x010f2200081ee1c6 */
[----:B------:R-:W0:Y:S02]  /*12670*/  S2R R4, SR_LTMASK ;  /* 0x0000000000047919 */ /* 0x000e240000003900 */
[----:B0-----:R-:W-:-:S04]  /*12680*/  LOP3.LUT R4, R4, UR4, RZ, 0xc0, !PT ;  /* 0x0000000404047c12 */ /* 0x001fc8000f8ec0ff */
[----:B---3--:R-:W0:Y:S01]  /*12690*/  POPC R7, R4 ;  /* 0x0000000400077309 */ /* 0x008e220000000000 */
[----:B----4-:R-:W0:Y:S02]  /*126a0*/  SHFL.IDX PT, R0, R3, R0, 0x1f ;  /* 0x00001f0003007589 */ /* 0x010e2400000e0000 */
[----:B0-----:R-:W-:Y:S01]  /*126b0*/  IADD3 R16, R0, UR38, R7 ;  /* 0x0000002600107c10 */ /* 0x001fe2000fffe007 */
[----:B------:R-:W-:Y:S06]  /*126c0*/  BRA `(.L_x_2659) ;  /* 0x0000004c00807947 */ /* 0x000fec0003800000 */
.L_x_2658:
[----:B------:R-:W4:Y:S01]  /*126d0*/  LDL R0, [R1+0x4] ;  /* 0x0000040001007983 */ /* 0x000f220000100800 */
[----:B------:R-:W-:Y:S01]  /*126e0*/  BSSY B6, `(.L_x_2660) ;  /* 0x0000014000067945 */ /* 0x000fe20003800000 */
[----:B----4-:R-:W-:-:S05]  /*126f0*/  VIADD R0, R0, 0x24400 ;  /* 0x0002440000007836 */ /* 0x010fca0000000000 */
        /* <DEDUP_REMOVED lines=10> */
[----:B---3--:R-:W-:-:S02]  /*127a0*/  IMAD.U32 R7, RZ, RZ, UR9 ;  /* 0x00000009ff077e24 */ /* 0x008fc4000f8e00ff */
[----:B------:R-:W-:Y:S02]  /*127b0*/  IMAD.U32 R10, RZ, RZ, UR4 ;  /* 0x00000004ff0a7e24 */ /* 0x000fe4000f8e00ff */
[----:B------:R-:W-:Y:S02]  /*127c0*/  IMAD.U32 R11, RZ, RZ, UR5 ;  /* 0x00000005ff0b7e24 */ /* 0x000fe4000f8e00ff */
[----:B------:R-:W-:Y:S02]  /*127d0*/  IMAD.MOV.U32 R8, RZ, RZ, 0x70 ;  /* 0x00000070ff087424 */ /* 0x000fe400078e00ff */
[----:B------:R-:W-:Y:S02]  /*127e0*/  IMAD.MOV.U32 R12, RZ, RZ, 0x1 ;  /* 0x00000001ff0c7424 */ /* 0x000fe400078e00ff */
[----:B------:R-:W-:-:S07]  /*127f0*/  IMAD.MOV.U32 R13, RZ, RZ, RZ ;  /* 0x000000ffff0d7224 */ /* 0x000fce00078e00ff */
[----:B------:R-:W-:-:S07]  /*12800*/  LEPC R20, `(.L_x_2661) ;  /* 0x000000001014794e */ /* 0x000fce0000000000 */
[----:B012---:R-:W-:Y:S05]  /*12810*/  CALL.ABS.NOINC R2 ;  /* 0x0000000002007343 */ /* 0x007fea0003c00000 */
.L_x_2661:
[----:B------:R-:W-:Y:S05]  /*12820*/  BSYNC B6 ;  /* 0x0000000000067941 */ /* 0x000fea0003800000 */
.L_x_2660:
        /* <DEDUP_REMOVED lines=13> */
[----:B---3--:R-:W-:-:S02]  /*12900*/  IMAD.U32 R7, RZ, RZ, UR9 ;  /* 0x00000009ff077e24 */ /* 0x008fc4000f8e00ff */
[----:B------:R-:W-:Y:S02]  /*12910*/  IMAD.U32 R10, RZ, RZ, UR4 ;  /* 0x00000004ff0a7e24 */ /* 0x000fe4000f8e00ff */
[----:B------:R-:W-:Y:S02]  /*12920*/  IMAD.U32 R11, RZ, RZ, UR5 ;  /* 0x00000005ff0b7e24 */ /* 0x000fe4000f8e00ff */
[----:B------:R-:W-:Y:S02]  /*12930*/  IMAD.MOV.U32 R8, RZ, RZ, 0x70 ;  /* 0x00000070ff087424 */ /* 0x000fe400078e00ff */
[----:B------:R-:W-:Y:S02]  /*12940*/  IMAD.MOV.U32 R12, RZ, RZ, 0x1 ;  /* 0x00000001ff0c7424 */ /* 0x000fe400078e00ff */
[----:B0-----:R-:W-:-:S07]  /*12950*/  IMAD.MOV.U32 R13, RZ, RZ, RZ ;  /* 0x000000ffff0d7224 */ /* 0x001fce00078e00ff */
[----:B------:R-:W-:-:S07]  /*12960*/  LEPC R20, `(.L_x_2664) ;  /* 0x000000001014794e */ /* 0x000fce0000000000 */
[----:B-12-4-:R-:W-:Y:S05]  /*12970*/  CALL.ABS.NOINC R2 ;  /* 0x0000000002007343 */ /* 0x016fea0003c00000 */
.L_x_2664:
        /* <DEDUP_REMOVED lines=16> */
.L_x_2663:
[----:B------:R-:W-:Y:S05]  /*12a80*/  BSYNC B6 ;  /* 0x0000000000067941 */ /* 0x000fea0003800000 */
.L_x_2662:
[----:B------:R-:W4:Y:S01]  /*12a90*/  LDL.LU R2, [R1] ;  /* 0x0000000001027983 */ /* 0x000f220000300800 */
[----:B------:R-:W-:-:S03]  /*12aa0*/  ULDC.64 UR4, c[0x0][0x9f8] ;  /* 0x00027e0000047ab9 */ /* 0x000fc60000000a00 */
[----:B------:R-:W5:Y:S04]  /*12ab0*/  LDL.LU R4, [R1+0xc] ;  /* 0x00000c0001047983 */ /* 0x000f680000300800 */
[----:B---3--:R-:W3:Y:S01]  /*12ac0*/  LDL R7, [R1+0x10] ;  /* 0x0000100001077983 */ /* 0x008ee20000100800 */
[----:B------:R-:W-:Y:S01]  /*12ad0*/  ISETP.NE.U32.AND P0, PT, RZ, UR4, PT ;  /* 0x00000004ff007c0c */ /* 0x000fe2000bf05070 */
[----:B------:R-:W-:Y:S02]  /*12ae0*/  ULDC.64 UR6, c[0x0][0x208] ;  /* 0x0000820000067ab9 */ /* 0x000fe40000000a00 */
[----:B------:R-:W2:Y:S01]  /*12af0*/  LDL R0, [R1+0x2c] ;  /* 0x00002c0001007983 */ /* 0x000ea20000100800 */
[----:B------:R-:W-:-:S13]  /*12b00*/  ISETP.NE.AND.EX P0, PT, RZ, UR5, PT, P0 ;  /* 0x00000005ff007c0c */ /* 0x000fda000bf05300 */
[----:B----4-:R-:W-:-:S04]  /*12b10*/  @P0 IADD3 R2, P1, R2, UR4, RZ ;  /* 0x0000000402020c10 */ /* 0x010fc8000ff3e0ff */
[----:B-----5:R-:W-:Y:S01]  /*12b20*/  @P0 IADD3.X R3, R4, UR5, RZ, P1, !PT ;  /* 0x0000000504030c10 */ /* 0x020fe20008ffe4ff */
[----:B------:R-:W-:-:S04]  /*12b30*/  ULDC.64 UR4, c[0x0][0xa08] ;  /* 0x0002820000047ab9 */ /* 0x000fc80000000a00 */
[----:B---3--:R0:W3:Y:S02]  /*12b40*/  @P0 LDG.E R7, desc[UR6][R2.64] ;  /* 0x0000000602070981 */ /* 0x0080e4000c1e1900 */
[----:B0-----:R-:W0:Y:S01]  /*12b50*/  LDC.64 R2, c[0x0][0x418] ;  /* 0x00010600ff027b82 */ /* 0x001e220000000a00 */
[----:B--2---:R-:W-:Y:S01]  /*12b60*/  VIADD R4, R0, 0xffffffff ;  /* 0xffffffff00047836 */ /* 0x004fe20000000000 */
[----:B---3--:R-:W-:Y:S01]  /*12b70*/  SHF.R.S32.HI R8, RZ, 0x1f, R7 ;  /* 0x0000001fff087819 */ /* 0x008fe20000011407 */
[----:B------:R2:W-:Y:S04]  /*12b80*/  @P0 STL [R1+0x10], R7 ;  /* 0x0000100701000387 */ /* 0x0005e80000100800 */
        /* <DEDUP_REMOVED lines=10> */
.L_x_2782:
[----:B------:R-:W-:Y:S01]  /*12c30*/  PLOP3.LUT P1, PT, PT, PT, PT, 0x8, 0x0 ;  /* 0x000000000000781c */ /* 0x000fe20003f2e170 */
[----:B------:R3:W-:Y:S01]  /*12c40*/  STL [R1], R0 ;  /* 0x0000000001007387 */ /* 0x0007e20000100800 */
[----:B--2---:R-:W-:-:S03]  /*12c50*/  ISETP.NE.AND P0, PT, R14, RZ, PT ;  /* 0x000000ff0e00720c */ /* 0x004fc60003f05270 */
[----:B------:R2:W-:Y:S01]  /*12c60*/  STL [R1+0xc], R4 ;  /* 0x00000c0401007387 */ /* 0x0005e20000100800 */
[----:B---3--:R-:W-:-:S05]  /*12c70*/  P2R R0, PR, RZ, 0x2 ;  /* 0x00000002ff007803 */ /* 0x008fca0000000000 */
[----:B------:R2:W-:Y:S04]  /*12c80*/  STL [R1+0x20], R0 ;  /* 0x0000200001007387 */ /* 0x0005e80000100800 */
[----:B------:R-:W-:Y:S05]  /*12c90*/  @P0 BRA `(.L_x_2666) ;  /* 0x00000004005c0947 */ /* 0x000fea0003800000 */
[----:B------:R-:W-:-:S03]  /*12ca0*/  UMOV UR4, 0xffffffff ;  /* 0xffffffff00047882 */ /* 0x000fc60000000000 */
[----:B------:R-:W-:Y:S05]  /*12cb0*/  BRA.DIV UR4, `(.L_x_2667) ;  /* 0x0000005e040c7947 */ /* 0x000fea000b800000 */
[----:B------:R-:W-:-:S13]  /*12cc0*/  ELECT P6, URZ, PT ;  /* 0x00000000003f782f */ /* 0x000fda00038c0000 */
.L_x_2785:
[----:B------:R-:W-:Y:S05]  /*12cd0*/  @!P6 BRA `(.L_x_2666) ;  /* 0x00000004004ce947 */ /* 0x000fea0003800000 */
[----:B------:R-:W-:-:S04]  /*12ce0*/  ISETP.NE.U32.AND P0, PT, R2, RZ, PT ;  /* 0x000000ff0200720c */ /* 0x000fc80003f05070 */
[----:B------:R-:W-:-:S13]  /*12cf0*/  ISETP.NE.AND.EX P0, PT, R3, RZ, PT, P0 ;  /* 0x000000ff0300720c */ /* 0x000fda0003f05300 */
[----:B------:R-:W-:Y:S05]  /*12d00*/  @!P0 BRA `(.L_x_2668) ;  /* 0x0000000000588947 */ /* 0x000fea0003800000 */
[----:B------:R-:W3:Y:S01]  /*12d10*/  LDC R6, c[0x0][0x43c] ;  /* 0x00010f00ff067b82 */ /* 0x000ee20000000800 */
[----:B-1----:R-:W-:Y:S01]  /*12d20*/  IMAD.MOV.U32 R9, RZ, RZ, R4 ;  /* 0x000000ffff097224 */ /* 0x002fe200078e0004 */
[----:B------:R-:W-:Y:S01]  /*12d30*/  ULDC.64 UR4, c[0x0][0x428] ;  /* 0x00010a0000047ab9 */ /* 0x000fe20000000a00 */
[----:B------:R-:W-:Y:S02]  /*12d40*/  ULDC.64 UR6, c[0x0][0x208] ;  /* 0x0000820000067ab9 */ /* 0x000fe40000000a00 */
[----:B--2---:R-:W-:Y:S01]  /*12d50*/  IMAD.MOV.U32 R0, RZ, RZ, R9 ;  /* 0x000000ffff007224 */ /* 0x004fe200078e0009 */
[----:B---3--:R-:W-:-:S13]  /*12d60*/  ISETP.NE.AND P0, PT, R6, 0x1, PT ;  /* 0x000000010600780c */ /* 0x008fda0003f05270 */
[----:B0-----:R-:W0:Y:S02]  /*12d70*/  @P0 LDC.64 R4, c[0x0][0x440] ;  /* 0x00011000ff040b82 */ /* 0x001e240000000a00 */
[----:B0-----:R-:W-:-:S05]  /*12d80*/  @P0 IMAD.HI.U32 R4, R9, R4, RZ ;  /* 0x0000000409040227 */ /* 0x001fca00078e00ff */
        /* <DEDUP_REMOVED lines=12> */
[----:B------:R-:W2:Y:S04]  /*12e50*/  LDG.E R0, desc[UR6][R2.64] ;  /* 0x0000000602007981 */ /* 0x000ea8000c1e1900 */
[----:B--2---:R3:W-:Y:S02]  /*12e60*/  STL [R1], R0 ;  /* 0x0000000001007387 */ /* 0x0047e40000100800 */
.L_x_2668:
[----:B------:R-:W4:Y:S04]  /*12e70*/  LDL R7, [R1+0x4] ;  /* 0x0000040001077983 */ /* 0x000f280000100800 */
[----:B--23--:R-:W4:Y:S04]  /*12e80*/  LDL R0, [R1+0x8] ;  /* 0x0000080001007983 */ /* 0x00cf280000100800 */
[----:B------:R-:W2:Y:S01]  /*12e90*/  LDL R2, [R1+0x14] ;  /* 0x0000140001027983 */ /* 0x000ea20000100800 */
[----:B----4-:R-:W-:Y:S01]  /*12ea0*/  IMAD R0, R0, 0x8, R7 ;  /* 0x0000000800007824 */ /* 0x010fe200078e0207 */
[----:B--2---:R-:W-:-:S04]  /*12eb0*/  SHF.L.U32 R2, R2, 0x1f, RZ ;  /* 0x0000001f02027819 */ /* 0x004fc800000006ff */
[----:B------:R-:W2:Y:S02]  /*12ec0*/  SYNCS.PHASECHK.TRANS64.TRYWAIT P0, [R0+URZ+0x38840], R2 ;  /* 0x03884002000075a7 */ /* 0x000ea4000800017f */
[----:B--2---:R-:W-:Y:S05]  /*12ed0*/  @!P0 BRA `(.L_x_2669) ;  /* 0x0000005800a48947 */ /* 0x004fea0003800000 */
.L_x_2786:
        /* <DEDUP_REMOVED lines=11> */
.L_x_2670:
[----:B------:R-:W3:Y:S04]  /*12f90*/  LDL R6, [R1+0x4] ;  /* 0x0000040001067983 */ /* 0x000ee80000100800 */
[----:B0-----:R-:W3:Y:S04]  /*12fa0*/  LDL R5, [R1+0x8] ;  /* 0x0000080001057983 */ /* 0x001ee80000100800 */
[----:B------:R-:W4:Y:S04]  /*12fb0*/  LDL R4, [R1+0xc] ;  /* 0x00000c0001047983 */ /* 0x000f280000100800 */
[----:B------:R-:W5:Y:S04]  /*12fc0*/  LDL R3, [R1+0x18] ;  /* 0x0000180001037983 */ /* 0x000f680000100800 */
[----:B--2---:R-:W2:Y:S01]  /*12fd0*/  LDL R2, [R1] ;  /* 0x0000000001027983 */ /* 0x004ea20000100800 */
        /* <DEDUP_REMOVED lines=9> */
[----:B---3--:R-:W-:Y:S01]  /*13070*/  IMAD R0, R5, 0xa000, R6 ;  /* 0x0000a00005007824 */ /* 0x008fe200078e0206 */
[----:B----4-:R-:W-:-:S04]  /*13080*/  R2UR UR11, R4 ;  /* 0x00000000040b72ca */ /* 0x010fc800000e0000 */
[----:B------:R-:W-:Y:S02]  /*13090*/  R2UR UR14, R0 ;  /* 0x00000000000e72ca */ /* 0x000fe400000e0000 */
[----:B-----5:R-:W-:Y:S02]  /*130a0*/  R2UR UR5, R3 ;  /* 0x00000000030572ca */ /* 0x020fe400000e0000 */
[----:B------:R-:W-:Y:S02]  /*130b0*/  P2R R0, PR, RZ, 0x1 ;  /* 0x00000001ff007803 */ /* 0x000fe40000000000 */
[----:B--2---:R-:W-:-:S03]  /*130c0*/  R2UR UR13, R2 ;  /* 0x00000000020d72ca */ /* 0x004fc600000e0000 */
        /* <DEDUP_REMOVED lines=9> */
[----:B0-----:R-:W-:Y:S01]  /*13160*/  UMOV UR8, UR15 ;  /* 0x0000000f00087c82 */ /* 0x001fe20008000000 */
[----:B------:R-:W-:Y:S02]  /*13170*/  UMOV UR10, UR16 ;  /* 0x00000010000a7c82 */ /* 0x000fe40008000000 */
[----:B------:R0:W-:Y:S02]  /*13180*/  UTMALDG.4D [UR8], [UR4], desc[UR6] ;  /* 0x00000608040075b4 */ /* 0x0001e40008019000 */
[----:B0-----:R-:W-:Y:S01]  /*13190*/  UMOV UR8, UR17 ;  /* 0x0000001100087c82 */ /* 0x001fe20008000000 */
[----:B------:R-:W-:Y:S01]  /*131a0*/  UMOV UR10, UR14 ;  /* 0x0000000e000a7c82 */ /* 0x000fe20008000000 */
[----:B------:R-:W-:Y:S01]  /*131b0*/  UMOV UR14, 0xc0 ;  /* 0x000000c0000e7882 */ /* 0x000fe20000000000 */
[----:B------:R0:W-:Y:S02]  /*131c0*/  UTMALDG.4D [UR8], [UR4], desc[UR6] ;  /* 0x00000608040075b4 */ /* 0x0001e40008019000 */
[----:B0-----:R-:W-:Y:S01]  /*131d0*/  UMOV UR8, UR18 ;  /* 0x0000001200087c82 */ /* 0x001fe20008000000 */
[----:B------:R-:W-:-:S02]  /*131e0*/  UMOV UR10, UR14 ;  /* 0x0000000e000a7c82 */ /* 0x000fc40008000000 */
[----:B------:R3:W-:Y:S02]  /*131f0*/  UTMALDG.4D [UR8], [UR4], desc[UR6] ;  /* 0x00000608040075b4 */ /* 0x0007e40008019000 */
[----:B---3--:R-:W-:Y:S01]  /*13200*/  NOP ;  /* 0x0000000000007918 */ /* 0x008fe20000000000 */
.L_x_2666:
[----:B------:R-:W3:Y:S04]  /*13210*/  LDL R2, [R1+0x4] ;  /* 0x0000040001027983 */ /* 0x000ee80000100800 */
[----:B------:R-:W4:Y:S04]  /*13220*/  LDL.LU R3, [R1+0x30] ;  /* 0x0000300001037983 */ /* 0x000f280000300800 */
[----:B0-----:R-:W5:Y:S04]  /*13230*/  LDL.LU R5, [R1+0x28] ;  /* 0x0000280001057983 */ /* 0x001f680000300800 */
        /* <DEDUP_REMOVED lines=8> */
[----:B---3--:R-:W-:Y:S01]  /*132c0*/  VIADD R2, R2, 0x14400 ;  /* 0x0001440002027836 */ /* 0x008fe20000000000 */
[----:B----4-:R-:W-:-:S04]  /*132d0*/  SHF.R.S32.HI R0, RZ, 0x1f, R3 ;  /* 0x0000001fff007819 */ /* 0x010fc80000011403 */
        /* <DEDUP_REMOVED lines=30> */
.L_x_2672:
[----:B------:R-:W-:Y:S05]  /*134c0*/  BSYNC B6 ;  /* 0x0000000000067941 */ /* 0x000fea0003800000 */
.L_x_2671:
[----:B--2---:R-:W2:Y:S01]  /*134d0*/  LDL.LU R5, [R1+0x30] ;  /* 0x0000300001057983 */ /* 0x004ea20000300800 */
[----:B------:R-:W-:Y:S01]  /*134e0*/  ULDC.64 UR4, c[0x0][0x2d8] ;  /* 0x0000b60000047ab9 */ /* 0x000fe20000000a00 */
[----:B------:R-:W0:Y:S01]  /*134f0*/  LDC R7, c[0x0][0x448] ;  /* 0x00011200ff077b82 */ /* 0x000e220000000800 */
[----:B------:R-:W-:Y:S01]  /*13500*/  ULDC.64 UR6, c[0x0][0x280] ;  /* 0x0000a00000067ab9 */ /* 0x000fe20000000a00 */
[----:B------:R-:W2:Y:S04]  /*13510*/  LDL.LU.64 R2, [R1+0x40] ;  /* 0x0000400001027983 */ /* 0x000ea80000300a00 */
[----:B------:R-:W3:Y:S04]  /*13520*/  LDL.LU R0, [R1+0x38] ;  /* 0x0000380001007983 */ /* 0x000ee80000300800 */
        /* <DEDUP_REMOVED lines=9> */
[C---:B------:R-:W-:Y:S02]  /*135c0*/  LOP3.LUT R11, R8.reuse, 0x80, RZ, 0xfc, !PT ;  /* 0x00000080080b7812 */ /* 0x040fe400078efcff */
[----:B------:R-:W-:Y:S02]  /*135d0*/  LOP3.LUT R8, R8, 0xc0, RZ, 0xfc, !PT ;  /* 0x000000c008087812 */ /* 0x000fe400078efcff */
[----:B------:R-:W-:Y:S01]  /*135e0*/  LOP3.LUT R9, R9, 0x38, RZ, 0xc0, !PT ;  /* 0x0000003809097812 */ /* 0x000fe200078ec0ff */
[----:B--2---:R-:W-:Y:S02]  /*135f0*/  IMAD.MOV.U32 R3, RZ, RZ, R5 ;  /* 0x000000ffff037224 */ /* 0x004fe400078e0005 */
[----:B------:R-:W0:Y:S01]  /*13600*/  S2R R5, SR_TID.X ;  /* 0x0000000000057919 */ /* 0x000e220000002100 */
[----:B---3--:R-:W-:-:S02]  /*13610*/  IMAD R0, R0, UR4, RZ ;  /* 0x0000000400007c24 */ /* 0x008fc4000f8e02ff */
[----:B------:R-:W-:-:S04]  /*13620*/  IMAD.WIDE.U32 R2, R18, UR4, R2 ;  /* 0x0000000412027c25 */ /* 0x000fc8000f8e0002 */
[----:B------:R-:W-:Y:S01]  /*13630*/  IMAD R0, R18, UR5, R0 ;  /* 0x0000000512007c24 */ /* 0x000fe2000f8e0200 */
[----:B------:R-:W-:-:S03]  /*13640*/  ULDC.64 UR4, c[0x0][0x2e0] ;  /* 0x0000b80000047ab9 */ /* 0x000fc60000000a00 */
[----:B------:R-:W-:Y:S02]  /*13650*/  IMAD.IADD R3, R3, 0x1, R0 ;  /* 0x0000000103037824 */ /* 0x000fe400078e0200 */
[----:B----4-:R-:W-:Y:S02]  /*13660*/  IMAD R0, R6, UR4, RZ ;  /* 0x0000000406007c24 */ /* 0x010fe4000f8e02ff */
[C---:B------:R-:W-:Y:S01]  /*13670*/  IMAD.WIDE.U32 R2, R4.reuse, UR4, R2 ;  /* 0x0000000404027c25 */ /* 0x040fe2000f8e0002 */
[----:B------:R-:W1:Y:S03]  /*13680*/  @P0 LDC R6, c[0x0][0x450] ;  /* 0x00011400ff060b82 */ /* 0x000e660000000800 */
[----:B------:R-:W-:Y:S01]  /*13690*/  IMAD R0, R4, UR5, R0 ;  /* 0x0000000504007c24 */ /* 0x000fe2000f8e0200 */
[----:B------:R-:W-:Y:S01]  /*136a0*/  ULDC.64 UR4, c[0x0][0x2d0] ;  /* 0x0000b40000047ab9 */ /* 0x000fe20000000a00 */
[----:B------:R-:W2:Y:S02]  /*136b0*/  S2R R4, SR_TID.X ;  /* 0x0000000000047919 */ /* 0x000ea40000002100 */
[----:B------:R-:W-:Y:S01]  /*136c0*/  IMAD.IADD R3, R3, 0x1, R0 ;  /* 0x0000000103037824 */ /* 0x000fe200078e0200 */
[----:B0-----:R-:W-:-:S04]  /*136d0*/  LOP3.LUT R5, R5, 0x7f, RZ, 0xc0, !PT ;  /* 0x0000007f05057812 */ /* 0x001fc800078ec0ff */
[----:B------:R-:W-:Y:S01]  /*136e0*/  SHF.R.U32.HI R5, RZ, 0x3, R5 ;  /* 0x00000003ff057819 */ /* 0x000fe20000011605 */
[----:B--2---:R-:W-:-:S05]  /*136f0*/  IMAD.SHL.U32 R4, R4, 0x10, RZ ;  /* 0x0000001004047824 */ /* 0x004fca00078e00ff */
[----:B------:R-:W-:Y:S02]  /*13700*/  LOP3.LUT R4, R5, 0x70, R4, 0xf8, !PT ;  /* 0x0000007005047812 */ /* 0x000fe400078ef804 */
[----:B------:R-:W0:Y:S03]  /*13710*/  @P0 LDC R5, c[0x0][0x44c] ;  /* 0x00011300ff050b82 */ /* 0x000e260000000800 */
[----:B------:R-:W-:-:S04]  /*13720*/  IMAD R0, R17, 0x80, R4 ;  /* 0x0000008011007824 */ /* 0x000fc800078e0204 */
        /* <DEDUP_REMOVED lines=11> */
[----:B------:R-:W-:-:S05]  /*137e0*/  SHF.R.S32.HI R4, RZ, 0x1f, R0 ;  /* 0x0000001fff047819 */ /* 0x000fca0000011400 */
[----:B------:R-:W-:Y:S02]  /*137f0*/  IMAD R6, R4, UR4, RZ ;  /* 0x0000000404067c24 */ /* 0x000fe4000f8e02ff */
[----:B------:R-:W-:Y:S01]  /*13800*/  IMAD.WIDE.U32 R4, R0, UR4, R2 ;  /* 0x0000000400047c25 */ /* 0x000fe2000f8e0002 */
[----:B------:R-:W-:Y:S02]  /*13810*/  ULDC UR4, c[0x0][0x2b8] ;  /* 0x0000ae0000047ab9 */ /* 0x000fe40000000800 */
[----:B------:R-:W-:Y:S01]  /*13820*/  ISETP.GE.AND P3, PT, R8, UR4, PT ;  /* 0x0000000408007c0c */ /* 0x000fe2000bf66270 */
[----:B------:R-:W-:Y:S01]  /*13830*/  IMAD R0, R0, UR5, R6 ;  /* 0x0000000500007c24 */ /* 0x000fe2000f8e0206 */
[----:B------:R0:W5:Y:S01]  /*13840*/  LDL R8, [R1+0x24] ;  /* 0x0000240001087983 */ /* 0x0001620000100800 */
[----:B------:R-:W-:Y:S02]  /*13850*/  LEA R3, P4, R4, UR6, 0x1 ;  /* 0x0000000604037c11 */ /* 0x000fe4000f8808ff */
[----:B------:R-:W-:Y:S01]  /*13860*/  IMAD.IADD R0, R5, 0x1, R0 ;  /* 0x0000000105007824 */ /* 0x000fe200078e0200 */
[----:B------:R-:W-:-:S02]  /*13870*/  ISETP.GE.AND P0, PT, R9, UR4, PT ;  /* 0x0000000409007c0c */ /* 0x000fc4000bf06270 */
[----:B------:R-:W-:Y:S02]  /*13880*/  ISETP.GE.AND P1, PT, R12, UR4, PT ;  /* 0x000000040c007c0c */ /* 0x000fe4000bf26270 */
[----:B------:R-:W-:Y:S01]  /*13890*/  ISETP.GE.AND P2, PT, R11, UR4, PT ;  /* 0x000000040b007c0c */ /* 0x000fe2000bf46270 */
[----:B------:R-:W-:Y:S01]  /*138a0*/  UMOV UR4, 0xffffffff ;  /* 0xffffffff00047882 */ /* 0x000fe20000000000 */
[----:B------:R-:W-:Y:S02]  /*138b0*/  LOP3.LUT R10, R10, 0x7f, RZ, 0xc0, !PT ;  /* 0x0000007f0a0a7812 */ /* 0x000fe400078ec0ff */
[----:B------:R-:W-:Y:S02]  /*138c0*/  LEA.HI.X R0, R4, UR7, R0, 0x1, P4 ;  /* 0x0000000704007c11 */ /* 0x000fe4000a0f0c00 */
[----:B------:R-:W-:Y:S01]  /*138d0*/  SHF.R.U32.HI R10, RZ, 0x3, R10 ;  /* 0x00000003ff0a7819 */ /* 0x000fe2000001160a */
[----:B0-----:R-:W-:Y:S06]  /*138e0*/  BRA.DIV UR4, `(.L_x_2673) ;  /* 0x0000005204347947 */ /* 0x001fec000b800000 */
[----:B------:R-:W2:Y:S01]  /*138f0*/  LDL.LU R4, [R1+0x34] ;  /* 0x0000340001047983 */ /* 0x000ea20000300800 */
[----:B------:R-:W-:Y:S01]  /*13900*/  IMAD R17, R17, 0x80, R10 ;  /* 0x0000008011117824 */ /* 0x000fe200078e020a */
[----:B------:R-:W-:Y:S02]  /*13910*/  ULDC.64 UR4, c[0x0][0x208] ;  /* 0x0000820000047ab9 */ /* 0x000fe40000000a00 */
[----:B------:R-:W0:Y:S04]  /*13920*/  SHFL.IDX PT, R5, R3, RZ, 0x181f ;  /* 0x00181fff03057589 */ /* 0x000e2800000e0000 */
[----:B------:R-:W-:Y:S01]  /*13930*/  SHFL.IDX PT, R6, R0, 0x6, 0x181f ;  /* 0x00d81f0000067f89 */ /* 0x000fe200000e0000 */
[----:B--2---:R-:W-:-:S03]  /*13940*/  IMAD R2, R4, R7, RZ ;  /* 0x0000000704027224 */ /* 0x004fc600078e02ff */
[----:B------:R-:W1:Y:S02]  /*13950*/  SHFL.IDX PT, R4, R0, RZ, 0x181f ;  /* 0x00181fff00047589 */ /* 0x000e6400000e0000 */
        /* <DEDUP_REMOVED lines=75> */
[----:B0-----:R-:W0:Y:S01]  /*13e10*/  SHFL.IDX PT, R5, R3, 0x6, 0x181f ;  /* 0x00d81f0003057f89 */ /* 0x001e2200000e0000 */
[----:B------:R-:W-:-:S03]  /*13e20*/  VIADD R4, R17, 0x60 ;  /* 0x0000006011047836 */ /* 0x000fc60000000000 */
[----:B------:R-:W1:Y:S02]  /*13e30*/  SHFL.IDX PT, R3, R3, 0x7, 0x181f ;  /* 0x00f81f0003037f89 */ /* 0x000e6400000e0000 */
[----:B------:R-:W-:-:S13]  /*13e40*/  ISETP.GE.AND P5, PT, R4, R2, PT ;  /* 0x000000020400720c */ /* 0x000fda0003fa6270 */
[----:B0-----:R-:W-:-:S05]  /*13e50*/  @!P5 LEA R5, P4, R9, R5, 0x1 ;  /* 0x000000050905d211 */ /* 0x001fca00078808ff */
[----:B------:R-:W-:Y:S02]  /*13e60*/  @!P5 IMAD.X R4, RZ, RZ, R6, P4 ;  /* 0x000000ffff04d224 */ /* 0x000fe400020e0606 */
[----:B------:R0:W2:Y:S03]  /*13e70*/  SHFL.IDX PT, R6, R0, 0x7, 0x181f ;  /* 0x00f81f0000067f89 */ /* 0x0000a600000e0000 */
[----:B------:R-:W-:-:S04]  /*13e80*/  @!P5 LOP3.LUT R5, R5, R4, RZ, 0x3c, !PT ;  /* 0x000000040505d212 */ /* 0x000fc800078e3cff */
[----:B------:R-:W-:-:S04]  /*13e90*/  @!P5 LOP3.LUT R4, R5, R4, RZ, 0x3c, !PT ;  /* 0x000000040504d212 */ /* 0x000fc800078e3cff */
[----:B------:R-:W-:-:S05]  /*13ea0*/  @!P5 LOP3.LUT R5, R5, R4, RZ, 0x3c, !PT ;  /* 0x000000040505d212 */ /* 0x000fca00078e3cff */
[----:B------:R0:W-:Y:S04]  /*13eb0*/  @!P5 LDGSTS.E.BYPASS.LTC128B.128 [R8+0x17400], desc[UR4][R4.64], !P0 ;  /* 0x174000000408dfae */ /* 0x0001e8000c101d44 */
[----:B------:R0:W-:Y:S04]  /*13ec0*/  @!P5 LDGSTS.E.BYPASS.LTC128B.128 [R8+0x1b400], desc[UR4][R4.64+0x80], !P1 ;  /* 0x1b4000800408dfae */ /* 0x0001e8000c901d44 */
[----:B------:R0:W-:Y:S04]  /*13ed0*/  @!P5 LDGSTS.E.BYPASS.LTC128B.128 [R8+0x1f400], desc[UR4][R4.64+0x100], !P2 ;  /* 0x1f4001000408dfae */ /* 0x0001e8000d101d44 */
[----:B-12---:R0:W-:Y:S02]  /*13ee0*/  @!P5 LDGSTS.E.BYPASS.LTC128B.128 [R8+0x23400], desc[UR4][R4.64+0x180], !P3 ;  /* 0x234001800408dfae */ /* 0x0061e4000d901d44 */
.L_x_2803:
[----:B------:R-:W-:Y:S01]  /*13ef0*/  VIADD R17, R17, 0x70 ;  /* 0x0000007011117836 */ /* 0x000fe20000000000 */
[----:B------:R-:W-:Y:S04]  /*13f00*/  BSSY B0, `(.L_x_2674) ;  /* 0x000000d000007945 */ /* 0x000fe80003800000 */
[----:B------:R-:W-:-:S13]  /*13f10*/  ISETP.GE.AND P4, PT, R17, R2, PT ;  /* 0x000000021100720c */ /* 0x000fda0003f86270 */
[----:B------:R-:W-:Y:S05]  /*13f20*/  @P4 BRA `(.L_x_2675) ;  /* 0x0000000000284947 */ /* 0x000fea0003800000 */
[----:B------:R-:W-:Y:S01]  /*13f30*/  LEA R2, P4, R9, R3, 0x1 ;  /* 0x0000000309027211 */ /* 0x000fe200078808ff */
        /* <DEDUP_REMOVED lines=9> */
.L_x_2675:
[----:B------:R-:W-:Y:S05]  /*13fd0*/  BSYNC B0 ;  /* 0x0000000000007941 */ /* 0x000fea0003800000 */
.L_x_2674:
[----:B01----:R-:W2:Y:S01]  /*13fe0*/  LDL R8, [R1+0x4] ;  /* 0x0000040001087983 */ /* 0x003ea20000100800 */
[----:B------:R-:W-:Y:S01]  /*13ff0*/  PLOP3.LUT P0, PT, PT, PT, PT, 0x80, 0x0 ;  /* 0x000000000000781c */ /* 0x000fe20003f0f070 */
[----:B------:R-:W-:Y:S01]  /*14000*/  NOP ;  /* 0x0000000000007918 */ /* 0x000fe20000000000 */
[----:B--2---:R-:W-:-:S11]  /*14010*/  VIADD R6, R8, 0x38800 ;  /* 0x0003880008067836 */ /* 0x004fd60000000000 */
.L_x_2676:
        /* <DEDUP_REMOVED lines=19> */
.L_x_2804:
[----:B------:R-:W-:Y:S05]  /*14150*/  BSYNC B0 ;  /* 0x0000000000007941 */ /* 0x000fea0003800000 */
.L_x_2677:
[----:B0-----:R-:W2:Y:S01]  /*14160*/  LDL R2, [R1+0x2c] ;  /* 0x00002c0001027983 */ /* 0x001ea20000100800 */
[----:B------:R-:W-:Y:S01]  /*14170*/  BSSY B0, `(.L_x_2679) ;  /* 0x00002b7000007945 */ /* 0x000fe20003800000 */
[----:B--2---:R-:W-:-:S13]  /*14180*/  ISETP.GE.AND P0, PT, R2, 0x2, PT ;  /* 0x000000020200780c */ /* 0x004fda0003f06270 */
[----:B------:R-:W-:Y:S05]  /*14190*/  @!P0 BRA `(.L_x_2680) ;  /* 0x0000002800d08947 */ /* 0x000fea0003800000 */
[C---:B------:R-:W-:Y:S01]  /*141a0*/  LOP3.LUT R0, R2.reuse, 0x1, RZ, 0xc0, !PT ;  /* 0x0000000102007812 */ /* 0x040fe200078ec0ff */
[----:B------:R-:W-:Y:S01]  /*141b0*/  VIADD R4, R2, 0xfffffffe ;  /* 0xfffffffe02047836 */ /* 0x000fe20000000000 */
[----:B------:R-:W-:Y:S02]  /*141c0*/  BSSY B2, `(.L_x_2681) ;  /* 0x00000ed000027945 */ /* 0x000fe40003800000 */
[----:B------:R-:W-:Y:S01]  /*141d0*/  ISETP.NE.U32.AND P0, PT, R0, 0x1, PT ;  /* 0x000000010000780c */ /* 0x000fe20003f05070 */
[----:B------:R-:W-:-:S12]  /*141e0*/  IMAD.MOV.U32 R0, RZ, RZ, R4 ;  /* 0x000000ffff007224 */ /* 0x000fd800078e0004 */
[----:B------:R-:W-:Y:S05]  /*141f0*/  @!P0 BRA `(.L_x_2682) ;  /* 0x0000000c00a48947 */ /* 0x000fea0003800000 */
        /* <DEDUP_REMOVED lines=14> */
[----:B------:R-:W-:Y:S01]  /*142e0*/  ISETP.NE.AND.EX P0, PT, RZ, UR5, PT, P0 ;  /* 0x00000005ff007c0c */ /* 0x000fe2000bf05300 */
[----:B------:R-:W-:-:S12]  /*142f0*/  IMAD.MOV.U32 R8, RZ, RZ, R4 ;  /* 0x000000ffff087224 */ /* 0x000fd800078e0004 */
[----:B0-----:R-:W-:Y:S05]  /*14300*/  @!P0 BRA `(.L_x_2685) ;  /* 0x0000000000548947 */ /* 0x001fea0003800000 */
[----:B------:R-:W2:Y:S01]  /*14310*/  LDL R10, [R1+0x1c] ;  /* 0x00001c00010a7983 */ /* 0x000ea20000100800 */
[----:B-----5:R-:W0:Y:S03]  /*14320*/  LDC R5, c[0x0][0x43c] ;  /* 0x00010f00ff057b82 */ /* 0x020e260000000800 */
[----:B------:R-:W3:Y:S01]  /*14330*/  LDL R7, [R1+0x10] ;  /* 0x0000100001077983 */ /* 0x000ee20000100800 */
[----:B------:R-:W-:Y:S01]  /*14340*/  IMAD.MOV.U32 R0, RZ, RZ, R4 ;  /* 0x000000ffff007224 */ /* 0x000fe200078e0004 */
[----:B------:R-:W-:Y:S01]  /*14350*/  ULDC.64 UR6, c[0x0][0x428] ;  /* 0x00010a0000067ab9 */ /* 0x000fe20000000a00 */
[----:B------:R-:W-:Y:S01]  /*14360*/  ULDC.64 UR8, c[0x0][0x208] ;  /* 0x0000820000087ab9 */ /* 0x000fe20000000a00 */
[----:B0-----:R-:W-:-:S13]  /*14370*/  ISETP.NE.AND P0, PT, R5, 0x1, PT ;  /* 0x000000010500780c */ /* 0x001fda0003f05270 */
[----:B------:R-:W0:Y:S02]  /*14380*/  @P0 LDC.64 R2, c[0x0][0x440] ;  /* 0x00011000ff020b82 */ /* 0x000e240000000a00 */
[----:B0-----:R-:W-:-:S05]  /*14390*/  @P0 IMAD.HI.U32 R2, R4, R2, RZ ;  /* 0x0000000204020227 */ /* 0x001fca00078e00ff */
[----:B------:R-:W-:-:S04]  /*143a0*/  @P0 SHF.R.U32.HI R0, RZ, R3, R2 ;  /* 0x00000003ff000219 */ /* 0x000fc80000011602 */
[--C-:B------:R-:W-:Y:S01]  /*143b0*/  SHF.R.S32.HI R3, RZ, 0x1f, R0.reuse ;  /* 0x0000001fff037819 */ /* 0x100fe20000011400 */
[----:B------:R-:W-:-:S04]  /*143c0*/  IMAD.MOV R8, RZ, RZ, -R0 ;  /* 0x000000ffff087224 */ /* 0x000fc800078e0a00 */
[----:B------:R-:W-:Y:S02]  /*143d0*/  IMAD R8, R5, R8, R4 ;  /* 0x0000000805087224 */ /* 0x000fe400078e0204 */
[----:B--2---:R-:W-:-:S04]  /*143e0*/  IMAD R2, R10, UR6, RZ ;  /* 0x000000060a027c24 */ /* 0x004fc8000f8e02ff */
[----:B---3--:R-:W-:Y:S02]  /*143f0*/  IMAD R5, R7, UR7, R2 ;  /* 0x0000000707057c24 */ /* 0x008fe4000f8e0202 */
[----:B------:R-:W-:-:S04]  /*14400*/  IMAD.MOV.U32 R2, RZ, RZ, R0 ;  /* 0x000000ffff027224 */ /* 0x000fc800078e0000 */
[----:B------:R-:W-:-:S04]  /*14410*/  IMAD.WIDE.U32 R2, R7, UR6, R2 ;  /* 0x0000000607027c25 */ /* 0x000fc8000f8e0002 */
[----:B------:R-:W-:Y:S01]  /*14420*/  IMAD.IADD R0, R5, 0x1, R3 ;  /* 0x0000000105007824 */ /* 0x000fe200078e0203 */
[----:B------:R-:W-:-:S04]  /*14430*/  LEA R10, P0, R2, UR4, 0x2 ;  /* 0x00000004020a7c11 */ /* 0x000fc8000f8010ff */
[----:B------:R-:W-:-:S05]  /*14440*/  LEA.HI.X R11, R2, UR5, R0, 0x2, P0 ;  /* 0x00000005020b7c11 */ /* 0x000fca00080f1400 */
[----:B------:R0:W5:Y:S04]  /*14450*/  LDG.E R5, desc[UR8][R10.64] ;  /* 0x000000080a057981 */ /* 0x000168000c1e1900 */
.L_x_2685:
[----:B------:R-:W2:Y:S01]  /*14460*/  LDL R0, [R1+0x4] ;  /* 0x0000040001007983 */ /* 0x000ea20000100800 */
[----:B------:R-:W-:Y:S01]  /*14470*/  BSSY B3, `(.L_x_2686) ;  /* 0x0000005000037945 */ /* 0x000fe20003800000 */
[----:B--2---:R-:W-:Y:S01]  /*14480*/  IMAD R2, R9, 0x8, R0 ;  /* 0x0000000809027824 */ /* 0x004fe200078e0200 */
[----:B------:R-:W-:-:S04]  /*14490*/  SHF.L.U32 R0, R12, 0x1f, RZ ;  /* 0x0000001f0c007819 */ /* 0x000fc800000006ff */
[----:B------:R-:W1:Y:S02]  /*144a0*/  SYNCS.PHASECHK.TRANS64.TRYWAIT P0, [R2+URZ+0x38840], R0 ;  /* 0x03884000020075a7 */ /* 0x000e64000800017f */
[----:B-1----:R-:W-:Y:S05]  /*144b0*/  @!P0 BRA `(.L_x_2687) ;  /* 0x0000005000708947 */ /* 0x002fea0003800000 */
.L_x_2805:
[----:B------:R-:W-:Y:S05]  /*144c0*/  BSYNC B3 ;  /* 0x0000000000037941 */ /* 0x000fea0003800000 */
.L_x_2686:
[----:B------:R-:W2:Y:S01]  /*144d0*/  S2R R3, SR_TID.X ;  /* 0x0000000000037919 */ /* 0x000ea20000002100 */
[----:B------:R-:W-:Y:S01]  /*144e0*/  BSSY B3, `(.L_x_2688) ;  /* 0x000000b000037945 */ /* 0x000fe20003800000 */
        /* <DEDUP_REMOVED lines=10> */
.L_x_2689:
[----:B------:R-:W-:Y:S05]  /*14590*/  BSYNC B3 ;  /* 0x0000000000037941 */ /* 0x000fea0003800000 */
.L_x_2688:
        /* <DEDUP_REMOVED lines=13> */
.L_x_2690:
        /* <DEDUP_REMOVED lines=16> */
.L_x_2691:
        /* <DEDUP_REMOVED lines=16> */
.L_x_2692:
        /* <DEDUP_REMOVED lines=16> */
.L_x_2693:
        /* <DEDUP_REMOVED lines=10> */
[----:B0-----:R-:W2:Y:S04]  /*14a10*/  LDL.LU R10, [R1+0x14] ;  /* 0x00001400010a7983 */ /* 0x001ea80000300800 */
[----:B------:R-:W3:Y:S01]  /*14a20*/  LDL R7, [R1+0x8] ;  /* 0x0000080001077983 */ /* 0x000ee20000100800 */
[----:B------:R-:W-:Y:S01]  /*14a30*/  BSSY B3, `(.L_x_2694) ;  /* 0x0000005000037945 */ /* 0x000fe20003800000 */
[----:B--2---:R-:W-:Y:S01]  /*14a40*/  SHF.L.U32 R0, R10, 0x1f, RZ ;  /* 0x0000001f0a007819 */ /* 0x004fe200000006ff */
[----:B---3--:R-:W-:-:S04]  /*14a50*/  IMAD R2, R7, 0x8, R6 ;  /* 0x0000000807027824 */ /* 0x008fc800078e0206 */
[----:B------:R-:W0:Y:S02]  /*14a60*/  SYNCS.PHASECHK.TRANS64.TRYWAIT P0, [R2+URZ+0x60], R0 ;  /* 0x00006000020075a7 */ /* 0x000e24000800017f */
[----:B0-----:R-:W-:Y:S05]  /*14a70*/  @!P0 BRA `(.L_x_2695) ;  /* 0x0000004c00148947 */ /* 0x001fea0003800000 */
.L_x_2806:
[----:B------:R-:W-:Y:S05]  /*14a80*/  BSYNC B3 ;  /* 0x0000000000037941 */ /* 0x000fea0003800000 */
.L_x_2694:
        /* <DEDUP_REMOVED lines=14> */
.L_x_2697:
[----:B------:R-:W-:Y:S05]  /*14b70*/  BSYNC B3 ;  /* 0x0000000000037941 */ /* 0x000fea0003800000 */
.L_x_2696:
        /* <DEDUP_REMOVED lines=15> */
.L_x_2698:
        /* <DEDUP_REMOVED lines=16> */
.L_x_2699:
        /* <DEDUP_REMOVED lines=16> */
.L_x_2700:
        /* <DEDUP_REMOVED lines=16> */
.L_x_2701:
        /* <DEDUP_REMOVED lines=13> */
.L_x_2684:
[----:B------:R-:W-:Y:S05]  /*15040*/  BSYNC B1 ;  /* 0x0000000000017941 */ /* 0x000fea0003800000 */
.L_x_2683:
[----:B------:R-:W2:Y:S04]  /*15050*/  LDL.LU R0, [R1+0x2c] ;  /* 0x00002c0001007983 */ /* 0x000ea80000300800 */
[----:B------:R1:W-:Y:S04]  /*15060*/  STL [R1+0x8], R9 ;  /* 0x0000080901007387 */ /* 0x0003e80000100800 */
[----:B------:R1:W-:Y:S02]  /*15070*/  STL [R1+0x14], R12 ;  /* 0x0000140c01007387 */ /* 0x0003e40000100800 */
[----:B-12---:R-:W-:-:S07]  /*15080*/  VIADD R0, R0, 0xfffffffd ;  /* 0xfffffffd00007836 */ /* 0x006fce0000000000 */
.L_x_2682:
[----:B------:R-:W-:Y:S05]  /*15090*/  BSYNC B2 ;  /* 0x0000000000027941 */ /* 0x000fea0003800000 */
.L_x_2681:
[----:B------:R-:W-:-:S13]  /*150a0*/  ISETP.NE.AND P0, PT, R4, RZ, PT ;  /* 0x000000ff0400720c */ /* 0x000fda0003f05270 */
[----:B------:R-:W-:Y:S05]  /*150b0*/  @!P0 BRA `(.L_x_2680) ;  /* 0x0000001c00088947 */ /* 0x000fea0003800000 */
[----:B0-----:R0:W5:Y:S02]  /*150c0*/  LDL R8, [R1] ;  /* 0x0000000001087983 */ /* 0x0011640000100800 */
.L_x_2740:
        /* <DEDUP_REMOVED lines=8> */
[----:B------:R-:W-:Y:S02]  /*15150*/  SEL R5, RZ, 0x1, P0 ;  /* 0x00000001ff057807 */ /* 0x000fe40000000000 */
[----:B------:R-:W-:Y:S02]  /*15160*/  SEL R4, R4, RZ, P0 ;  /* 0x000000ff04047207 */ /* 0x000fe40000000000 */
[----:B----4-:R-:W-:Y:S01]  /*15170*/  LOP3.LUT R5, R2, R5, RZ, 0x3c, !PT ;  /* 0x0000000502057212 */ /* 0x010fe200078e3cff */
[----:B-1----:R-:W-:Y:S06]  /*15180*/  @!P1 BRA `(.L_x_2703) ;  /* 0x0000000c004c9947 */ /* 0x002fec0003800000 */
        /* <DEDUP_REMOVED lines=25> */
.L_x_2704:
[----:B------:R-:W2:Y:S01]  /*15320*/  LDL R2, [R1+0x4] ;  /* 0x0000040001027983 */ /* 0x000ea20000100800 */
[----:B------:R-:W-:Y:S01]  /*15330*/  BSSY B2, `(.L_x_2705) ;  /* 0x0000005000027945 */ /* 0x000fe20003800000 */
[----:B--2---:R-:W-:Y:S01]  /*15340*/  IMAD R3, R4, 0x8, R2 ;  /* 0x0000000804037824 */ /* 0x004fe200078e0202 */
[----:B------:R-:W-:-:S04]  /*15350*/  SHF.L.U32 R2, R5, 0x1f, RZ ;  /* 0x0000001f05027819 */ /* 0x000fc800000006ff */
[----:B------:R-:W2:Y:S02]  /*15360*/  SYNCS.PHASECHK.TRANS64.TRYWAIT P0, [R3+URZ+0x38840], R2 ;  /* 0x03884002030075a7 */ /* 0x000ea4000800017f */
[----:B--2---:R-:W-:Y:S05]  /*15370*/  @!P0 BRA `(.L_x_2706) ;  /* 0x0000004000e88947 */ /* 0x004fea0003800000 */
.L_x_2807:
[----:B------:R-:W-:Y:S05]  /*15380*/  BSYNC B2 ;  /* 0x0000000000027941 */ /* 0x000fea0003800000 */
.L_x_2705:
        /* <DEDUP_REMOVED lines=12> */
.L_x_2708:
[----:B------:R-:W-:Y:S05]  /*15450*/  BSYNC B2 ;  /* 0x0000000000027941 */ /* 0x000fea0003800000 */
.L_x_2707:
        /* <DEDUP_REMOVED lines=13> */
.L_x_2709:
        /* <DEDUP_REMOVED lines=16> */
.L_x_2710:
        /* <DEDUP_REMOVED lines=16> */
.L_x_2711:
        /* <DEDUP_REMOVED lines=16> */
.L_x_2712:
        /* <DEDUP_REMOVED lines=17> */
.L_x_2808:
[----:B------:R-:W-:Y:S05]  /*15940*/  BSYNC B2 ;  /* 0x0000000000027941 */ /* 0x000fea0003800000 */
.L_x_2713:
        /* <DEDUP_REMOVED lines=11> */
.L_x_2716:
[----:B------:R-:W-:Y:S05]  /*15a00*/  BSYNC B2 ;  /* 0x0000000000027941 */ /* 0x000fea0003800000 */
.L_x_2715:
        /* <DEDUP_REMOVED lines=14> */
.L_x_2717:
        /* <DEDUP_REMOVED lines=16> */
.L_x_2718:
        /* <DEDUP_REMOVED lines=16> */
.L_x_2719:
        /* <DEDUP_REMOVED lines=16> */
.L_x_2720:
        /* <DEDUP_REMOVED lines=13> */
.L_x_2703:
[----:B------:R-:W-:Y:S05]  /*15ec0*/  BSYNC B1 ;  /* 0x0000000000017941 */ /* 0x000fea0003800000 */
.L_x_2702:
        /* <DEDUP_REMOVED lines=36> */
.L_x_2723:
[----:B------:R-:W3:Y:S01]  /*16110*/  LDL R2, [R1+0x4] ;  /* 0x0000040001027983 */ /* 0x000ee20000100800 */
[----:B------:R-:W-:Y:S01]  /*16120*/  SHF.L.U32 R3, R10, 0x1f, RZ ;  /* 0x0000001f0a037819 */ /* 0x000fe200000006ff */
[----:B------:R-:W-:Y:S01]  /*16130*/  BSSY B2, `(.L_x_2724) ;  /* 0x0000004000027945 */ /* 0x000fe20003800000 */
[----:B---3--:R-:W-:-:S04]  /*16140*/  IMAD R2, R11, 0x8, R2 ;  /* 0x000000080b027824 */ /* 0x008fc800078e0202 */
[----:B------:R-:W3:Y:S02]  /*16150*/  SYNCS.PHASECHK.TRANS64.TRYWAIT P0, [R2+URZ+0x38840], R3 ;  /* 0x03884003020075a7 */ /* 0x000ee4000800017f */
[----:B---3--:R-:W-:Y:S05]  /*16160*/  @!P0 BRA `(.L_x_2725) ;  /* 0x0000003400948947 */ /* 0x008fea0003800000 */
.L_x_2809:
[----:B------:R-:W-:Y:S05]  /*16170*/  BSYNC B2 ;  /* 0x0000000000027941 */ /* 0x000fea0003800000 */
.L_x_2724:
        /* <DEDUP_REMOVED lines=12> */
.L_x_2727:
[----:B------:R-:W-:Y:S05]  /*16240*/  BSYNC B2 ;  /* 0x0000000000027941 */ /* 0x000fea0003800000 */
.L_x_2726:
        /* <DEDUP_REMOVED lines=15> */
.L_x_2728:
        /* <DEDUP_REMOVED lines=16> */
.L_x_2729:
        /* <DEDUP_REMOVED lines=16> */
.L_x_2730:
        /* <DEDUP_REMOVED lines=16> */
.L_x_2731:
        /* <DEDUP_REMOVED lines=15> */
.L_x_2810:
[----:B------:R-:W-:Y:S05]  /*16730*/  BSYNC B2 ;  /* 0x0000000000027941 */ /* 0x000fea0003800000 */
.L_x_2732:
        /* <DEDUP_REMOVED lines=11> */
.L_x_2735:
[----:B------:R-:W-:Y:S05]  /*167f0*/  BSYNC B2 ;  /* 0x0000000000027941 */ /* 0x000fea0003800000 */
.L_x_2734:
        /* <DEDUP_REMOVED lines=13> */
.L_x_2736:
        /* <DEDUP_REMOVED lines=16> */
.L_x_2737:
        /* <DEDUP_REMOVED lines=16> */
.L_x_2738:
        /* <DEDUP_REMOVED lines=16> */
.L_x_2739:
        /* <DEDUP_REMOVED lines=13> */
.L_x_2722:
[----:B------:R-:W-:Y:S05]  /*16ca0*/  BSYNC B1 ;  /* 0x0000000000017941 */ /* 0x000fea0003800000 */
.L_x_2721:
[C---:B------:R-:W-:Y:S01]  /*16cb0*/  ISETP.GT.AND P0, PT, R0.reuse, 0x1, PT ;  /* 0x000000010000780c */ /* 0x040fe20003f04270 */
[----:B------:R-:W-:-:S12]  /*16cc0*/  VIADD R0, R0, 0xfffffffe ;  /* 0xfffffffe00007836 */ /* 0x000fd80000000000 */
[----:B------:R-:W-:Y:S05]  /*16cd0*/  @P0 BRA `(.L_x_2740) ;  /* 0xffffffe000fc0947 */ /* 0x000fea000383ffff */
.L_x_2680:
[----:B------:R-:W-:Y:S05]  /*16ce0*/  BSYNC B0 ;  /* 0x0000000000007941 */ /* 0x000fea0003800000 */
.L_x_2679:
[----:B------:R-:W4:Y:S01]  /*16cf0*/  S2R R2, SR_TID.X ;  /* 0x0000000000027919 */ /* 0x000f220000002100 */
[----:B------:R-:W-:Y:S01]  /*16d00*/  BSSY B0, `(.L_x_2741) ;  /* 0x0000011000007945 */ /* 0x000fe20003800000 */
[----:B----4-:R-:W-:-:S04]  /*16d10*/  LOP3.LUT R3, R2, 0x7f, RZ, 0xc0, !PT ;  /* 0x0000007f02037812 */ /* 0x010fc800078ec0ff */
[----:B------:R-:W-:-:S13]  /*16d20*/  ISETP.NE.AND P0, PT, R3, RZ, PT ;  /* 0x000000ff0300720c */ /* 0x000fda0003f05270 */
[----:B------:R-:W-:Y:S05]  /*16d30*/  @P0 BRA `(.L_x_2742) ;  /* 0x0000000000340947 */ /* 0x000fea0003800000 */
[----:B------:R-:W4:Y:S01]  /*16d40*/  S2R R2, SR_LANEID ;  /* 0x0000000000027919 */ /* 0x000f220000000000 */
[----:B------:R-:W-:Y:S01]  /*16d50*/  VOTEU.ANY UR4, UPT, PT ;  /* 0x0000000000047886 */ /* 0x000fe200038e0100 */
[----:B0-----:R-:W0:Y:S01]  /*16d60*/  LDC.64 R4, c[0x0][0xc60] ;  /* 0x00031800ff047b82 */ /* 0x001e220000000a00 */
[----:B------:R-:W4:Y:S01]  /*16d70*/  FLO.U32 R0, UR4 ;  /* 0x0000000400007d00 */ /* 0x000f2200080e0000 */
[----:B------:R-:W-:Y:S01]  /*16d80*/  ULDC.64 UR6, c[0x0][0x208] ;  /* 0x0000820000067ab9 */ /* 0x000fe20000000a00 */
[----:B----4-:R-:W-:-:S06]  /*16d90*/  ISETP.EQ.U32.AND P0, PT, R0, R2, PT ;  /* 0x000000020000720c */ /* 0x010fcc0003f02070 */
[----:B------:R-:W0:Y:S07]  /*16da0*/  POPC R2, UR4 ;  /* 0x0000000400027d09 */ /* 0x000e2e0008000000 */
[----:B0-----:R-:W4:Y:S04]  /*16db0*/  @P0 ATOMG.E.ADD.STRONG.GPU PT, R2, desc[UR6][R4.64], R2 ;  /* 0x00000002040209a8 */ /* 0x001f2800081ee1c6 */
[----:B----4-:R0:W4:Y:S02]  /*16dc0*/  SHFL.IDX PT, R2, R2, R0, 0x1f ;  /* 0x00001f0002027589 */ /* 0x01012400000e0000 */
[----:B0-----:R-:W0:Y:S02]  /*16dd0*/  S2R R0, SR_LTMASK ;  /* 0x0000000000007919 */ /* 0x001e240000003900 */
[----:B0-----:R-:W-:-:S06]  /*16de0*/  LOP3.LUT R0, R0, UR4, RZ, 0xc0, !PT ;  /* 0x0000000400007c12 */ /* 0x001fcc000f8ec0ff */
[----:B------:R-:W4:Y:S02]  /*16df0*/  POPC R0, R0 ;  /* 0x0000000000007309 */ /* 0x000f240000000000 */
[----:B----4-:R-:W-:-:S07]  /*16e00*/  IADD3 R16, R2, UR38, R0 ;  /* 0x0000002602107c10 */ /* 0x010fce000fffe000 */
.L_x_2742:
[----:B------:R-:W-:Y:S05]  /*16e10*/  BSYNC B0 ;  /* 0x0000000000007941 */ /* 0x000fea0003800000 */
.L_x_2741:
        /* <DEDUP_REMOVED lines=13> */
.L_x_2811:
[----:B------:R-:W-:Y:S05]  /*16ef0*/  BSYNC B1 ;  /* 0x0000000000017941 */ /* 0x000fea0003800000 */
.L_x_2745:
        /* <DEDUP_REMOVED lines=9> */
.L_x_2748:
[----:B------:R-:W-:Y:S05]  /*16f90*/  BSYNC B1 ;  /* 0x0000000000017941 */ /* 0x000fea0003800000 */
.L_x_2747:
[----:B0-----:R-:W4:Y:S04]  /*16fa0*/  LDL.LU R5, [R1+0x18] ;  /* 0x0000180001057983 */ /* 0x001f280000300800 */
[----:B------:R-:W4:Y:S04]  /*16fb0*/  LDL.LU R3, [R1+0xc] ;  /* 0x00000c0001037983 */ /* 0x000f280000300800 */
[----:B------:R-:W3:Y:S04]  /*16fc0*/  LDL R4, [R1+0x4] ;  /* 0x0000040001047983 */ /* 0x000ee80000100800 */
[----:B--2---:R-:W3:Y:S01]  /*16fd0*/  LDL R2, [R1+0x8] ;  /* 0x0000080001027983 */ /* 0x004ee20000100800 */
        /* <DEDUP_REMOVED lines=8> */
[----:B---3--:R-:W-:-:S04]  /*17060*/  IMAD R2, R2, 0xa000, R4 ;  /* 0x0000a00002027824 */ /* 0x008fc800078e0204 */
[----:B------:R-:W-:-:S07]  /*17070*/  VIADD R4, R2, 0x400 ;  /* 0x0000040002047836 */ /* 0x000fce0000000000 */
.L_x_2749:
        /* <DEDUP_REMOVED lines=11> */
[----:B------:R-:W-:Y:S01]  /*17130*/  PLOP3.LUT P0, PT, PT, PT, PT, 0x80, 0x0 ;  /* 0x000000000000781c */ /* 0x000fe20003f0f070 */
[----:B------:R-:W-:Y:S01]  /*17140*/  VIADD R4, R2, 0x2c00 ;  /* 0x00002c0002047836 */ /* 0x000fe20000000000 */
[----:B------:R-:W-:Y:S01]  /*17150*/  UMOV UR6, 0x0 ;  /* 0x0000000000067882 */ /* 0x000fe20000000000 */
[----:B------:R-:W-:Y:S01]  /*17160*/  UMOV UR7, 0x14f00000 ;  /* 0x14f0000000077882 */ /* 0x000fe20000000000 */
[----:B------:R-:W-:-:S09]  /*17170*/  UMOV UR10, 0x40 ;  /* 0x00000040000a7882 */ /* 0x000fd20000000000 */
.L_x_2750:
        /* <DEDUP_REMOVED lines=16> */
.L_x_2751:
        /* <DEDUP_REMOVED lines=16> */
.L_x_2752:
        /* <DEDUP_REMOVED lines=11> */
.L_x_2744:
[----:B------:R-:W-:Y:S05]  /*17430*/  BSYNC B0 ;  /* 0x0000000000007941 */ /* 0x000fea0003800000 */
.L_x_2743:
[----:B0-----:R-:W4:Y:S04]  /*17440*/  LDL.LU R5, [R1+0x8] ;  /* 0x0000080001057983 */ /* 0x001f280000300800 */
        /* <DEDUP_REMOVED lines=8> */
.L_x_2659:
[----:B------:R-:W-:Y:S05]  /*174d0*/  BSYNC B7 ;  /* 0x0000000000077941 */ /* 0x000fea0003800000 */
.L_x_2657:
[----:B0-----:R-:W4:Y:S02]  /*174e0*/  LDL R0, [R1+0x50] ;  /* 0x0000500001007983 */ /* 0x001f240000100800 */
[----:B----4-:R-:W-:-:S13]  /*174f0*/  ISETP.NE.AND P0, PT, R0, RZ, PT ;  /* 0x000000ff0000720c */ /* 0x010fda0003f05270 */
[----:B------:R-:W-:Y:S05]  /*17500*/  @!P0 BRA `(.L_x_2753) ;  /* 0x0000000000288947 */ /* 0x000fea0003800000 */
[----:B------:R-:W-:Y:S05]  /*17510*/  WARPSYNC.ALL ;  /* 0x0000000000007948 */ /* 0x000fea0003800000 */
[----:B------:R-:W0:Y:S08]  /*17520*/  S2UR UR5, SR_CgaCtaId ;  /* 0x00000000000579c3 */ /* 0x000e300000008800 */
[----:B------:R-:W-:Y:S06]  /*17530*/  BAR.SYNC.DEFER_BLOCKING 0x5, 0x180 ;  /* 0x0146000000007b1d */ /* 0x000fec0000010000 */
[----:B------:R-:W-:-:S02]  /*17540*/  UMOV UR4, 0x400 ;  /* 0x0000040000047882 */ /* 0x000fc40000000000 */
[----:B0-----:R-:W-:-:S06]  /*17550*/  ULEA UR4, UR5, UR4, 0x18 ;  /* 0x0000000405047291 */ /* 0x001fcc000f8ec03f */
[----:B------:R-:W-:-:S05]  /*17560*/  IMAD.U32 R0, RZ, RZ, UR4 ;  /* 0x00000004ff007e24 */ /* 0x000fca000f8e00ff */
[----:B------:R4:W0:Y:S04]  /*17570*/  LDS.128 R16, [R0+0x388d0] ;  /* 0x0388d00000107984 */ /* 0x0008280000000c00 */
[----:B------:R4:W-:Y:S01]  /*17580*/  STL [R1+0x4], R0 ;  /* 0x0000040001007387 */ /* 0x0009e20000100800 */
[----:B------:R-:W-:Y:S06]  /*17590*/  BAR.ARV 0x4, 0x180 ;  /* 0x0106000000007b1d */ /* 0x000fec0000002000 */
[----:B------:R-:W-:Y:S05]  /*175a0*/  BRA `(.L_x_2754) ;  /* 0x0000000800e47947 */ /* 0x000fea0003800000 */
.L_x_2753:
[----:B------:R-:W0:Y:S01]  /*175b0*/  S2R R0, SR_TID.X ;  /* 0x0000000000007919 */ /* 0x000e220000002100 */
[----:B------:R-:W-:Y:S01]  /*175c0*/  UMOV UR4, 0xffffffff ;  /* 0xffffffff00047882 */ /* 0x000fe20000000000 */
[----:B0-----:R-:W-:-:S04]  /*175d0*/  LOP3.LUT R6, R0, 0x1f, RZ, 0xc0, !PT ;  /* 0x0000001f00067812 */ /* 0x001fc800078ec0ff */
[----:B------:R-:W-:Y:S01]  /*175e0*/  ISETP.NE.AND P0, PT, R6, 0x1f, PT ;  /* 0x0000001f0600780c */ /* 0x000fe20003f05270 */
[----:B------:R-:W-:-:S12]  /*175f0*/  BRA.DIV UR4, `(.L_x_2755) ;  /* 0x0000002204ac7947 */ /* 0x000fd8000b800000 */
[----:B------:R-:W-:Y:S01]  /*17600*/  IMAD.IADD R5, R19, 0x1, R6 ;  /* 0x0000000113057824 */ /* 0x000fe200078e0206 */
[----:B------:R-:W-:Y:S01]  /*17610*/  ULDC UR4, c[0x0][0xc3c] ;  /* 0x00030f0000047ab9 */ /* 0x000fe20000000800 */
[----:B------:R-:W-:-:S03]  /*17620*/  ULDC.64 UR6, c[0x0][0x208] ;  /* 0x0000820000067ab9 */ /* 0x000fc60000000a00 */
[----:B------:R-:W-:-:S13]  /*17630*/  ISETP.GE.OR P1, PT, R5, UR4, !P0 ;  /* 0x0000000405007c0c */ /* 0x000fda000c726670 */
[----:B------:R-:W0:Y:S02]  /*17640*/  @!P1 LDC.64 R2, c[0x0][0xc80] ;  /* 0x00032000ff029b82 */ /* 0x000e240000000a00 */
[----:B0-----:R-:W-:-:S06]  /*17650*/  @!P1 IMAD.WIDE R2, R5, 0x4, R2 ;  /* 0x0000000405029825 */ /* 0x001fcc00078e0202 */
[----:B------:R0:W4:Y:S01]  /*17660*/  @!P1 LDG.E R3, desc[UR6][R2.64] ;  /* 0x0000000602039981 */ /* 0x000122000c1e1900 */
[C---:B------:R-:W-:Y:S02]  /*17670*/  ISETP.GE.U32.AND P2, PT, R6.reuse, 0x2, PT ;  /* 0x000000020600780c */ /* 0x040fe40003f46070 */
[C---:B------:R-:W-:Y:S01]  /*17680*/  ISETP.GE.U32.AND P3, PT, R6.reuse, 0x4, PT ;  /* 0x000000040600780c */ /* 0x040fe20003f66070 */
[----:B------:R-:W-:Y:S01]  /*17690*/  SHFL.IDX PT, R0, R16, RZ, 0x1f ;  /* 0x00001fff10007589 */ /* 0x000fe200000e0000 */
[C---:B------:R-:W-:Y:S02]  /*176a0*/  ISETP.GE.U32.AND P4, PT, R6.reuse, 0x8, PT ;  /* 0x000000080600780c */ /* 0x040fe40003f86070 */
[C---:B------:R-:W-:Y:S01]  /*176b0*/  ISETP.GE.U32.AND P5, PT, R6.reuse, 0x10, PT ;  /* 0x000000100600780c */ /* 0x040fe20003fa6070 */
[----:B0-----:R-:W-:Y:S02]  /*176c0*/  IMAD.MOV.U32 R2, RZ, RZ, RZ ;  /* 0x000000ffff027224 */ /* 0x001fe400078e00ff */
[----:B----4-:R-:W-:Y:S01]  /*176d0*/  @!P1 IMAD.MOV.U32 R2, RZ, RZ, R3 ;  /* 0x000000ffff029224 */ /* 0x010fe200078e0003 */
[----:B------:R-:W-:-:S04]  /*176e0*/  ISETP.NE.AND P1, PT, R6, RZ, PT ;  /* 0x000000ff0600720c */ /* 0x000fc80003f25270 */
[----:B------:R-:W0:Y:S02]  /*176f0*/  SHFL.UP PT, R3, R2, 0x1, RZ ;  /* 0x0420000002037989 */ /* 0x000e2400000e00ff */
[----:B0-----:R-:W-:-:S05]  /*17700*/  SEL R5, R3, RZ, P1 ;  /* 0x000000ff03057207 */ /* 0x001fca0000800000 */
[----:B------:R-:W-:Y:S02]  /*17710*/  IMAD.IADD R3, R2, 0x1, R5 ;  /* 0x0000000102037824 */ /* 0x000fe400078e0205 */
[----:B------:R-:W-:Y:S04]  /*17720*/  SHFL.IDX PT, R5, R16, 0x1, 0x1f ;  /* 0x00201f0010057f89 */ /* 0x000fe800000e0000 */
        /* <DEDUP_REMOVED lines=12> */
[----:B------:R0:W4:Y:S02]  /*177f0*/  SHFL.IDX PT, R16, R3, 0x1f, 0x1f ;  /* 0x03e01f0003107f89 */ /* 0x00012400000e0000 */
.L_x_2821:
[----:B------:R-:W-:Y:S02]  /*17800*/  ULDC UR4, c[0x0][0xc38] ;  /* 0x00030e0000047ab9 */ /* 0x000fe40000000800 */
[----:B------:R-:W-:-:S04]  /*17810*/  IMAD.U32 R4, RZ, RZ, UR4 ;  /* 0x00000004ff047e24 */ /* 0x000fc8000f8e00ff */
[----:B----4-:R-:W-:-:S04]  /*17820*/  IMAD R16, R16, R4, RZ ;  /* 0x0000000410107224 */ /* 0x010fc800078e02ff */
[----:B------:R-:W-:-:S05]  /*17830*/  IMAD.IADD R5, R5, 0x1, R16 ;  /* 0x0000000105057824 */ /* 0x000fca00078e0210 */
[----:B------:R-:W-:-:S13]  /*17840*/  ISETP.GT.AND P6, PT, R5, R0, PT ;  /* 0x000000000500720c */ /* 0x000fda0003fc4270 */
[----:B------:R-:W-:Y:S05]  /*17850*/  @P6 BRA `(.L_x_2756) ;  /* 0x0000000000a06947 */ /* 0x000fea0003800000 */
.L_x_2761:
[----:B0-----:R-:W0:Y:S01]  /*17860*/  LDC R3, c[0x0][0xc3c] ;  /* 0x00030f00ff037b82 */ /* 0x001e220000000800 */
[----:B------:R-:W-:-:S05]  /*17870*/  VIADD R19, R19, 0x1f ;  /* 0x0000001f13137836 */ /* 0x000fca0000000000 */
[----:B0-----:R-:W-:-:S13]  /*17880*/  ISETP.GE.AND P6, PT, R19, R3, PT ;  /* 0x000000031300720c */ /* 0x001fda0003fc6270 */
[----:B------:R-:W-:Y:S05]  /*17890*/  @P6 BRA `(.L_x_2757) ;  /* 0x0000000400dc6947 */ /* 0x000fea0003800000 */
[----:B------:R-:W0:Y:S01]  /*178a0*/  S2R R2, SR_TID.X ;  /* 0x0000000000027919 */ /* 0x000e220000002100 */
[----:B------:R-:W-:Y:S01]  /*178b0*/  BSSY B0, `(.L_x_2758) ;  /* 0x000000a000007945 */ /* 0x000fe20003800000 */
[----:B0-----:R-:W-:-:S05]  /*178c0*/  LOP3.LUT R2, R2, 0x1f, RZ, 0xc0, !PT ;  /* 0x0000001f02027812 */ /* 0x001fca00078ec0ff */
[----:B------:R-:W-:Y:S02]  /*178d0*/  IMAD.IADD R4, R19, 0x1, R2 ;  /* 0x0000000113047824 */ /* 0x000fe400078e0202 */
[----:B------:R-:W-:-:S03]  /*178e0*/  IMAD.MOV.U32 R2, RZ, RZ, RZ ;  /* 0x000000ffff027224 */ /* 0x000fc600078e00ff */
[----:B------:R-:W-:-:S13]  /*178f0*/  ISETP.GE.OR P6, PT, R4, R3, !P0 ;  /* 0x000000030400720c */ /* 0x000fda00047c6670 */
[----:B------:R-:W-:Y:S05]  /*17900*/  @P6 BRA `(.L_x_2759) ;  /* 0x0000000000106947 */ /* 0x000fea0003800000 */
[----:B------:R-:W0:Y:S01]  /*17910*/  LDC.64 R2, c[0x0][0xc80] ;  /* 0x00032000ff027b82 */ /* 0x000e220000000a00 */
[----:B------:R-:W-:Y:S01]  /*17920*/  ULDC.64 UR4, c[0x0][0x208] ;  /* 0x0000820000047ab9 */ /* 0x000fe20000000a00 */
[----:B0-----:R-:W-:-:S06]  /*17930*/  IMAD.WIDE R2, R4, 0x4, R2 ;  /* 0x0000000404027825 */ /* 0x001fcc00078e0202 */
[----:B------:R0:W5:Y:S02]  /*17940*/  LDG.E R2, desc[UR4][R2.64] ;  /* 0x0000000402027981 */ /* 0x000164000c1e1900 */
.L_x_2759:
[----:B------:R-:W-:Y:S05]  /*17950*/  BSYNC B0 ;  /* 0x0000000000007941 */ /* 0x000fea0003800000 */
.L_x_2758:
[----:B------:R-:W-:-:S03]  /*17960*/  UMOV UR4, 0xffffffff ;  /* 0xffffffff00047882 */ /* 0x000fc60000000000 */
[----:B------:R-:W-:Y:S05]  /*17970*/  BRA.DIV UR4, `(.L_x_2760) ;  /* 0x00000026040c7947 */ /* 0x000fea000b800000 */
[----:B-----5:R-:W0:Y:S02]  /*17980*/  SHFL.UP PT, R14, R2, 0x1, RZ ;  /* 0x04200000020e7989 */ /* 0x020e2400000e00ff */
        /* <DEDUP_REMOVED lines=15> */
.L_x_2829:
[----:B------:R-:W-:Y:S02]  /*17a80*/  ULDC UR4, c[0x0][0xc38] ;  /* 0x00030e0000047ab9 */ /* 0x000fe40000000800 */
[----:B------:R-:W-:-:S04]  /*17a90*/  IMAD.U32 R4, RZ, RZ, UR4 ;  /* 0x00000004ff047e24 */ /* 0x000fc8000f8e00ff */
[----:B----4-:R-:W-:-:S04]  /*17aa0*/  IMAD R16, R16, R4, RZ ;  /* 0x0000000410107224 */ /* 0x010fc800078e02ff */
[----:B------:R-:W-:-:S05]  /*17ab0*/  IMAD.IADD R5, R16, 0x1, R5 ;  /* 0x0000000110057824 */ /* 0x000fca00078e0205 */
[----:B------:R-:W-:-:S13]  /*17ac0*/  ISETP.GT.AND P6, PT, R5, R0, PT ;  /* 0x000000000500720c */ /* 0x000fda0003fc4270 */
[----:B------:R-:W-:Y:S05]  /*17ad0*/  @!P6 BRA `(.L_x_2761) ;  /* 0xfffffffc0060e947 */ /* 0x000fea000383ffff */
.L_x_2756:
        /* <DEDUP_REMOVED lines=8> */
.L_x_2833:
[----:B------:R-:W-:Y:S01]  /*17b60*/  ISETP.NE.AND P0, PT, R5, RZ, PT ;  /* 0x000000ff0500720c */ /* 0x000fe20003f05270 */
[----:B------:R-:W-:-:S12]  /*17b70*/  IMAD.MOV.U32 R5, RZ, RZ, RZ ;  /* 0x000000ffff057224 */ /* 0x000fd800078e00ff */
[----:B------:R-:W-:Y:S05]  /*17b80*/  @!P0 BRA `(.L_x_2763) ;  /* 0x0000000000148947 */ /* 0x000fea0003800000 */
[----:B------:R-:W-:Y:S01]  /*17b90*/  UMOV UR4, 0xffffffff ;  /* 0xffffffff00047882 */ /* 0x000fe20000000000 */
[----:B------:R-:W-:Y:S02]  /*17ba0*/  VIADD R12, R6, 0xffffffff ;  /* 0xffffffff060c7836 */ /* 0x000fe40000000000 */
[----:B------:R-:W-:Y:S05]  /*17bb0*/  BRA.DIV UR4, `(.L_x_2764) ;  /* 0x0000002604987947 */ /* 0x000fea000b800000 */
[----:B0-----:R0:W0:Y:S02]  /*17bc0*/  SHFL.IDX PT, R3, R3, R12, 0x1f ;  /* 0x00001f0c03037589 */ /* 0x00102400000e0000 */
.L_x_2836:
[----:B0-----:R-:W-:-:S07]  /*17bd0*/  IMAD.MOV.U32 R5, RZ, RZ, R3 ;  /* 0x000000ffff057224 */ /* 0x001fce00078e0003 */
.L_x_2763:
[----:B0---4-:R-:W0:Y:S01]  /*17be0*/  LDC.64 R2, c[0x0][0xc90] ;  /* 0x00032400ff027b82 */ /* 0x011e220000000a00 */
[----:B------:R-:W-:Y:S01]  /*17bf0*/  IMAD.IADD R19, R6, 0x1, R19 ;  /* 0x0000000106137824 */ /* 0x000fe200078e0213 */
[----:B------:R-:W-:-:S03]  /*17c00*/  ULDC.64 UR4, c[0x0][0x208] ;  /* 0x0000820000047ab9 */ /* 0x000fc60000000a00 */
[----:B0-----:R-:W-:-:S05]  /*17c10*/  IMAD.WIDE R2, R19, 0x4, R2 ;  /* 0x0000000413027825 */ /* 0x001fca00078e0202 */
[----:B-1-3--:R-:W3:Y:S01]  /*17c20*/  LDG.E R7, desc[UR4][R2.64] ;  /* 0x0000000402077981 */ /* 0x00aee2000c1e1900 */
[----:B------:R-:W-:-:S04]  /*17c30*/  IMAD R16, R5, R4, R16 ;  /* 0x0000000405107224 */ /* 0x000fc800078e0210 */
[----:B------:R-:W-:Y:S02]  /*17c40*/  IMAD.IADD R0, R0, 0x1, -R16 ;  /* 0x0000000100007824 */ /* 0x000fe400078e0a10 */
[----:B---3--:R-:W-:-:S05]  /*17c50*/  IMAD R6, R17, R7, RZ ;  /* 0x0000000711067224 */ /* 0x008fca00078e02ff */
[----:B-----5:R-:W-:-:S04]  /*17c60*/  IABS R8, R6 ;  /* 0x0000000600087213 */ /* 0x020fc80000000000 */
        /* <DEDUP_REMOVED lines=58> */
.L_x_2757:
[----:B------:R-:W-:Y:S01]  /*18010*/  UMOV UR4, URZ ;  /* 0x0000003f00047c82 */ /* 0x000fe20008000000 */
[----:B------:R-:W-:Y:S01]  /*18020*/  UMOV UR5, URZ ;  /* 0x0000003f00057c82 */ /* 0x000fe20008000000 */
[----:B------:R-:W-:Y:S01]  /*18030*/  ULDC UR6, c[0x0][0xc3c] ;  /* 0x00030f0000067ab9 */ /* 0x000fe20000000800 */
[----:B------:R-:W-:Y:S02]  /*18040*/  IMAD.MOV.U32 R16, RZ, RZ, R0 ;  /* 0x000000ffff107224 */ /* 0x000fe400078e0000 */
[----:B------:R-:W-:Y:S02]  /*18050*/  IMAD.U32 R17, RZ, RZ, UR4 ;  /* 0x00000004ff117e24 */ /* 0x000fe4000f8e00ff */
[----:B------:R-:W-:Y:S02]  /*18060*/  IMAD.U32 R18, RZ, RZ, UR5 ;  /* 0x00000005ff127e24 */ /* 0x000fe4000f8e00ff */
[----:B------:R-:W-:-:S07]  /*18070*/  IMAD.U32 R19, RZ, RZ, UR6 ;  /* 0x00000006ff137e24 */ /* 0x000fce000f8e00ff */
.L_x_2765:
[----:B------:R0:W4:Y:S01]  /*18080*/  LDL R3, [R1+0x4] ;  /* 0x0000040001037983 */ /* 0x0001220000100800 */
[----:B------:R-:W1:Y:S01]  /*18090*/  S2R R0, SR_TID.X ;  /* 0x0000000000007919 */ /* 0x000e620000002100 */
[----:B------:R-:W-:Y:S05]  /*180a0*/  WARPSYNC.ALL ;  /* 0x0000000000007948 */ /* 0x000fea0003800000 */
[----:B-1----:R-:W-:Y:S01]  /*180b0*/  LOP3.LUT R0, R0, 0x1f, RZ, 0xc0, !PT ;  /* 0x0000001f00007812 */ /* 0x002fe200078ec0ff */
        /* <DEDUP_REMOVED lines=8> */
.L_x_2754:
[----:B------:R-:W-:Y:S02]  /*18140*/  ULDC UR4, c[0x0][0xc3c] ;  /* 0x00030f0000047ab9 */ /* 0x000fe40000000800 */
[----:B0-----:R-:W-:-:S13]  /*18150*/  ISETP.GE.AND P0, PT, R19, UR4, PT ;  /* 0x0000000413007c0c */ /* 0x001fda000bf06270 */
[----:B------:R-:W-:Y:S05]  /*18160*/  @!P0 BRA `(.L_x_2766) ;  /* 0xffffff9c00808947 */ /* 0x000fea000383ffff */
[----:B------:R-:W-:Y:S05]  /*18170*/  BSYNC B8 ;  /* 0x0000000000087941 */ /* 0x000fea0003800000 */
.L_x_2653:
[----:B----4-:R-:W4:Y:S01]  /*18180*/  LDL.LU R0, [R1+0x48] ;  /* 0x0000480001007983 */ /* 0x010f220000300800 */
[----:B------:R-:W-:Y:S01]  /*18190*/  BSSY B0, `(.L_x_2767) ;  /* 0x000000b000007945 */ /* 0x000fe20003800000 */
[----:B------:R-:W0:Y:S01]  /*181a0*/  S2R R5, SR_CgaCtaId ;  /* 0x0000000000057919 */ /* 0x000e220000008800 */
[----:B----4-:R-:W-:-:S05]  /*181b0*/  VIADD R0, R0, 0x1 ;  /* 0x0000000100007836 */ /* 0x010fca0000000000 */
[----:B------:R-:W-:-:S04]  /*181c0*/  LEA.HI R2, R0, R0, RZ, 0x1 ;  /* 0x0000000000027211 */ /* 0x000fc800078f08ff */
[----:B------:R-:W-:-:S05]  /*181d0*/  LOP3.LUT R3, R2, 0xfffffffe, RZ, 0xc0, !PT ;  /* 0xfffffffe02037812 */ /* 0x000fca00078ec0ff */
[----:B------:R-:W-:Y:S01]  /*181e0*/  IMAD.IADD R3, R0, 0x1, -R3 ;  /* 0x0000000100037824 */ /* 0x000fe200078e0a03 */
[----:B------:R-:W-:-:S04]  /*181f0*/  MOV R0, 0x400 ;  /* 0x0000040000007802 */ /* 0x000fc80000000f00 */
[----:B0-----:R-:W-:Y:S02]  /*18200*/  LEA R0, R5, R0, 0x18 ;  /* 0x0000000005007211 */ /* 0x001fe400078ec0ff */
[----:B------:R-:W-:-:S04]  /*18210*/  SHF.L.U32 R3, R3, 0x1f, RZ ;  /* 0x0000001f03037819 */ /* 0x000fc800000006ff */
[----:B------:R-:W0:Y:S02]  /*18220*/  SYNCS.PHASECHK.TRANS64.TRYWAIT P0, [R0+URZ+0x38820], R3 ;  /* 0x03882003000075a7 */ /* 0x000e24000800017f */
[----:B0-----:R-:W-:Y:S05]  /*18230*/  @!P0 BRA `(.L_x_2768) ;  /* 0x0000002000208947 */ /* 0x001fea0003800000 */
.L_x_2837:
[----:B------:R-:W-:Y:S05]  /*18240*/  BSYNC B0 ;  /* 0x0000000000007941 */ /* 0x000fea0003800000 */
.L_x_2767:
[----:B------:R-:W-:-:S03]  /*18250*/  UMOV UR4, 0xffffffff ;  /* 0xffffffff00047882 */ /* 0x000fc60000000000 */
[----:B------:R-:W-:Y:S05]  /*18260*/  BRA.DIV UR4, `(.L_x_2769) ;  /* 0x0000002204287947 */ /* 0x000fea000b800000 */
[----:B------:R-:W4:Y:S02]  /*18270*/  S2R R2, SR_TID.X ;  /* 0x0000000000027919 */ /* 0x000f240000002100 */
[----:B----4-:R-:W-:-:S04]  /*18280*/  SHF.R.U32.HI R2, RZ, 0x5, R2 ;  /* 0x00000005ff027819 */ /* 0x010fc80000011602 */
[----:B------:R-:W-:-:S05]  /*18290*/  LOP3.LUT R2, R2, 0x3, RZ, 0xc0, !PT ;  /* 0x0000000302027812 */ /* 0x000fca00078ec0ff */
[----:B------:R4:W0:Y:S02]  /*182a0*/  SHFL.IDX PT, R14, R2, RZ, 0x1f ;  /* 0x00001fff020e7589 */ /* 0x00082400000e0000 */
.L_x_2840:
[----:B0-----:R-:W-:Y:S01]  /*182b0*/  ISETP.NE.AND P0, PT, R14, RZ, PT ;  /* 0x000000ff0e00720c */ /* 0x001fe20003f05270 */
[----:B------:R-:W-:-:S12]  /*182c0*/  BSSY B0, `(.L_x_2770) ;  /* 0x0000029000007945 */ /* 0x000fd80003800000 */
[----:B------:R-:W-:Y:S05]  /*182d0*/  @P0 BRA `(.L_x_2771) ;  /* 0x00000000009c0947 */ /* 0x000fea0003800000 */
[----:B------:R-:W-:-:S03]  /*182e0*/  UMOV UR4, 0xffffffff ;  /* 0xffffffff00047882 */ /* 0x000fc60000000000 */
[----:B------:R-:W-:Y:S05]  /*182f0*/  BRA.DIV UR4, `(.L_x_2772) ;  /* 0x0000002204387947 */ /* 0x000fea000b800000 */
[----:B------:R-:W-:-:S13]  /*18300*/  ELECT P6, URZ, PT ;  /* 0x00000000003f782f */ /* 0x000fda00038c0000 */
.L_x_2843:
[----:B------:R-:W-:Y:S05]  /*18310*/  @!P6 BRA `(.L_x_2771) ;  /* 0x00000000008ce947 */ /* 0x000fea0003800000 */
[----:B----4-:R-:W4:Y:S02]  /*18320*/  LDL R2, [R1+0x54] ;  /* 0x0000540001027983 */ /* 0x010f240000100800 */
[----:B----4-:R-:W-:-:S13]  /*18330*/  R2UR UR4, R2 ;  /* 0x00000000020472ca */ /* 0x010fda00000e0000 */
[----:B------:R-:W-:-:S06]  /*18340*/  ULOP3.LUT UR4, UR4, 0x2, URZ, 0xfc, !UPT ;  /* 0x0000000204047892 */ /* 0x000fcc000f8efc3f */
[----:B------:R-:W-:-:S05]  /*18350*/  IMAD.U32 R2, RZ, RZ, UR4 ;  /* 0x00000004ff027e24 */ /* 0x000fca000f8e00ff */
[----:B------:R-:W-:-:S13]  /*18360*/  ISETP.NE.AND P2, PT, R2, 0x3, PT ;  /* 0x000000030200780c */ /* 0x000fda0003f45270 */
[----:B------:R-:W-:Y:S05]  /*18370*/  @!P2 BRA `(.L_x_2773) ;  /* 0x000000000004a947 */ /* 0x000fea0003800000 */
[----:B------:R-:W-:Y:S01]  /*18380*/  BPT.TRAP 0x1 ;  /* 0x000000040000795c */ /* 0x000fe20000300000 */
.L_x_2773:
[----:B------:R-:W4:Y:S04]  /*18390*/  LDL R3, [R1+0x8] ;  /* 0x0000080001037983 */ /* 0x000f280000100800 */
[----:B-1-3--:R-:W3:Y:S01]  /*183a0*/  LDL.LU R7, [R1+0x14] ;  /* 0x0000140001077983 */ /* 0x00aee20000300800 */
[----:B------:R-:W-:-:S04]  /*183b0*/  VIADD R2, R0, 0x38840 ;  /* 0x0003884000027836 */ /* 0x000fc80000000000 */
[C---:B----4-:R-:W-:Y:S02]  /*183c0*/  IMAD R6, R3.reuse, 0x8, R2 ;  /* 0x0000000803067824 */ /* 0x050fe400078e0202 */
        /* <DEDUP_REMOVED lines=10> */
.L_x_2844:
[----:B------:R-:W1:Y:S02]  /*18470*/  SYNCS.PHASECHK.TRANS64.TRYWAIT P0, [R7+URZ], R2 ;  /* 0x00000002070075a7 */ /* 0x000e64000800017f */
[----:B-1----:R-:W-:Y:S05]  /*18480*/  @!P0 BRA `(.L_x_2775) ;  /* 0x0000002000088947 */ /* 0x002fea0003800000 */
.L_x_2845:
[----:B------:R-:W-:Y:S05]  /*18490*/  @!P2 BRA `(.L_x_2776) ;  /* 0x000000000004a947 */ /* 0x000fea0003800000 */
[----:B------:R-:W-:Y:S01]  /*184a0*/  BPT.TRAP 0x1 ;  /* 0x000000040000795c */ /* 0x000fe20000300000 */
.L_x_2776:
[----:B------:R-:W3:Y:S01]  /*184b0*/  LDL.LU R4, [R1+0x8] ;  /* 0x0000080001047983 */ /* 0x000ee20000300800 */
[----:B------:R-:W-:-:S04]  /*184c0*/  VIADD R0, R0, 0x38860 ;  /* 0x0003886000007836 */ /* 0x000fc80000000000 */
[----:B---3--:R-:W-:-:S04]  /*184d0*/  IMAD R4, R4, 0x8, R0 ;  /* 0x0000000804047824 */ /* 0x008fc800078e0200 */
[----:B------:R-:W3:Y:S02]  /*184e0*/  SYNCS.PHASECHK.TRANS64.TRYWAIT P0, [R4+URZ], R5 ;  /* 0x00000005040075a7 */ /* 0x000ee4000800017f */
[----:B---3--:R-:W-:Y:S05]  /*184f0*/  @!P0 BRA `(.L_x_2777) ;  /* 0x0000002000008947 */ /* 0x008fea0003800000 */
.L_x_2846:
[----:B------:R-:W-:-:S07]  /*18500*/  IMAD R3, R3, 0x8, R0 ;  /* 0x0000000803037824 */ /* 0x000fce00078e0200 */
.L_x_2778:
[----:B----4-:R4:W0:Y:S02]  /*18510*/  SYNCS.PHASECHK.TRANS64.TRYWAIT P0, [R3+URZ], R2 ;  /* 0x00000002030075a7 */ /* 0x010824000800017f */
[----:B0-----:R-:W-:Y:S05]  /*18520*/  @!P0 NANOSLEEP.SYNCS 0x989680 ;  /* 0x009896800000895d */ /* 0x001fea0003900000 */
[----:B------:R-:W0:Y:S02]  /*18530*/  @!P0 SYNCS.PHASECHK.TRANS64 P0, [R3+URZ], R2 ;  /* 0x00000002030085a7 */ /* 0x000e24000800007f */
[----:B0-----:R-:W-:Y:S05]  /*18540*/  @!P0 BRA `(.L_x_2778) ;  /* 0xfffffffc00f08947 */ /* 0x001fea000383ffff */
.L_x_2771:
[----:B------:R-:W-:Y:S05]  /*18550*/  BSYNC B0 ;  /* 0x0000000000007941 */ /* 0x000fea0003800000 */
.L_x_2770:
[----:B------:R-:W-:Y:S05]  /*18560*/  EXIT ;  /* 0x000000000000794d */ /* 0x000fea0003800000 */
.L_x_2595:
[----:B------:R-:W-:-:S13]  /*18570*/  R2UR UR4, R17 ;  /* 0x00000000110472ca */ /* 0x000fda00000e0000 */
[----:B0-----:R-:W-:-:S04]  /*18580*/  IMAD.U32 R3, RZ, RZ, UR4 ;  /* 0x00000004ff037e24 */ /* 0x001fc8000f8e00ff */
[----:B------:R0:W1:Y:S03]  /*18590*/  SYNCS.PHASECHK.TRANS64.TRYWAIT P1, [R3+URZ+0x38800], R0 ;  /* 0x03880000030075a7 */ /* 0x000066000802017f */
[----:B-1----:R-:W-:Y:S05]  /*185a0*/  @!P1 NANOSLEEP.SYNCS 0x989680 ;  /* 0x009896800000995d */ /* 0x002fea0003900000 */
[----:B------:R-:W1:Y:S02]  /*185b0*/  @!P1 SYNCS.PHASECHK.TRANS64 P1, [R3+URZ+0x38800], R0 ;  /* 0x03880000030095a7 */ /* 0x000e64000802007f */
[----:B-1----:R-:W-:Y:S05]  /*185c0*/  @!P1 BRA `(.L_x_2595) ;  /* 0xfffffffc00e89947 */ /* 0x002fea000383ffff */
[----:B------:R-:W-:Y:S05]  /*185d0*/  BRA `(.L_x_2779) ;  /* 0xfffffe9400a07947 */ /* 0x000fea000383ffff */
.L_x_2599:
[----:B-1----:R1:W2:Y:S02]  /*185e0*/  SYNCS.PHASECHK.TRANS64.TRYWAIT P2, [R0+URZ+0x38830], R3 ;  /* 0x03883003000075a7 */ /* 0x0022a4000804017f */
[----:B--2---:R-:W-:Y:S05]  /*185f0*/  @!P2 NANOSLEEP.SYNCS 0x989680 ;  /* 0x009896800000a95d */ /* 0x004fea0003900000 */
[----:B------:R-:W2:Y:S02]  /*18600*/  @!P2 SYNCS.PHASECHK.TRANS64 P2, [R0+URZ+0x38830], R3 ;  /* 0x038830030000a5a7 */ /* 0x000ea4000804007f */
[----:B--2---:R-:W-:Y:S05]  /*18610*/  @!P2 BRA `(.L_x_2599) ;  /* 0xfffffffc00f0a947 */ /* 0x004fea000383ffff */
[----:B------:R-:W-:Y:S05]  /*18620*/  BRA `(.L_x_2598) ;  /* 0xfffffe9400cc7947 */ /* 0x000fea000383ffff */
.L_x_2604:
[----:B------:R-:W-:-:S13]  /*18630*/  R2UR UR4, R3 ;  /* 0x00000000030472ca */ /* 0x000fda00000e0000 */
[----:B-1----:R-:W-:-:S04]  /*18640*/  IMAD.U32 R153, RZ, RZ, UR4 ;  /* 0x00000004ff997e24 */ /* 0x002fc8000f8e00ff */
[----:B------:R1:W2:Y:S03]  /*18650*/  SYNCS.PHASECHK.TRANS64.TRYWAIT P3, [R153+URZ+0x38830], R4 ;  /* 0x03883004990075a7 */ /* 0x0002a6000806017f */
[----:B--2---:R-:W-:Y:S05]  /*18660*/  @!P3 NANOSLEEP.SYNCS 0x989680 ;  /* 0x009896800000b95d */ /* 0x004fea0003900000 */
[----:B------:R-:W2:Y:S02]  /*18670*/  @!P3 SYNCS.PHASECHK.TRANS64 P3, [R153+URZ+0x38830], R4 ;  /* 0x038830049900b5a7 */ /* 0x000ea4000806007f */
[----:B--2---:R-:W-:Y:S05]  /*18680*/  @!P3 BRA `(.L_x_2604) ;  /* 0xfffffffc00e8b947 */ /* 0x004fea000383ffff */
[----:B------:R-:W-:Y:S05]  /*18690*/  BRA `(.L_x_2603) ;  /* 0xfffffed000247947 */ /* 0x000fea000383ffff */
.L_x_2608:
[----:B--2---:R-:W-:-:S04]  /*186a0*/  IMAD.U32 R233, RZ, RZ, UR4 ;  /* 0x00000004ffe97e24 */ /* 0x004fc8000f8e00ff */
[----:B------:R2:W3:Y:S03]  /*186b0*/  SYNCS.PHASECHK.TRANS64.TRYWAIT P3, [R233+URZ+0x38850], R0 ;  /* 0x03885000e90075a7 */ /* 0x0004e6000806017f */
[----:B---3--:R-:W-:Y:S05]  /*186c0*/  @!P3 NANOSLEEP.SYNCS 0x989680 ;  /* 0x009896800000b95d */ /* 0x008fea0003900000 */
[----:B------:R-:W3:Y:S02]  /*186d0*/  @!P3 SYNCS.PHASECHK.TRANS64 P3, [R233+URZ+0x38850], R0 ;  /* 0x03885000e900b5a7 */ /* 0x000ee4000806007f */
[----:B---3--:R-:W-:Y:S05]  /*186e0*/  @!P3 BRA `(.L_x_2608) ;  /* 0xfffffffc00ecb947 */ /* 0x008fea000383ffff */
[----:B------:R-:W-:Y:S05]  /*186f0*/  BRA `(.L_x_2607) ;  /* 0xfffffef4004c7947 */ /* 0x000fea000383ffff */
.L_x_2614:
[----:B-1----:R-:W-:-:S04]  /*18700*/  IMAD.U32 R4, RZ, RZ, UR4 ;  /* 0x00000004ff047e24 */ /* 0x002fc8000f8e00ff */
[----:B------:R1:W2:Y:S03]  /*18710*/  SYNCS.PHASECHK.TRANS64.TRYWAIT P2, [R4+URZ+0x38830], R3 ;  /* 0x03883003040075a7 */ /* 0x0002a6000804017f */
[----:B--2---:R-:W-:Y:S05]  /*18720*/  @!P2 NANOSLEEP.SYNCS 0x989680 ;  /* 0x009896800000a95d */ /* 0x004fea0003900000 */
[----:B------:R-:W2:Y:S02]  /*18730*/  @!P2 SYNCS.PHASECHK.TRANS64 P2, [R4+URZ+0x38830], R3 ;  /* 0x038830030400a5a7 */ /* 0x000ea4000804007f */
[----:B--2---:R-:W-:Y:S05]  /*18740*/  @!P2 BRA `(.L_x_2614) ;  /* 0xfffffffc00eca947 */ /* 0x004fea000383ffff */
[----:B------:R-:W-:Y:S05]  /*18750*/  BRA `(.L_x_2613) ;  /* 0xffffff0c00387947 */ /* 0x000fea000383ffff */
.L_x_2618:
[----:B01----:R-:W-:-:S04]  /*18760*/  IMAD.U32 R3, RZ, RZ, UR4 ;  /* 0x00000004ff037e24 */ /* 0x003fc8000f8e00ff */
[----:B------:R0:W1:Y:S03]  /*18770*/  SYNCS.PHASECHK.TRANS64.TRYWAIT P2, [R3+URZ+0x38850], R0 ;  /* 0x03885000030075a7 */ /* 0x000066000804017f */
[----:B-1----:R-:W-:Y:S05]  /*18780*/  @!P2 NANOSLEEP.SYNCS 0x989680 ;  /* 0x009896800000a95d */ /* 0x002fea0003900000 */
[----:B------:R-:W1:Y:S02]  /*18790*/  @!P2 SYNCS.PHASECHK.TRANS64 P2, [R3+URZ+0x38850], R0 ;  /* 0x038850000300a5a7 */ /* 0x000e64000804007f */
[----:B-1----:R-:W-:Y:S05]  /*187a0*/  @!P2 BRA `(.L_x_2618) ;  /* 0xfffffffc00eca947 */ /* 0x002fea000383ffff */
[----:B------:R-:W-:Y:S05]  /*187b0*/  BRA `(.L_x_2617) ;  /* 0xffffff34005c7947 */ /* 0x000fea000383ffff */
.L_x_2623:
[----:B-1----:R-:W-:-:S04]  /*187c0*/  IMAD.U32 R7, RZ, RZ, UR7 ;  /* 0x00000007ff077e24 */ /* 0x002fc8000f8e00ff */
[----:B------:R1:W2:Y:S03]  /*187d0*/  SYNCS.PHASECHK.TRANS64.TRYWAIT P0, [R7+URZ+0x38850], R0 ;  /* 0x03885000070075a7 */ /* 0x0002a6000800017f */
[----:B--2---:R-:W-:Y:S05]  /*187e0*/  @!P0 NANOSLEEP.SYNCS 0x989680 ;  /* 0x009896800000895d */ /* 0x004fea0003900000 */
[----:B------:R-:W2:Y:S02]  /*187f0*/  @!P0 SYNCS.PHASECHK.TRANS64 P0, [R7+URZ+0x38850], R0 ;  /* 0x03885000070085a7 */ /* 0x000ea4000800007f */
[----:B--2---:R-:W-:Y:S05]  /*18800*/  @!P0 BRA `(.L_x_2623) ;  /* 0xfffffffc00ec8947 */ /* 0x004fea000383ffff */
[----:B------:R-:W-:Y:S05]  /*18810*/  BRA `(.L_x_2622) ;  /* 0xffffff4c005c7947 */ /* 0x000fea000383ffff */
.L_x_2665:
        /* <DEDUP_REMOVED lines=11> */
.L_x_2781:
[----:B------:R-:W-:Y:S05]  /*188d0*/  BSYNC B0 ;  /* 0x0000000000007941 */ /* 0x000fea0003800000 */
.L_x_2780:
[----:B------:R-:W-:Y:S05]  /*188e0*/  BRA `(.L_x_2782) ;  /* 0xffffffa000d07947 */ /* 0x000fea000383ffff */
.L_x_2667:
[----:B------:R-:W-:Y:S01]  /*188f0*/  BSSY B0, `(.L_x_2783) ;  /* 0x0000006000007945 */ /* 0x000fe20003800000 */
[----:B------:R-:W-:-:S07]  /*18900*/  IMAD.MOV.U32 R15, RZ, RZ, -0x1 ;  /* 0xffffffffff0f7424 */ /* 0x000fce00078e00ff */
[----:B012---:R-:W-:Y:S05]  /*18910*/  WARPSYNC.COLLECTIVE R15, `(.L_x_2784) ;  /* 0x000000000f0c7348 */ /* 0x007fea0003c00000 */
[----:B------:R-:W-:Y:S02]  /*18920*/  ELECT P6, UR62, PT ;  /* 0x00000000003e782f */ /* 0x000fe400038c0000 */
[----:B------:R-:W-:Y:S01]  /*18930*/  MOV R14, UR62 ;  /* 0x0000003e000e7c02 */ /* 0x000fe20008000f00 */
[----:B012---:R-:W-:Y:S10]  /*18940*/  ENDCOLLECTIVE ;  /* 0x000000000000791b */ /* 0x007ff40003800000 */
.L_x_2784:
[----:B------:R-:W-:Y:S05]  /*18950*/  BSYNC B0 ;  /* 0x0000000000007941 */ /* 0x000fea0003800000 */
.L_x_2783:
[----:B------:R-:W-:Y:S05]  /*18960*/  BRA `(.L_x_2785) ;  /* 0xffffffa000d87947 */ /* 0x000fea000383ffff */
.L_x_2669:
[----:B--2---:R2:W3:Y:S02]  /*18970*/  SYNCS.PHASECHK.TRANS64.TRYWAIT P0, [R0+URZ+0x38840], R2 ;  /* 0x03884002000075a7 */ /* 0x0044e4000800017f */
[----:B---3--:R-:W-:Y:S05]  /*18980*/  @!P0 NANOSLEEP.SYNCS 0x989680 ;  /* 0x009896800000895d */ /* 0x008fea0003900000 */
[----:B------:R-:W3:Y:S02]  /*18990*/  @!P0 SYNCS.PHASECHK.TRANS64 P0, [R0+URZ+0x38840], R2 ;  /* 0x03884002000085a7 */ /* 0x000ee4000800007f */
[----:B---3--:R-:W-:Y:S05]  /*189a0*/  @!P0 BRA `(.L_x_2669) ;  /* 0xfffffffc00f08947 */ /* 0x008fea000383ffff */
[----:B------:R-:W-:Y:S05]  /*189b0*/  BRA `(.L_x_2786) ;  /* 0xffffffa400487947 */ /* 0x000fea000383ffff */
.L_x_2673:
[----:B------:R-:W2:Y:S01]  /*189c0*/  LDL.LU R11, [R1+0x34] ;  /* 0x00003400010b7983 */ /* 0x000ea20000300800 */
[----:B------:R-:W-:Y:S02]  /*189d0*/  IMAD.MOV.U32 R13, RZ, RZ, R0 ;  /* 0x000000ffff0d7224 */ /* 0x000fe400078e0000 */
[----:B------:R-:W-:Y:S02]  /*189e0*/  IMAD.MOV.U32 R12, RZ, RZ, RZ ;  /* 0x000000ffff0c7224 */ /* 0x000fe400078e00ff */
[----:B------:R-:W-:Y:S02]  /*189f0*/  IMAD.MOV.U32 R15, RZ, RZ, -0x1 ;  /* 0xffffffffff0f7424 */ /* 0x000fe400078e00ff */
[----:B------:R-:W-:Y:S02]  /*18a00*/  IMAD R17, R17, 0x80, R10 ;  /* 0x0000008011117824 */ /* 0x000fe400078e020a */
[----:B--2---:R-:W-:Y:S02]  /*18a10*/  IMAD R2, R11, R7, RZ ;  /* 0x000000070b027224 */ /* 0x004fe400078e02ff */
[----:B------:R-:W-:-:S02]  /*18a20*/  IMAD.MOV.U32 R11, RZ, RZ, 0x181f ;  /* 0x0000181fff0b7424 */ /* 0x000fc400078e00ff */
[C---:B------:R-:W-:Y:S01]  /*18a30*/  VIADD R7, R17.reuse, 0x60 ;  /* 0x0000006011077836 */ /* 0x040fe20000000000 */
[----:B------:R-:W-:-:S13]  /*18a40*/  ISETP.GE.AND P5, PT, R17, R2, PT ;  /* 0x000000021100720c */ /* 0x000fda0003fa6270 */
[----:B-----5:R-:W-:Y:S05]  /*18a50*/  WARPSYNC.COLLECTIVE R15, `(.L_x_2787) ;  /* 0x000000000f087348 */ /* 0x020fea0003c00000 */
[----:B------:R0:W1:Y:S02]  /*18a60*/  SHFL.IDX P6, R14, R13, R12, R11 ;  /* 0x0000000c0d0e7389 */ /* 0x00006400000c000b */
[----:B01---5:R-:W-:Y:S01]  /*18a70*/  ENDCOLLECTIVE ;  /* 0x000000000000791b */ /* 0x023fe20003800000 */
.L_x_2787:
[----:B------:R-:W-:Y:S02]  /*18a80*/  IMAD.MOV.U32 R13, RZ, RZ, R3 ;  /* 0x000000ffff0d7224 */ /* 0x000fe400078e0003 */
[----:B------:R-:W-:-:S07]  /*18a90*/  IMAD.MOV.U32 R4, RZ, RZ, R14 ;  /* 0x000000ffff047224 */ /* 0x000fce00078e000e */
[----:B------:R-:W-:Y:S05]  /*18aa0*/  WARPSYNC.COLLECTIVE R15, `(.L_x_2788) ;  /* 0x000000000f087348 */ /* 0x000fea0003c00000 */
[----:B------:R0:W1:Y:S02]  /*18ab0*/  SHFL.IDX P6, R14, R13, R12, R11 ;  /* 0x0000000c0d0e7389 */ /* 0x00006400000c000b */
[----:B01----:R-:W-:Y:S01]  /*18ac0*/  ENDCOLLECTIVE ;  /* 0x000000000000791b */ /* 0x003fe20003800000 */
.L_x_2788:
        /* <DEDUP_REMOVED lines=19> */
.L_x_2789:
[----:B------:R-:W-:-:S05]  /*18c00*/  VIADD R4, R17, 0x10 ;  /* 0x0000001011047836 */ /* 0x000fca0000000000 */
[----:B------:R-:W-:Y:S01]  /*18c10*/  ISETP.GE.AND P5, PT, R4, R2, PT ;  /* 0x000000020400720c */ /* 0x000fe20003fa6270 */
[----:B------:R-:W-:Y:S02]  /*18c20*/  IMAD.MOV.U32 R13, RZ, RZ, R3 ;  /* 0x000000ffff0d7224 */ /* 0x000fe400078e0003 */
[----:B------:R-:W-:-:S10]  /*18c30*/  IMAD.MOV.U32 R4, RZ, RZ, R14 ;  /* 0x000000ffff047224 */ /* 0x000fd400078e000e */
[----:B------:R-:W-:Y:S05]  /*18c40*/  WARPSYNC.COLLECTIVE R15, `(.L_x_2790) ;  /* 0x000000000f087348 */ /* 0x000fea0003c00000 */
[----:B------:R0:W1:Y:S02]  /*18c50*/  SHFL.IDX P6, R14, R13, R12, R11 ;  /* 0x0000000c0d0e7389 */ /* 0x00006400000c000b */
[----:B01----:R-:W-:Y:S01]  /*18c60*/  ENDCOLLECTIVE ;  /* 0x000000000000791b */ /* 0x003fe20003800000 */
.L_x_2790:
        /* <DEDUP_REMOVED lines=19> */
.L_x_2791:
[----:B------:R-:W-:-:S05]  /*18da0*/  VIADD R4, R17, 0x20 ;  /* 0x0000002011047836 */ /* 0x000fca0000000000 */
[----:B------:R-:W-:Y:S01]  /*18db0*/  ISETP.GE.AND P5, PT, R4, R2, PT ;  /* 0x000000020400720c */ /* 0x000fe20003fa6270 */
[----:B------:R-:W-:Y:S02]  /*18dc0*/  IMAD.MOV.U32 R13, RZ, RZ, R3 ;  /* 0x000000ffff0d7224 */ /* 0x000fe400078e0003 */
[----:B------:R-:W-:-:S10]  /*18dd0*/  IMAD.MOV.U32 R4, RZ, RZ, R14 ;  /* 0x000000ffff047224 */ /* 0x000fd400078e000e */
[----:B------:R-:W-:Y:S05]  /*18de0*/  WARPSYNC.COLLECTIVE R15, `(.L_x_2792) ;  /* 0x000000000f087348 */ /* 0x000fea0003c00000 */
[----:B------:R0:W1:Y:S02]  /*18df0*/  SHFL.IDX P6, R14, R13, R12, R11 ;  /* 0x0000000c0d0e7389 */ /* 0x00006400000c000b */
[----:B01----:R-:W-:Y:S01]  /*18e00*/  ENDCOLLECTIVE ;  /* 0x000000000000791b */ /* 0x003fe20003800000 */
.L_x_2792:
        /* <DEDUP_REMOVED lines=19> */
.L_x_2793:
[----:B------:R-:W-:-:S05]  /*18f40*/  VIADD R4, R17, 0x30 ;  /* 0x0000003011047836 */ /* 0x000fca0000000000 */
[----:B------:R-:W-:Y:S01]  /*18f50*/  ISETP.GE.AND P5, PT, R4, R2, PT ;  /* 0x000000020400720c */ /* 0x000fe20003fa6270 */
[----:B------:R-:W-:Y:S02]  /*18f60*/  IMAD.MOV.U32 R13, RZ, RZ, R3 ;  /* 0x000000ffff0d7224 */ /* 0x000fe400078e0003 */
[----:B------:R-:W-:-:S10]  /*18f70*/  IMAD.MOV.U32 R4, RZ, RZ, R14 ;  /* 0x000000ffff047224 */ /* 0x000fd400078e000e */
[----:B------:R-:W-:Y:S05]  /*18f80*/  WARPSYNC.COLLECTIVE R15, `(.L_x_2794) ;  /* 0x000000000f087348 */ /* 0x000fea0003c00000 */
[----:B------:R0:W1:Y:S02]  /*18f90*/  SHFL.IDX P6, R14, R13, R12, R11 ;  /* 0x0000000c0d0e7389 */ /* 0x00006400000c000b */
[----:B01----:R-:W-:Y:S01]  /*18fa0*/  ENDCOLLECTIVE ;  /* 0x000000000000791b */ /* 0x003fe20003800000 */
.L_x_2794:
        /* <DEDUP_REMOVED lines=19> */
.L_x_2795:
[----:B------:R-:W-:-:S05]  /*190e0*/  VIADD R4, R17, 0x40 ;  /* 0x0000004011047836 */ /* 0x000fca0000000000 */
[----:B------:R-:W-:Y:S01]  /*190f0*/  ISETP.GE.AND P5, PT, R4, R2, PT ;  /* 0x000000020400720c */ /* 0x000fe20003fa6270 */
[----:B------:R-:W-:Y:S02]  /*19100*/  IMAD.MOV.U32 R13, RZ, RZ, R3 ;  /* 0x000000ffff0d7224 */ /* 0x000fe400078e0003 */
[----:B------:R-:W-:-:S10]  /*19110*/  IMAD.MOV.U32 R4, RZ, RZ, R14 ;  /* 0x000000ffff047224 */ /* 0x000fd400078e000e */
[----:B------:R-:W-:Y:S05]  /*19120*/  WARPSYNC.COLLECTIVE R15, `(.L_x_2796) ;  /* 0x000000000f087348 */ /* 0x000fea0003c00000 */
[----:B------:R0:W1:Y:S02]  /*19130*/  SHFL.IDX P6, R14, R13, R12, R11 ;  /* 0x0000000c0d0e7389 */ /* 0x00006400000c000b */
[----:B01----:R-:W-:Y:S01]  /*19140*/  ENDCOLLECTIVE ;  /* 0x000000000000791b */ /* 0x003fe20003800000 */
.L_x_2796:
        /* <DEDUP_REMOVED lines=19> */
.L_x_2797:
[----:B------:R-:W-:-:S05]  /*19280*/  VIADD R4, R17, 0x50 ;  /* 0x0000005011047836 */ /* 0x000fca0000000000 */
[----:B------:R-:W-:Y:S01]  /*19290*/  ISETP.GE.AND P5, PT, R4, R2, PT ;  /* 0x000000020400720c */ /* 0x000fe20003fa6270 */
[----:B------:R-:W-:Y:S02]  /*192a0*/  IMAD.MOV.U32 R13, RZ, RZ, R3 ;  /* 0x000000ffff0d7224 */ /* 0x000fe400078e0003 */
[----:B------:R-:W-:-:S10]  /*192b0*/  IMAD.MOV.U32 R4, RZ, RZ, R14 ;  /* 0x000000ffff047224 */ /* 0x000fd400078e000e */
[----:B------:R-:W-:Y:S05]  /*192c0*/  WARPSYNC.COLLECTIVE R15, `(.L_x_2798) ;  /* 0x000000000f087348 */ /* 0x000fea0003c00000 */
[----:B------:R0:W1:Y:S02]  /*192d0*/  SHFL.IDX P6, R14, R13, R12, R11 ;  /* 0x0000000c0d0e7389 */ /* 0x00006400000c000b */
[----:B01----:R-:W-:Y:S01]  /*192e0*/  ENDCOLLECTIVE ;  /* 0x000000000000791b */ /* 0x003fe20003800000 */
.L_x_2798:
        /* <DEDUP_REMOVED lines=20> */
.L_x_2799:
[----:B------:R-:W-:Y:S02]  /*19430*/  IMAD.MOV.U32 R13, RZ, RZ, R3 ;  /* 0x000000ffff0d7224 */ /* 0x000fe400078e0003 */
[----:B------:R-:W-:-:S07]  /*19440*/  IMAD.MOV.U32 R6, RZ, RZ, R14 ;  /* 0x000000ffff067224 */ /* 0x000fce00078e000e */
[----:B------:R-:W-:Y:S05]  /*19450*/  WARPSYNC.COLLECTIVE R15, `(.L_x_2800) ;  /* 0x000000000f087348 */ /* 0x000fea0003c00000 */
[----:B------:R0:W1:Y:S02]  /*19460*/  SHFL.IDX P6, R14, R13, R12, R11 ;  /* 0x0000000c0d0e7389 */ /* 0x00006400000c000b */
[----:B01----:R-:W-:Y:S01]  /*19470*/  ENDCOLLECTIVE ;  /* 0x000000000000791b */ /* 0x003fe20003800000 */
.L_x_2800:
        /* <DEDUP_REMOVED lines=19> */
.L_x_2801:
[----:B------:R-:W-:Y:S02]  /*195b0*/  IMAD.MOV.U32 R13, RZ, RZ, R3 ;  /* 0x000000ffff0d7224 */ /* 0x000fe400078e0003 */
[----:B------:R-:W-:-:S07]  /*195c0*/  IMAD.MOV.U32 R6, RZ, RZ, R14 ;  /* 0x000000ffff067224 */ /* 0x000fce00078e000e */
[----:B------:R-:W-:Y:S05]  /*195d0*/  WARPSYNC.COLLECTIVE R15, `(.L_x_2802) ;  /* 0x000000000f087348 */ /* 0x000fea0003c00000 */
[----:B------:R0:W1:Y:S02]  /*195e0*/  SHFL.IDX P6, R14, R13, R12, R11 ;  /* 0x0000000c0d0e7389 */ /* 0x00006400000c000b */
[----:B01----:R-:W-:Y:S01]  /*195f0*/  ENDCOLLECTIVE ;  /* 0x000000000000791b */ /* 0x003fe20003800000 */
.L_x_2802:
[----:B------:R-:W-:Y:S01]  /*19600*/  IMAD.MOV.U32 R3, RZ, RZ, R14 ;  /* 0x000000ffff037224 */ /* 0x000fe200078e000e */
[----:B------:R-:W-:Y:S06]  /*19610*/  BRA `(.L_x_2803) ;  /* 0xffffffa800347947 */ /* 0x000fec000383ffff */
.L_x_2678:
[----:B0-----:R-:W2:Y:S02]  /*19620*/  LDL R2, [R1+0x4] ;  /* 0x0000040001027983 */ /* 0x001ea40000100800 */
[----:B--2---:R0:W1:Y:S02]  /*19630*/  SYNCS.PHASECHK.TRANS64.TRYWAIT P0, [R2+URZ+0x38820], R0 ;  /* 0x03882000020075a7 */ /* 0x004064000800017f */
[----:B-1----:R-:W-:Y:S05]  /*19640*/  @!P0 NANOSLEEP.SYNCS 0x989680 ;  /* 0x009896800000895d */ /* 0x002fea0003900000 */
[----:B------:R-:W1:Y:S02]  /*19650*/  @!P0 SYNCS.PHASECHK.TRANS64 P0, [R2+URZ+0x38820], R0 ;  /* 0x03882000020085a7 */ /* 0x000e64000800007f */
[----:B-1----:R-:W-:Y:S05]  /*19660*/  @!P0 BRA `(.L_x_2678) ;  /* 0xfffffffc00ec8947 */ /* 0x002fea000383ffff */
[----:B------:R-:W-:Y:S05]  /*19670*/  BRA `(.L_x_2804) ;  /* 0xffffffa800b47947 */ /* 0x000fea000383ffff */
.L_x_2687:
[----:B-1----:R1:W2:Y:S02]  /*19680*/  SYNCS.PHASECHK.TRANS64.TRYWAIT P0, [R2+URZ+0x38840], R0 ;  /* 0x03884000020075a7 */ /* 0x0022a4000800017f */
[----:B--2---:R-:W-:Y:S05]  /*19690*/  @!P0 NANOSLEEP.SYNCS 0x989680 ;  /* 0x009896800000895d */ /* 0x004fea0003900000 */
[----:B------:R-:W2:Y:S02]  /*196a0*/  @!P0 SYNCS.PHASECHK.TRANS64 P0, [R2+URZ+0x38840], R0 ;  /* 0x03884000020085a7 */ /* 0x000ea4000800007f */
[----:B--2---:R-:W-:Y:S05]  /*196b0*/  @!P0 BRA `(.L_x_2687) ;  /* 0xfffffffc00f08947 */ /* 0x004fea000383ffff */
[----:B------:R-:W-:Y:S05]  /*196c0*/  BRA `(.L_x_2805) ;  /* 0xffffffac007c7947 */ /* 0x000fea000383ffff */
.L_x_2695:
[----:B0-----:R0:W1:Y:S02]  /*196d0*/  SYNCS.PHASECHK.TRANS64.TRYWAIT P0, [R2+URZ+0x60], R0 ;  /* 0x00006000020075a7 */ /* 0x001064000800017f */
[----:B-1----:R-:W-:Y:S05]  /*196e0*/  @!P0 NANOSLEEP.SYNCS 0x989680 ;  /* 0x009896800000895d */ /* 0x002fea0003900000 */
[----:B------:R-:W1:Y:S02]  /*196f0*/  @!P0 SYNCS.PHASECHK.TRANS64 P0, [R2+URZ+0x60], R0 ;  /* 0x00006000020085a7 */ /* 0x000e64000800007f */
[----:B-1----:R-:W-:Y:S05]  /*19700*/  @!P0 BRA `(.L_x_2695) ;  /* 0xfffffffc00f08947 */ /* 0x002fea000383ffff */
[----:B------:R-:W-:Y:S05]  /*19710*/  BRA `(.L_x_2806) ;  /* 0xffffffb000d87947 */ /* 0x000fea000383ffff */
.L_x_2706:
[----:B--2---:R2:W3:Y:S02]  /*19720*/  SYNCS.PHASECHK.TRANS64.TRYWAIT P0, [R3+URZ+0x38840], R2 ;  /* 0x03884002030075a7 */ /* 0x0044e4000800017f */
[----:B---3--:R-:W-:Y:S05]  /*19730*/  @!P0 NANOSLEEP.SYNCS 0x989680 ;  /* 0x009896800000895d */ /* 0x008fea0003900000 */
[----:B------:R-:W3:Y:S02]  /*19740*/  @!P0 SYNCS.PHASECHK.TRANS64 P0, [R3+URZ+0x38840], R2 ;  /* 0x03884002030085a7 */ /* 0x000ee4000800007f */
[----:B---3--:R-:W-:Y:S05]  /*19750*/  @!P0 BRA `(.L_x_2706) ;  /* 0xfffffffc00f08947 */ /* 0x008fea000383ffff */
[----:B------:R-:W-:Y:S05]  /*19760*/  BRA `(.L_x_2807) ;  /* 0xffffffbc00047947 */ /* 0x000fea000383ffff */
.L_x_2714:
[----:B-1----:R1:W2:Y:S02]  /*19770*/  SYNCS.PHASECHK.TRANS64.TRYWAIT P0, [R2+URZ+0x60], R3 ;  /* 0x00006003020075a7 */ /* 0x0022a4000800017f */
[----:B--2---:R-:W-:Y:S05]  /*19780*/  @!P0 NANOSLEEP.SYNCS 0x989680 ;  /* 0x009896800000895d */ /* 0x004fea0003900000 */
[----:B------:R-:W2:Y:S02]  /*19790*/  @!P0 SYNCS.PHASECHK.TRANS64 P0, [R2+URZ+0x60], R3 ;  /* 0x00006003020085a7 */ /* 0x000ea4000800007f */
[----:B--2---:R-:W-:Y:S05]  /*197a0*/  @!P0 BRA `(.L_x_2714) ;  /* 0xfffffffc00f08947 */ /* 0x004fea000383ffff */
[----:B------:R-:W-:Y:S05]  /*197b0*/  BRA `(.L_x_2808) ;  /* 0xffffffc000607947 */ /* 0x000fea000383ffff */
.L_x_2725:
[----:B---3--:R3:W4:Y:S02]  /*197c0*/  SYNCS.PHASECHK.TRANS64.TRYWAIT P0, [R2+URZ+0x38840], R3 ;  /* 0x03884003020075a7 */ /* 0x008724000800017f */
[----:B----4-:R-:W-:Y:S05]  /*197d0*/  @!P0 NANOSLEEP.SYNCS 0x989680 ;  /* 0x009896800000895d */ /* 0x010fea0003900000 */
[----:B------:R-:W4:Y:S02]  /*197e0*/  @!P0 SYNCS.PHASECHK.TRANS64 P0, [R2+URZ+0x38840], R3 ;  /* 0x03884003020085a7 */ /* 0x000f24000800007f */
[----:B----4-:R-:W-:Y:S05]  /*197f0*/  @!P0 BRA `(.L_x_2725) ;  /* 0xfffffffc00f08947 */ /* 0x010fea000383ffff */
[----:B------:R-:W-:Y:S05]  /*19800*/  BRA `(.L_x_2809) ;  /* 0xffffffc800587947 */ /* 0x000fea000383ffff */
.L_x_2733:
[----:B-1----:R1:W2:Y:S02]  /*19810*/  SYNCS.PHASECHK.TRANS64.TRYWAIT P0, [R2+URZ+0x60], R5 ;  /* 0x00006005020075a7 */ /* 0x0022a4000800017f */
[----:B--2---:R-:W-:Y:S05]  /*19820*/  @!P0 NANOSLEEP.SYNCS 0x989680 ;  /* 0x009896800000895d */ /* 0x004fea0003900000 */
[----:B------:R-:W2:Y:S02]  /*19830*/  @!P0 SYNCS.PHASECHK.TRANS64 P0, [R2+URZ+0x60], R5 ;  /* 0x00006005020085a7 */ /* 0x000ea4000800007f */
[----:B--2---:R-:W-:Y:S05]  /*19840*/  @!P0 BRA `(.L_x_2733) ;  /* 0xfffffffc00f08947 */ /* 0x004fea000383ffff */
[----:B------:R-:W-:Y:S05]  /*19850*/  BRA `(.L_x_2810) ;  /* 0xffffffcc00b47947 */ /* 0x000fea000383ffff */
.L_x_2746:
[----:B--2---:R2:W4:Y:S02]  /*19860*/  SYNCS.PHASECHK.TRANS64.TRYWAIT P0, [R0+URZ+0x38860], R2 ;  /* 0x03886002000075a7 */ /* 0x004524000800017f */
[----:B----4-:R-:W-:Y:S05]  /*19870*/  @!P0 NANOSLEEP.SYNCS 0x989680 ;  /* 0x009896800000895d */ /* 0x010fea0003900000 */
[----:B------:R-:W4:Y:S02]  /*19880*/  @!P0 SYNCS.PHASECHK.TRANS64 P0, [R0+URZ+0x38860], R2 ;  /* 0x03886002000085a7 */ /* 0x000f24000800007f */
[----:B----4-:R-:W-:Y:S05]  /*19890*/  @!P0 BRA `(.L_x_2746) ;  /* 0xfffffffc00f08947 */ /* 0x010fea000383ffff */
[----:B------:R-:W-:Y:S05]  /*198a0*/  BRA `(.L_x_2811) ;  /* 0xffffffd400907947 */ /* 0x000fea000383ffff */
.L_x_2755:
[----:B------:R-:W-:Y:S01]  /*198b0*/  BSSY B0, `(.L_x_2812) ;  /* 0x0000008000007945 */ /* 0x000fe20003800000 */
[----:B------:R-:W-:Y:S02]  /*198c0*/  IMAD.MOV.U32 R13, RZ, RZ, R16 ;  /* 0x000000ffff0d7224 */ /* 0x000fe400078e0010 */
[----:B------:R-:W-:Y:S02]  /*198d0*/  IMAD.MOV.U32 R12, RZ, RZ, RZ ;  /* 0x000000ffff0c7224 */ /* 0x000fe400078e00ff */
[----:B------:R-:W-:Y:S02]  /*198e0*/  IMAD.MOV.U32 R11, RZ, RZ, 0x1f ;  /* 0x0000001fff0b7424 */ /* 0x000fe400078e00ff */
[----:B------:R-:W-:-:S07]  /*198f0*/  IMAD.MOV.U32 R15, RZ, RZ, -0x1 ;  /* 0xffffffffff0f7424 */ /* 0x000fce00078e00ff */
[----:B-123-5:R-:W-:Y:S05]  /*19900*/  WARPSYNC.COLLECTIVE R15, `(.L_x_2813) ;  /* 0x000000000f087348 */ /* 0x02efea0003c00000 */
[----:B------:R0:W4:Y:S02]  /*19910*/  SHFL.IDX P6, R14, R13, R12, R11 ;  /* 0x0000000c0d0e7389 */ /* 0x00012400000c000b */
[----:B012345:R-:W-:Y:S01]  /*19920*/  ENDCOLLECTIVE ;  /* 0x000000000000791b */ /* 0x03ffe20003800000 */
.L_x_2813:
[----:B------:R-:W-:Y:S05]  /*19930*/  BSYNC B0 ;  /* 0x0000000000007941 */ /* 0x000fea0003800000 */
.L_x_2812:
        /* <DEDUP_REMOVED lines=9> */
.L_x_2814:
        /* <DEDUP_REMOVED lines=19> */
.L_x_2815:
        /* <DEDUP_REMOVED lines=8> */
.L_x_2816:
        /* <DEDUP_REMOVED lines=8> */
.L_x_2817:
        /* <DEDUP_REMOVED lines=8> */
.L_x_2818:
        /* <DEDUP_REMOVED lines=8> */
.L_x_2819:
        /* <DEDUP_REMOVED lines=9> */
.L_x_2820:
[----:B------:R-:W-:Y:S01]  /*19d90*/  IMAD.MOV.U32 R16, RZ, RZ, R14 ;  /* 0x000000ffff107224 */ /* 0x000fe200078e000e */
[----:B------:R-:W-:Y:S06]  /*19da0*/  BRA `(.L_x_2821) ;  /* 0xffffffd800947947 */ /* 0x000fec000383ffff */
.L_x_2760:
[----:B------:R-:W-:Y:S01]  /*19db0*/  BSSY B0, `(.L_x_2822) ;  /* 0x0000008000007945 */ /* 0x000fe20003800000 */
[----:B-----5:R-:W-:Y:S02]  /*19dc0*/  IMAD.MOV.U32 R13, RZ, RZ, R2 ;  /* 0x000000ffff0d7224 */ /* 0x020fe400078e0002 */
[----:B------:R-:W-:Y:S02]  /*19dd0*/  IMAD.MOV.U32 R12, RZ, RZ, 0x1 ;  /* 0x00000001ff0c7424 */ /* 0x000fe400078e00ff */
[----:B------:R-:W-:Y:S02]  /*19de0*/  IMAD.MOV.U32 R11, RZ, RZ, RZ ;  /* 0x000000ffff0b7224 */ /* 0x000fe400078e00ff */
[----:B------:R-:W-:-:S07]  /*19df0*/  IMAD.MOV.U32 R15, RZ, RZ, -0x1 ;  /* 0xffffffffff0f7424 */ /* 0x000fce00078e00ff */
[----:B0123--:R-:W-:Y:S05]  /*19e00*/  WARPSYNC.COLLECTIVE R15, `(.L_x_2823) ;  /* 0x000000000f087348 */ /* 0x00ffea0003c00000 */
[----:B------:R4:W0:Y:S02]  /*19e10*/  SHFL.UP P6, R14, R13, R12, R11 ;  /* 0x0400000c0d0e7389 */ /* 0x00082400000c000b */
[----:B01234-:R-:W-:Y:S01]  /*19e20*/  ENDCOLLECTIVE ;  /* 0x000000000000791b */ /* 0x01ffe20003800000 */
.L_x_2823:
[----:B------:R-:W-:Y:S05]  /*19e30*/  BSYNC B0 ;  /* 0x0000000000007941 */ /* 0x000fea0003800000 */
.L_x_2822:
        /* <DEDUP_REMOVED lines=9> */
.L_x_2824:
        /* <DEDUP_REMOVED lines=8> */
.L_x_2825:
        /* <DEDUP_REMOVED lines=8> */
.L_x_2826:
        /* <DEDUP_REMOVED lines=8> */
.L_x_2827:
        /* <DEDUP_REMOVED lines=9> */
.L_x_2828:
[----:B------:R-:W-:Y:S01]  /*1a0e0*/  IMAD.MOV.U32 R16, RZ, RZ, R14 ;  /* 0x000000ffff107224 */ /* 0x000fe200078e000e */
[----:B------:R-:W-:Y:S06]  /*1a0f0*/  BRA `(.L_x_2829) ;  /* 0xffffffd800607947 */ /* 0x000fec000383ffff */
.L_x_2762:
[----:B------:R-:W-:Y:S01]  /*1a100*/  BSSY B0, `(.L_x_2830) ;  /* 0x0000006000007945 */ /* 0x000fe20003800000 */
[----:B------:R-:W-:Y:S01]  /*1a110*/  PLOP3.LUT P6, PT, P6, PT, PT, 0x8, 0x0 ;  /* 0x000000000000781c */ /* 0x000fe200037ce170 */
[----:B------:R-:W-:-:S12]  /*1a120*/  IMAD.MOV.U32 R15, RZ, RZ, -0x1 ;  /* 0xffffffffff0f7424 */ /* 0x000fd800078e00ff */
[----:B0123-5:R-:W-:Y:S05]  /*1a130*/  WARPSYNC.COLLECTIVE R15, `(.L_x_2831) ;  /* 0x000000000f087348 */ /* 0x02ffea0003c00000 */
[----:B------:R-:W-:Y:S01]  /*1a140*/  VOTE.ANY R14, PT, P6 ;  /* 0x00000000000e7806 */ /* 0x000fe200030e0100 */
[----:B0123-5:R-:W-:Y:S06]  /*1a150*/  ENDCOLLECTIVE ;  /* 0x000000000000791b */ /* 0x02ffec0003800000 */
.L_x_2831:
[----:B------:R-:W-:Y:S05]  /*1a160*/  BSYNC B0 ;  /* 0x0000000000007941 */ /* 0x000fea0003800000 */
.L_x_2830:
        /* <DEDUP_REMOVED lines=9> */
.L_x_2832:
[----:B------:R-:W-:Y:S01]  /*1a200*/  IMAD.MOV.U32 R17, RZ, RZ, R14 ;  /* 0x000000ffff117224 */ /* 0x000fe200078e000e */
[----:B------:R-:W-:Y:S06]  /*1a210*/  BRA `(.L_x_2833) ;  /* 0xffffffd800507947 */ /* 0x000fec000383ffff */
.L_x_2764:
[----:B------:R-:W-:Y:S01]  /*1a220*/  BSSY B0, `(.L_x_2834) ;  /* 0x0000007000007945 */ /* 0x000fe20003800000 */
[----:B------:R-:W-:Y:S02]  /*1a230*/  IMAD.MOV.U32 R13, RZ, RZ, R3 ;  /* 0x000000ffff0d7224 */ /* 0x000fe400078e0003 */
[----:B------:R-:W-:Y:S02]  /*1a240*/  IMAD.MOV.U32 R11, RZ, RZ, 0x1f ;  /* 0x0000001fff0b7424 */ /* 0x000fe400078e00ff */
[----:B------:R-:W-:-:S07]  /*1a250*/  IMAD.MOV.U32 R15, RZ, RZ, -0x1 ;  /* 0xffffffffff0f7424 */ /* 0x000fce00078e00ff */
[----:B012345:R-:W-:Y:S05]  /*1a260*/  WARPSYNC.COLLECTIVE R15, `(.L_x_2835) ;  /* 0x000000000f087348 */ /* 0x03ffea0003c00000 */
[----:B------:R0:W0:Y:S02]  /*1a270*/  SHFL.IDX P6, R14, R13, R12, R11 ;  /* 0x0000000c0d0e7389 */ /* 0x00002400000c000b */
[----:B012345:R-:W-:Y:S01]  /*1a280*/  ENDCOLLECTIVE ;  /* 0x000000000000791b */ /* 0x03ffe20003800000 */
.L_x_2835:
[----:B------:R-:W-:Y:S05]  /*1a290*/  BSYNC B0 ;  /* 0x0000000000007941 */ /* 0x000fea0003800000 */
.L_x_2834:
[----:B------:R-:W-:Y:S01]  /*1a2a0*/  IMAD.MOV.U32 R3, RZ, RZ, R14 ;  /* 0x000000ffff037224 */ /* 0x000fe200078e000e */
[----:B------:R-:W-:Y:S06]  /*1a2b0*/  BRA `(.L_x_2836) ;  /* 0xffffffd800447947 */ /* 0x000fec000383ffff */
.L_x_2768:
[----:B0-----:R0:W4:Y:S02]  /*1a2c0*/  SYNCS.PHASECHK.TRANS64.TRYWAIT P0, [R0+URZ+0x38820], R3 ;  /* 0x03882003000075a7 */ /* 0x001124000800017f */
[----:B----4-:R-:W-:Y:S05]  /*1a2d0*/  @!P0 NANOSLEEP.SYNCS 0x989680 ;  /* 0x009896800000895d */ /* 0x010fea0003900000 */
[----:B------:R-:W4:Y:S02]  /*1a2e0*/  @!P0 SYNCS.PHASECHK.TRANS64 P0, [R0+URZ+0x38820], R3 ;  /* 0x03882003000085a7 */ /* 0x000f24000800007f */
[----:B----4-:R-:W-:Y:S05]  /*1a2f0*/  @!P0 BRA `(.L_x_2768) ;  /* 0xfffffffc00f08947 */ /* 0x010fea000383ffff */
[----:B------:R-:W-:Y:S05]  /*1a300*/  BRA `(.L_x_2837) ;  /* 0xffffffdc00cc7947 */ /* 0x000fea000383ffff */
.L_x_2769:
[----:B------:R-:W4:Y:S01]  /*1a310*/  S2R R2, SR_TID.X ;  /* 0x0000000000027919 */ /* 0x000f220000002100 */
[----:B------:R-:W-:Y:S01]  /*1a320*/  BSSY B0, `(.L_x_2838) ;  /* 0x000000a000007945 */ /* 0x000fe20003800000 */
[----:B------:R-:W-:Y:S02]  /*1a330*/  IMAD.MOV.U32 R12, RZ, RZ, RZ ;  /* 0x000000ffff0c7224 */ /* 0x000fe400078e00ff */
[----:B------:R-:W-:Y:S02]  /*1a340*/  IMAD.MOV.U32 R11, RZ, RZ, 0x1f ;  /* 0x0000001fff0b7424 */ /* 0x000fe400078e00ff */
[----:B------:R-:W-:Y:S01]  /*1a350*/  IMAD.MOV.U32 R15, RZ, RZ, -0x1 ;  /* 0xffffffffff0f7424 */ /* 0x000fe200078e00ff */
[----:B----4-:R-:W-:-:S04]  /*1a360*/  SHF.R.U32.HI R2, RZ, 0x5, R2 ;  /* 0x00000005ff027819 */ /* 0x010fc80000011602 */
[----:B------:R-:W-:-:S05]  /*1a370*/  LOP3.LUT R2, R2, 0x3, RZ, 0xc0, !PT ;  /* 0x0000000302027812 */ /* 0x000fca00078ec0ff */
[----:B------:R-:W-:-:S07]  /*1a380*/  IMAD.MOV.U32 R13, RZ, RZ, R2 ;  /* 0x000000ffff0d7224 */ /* 0x000fce00078e0002 */
[----:B0123-5:R-:W-:Y:S05]  /*1a390*/  WARPSYNC.COLLECTIVE R15, `(.L_x_2839) ;  /* 0x000000000f087348 */ /* 0x02ffea0003c00000 */
[----:B------:R4:W0:Y:S02]  /*1a3a0*/  SHFL.IDX P6, R14, R13, R12, R11 ;  /* 0x0000000c0d0e7389 */ /* 0x00082400000c000b */
[----:B012345:R-:W-:Y:S01]  /*1a3b0*/  ENDCOLLECTIVE ;  /* 0x000000000000791b */ /* 0x03ffe20003800000 */
.L_x_2839:
[----:B------:R-:W-:Y:S05]  /*1a3c0*/  BSYNC B0 ;  /* 0x0000000000007941 */ /* 0x000fea0003800000 */
.L_x_2838:
[----:B------:R-:W-:Y:S05]  /*1a3d0*/  BRA `(.L_x_2840) ;  /* 0xffffffdc00b47947 */ /* 0x000fea000383ffff */
.L_x_2772:
[----:B------:R-:W-:Y:S01]  /*1a3e0*/  BSSY B1, `(.L_x_2841) ;  /* 0x0000006000017945 */ /* 0x000fe20003800000 */
[----:B------:R-:W-:-:S07]  /*1a3f0*/  IMAD.MOV.U32 R15, RZ, RZ, -0x1 ;  /* 0xffffffffff0f7424 */ /* 0x000fce00078e00ff */
[----:B-12345:R-:W-:Y:S05]  /*1a400*/  WARPSYNC.COLLECTIVE R15, `(.L_x_2842) ;  /* 0x000000000f0c7348 */ /* 0x03efea0003c00000 */
[----:B------:R-:W-:Y:S02]  /*1a410*/  ELECT P6, UR62, PT ;  /* 0x00000000003e782f */ /* 0x000fe400038c0000 */
[----:B------:R-:W-:Y:S01]  /*1a420*/  MOV R14, UR62 ;  /* 0x0000003e000e7c02 */ /* 0x000fe20008000f00 */
[----:B-12345:R-:W-:Y:S10]  /*1a430*/  ENDCOLLECTIVE ;  /* 0x000000000000791b */ /* 0x03eff40003800000 */
.L_x_2842:
[----:B------:R-:W-:Y:S05]  /*1a440*/  BSYNC B1 ;  /* 0x0000000000017941 */ /* 0x000fea0003800000 */
.L_x_2841:
[----:B------:R-:W-:Y:S05]  /*1a450*/  BRA `(.L_x_2843) ;  /* 0xffffffdc00ac7947 */ /* 0x000fea000383ffff */
.L_x_2774:
[----:B0-----:R0:W1:Y:S02]  /*1a460*/  SYNCS.PHASECHK.TRANS64.TRYWAIT P0, [R6+URZ], R5 ;  /* 0x00000005060075a7 */ /* 0x001064000800017f */
[----:B-1----:R-:W-:Y:S05]  /*1a470*/  @!P0 NANOSLEEP.SYNCS 0x989680 ;  /* 0x009896800000895d */ /* 0x002fea0003900000 */
[----:B------:R-:W1:Y:S02]  /*1a480*/  @!P0 SYNCS.PHASECHK.TRANS64 P0, [R6+URZ], R5 ;  /* 0x00000005060085a7 */ /* 0x000e64000800007f */
[----:B-1----:R-:W-:Y:S05]  /*1a490*/  @!P0 BRA `(.L_x_2774) ;  /* 0xfffffffc00f08947 */ /* 0x002fea000383ffff */
[----:B------:R-:W-:Y:S05]  /*1a4a0*/  BRA `(.L_x_2844) ;  /* 0xffffffdc00f07947 */ /* 0x000fea000383ffff */
.L_x_2775:
[----:B-1----:R1:W3:Y:S02]  /*1a4b0*/  SYNCS.PHASECHK.TRANS64.TRYWAIT P0, [R7+URZ], R2 ;  /* 0x00000002070075a7 */ /* 0x0022e4000800017f */
[----:B---3--:R-:W-:Y:S05]  /*1a4c0*/  @!P0 NANOSLEEP.SYNCS 0x989680 ;  /* 0x009896800000895d */ /* 0x008fea0003900000 */
[----:B------:R-:W3:Y:S02]  /*1a4d0*/  @!P0 SYNCS.PHASECHK.TRANS64 P0, [R7+URZ], R2 ;  /* 0x00000002070085a7 */ /* 0x000ee4000800007f */
[----:B---3--:R-:W-:Y:S05]  /*1a4e0*/  @!P0 BRA `(.L_x_2775) ;  /* 0xfffffffc00f08947 */ /* 0x008fea000383ffff */
[----:B------:R-:W-:Y:S05]  /*1a4f0*/  BRA `(.L_x_2845) ;  /* 0xffffffdc00e47947 */ /* 0x000fea000383ffff */
.L_x_2777:
[----:B---3--:R3:W4:Y:S02]  /*1a500*/  SYNCS.PHASECHK.TRANS64.TRYWAIT P0, [R4+URZ], R5 ;  /* 0x00000005040075a7 */ /* 0x008724000800017f */
[----:B----4-:R-:W-:Y:S05]  /*1a510*/  @!P0 NANOSLEEP.SYNCS 0x989680 ;  /* 0x009896800000895d */ /* 0x010fea0003900000 */
[----:B------:R-:W4:Y:S02]  /*1a520*/  @!P0 SYNCS.PHASECHK.TRANS64 P0, [R4+URZ], R5 ;  /* 0x00000005040085a7 */ /* 0x000f24000800007f */
[----:B----4-:R-:W-:Y:S05]  /*1a530*/  @!P0 BRA `(.L_x_2777) ;  /* 0xfffffffc00f08947 */ /* 0x010fea000383ffff */
[----:B------:R-:W-:Y:S05]  /*1a540*/  BRA `(.L_x_2846) ;  /* 0xffffffdc00ec7947 */ /* 0x000fea000383ffff */
.L_x_2847:
        /* <DEDUP_REMOVED lines=11> */
.L_x_3432:


//--------------------- .text._ZN7cutlass13device_kernelIN5flash11enable_sm90INS1_16FlashAttnFwdSm90INS1_25CollectiveMainloopFwdSm90ILi2EN4cute5tupleIJNS5_1CILi1EEES8_S8_EEENS6_IJNS7_ILi128EEENS7_ILi80EEENS7_ILi256EEEEEELi256ENS_10bfloat16_tEfNS_4arch4Sm90ELb1ELb0ELb0ELb1ELb0ELb1ELb0ELb1ELb1ELb1ELb0ELb0EEENS1_21CollectiveEpilogueFwdINS6_IJSA_SC_SB_EEES9_SE_SG_Li256ELb1ELb1ELb0ELb0EEENS1_36VarlenDynamicPersistentTileSchedulerILi128ELi80ELi256ELi128ELb0ELb1ELb1ELb1ELb1ELb1EEEEEEEEEvNT_6ParamsE --------------------------
	.section	.text._ZN7cutlass13device_kernelIN5flash11enable_sm90INS1_16FlashAttnFwdSm90INS1_25CollectiveMainloopFwdSm90ILi2EN4cute5tupleIJNS5_1CILi1EEES8_S8_EEENS6_IJNS7_ILi128EEENS7_ILi80EEENS7_ILi256EEEEEELi256ENS_10bfloat16_tEfNS_4arch4Sm90ELb1ELb0ELb0ELb1ELb0ELb1ELb0ELb1ELb1ELb1ELb0ELb0EEENS1_21CollectiveEpilogueFwdINS6_IJSA_SC_SB_EEES9_SE_SG_Li256ELb1ELb1ELb0ELb0EEENS1_36VarlenDynamicPersistentTileSchedulerILi128ELi80ELi256ELi128ELb0ELb1ELb1ELb1ELb1ELb1EEEEEEEEEvNT_6ParamsE,"ax",@progbits
	.align	128
.text._ZN7cutlass13device_kernelIN5flash11enable_sm90INS1_16FlashAttnFwdSm90INS1_25CollectiveMainloopFwdSm90ILi2EN4cute5tupleIJNS5_1CILi1EEES8_S8_EEENS6_IJNS7_ILi128EEENS7_ILi80EEENS7_ILi256EEEEEELi256ENS_10bfloat16_tEfNS_4arch4Sm90ELb1ELb0ELb0ELb1ELb0ELb1ELb0ELb1ELb1ELb1ELb0ELb0EEENS1_21CollectiveEpilogueFwdINS6_IJSA_SC_SB_EEES9_SE_SG_Li256ELb1ELb1ELb0ELb0EEENS1_36VarlenDynamicPersistentTileSchedulerILi128ELi80ELi256ELi128ELb0ELb1ELb1ELb1ELb1ELb1EEEEEEEEEvNT_6ParamsE:
        .type           _ZN7cutlass13device_kernelIN5flash11enable_sm90INS1_16FlashAttnFwdSm90INS1_25CollectiveMainloopFwdSm90ILi2EN4cute5tupleIJNS5_1CILi1EEES8_S8_EEENS6_IJNS7_ILi128EEENS7_ILi80EEENS7_ILi256EEEEEELi256ENS_10bfloat16_tEfNS_4arch4Sm90ELb1ELb0ELb0ELb1ELb0ELb1ELb0ELb1ELb1ELb1ELb0ELb0EEENS1_21CollectiveEpilogueFwdINS6_IJSA_SC_SB_EEES9_SE_SG_Li256ELb1ELb1ELb0ELb0EEENS1_36VarlenDynamicPersistentTileSchedulerILi128ELi80ELi256ELi128ELb0ELb1ELb1ELb1ELb1ELb1EEEEEEEEEvNT_6ParamsE,@function
        .size           _ZN7cutlass13device_kernelIN5flash11enable_sm90INS1_16FlashAttnFwdSm90INS1_25CollectiveMainloopFwdSm90ILi2EN4cute5tupleIJNS5_1CILi1EEES8_S8_EEENS6_IJNS7_ILi128EEENS7_ILi80EEENS7_ILi256EEEEEELi256ENS_10bfloat16_tEfNS_4arch4Sm90ELb1ELb0ELb0ELb1ELb0ELb1ELb0ELb1ELb1ELb1ELb0ELb0EEENS1_21CollectiveEpilogueFwdINS6_IJSA_SC_SB_EEES9_SE_SG_Li256ELb1ELb1ELb0ELb0EEENS1_36VarlenDynamicPersistentTileSchedulerILi128ELi80ELi256ELi128ELb0ELb1ELb1ELb1ELb1ELb1EEEEEEEEEvNT_6ParamsE,(.L_x_3433 - _ZN7cutlass13device_kernelIN5flash11enable_sm90INS1_16FlashAttnFwdSm90INS1_25CollectiveMainloopFwdSm90ILi2EN4cute5tupleIJNS5_1CILi1EEES8_S8_EEENS6_IJNS7_ILi128EEENS7_ILi80EEENS7_ILi256EEEEEELi256ENS_10bfloat16_tEfNS_4arch4Sm90ELb1ELb0ELb0ELb1ELb0ELb1ELb0ELb1ELb1ELb1ELb0ELb0EEENS1_21CollectiveEpilogueFwdINS6_IJSA_SC_SB_EEES9_SE_SG_Li256ELb1ELb1ELb0ELb0EEENS1_36VarlenDynamicPersistentTileSchedulerILi128ELi80ELi256ELi128ELb0ELb1ELb1ELb1ELb1ELb1EEEEEEEEEvNT_6ParamsE)
        .other          _ZN7cutlass13device_kernelIN5flash11enable_sm90INS1_16FlashAttnFwdSm90INS1_25CollectiveMainloopFwdSm90ILi2EN4cute5tupleIJNS5_1CILi1EEES8_S8_EEENS6_IJNS7_ILi128EEENS7_ILi80EEENS7_ILi256EEEEEELi256ENS_10bfloat16_tEfNS_4arch4Sm90ELb1ELb0ELb0ELb1ELb0ELb1ELb0ELb1ELb1ELb1ELb0ELb0EEENS1_21CollectiveEpilogueFwdINS6_IJSA_SC_SB_EEES9_SE_SG_Li256ELb1ELb1ELb0ELb0EEENS1_36VarlenDynamicPersistentTileSchedulerILi128ELi80ELi256ELi128ELb0ELb1ELb1ELb1ELb1ELb1EEEEEEEEEvNT_6ParamsE,@"STO_CUDA_ENTRY STV_DEFAULT"
_ZN7cutlass13device_kernelIN5flash11enable_sm90INS1_16FlashAttnFwdSm90INS1_25CollectiveMainloopFwdSm90ILi2EN4cute5tupleIJNS5_1CILi1EEES8_S8_EEENS6_IJNS7_ILi128EEENS7_ILi80EEENS7_ILi256EEEEEELi256ENS_10bfloat16_tEfNS_4arch4Sm90ELb1ELb0ELb0ELb1ELb0ELb1ELb0ELb1ELb1ELb1ELb0ELb0EEENS1_21CollectiveEpilogueFwdINS6_IJSA_SC_SB_EEES9_SE_SG_Li256ELb1ELb1ELb0ELb0EEENS1_36VarlenDynamicPersistentTileSchedulerILi128ELi80ELi256ELi128ELb0ELb1ELb1ELb1ELb1ELb1EEEEEEEEEvNT_6ParamsE:
        /* <DEDUP_REMOVED lines=24> */
.L_x_2849:
[----:B------:R-:W-:Y:S05]  /*0180*/  BSYNC B0 ;  /* 0x0000000000007941 */ /* 0x000fea0003800000 */
.L_x_2848:
        /* <DEDUP_REMOVED lines=41> */
.L_x_2850:
        /* <DEDUP_REMOVED lines=22> */
.L_x_2851:
        /* <DEDUP_REMOVED lines=18> */
.L_x_2852:
        /* <DEDUP_REMOVED lines=22> */
.L_x_2853:
        /* <DEDUP_REMOVED lines=22> */
.L_x_2854:
        /* <DEDUP_REMOVED lines=9> */
.L_x_2857:
        /* <DEDUP_REMOVED lines=16> */
[----:B------:R-:W-:Y:S01]  /*0af0*/  VIADD R4, R4, 0xffffff80 ;  /* 0xffffff8004047836 */ /* 0x000fe20000000000 */
[----:B------:R-:W-:Y:S01]  /*0b00*/  R2UR UR4, R18 ;  /* 0x00000000120472ca */ /* 0x000fe200000e0000 */
[----:B------:R-:W-:Y:S01]  /*0b10*/  IMAD.MOV.U32 R19, RZ, RZ, RZ ;  /* 0x000000ffff137224 */ /* 0x000fe200078e00ff */
[----:B------:R-:W-:Y:S01]  /*0b20*/  CS2R R218, SRZ ;  /* 0x0000000000da7805 */ /* 0x000fe2000001ff00 */
[----:B------:R-:W-:Y:S01]  /*0b30*/  IMAD.MOV.U32 R217, RZ, RZ, RZ ;  /* 0x000000ffffd97224 */ /* 0x000fe200078e00ff */
[----:B------:R-:W-:-:S04]  /*0b40*/  SHF.R.S32.HI R3, RZ, 0x1f, R4 ;  /* 0x0000001fff037819 */ /* 0x000fc80000011404 */
[CC--:B------:R-:W-:Y:S02]  /*0b50*/  LEA.HI R8, R3.reuse, R4.reuse, RZ, 0x2 ;  /* 0x0000000403087211 */ /* 0x0c0fe400078f10ff */
[CC--:B------:R-:W-:Y:S02]  /*0b60*/  LEA.HI R5, R3.reuse, R4.reuse, RZ, 0x5 ;  /* 0x0000000403057211 */ /* 0x0c0fe400078f28ff */
[----:B------:R-:W-:Y:S01]  /*0b70*/  LOP3.LUT R11, R8, 0xfffffffc, RZ, 0xc0, !PT ;  /* 0xfffffffc080b7812 */ /* 0x000fe200078ec0ff */
[----:B------:R-:W-:Y:S01]  /*0b80*/  UIADD3 UR4, UR4, 0x14400, URZ ;  /* 0x0001440004047890 */ /* 0x000fe2000fffe03f */
[-C--:B0-----:R-:W-:Y:S01]  /*0b90*/  LEA.HI R2, R3, R4.reuse, RZ, 0x4 ;  /* 0x0000000403027211 */ /* 0x081fe200078f20ff */
[----:B------:R-:W-:Y:S01]  /*0ba0*/  IMAD.SHL.U32 R6, R5, 0x20, RZ ;  /* 0x0000002005067824 */ /* 0x000fe200078e00ff */
[----:B------:R-:W-:Y:S01]  /*0bb0*/  LEA.HI R212, R3, R4, RZ, 0x3 ;  /* 0x0000000403d47211 */ /* 0x000fe200078f18ff */
[----:B------:R-:W-:Y:S01]  /*0bc0*/  IMAD.IADD R11, R4, 0x1, -R11 ;  /* 0x00000001040b7824 */ /* 0x000fe200078e0a0b */
[----:B------:R-:W-:-:S02]  /*0bd0*/  SHF.R.S32.HI R5, RZ, 0x4, R2 ;  /* 0x00000004ff057819 */ /* 0x000fc40000011402 */
[----:B------:R-:W-:Y:S02]  /*0be0*/  LEA.HI R12, R3, R4, RZ, 0x6 ;  /* 0x00000004030c7211 */ /* 0x000fe400078f30ff */
[----:B------:R-:W-:Y:S02]  /*0bf0*/  LOP3.LUT R237, R212, 0xfffffff8, RZ, 0xc0, !PT ;  /* 0xfffffff8d4ed7812 */ /* 0x000fe400078ec0ff */
[----:B------:R-:W-:Y:S01]  /*0c00*/  LOP3.LUT R6, R6, 0xfffffc00, RZ, 0xc0, !PT ;  /* 0xfffffc0006067812 */ /* 0x000fe200078ec0ff */
[----:B------:R-:W-:Y:S01]  /*0c10*/  IMAD.SHL.U32 R12, R12, 0x8, RZ ;  /* 0x000000080c0c7824 */ /* 0x000fe200078e00ff */
[----:B------:R-:W-:Y:S01]  /*0c20*/  SHF.R.S32.HI R212, RZ, 0x3, R212 ;  /* 0x00000003ffd47819 */ /* 0x000fe200000114d4 */
[----:B------:R-:W-:-:S03]  /*0c30*/  IMAD.IADD R237, R4, 0x1, -R237 ;  /* 0x0000000104ed7824 */ /* 0x000fc600078e0aed */
[----:B------:R-:W-:Y:S01]  /*0c40*/  LOP3.LUT R228, R12, 0xfffffe00, RZ, 0xc0, !PT ;  /* 0xfffffe000ce47812 */ /* 0x000fe200078ec0ff */
[C---:B------:R-:W-:Y:S02]  /*0c50*/  IMAD.SHL.U32 R22, R237.reuse, 0x4, RZ ;  /* 0x00000004ed167824 */ /* 0x040fe400078e00ff */
[----:B------:R-:W-:Y:S02]  /*0c60*/  IMAD.SHL.U32 R16, R237, 0x8, RZ ;  /* 0x00000008ed107824 */ /* 0x000fe400078e00ff */
[C---:B------:R-:W-:Y:S02]  /*0c70*/  VIADD R214, R22.reuse, 0x40 ;  /* 0x0000004016d67836 */ /* 0x040fe40000000000 */
[C---:B------:R-:W-:Y:S02]  /*0c80*/  VIADD R215, R22.reuse, 0x20 ;  /* 0x0000002016d77836 */ /* 0x040fe40000000000 */
[C---:B------:R-:W-:Y:S02]  /*0c90*/  IMAD.IADD R213, R22.reuse, 0x1, R214 ;  /* 0x0000000116d57824 */ /* 0x040fe400078e02d6 */
[----:B------:R-:W-:-:S02]  /*0ca0*/  VIADD R216, R22, 0x60 ;  /* 0x0000006016d87836 */ /* 0x000fc40000000000 */
[C---:B------:R-:W-:Y:S02]  /*0cb0*/  VIADD R220, R16.reuse, 0x80 ;  /* 0x0000008010dc7836 */ /* 0x040fe40000000000 */
[----:B------:R-:W-:Y:S01]  /*0cc0*/  VIADD R221, R16, 0xc0 ;  /* 0x000000c010dd7836 */ /* 0x000fe20000000000 */
[----:B--2---:R-:W-:Y:S02]  /*0cd0*/  R2UR UR5, R0 ;  /* 0x00000000000572ca */ /* 0x004fe400000e0000 */
[----:B------:R-:W-:Y:S02]  /*0ce0*/  LEA.HI R0, R3, R4, RZ, 0x7 ;  /* 0x0000000403007211 */ /* 0x000fe400078f38ff */
[----:B------:R-:W-:Y:S02]  /*0cf0*/  LOP3.LUT R3, R2, 0x3fffff0, RZ, 0xc0, !PT ;  /* 0x03fffff002037812 */ /* 0x000fe400078ec0ff */
[----:B------:R-:W-:Y:S02]  /*0d00*/  LOP3.LUT R7, R0, 0xffffff80, RZ, 0xc0, !PT ;  /* 0xffffff8000077812 */ /* 0x000fe400078ec0ff */
[----:B------:R-:W-:Y:S01]  /*0d10*/  LEA.HI R2, R2, R5, RZ, 0x1 ;  /* 0x0000000502027211 */ /* 0x000fe200078f08ff */
[C---:B------:R-:W-:Y:S01]  /*0d20*/  IMAD.IADD R3, R4.reuse, 0x1, -R3 ;  /* 0x0000000104037824 */ /* 0x040fe200078e0a03 */
[----:B------:R-:W-:Y:S01]  /*0d30*/  SHF.R.S32.HI R14, RZ, 0x7, R0 ;  /* 0x00000007ff0e7819 */ /* 0x000fe20000011400 */
[----:B------:R-:W-:Y:S01]  /*0d40*/  IMAD.IADD R13, R4, 0x1, -R7 ;  /* 0x00000001040d7824 */ /* 0x000fe200078e0a07 */
[----:B------:R-:W-:Y:S01]  /*0d50*/  LOP3.LUT R2, R2, 0x1ffffffe, RZ, 0xc0, !PT ;  /* 0x1ffffffe02027812 */ /* 0x000fe200078ec0ff */
[----:B------:R-:W-:Y:S01]  /*0d60*/  IMAD R3, R3, 0x40, R6 ;  /* 0x0000004003037824 */ /* 0x000fe200078e0206 */
[----:B------:R-:W-:Y:S01]  /*0d70*/  LEA.HI R0, R0, R14, RZ, 0x1 ;  /* 0x0000000e00007211 */ /* 0x000fe200078f08ff */
[----:B------:R-:W-:Y:S01]  /*0d80*/  VIADD R6, R212, 0x60 ;  /* 0x00000060d4067836 */ /* 0x000fe20000000000 */
[----:B------:R-:W-:Y:S01]  /*0d90*/  SHF.R.S32.HI R7, RZ, 0x1f, R13 ;  /* 0x0000001fff077819 */ /* 0x000fe2000001140d */
[----:B------:R-:W-:Y:S01]  /*0da0*/  IMAD.IADD R2, R5, 0x1, -R2 ;  /* 0x0000000105027824 */ /* 0x000fe200078e0a02 */
[----:B------:R-:W-:Y:S01]  /*0db0*/  LOP3.LUT R0, R0, 0x3fffffe, RZ, 0xc0, !PT ;  /* 0x03fffffe00007812 */ /* 0x000fe200078ec0ff */
[----:B------:R-:W-:Y:S01]  /*0dc0*/  STL [R1+0x6c], R13 ;  /* 0x00006c0d01007387 */ /* 0x000fe20000100800 */
[CC--:B------:R-:W-:Y:S01]  /*0dd0*/  LEA.HI R8, R7.reuse, R13.reuse, RZ, 0x2 ;  /* 0x0000000d07087211 */ /* 0x0c0fe200078f10ff */
[----:B------:R-:W-:Y:S01]  /*0de0*/  IMAD R2, R2, 0x8, R3 ;  /* 0x0000000802027824 */ /* 0x000fe200078e0203 */
[----:B------:R-:W-:Y:S01]  /*0df0*/  LEA.HI R7, R7, R13, RZ, 0x5 ;  /* 0x0000000d07077211 */ /* 0x000fe200078f28ff */
[----:B------:R-:W-:Y:S01]  /*0e00*/  IMAD.IADD R0, R14, 0x1, -R0 ;  /* 0x000000010e007824 */ /* 0x000fe200078e0a00 */
[--C-:B------:R-:W-:Y:S01]  /*0e10*/  SHF.R.S32.HI R9, RZ, 0x2, R8.reuse ;  /* 0x00000002ff097819 */ /* 0x100fe20000011408 */
[----:B------:R0:W-:Y:S01]  /*0e20*/  STL [R1+0x7c], R14 ;  /* 0x00007c0e01007387 */ /* 0x0001e20000100800 */
[----:B------:R-:W-:Y:S01]  /*0e30*/  SHF.R.S32.HI R10, RZ, 0x1f, R8 ;  /* 0x0000001fff0a7819 */ /* 0x000fe20000011408 */
[----:B------:R-:W-:Y:S01]  /*0e40*/  ULOP3.LUT UR5, UR5, 0x1, URZ, 0xfc, !UPT ;  /* 0x0000000105057892 */ /* 0x000fe2000f8efc3f */
[----:B------:R-:W-:Y:S01]  /*0e50*/  SHF.R.S32.HI R7, RZ, 0x5, R7 ;  /* 0x00000005ff077819 */ /* 0x000fe20000011407 */
[----:B------:R1:W-:Y:S01]  /*0e60*/  STL [R1+0x84], R2 ;  /* 0x0000840201007387 */ /* 0x0003e20000100800 */
[----:B------:R-:W-:-:S02]  /*0e70*/  LEA.HI R10, R10, R9, RZ, 0x3 ;  /* 0x000000090a0a7211 */ /* 0x000fc400078f18ff */
[----:B------:R-:W-:Y:S02]  /*0e80*/  SHF.R.S32.HI R5, RZ, 0x1f, R6 ;  /* 0x0000001fff057819 */ /* 0x000fe40000011406 */
[----:B------:R-:W-:Y:S01]  /*0e90*/  LOP3.LUT R10, R10, 0xfffffff8, RZ, 0xc0, !PT ;  /* 0xfffffff80a0a7812 */ /* 0x000fe200078ec0ff */
[----:B0-----:R-:W-:Y:S01]  /*0ea0*/  IMAD.SHL.U32 R14, R212, 0x40, RZ ;  /* 0x00000040d40e7824 */ /* 0x001fe200078e00ff */
[----:B------:R-:W-:Y:S02]  /*0eb0*/  LEA.HI R5, R5, R6, RZ, 0x3 ;  /* 0x0000000605057211 */ /* 0x000fe400078f18ff */
[----:B------:R-:W-:Y:S01]  /*0ec0*/  LEA.HI R4, R11, R11, RZ, 0x1 ;  /* 0x0000000b0b047211 */ /* 0x000fe200078f08ff */
[----:B------:R-:W-:Y:S01]  /*0ed0*/  IMAD.IADD R10, R9, 0x1, -R10 ;  /* 0x00000001090a7824 */ /* 0x000fe200078e0a0a */
[----:B------:R-:W-:Y:S01]  /*0ee0*/  LOP3.LUT R3, R14, 0x1c0, RZ, 0xc0, !PT ;  /* 0x000001c00e037812 */ /* 0x000fe200078ec0ff */
[----:B-1----:R-:W-:Y:S01]  /*0ef0*/  IMAD.SHL.U32 R2, R6, 0x40, RZ ;  /* 0x0000004006027824 */ /* 0x002fe200078e00ff */
[----:B------:R-:W-:Y:S01]  /*0f00*/  LOP3.LUT R4, R4, 0x1ffffffe, RZ, 0xc0, !PT ;  /* 0x1ffffffe04047812 */ /* 0x000fe200078ec0ff */
[----:B------:R-:W-:Y:S01]  /*0f10*/  IMAD R7, R7, 0x10, R10 ;  /* 0x0000001007077824 */ /* 0x000fe200078e020a */
[----:B------:R-:W-:Y:S01]  /*0f20*/  SHF.R.U32.HI R229, RZ, 0x3, R3 ;  /* 0x00000003ffe57819 */ /* 0x000fe20000011603 */
[----:B------:R-:W-:Y:S01]  /*0f30*/  VIADD R10, R212, 0x40 ;  /* 0x00000040d40a7836 */ /* 0x000fe20000000000 */
[----:B------:R-:W-:Y:S01]  /*0f40*/  LOP3.LUT R12, R2, 0x1c0, RZ, 0xc0, !PT ;  /* 0x000001c0020c7812 */ /* 0x000fe200078ec0ff */
[----:B------:R-:W-:Y:S01]  /*0f50*/  IMAD R9, R0, 0x40, R7 ;  /* 0x0000004000097824 */ /* 0x000fe200078e0207 */
[----:B------:R-:W-:Y:S01]  /*0f60*/  SHF.R.S32.HI R2, RZ, 0x1f, R213 ;  /* 0x0000001fff027819 */ /* 0x000fe200000114d5 */
[----:B------:R-:W-:Y:S01]  /*0f70*/  IMAD.SHL.U32 R224, R10, 0x40, RZ ;  /* 0x000000400ae07824 */ /* 0x000fe200078e00ff */
[----:B------:R-:W-:Y:S01]  /*0f80*/  SHF.R.S32.HI R0, RZ, 0x1f, R10 ;  /* 0x0000001fff007819 */ /* 0x000fe2000001140a */
[----:B------:R-:W-:Y:S01]  /*0f90*/  IMAD.SHL.U32 R6, R5, 0x40, RZ ;  /* 0x0000004005067824 */ /* 0x000fe200078e00ff */
[-C--:B------:R-:W-:Y:S01]  /*0fa0*/  LEA.HI R5, R2, R213.reuse, RZ, 0x3 ;  /* 0x000000d502057211 */ /* 0x080fe200078f18ff */
[----:B------:R-:W-:Y:S01]  /*0fb0*/  IMAD.IADD R4, R11, 0x1, -R4 ;  /* 0x000000010b047824 */ /* 0x000fe200078e0a04 */
[----:B------:R-:W-:Y:S01]  /*0fc0*/  LEA.HI R0, R0, R10, RZ, 0x3 ;  /* 0x0000000a00007211 */ /* 0x000fe200078f18ff */
[----:B------:R-:W-:Y:S01]  /*0fd0*/  STL [R1+0x80], R9 ;  /* 0x0000800901007387 */ /* 0x000fe20000100800 */
[----:B------:R-:W-:Y:S01]  /*0fe0*/  LOP3.LUT R224, R224, 0x1c0, RZ, 0xc0, !PT ;  /* 0x000001c0e0e07812 */ /* 0x000fe200078ec0ff */
[----:B------:R-:W-:Y:S01]  /*0ff0*/  IMAD R235, R4, 0x8, R9 ;  /* 0x0000000804eb7824 */ /* 0x000fe200078e0209 */
[----:B------:R-:W-:Y:S01]  /*1000*/  LEA.HI R2, R2, R213, RZ, 0x6 ;  /* 0x000000d502027211 */ /* 0x000fe200078f30ff */
[----:B------:R-:W-:Y:S01]  /*1010*/  IMAD.SHL.U32 R0, R0, 0x40, RZ ;  /* 0x0000004000007824 */ /* 0x000fe200078e00ff */
[----:B------:R-:W-:-:S02]  /*1020*/  LOP3.LUT R10, R6, 0xfffffe00, RZ, 0xc0, !PT ;  /* 0xfffffe00060a7812 */ /* 0x000fc400078ec0ff */
[--C-:B------:R-:W-:Y:S01]  /*1030*/  LOP3.LUT R6, R224, 0x38, R5.reuse, 0xf8, !PT ;  /* 0x00000038e0067812 */ /* 0x100fe200078ef805 */
[----:B------:R-:W-:Y:S01]  /*1040*/  IMAD.SHL.U32 R2, R2, 0x80, RZ ;  /* 0x0000008002027824 */ /* 0x000fe200078e00ff */
[----:B------:R-:W-:Y:S01]  /*1050*/  LOP3.LUT R227, R0, 0xfffffe00, RZ, 0xc0, !PT ;  /* 0xfffffe0000e37812 */ /* 0x000fe200078ec0ff */
[----:B------:R-:W-:Y:S01]  /*1060*/  STL [R1+0x68], R10 ;  /* 0x0000680a01007387 */ /* 0x000fe20000100800 */
[----:B------:R-:W-:Y:S02]  /*1070*/  LOP3.LUT R0, R5, 0x38, RZ, 0xc0, !PT ;  /* 0x0000003805007812 */ /* 0x000fe400078ec0ff */
[----:B------:R-:W-:Y:S01]  /*1080*/  SHF.R.U32.HI R7, RZ, 0x3, R12 ;  /* 0x00000003ff077819 */ /* 0x000fe2000001160c */
[----:B------:R-:W-:Y:S01]  /*1090*/  STL [R1+0x60], RZ ;  /* 0x000060ff01007387 */ /* 0x000fe20000100800 */
[----:B------:R-:W-:Y:S02]  /*10a0*/  LOP3.LUT R5, R12, 0x38, R5, 0xf8, !PT ;  /* 0x000000380c057812 */ /* 0x000fe400078ef805 */
[----:B------:R-:W-:-:S02]  /*10b0*/  SHF.R.U32.HI R11, RZ, 0x3, R224 ;  /* 0x00000003ff0b7819 */ /* 0x000fc400000116e0 */
[----:B------:R-:W-:Y:S02]  /*10c0*/  LOP3.LUT R0, R0, 0x1c0, R14, 0xf8, !PT ;  /* 0x000001c000007812 */ /* 0x000fe400078ef80e */
[----:B------:R-:W-:Y:S02]  /*10d0*/  LOP3.LUT R7, R5, R7, RZ, 0x3c, !PT ;  /* 0x0000000705077212 */ /* 0x000fe400078e3cff */
[----:B------:R-:W-:Y:S02]  /*10e0*/  LOP3.LUT R2, R2, 0xffffe000, RZ, 0xc0, !PT ;  /* 0xffffe00002027812 */ /* 0x000fe400078ec0ff */
[----:B------:R-:W-:Y:S01]  /*10f0*/  LOP3.LUT R6, R6, R11, RZ, 0x3c, !PT ;  /* 0x0000000b06067212 */ /* 0x000fe200078e3cff */
[----:B------:R-:W-:Y:S01]  /*1100*/  IMAD.U32 R11, RZ, RZ, UR4 ;  /* 0x00000004ff0b7e24 */ /* 0x000fe2000f8e00ff */
[----:B------:R-:W-:Y:S01]  /*1110*/  LOP3.LUT R5, R0, R229, RZ, 0x3c, !PT ;  /* 0x000000e500057212 */ /* 0x000fe200078e3cff */
[----:B------:R-:W-:Y:S01]  /*1120*/  IMAD.U32 R0, RZ, RZ, UR5 ;  /* 0x00000005ff007e24 */ /* 0x000fe2000f8e00ff */
[----:B------:R-:W-:-:S02]  /*1130*/  IADD3 R6, R6, R2, R227 ;  /* 0x0000000206067210 */ /* 0x000fc40007ffe0e3 */
[-C--:B------:R-:W-:Y:S02]  /*1140*/  IADD3 R7, R7, R2.reuse, R10 ;  /* 0x0000000207077210 */ /* 0x080fe40007ffe00a */
[----:B------:R-:W-:Y:S01]  /*1150*/  IADD3 R5, R5, R2, R228 ;  /* 0x0000000205057210 */ /* 0x000fe20007ffe0e4 */
[----:B------:R-:W-:Y:S01]  /*1160*/  VIADD R2, R212, 0x20 ;  /* 0x00000020d4027836 */ /* 0x000fe20000000000 */
[----:B------:R0:W-:Y:S01]  /*1170*/  STL [R1+0x58], R0 ;  /* 0x0000580001007387 */ /* 0x0001e20000100800 */
[----:B------:R-:W-:Y:S02]  /*1180*/  LOP3.LUT R233, R3, 0x38, R16, 0xf8, !PT ;  /* 0x0000003803e97812 */ /* 0x000fe400078ef810 */
[----:B------:R-:W-:Y:S01]  /*1190*/  IMAD.SHL.U32 R223, R2, 0x40, RZ ;  /* 0x0000004002df7824 */ /* 0x000fe200078e00ff */
[----:B------:R-:W-:Y:S01]  /*11a0*/  LEA R3, R6, UR4, 0x1 ;  /* 0x0000000406037c11 */ /* 0x000fe2000f8e08ff */
[----:B------:R1:W-:Y:S01]  /*11b0*/  STL [R1+0x64], R11 ;  /* 0x0000640b01007387 */ /* 0x0003e20000100800 */
[----:B------:R-:W-:-:S02]  /*11c0*/  LOP3.LUT R234, R8, 0x7ffffffc, RZ, 0xc0, !PT ;  /* 0x7ffffffc08ea7812 */ /* 0x000fc400078ec0ff */
[----:B------:R-:W-:Y:S01]  /*11d0*/  LOP3.LUT R223, R223, 0x1c0, RZ, 0xc0, !PT ;  /* 0x000001c0dfdf7812 */ /* 0x000fe200078ec0ff */
[----:B------:R1:W-:Y:S01]  /*11e0*/  STL [R1+0x74], R3 ;  /* 0x0000740301007387 */ /* 0x0003e20000100800 */
[----:B0-----:R-:W-:Y:S01]  /*11f0*/  SHF.R.S32.HI R0, RZ, 0x1f, R2 ;  /* 0x0000001fff007819 */ /* 0x001fe20000011402 */
[----:B------:R-:W-:Y:S01]  /*1200*/  IMAD.IADD R234, R13, 0x1, -R234 ;  /* 0x000000010dea7824 */ /* 0x000fe200078e0aea */
[----:B------:R-:W-:Y:S02]  /*1210*/  SHF.R.S32.HI R10, RZ, 0x1f, R212 ;  /* 0x0000001fff0a7819 */ /* 0x000fe400000114d4 */
[----:B------:R-:W-:Y:S02]  /*1220*/  LEA.HI R0, R0, R2, RZ, 0x3 ;  /* 0x0000000200007211 */ /* 0x000fe400078f18ff */
[----:B------:R-:W-:Y:S02]  /*1230*/  SHF.R.U32.HI R2, RZ, 0x3, R223 ;  /* 0x00000003ff027819 */ /* 0x000fe400000116df */
[----:B------:R-:W-:Y:S01]  /*1240*/  LEA R2, R7, UR4, 0x1 ;  /* 0x0000000407027c11 */ /* 0x000fe2000f8e08ff */
[----:B------:R-:W-:Y:S01]  /*1250*/  IMAD.SHL.U32 R0, R0, 0x40, RZ ;  /* 0x0000004000007824 */ /* 0x000fe200078e00ff */
[----:B------:R-:W-:-:S04]  /*1260*/  LOP3.LUT R233, R228, R233, R229, 0xf6, !PT ;  /* 0x000000e9e4e97212 */ /* 0x000fc800078ef6e5 */
[----:B------:R-:W-:Y:S02]  /*1270*/  LOP3.LUT R226, R0, 0xfffffe00, RZ, 0xc0, !PT ;  /* 0xfffffe0000e27812 */ /* 0x000fe400078ec0ff */
[----:B------:R-:W-:-:S05]  /*1280*/  LEA R0, R5, UR4, 0x1 ;  /* 0x0000000405007c11 */ /* 0x000fca000f8e08ff */
[----:B------:R1:W-:Y:S04]  /*1290*/  STL [R1+0x78], R0 ;  /* 0x0000780001007387 */ /* 0x0003e80000100800 */
[----:B------:R1:W-:Y:S02]  /*12a0*/  STL [R1+0x70], R2 ;  /* 0x0000700201007387 */ /* 0x0003e40000100800 */
.L_x_3114:
[----:B01-34-:R-:W0:Y:S01]  /*12b0*/  LDC.64 R2, c[0x0][0xc88] ;  /* 0x00032200ff027b82 */ /* 0x01be220000000a00 */
[----:B------:R-:W-:Y:S01]  /*12c0*/  ULDC.64 UR10, c[0x0][0x208] ;  /* 0x00008200000a7ab9 */ /* 0x000fe20000000a00 */
[----:B------:R-:W-:Y:S01]  /*12d0*/  ULDC.64 UR4, c[0x0][0xa28] ;  /* 0x00028a0000047ab9 */ /* 0x000fe20000000a00 */
[----:B------:R-:W-:Y:S01]  /*12e0*/  ULDC.64 UR8, c[0x0][0xa18] ;  /* 0x0002860000087ab9 */ /* 0x000fe20000000a00 */
[----:B------:R-:W-:Y:S01]  /*12f0*/  ULDC.64 UR6, c[0x0][0xa08] ;  /* 0x0002820000067ab9 */ /* 0x000fe20000000a00 */
[----:B0-----:R-:W-:-:S05]  /*1300*/  IMAD.WIDE R2, R55, 0x4, R2 ;  /* 0x0000000437027825 */ /* 0x001fca00078e0202 */
[----:B--2---:R-:W2:Y:S01]  /*1310*/  LDG.E R236, desc[UR10][R2.64] ;  /* 0x0000000a02ec7981 */ /* 0x004ea2000c1e1900 */
[----:B------:R-:W-:Y:S01]  /*1320*/  ISETP.NE.U32.AND P2, PT, RZ, UR4, PT ;  /* 0x00000004ff007c0c */ /* 0x000fe2000bf45070 */
[----:B------:R-:W-:Y:S01]  /*1330*/  IMAD.MOV.U32 R0, RZ, RZ, RZ ;  /* 0x000000ffff007224 */ /* 0x000fe200078e00ff */
[----:B------:R-:W-:Y:S01]  /*1340*/  ISETP.NE.U32.AND P1, PT, RZ, UR8, PT ;  /* 0x00000008ff007c0c */ /* 0x000fe2000bf25070 */
[----:B------:R-:W-:Y:S01]  /*1350*/  IMAD.MOV.U32 R26, RZ, RZ, RZ ;  /* 0x000000ffff1a7224 */ /* 0x000fe200078e00ff */
[----:B------:R-:W-:Y:S02]  /*1360*/  ISETP.NE.AND.EX P2, PT, RZ, UR5, PT, P2 ;  /* 0x00000005ff007c0c */ /* 0x000fe4000bf45320 */
[----:B------:R-:W-:Y:S01]  /*1370*/  ISETP.NE.AND.EX P1, PT, RZ, UR9, PT, P1 ;  /* 0x00000009ff007c0c */ /* 0x000fe2000bf25310 */
[----:B------:R0:W-:Y:S01]  /*1380*/  STL [R1+0x5c], R54 ;  /* 0x00005c3601007387 */ /* 0x0001e20000100800 */
[----:B------:R-:W-:-:S04]  /*1390*/  ISETP.NE.U32.AND P0, PT, RZ, UR6, PT ;  /* 0x00000006ff007c0c */ /* 0x000fc8000bf05070 */
[----:B------:R-:W-:Y:S02]  /*13a0*/  ISETP.NE.AND.EX P0, PT, RZ, UR7, PT, P0 ;  /* 0x00000007ff007c0c */ /* 0x000fe4000bf05300 */
        /* <DEDUP_REMOVED lines=15> */
[----:B------:R-:W-:Y:S01]  /*14a0*/  ULDC.64 UR6, c[0x0][0xa20] ;  /* 0x0002880000067ab9 */ /* 0x000fe20000000a00 */
[----:B------:R-:W-:Y:S01]  /*14b0*/  @P1 IADD3.X R5, R29, UR9, RZ, P2, !PT ;  /* 0x000000091d051c10 */ /* 0x000fe200097fe4ff */
        /* <DEDUP_REMOVED lines=20> */
.L_x_2859:
        /* <DEDUP_REMOVED lines=8> */
.L_x_2860:
[----:B------:R-:W-:Y:S05]  /*1680*/  @!P0 BRA `(.L_x_2861) ;  /* 0x0000000000108947 */ /* 0x000fea0003800000 */
[----:B------:R-:W-:Y:S02]  /*1690*/  ULDC.64 UR4, c[0x0][0x208] ;  /* 0x0000820000047ab9 */ /* 0x000fe40000000a00 */
[----:B------:R-:W2:Y:S04]  /*16a0*/  LDG.E R4, desc[UR4][R6.64] ;  /* 0x0000000406047981 */ /* 0x000ea8000c1e1900 */
[----:B------:R-:W2:Y:S02]  /*16b0*/  LDG.E R27, desc[UR4][R6.64+0x4] ;  /* 0x00000404061b7981 */ /* 0x000ea4000c1e1900 */
[----:B--2---:R-:W-:-:S07]  /*16c0*/  IMAD.IADD R27, R27, 0x1, -R4 ;  /* 0x000000011b1b7824 */ /* 0x004fce00078e0a04 */
.L_x_2861:
[----:B------:R-:W-:Y:S01]  /*16d0*/  ULDC.64 UR4, c[0x0][0xa10] ;  /* 0x0002840000047ab9 */ /* 0x000fe20000000a00 */
[----:B------:R-:W-:Y:S01]  /*16e0*/  ULDC.64 UR6, c[0x0][0x208] ;  /* 0x0000820000067ab9 */ /* 0x000fe20000000a00 */
[----:B------:R-:W-:Y:S01]  /*16f0*/  ISETP.NE.U32.AND P0, PT, RZ, UR4, PT ;  /* 0x00000004ff007c0c */ /* 0x000fe2000bf05070 */
[----:B------:R-:W1:Y:S03]  /*1700*/  LDC R9, c[0x0][0x448] ;  /* 0x00011200ff097b82 */ /* 0x000e660000000800 */
[----:B------:R-:W-:Y:S01]  /*1710*/  ISETP.NE.AND.EX P0, PT, RZ, UR5, PT, P0 ;  /* 0x00000005ff007c0c */ /* 0x000fe2000bf05300 */
[----:B------:R-:W-:-:S12]  /*1720*/  ULDC.64 UR4, c[0x0][0xa30] ;  /* 0x00028c0000047ab9 */ /* 0x000fd80000000a00 */
[----:B0-----:R-:W0:Y:S02]  /*1730*/  @P0 LDC.64 R4, c[0x0][0xa10] ;  /* 0x00028400ff040b82 */ /* 0x001e240000000a00 */
[----:B0-----:R-:W-:-:S05]  /*1740*/  @P0 IMAD.WIDE R4, R25, 0x4, R4 ;  /* 0x0000000419040825 */ /* 0x001fca00078e0204 */
[----:B------:R-:W2:Y:S04]  /*1750*/  @P0 LDG.E R3, desc[UR6][R4.64] ;  /* 0x0000000604030981 */ /* 0x000ea8000c1e1900 */
[----:B------:R0:W2:Y:S01]  /*1760*/  @P0 LDG.E R8, desc[UR6][R4.64+0x4] ;  /* 0x0000040604080981 */ /* 0x0000a2000c1e1900 */
[----:B------:R-:W-:Y:S01]  /*1770*/  ISETP.NE.U32.AND P1, PT, RZ, UR4, PT ;  /* 0x00000004ff007c0c */ /* 0x000fe2000bf25070 */
[----:B-----5:R-:W-:-:S03]  /*1780*/  IMAD.MOV.U32 R144, RZ, RZ, R27 ;  /* 0x000000ffff907224 */ /* 0x020fc600078e001b */
[----:B------:R-:W-:-:S13]  /*1790*/  ISETP.NE.AND.EX P1, PT, RZ, UR5, PT, P1 ;  /* 0x00000005ff007c0c */ /* 0x000fda000bf25310 */
[----:B------:R-:W-:-:S04]  /*17a0*/  @P1 IADD3 R6, P2, R28, UR4, RZ ;  /* 0x000000041c061c10 */ /* 0x000fc8000ff5e0ff */
[----:B------:R-:W-:-:S05]  /*17b0*/  @P1 IADD3.X R7, R29, UR5, RZ, P2, !PT ;  /* 0x000000051d071c10 */ /* 0x000fca00097fe4ff */
[----:B------:R3:W5:Y:S01]  /*17c0*/  @P1 LDG.E R144, desc[UR6][R6.64] ;  /* 0x0000000606901981 */ /* 0x000762000c1e1900 */
[----:B-1----:R-:W-:Y:S01]  /*17d0*/  ISETP.NE.AND P1, PT, R9, 0x1, PT ;  /* 0x000000010900780c */ /* 0x002fe20003f25270 */
[----:B------:R-:W-:Y:S01]  /*17e0*/  IMAD.SHL.U32 R230, R53, 0x80, RZ ;  /* 0x0000008035e67824 */ /* 0x000fe200078e00ff */
[----:B------:R-:W-:-:S03]  /*17f0*/  PLOP3.LUT P2, PT, PT, PT, PT, 0x80, 0x0 ;  /* 0x000000000000781c */ /* 0x000fc60003f4f070 */
[----:B0-----:R-:W-:-:S08]  /*1800*/  VIADD R4, R230, 0x7f ;  /* 0x0000007fe6047836 */ /* 0x001fd00000000000 */
[----:B------:R-:W0:Y:S08]  /*1810*/  @P1 LDC R9, c[0x0][0x44c] ;  /* 0x00011300ff091b82 */ /* 0x000e300000000800 */
[----:B------:R-:W1:Y:S01]  /*1820*/  @P1 LDC R5, c[0x0][0x450] ;  /* 0x00011400ff051b82 */ /* 0x000e620000000800 */
[----:B--2---:R-:W-:Y:S02]  /*1830*/  @P0 IMAD.IADD R2, R8, 0x1, -R3 ;  /* 0x0000000108020824 */ /* 0x004fe400078e0a03 */
[----:B------:R-:W-:-:S02]  /*1840*/  IMAD.IADD R8, R27, 0x1, -R0 ;  /* 0x000000011b087824 */ /* 0x000fc400078e0a00 */
[----:B0-----:R-:W-:-:S04]  /*1850*/  @P1 IMAD.HI.U32 R0, R4, R9, RZ ;  /* 0x0000000904001227 */ /* 0x001fc800078e00ff */
[----:B------:R-:W-:Y:S01]  /*1860*/  IMAD.IADD R232, R8, 0x1, R2 ;  /* 0x0000000108e87824 */ /* 0x000fe200078e0202 */
[----:B-1----:R-:W-:Y:S01]  /*1870*/  @P1 SHF.R.U32.HI R4, RZ, R5, R0 ;  /* 0x00000005ff041219 */ /* 0x002fe20000011600 */
[----:B------:R-:W-:Y:S02]  /*1880*/  IMAD.MOV R120, RZ, RZ, -R8 ;  /* 0x000000ffff787224 */ /* 0x000fe400078e0a08 */
[C---:B------:R-:W-:Y:S01]  /*1890*/  VIADD R0, R232.reuse, 0x4f ;  /* 0x0000004fe8007836 */ /* 0x040fe20000000000 */
[----:B------:R-:W-:Y:S02]  /*18a0*/  IADD3 R149, R232, 0x50, -R231 ;  /* 0x00000050e8957810 */ /* 0x000fe40007ffe8e7 */
[----:B------:R-:W-:Y:S01]  /*18b0*/  VIMNMX R120, RZ, R120, !PT ;  /* 0x00000078ff787248 */ /* 0x000fe20007fe0100 */
[----:B------:R-:W-:-:S04]  /*18c0*/  IMAD.HI R0, R0, 0x66666667, RZ ;  /* 0x6666666700007827 */ /* 0x000fc800078e02ff */
[----:B------:R-:W-:Y:S01]  /*18d0*/  IMAD.IADD R4, R149, 0x1, R4 ;  /* 0x0000000195047824 */ /* 0x000fe200078e0204 */
[----:B------:R-:W-:-:S03]  /*18e0*/  SHF.R.U32.HI R3, RZ, 0x1f, R0 ;  /* 0x0000001fff037819 */ /* 0x000fc60000011600 */
[----:B------:R-:W-:Y:S01]  /*18f0*/  IMAD.HI R4, R4, 0x66666667, RZ ;  /* 0x6666666704047827 */ /* 0x000fe200078e02ff */
[----:B------:R-:W-:-:S04]  /*1900*/  LEA.HI.SX32 R150, R0, R3, 0x1b ;  /* 0x0000000300967211 */ /* 0x000fc800078fdaff */
[----:B------:R-:W-:-:S04]  /*1910*/  SHF.R.U32.HI R5, RZ, 0x1f, R4 ;  /* 0x0000001fff057819 */ /* 0x000fc80000011604 */
[----:B------:R-:W-:-:S04]  /*1920*/  LEA.HI.SX32 R5, R4, R5, 0x1b ;  /* 0x0000000504057211 */ /* 0x000fc800078fdaff */
[----:B------:R-:W-:-:S05]  /*1930*/  VIMNMX R5, R150, R5, PT ;  /* 0x0000000596057248 */ /* 0x000fca0003fe0100 */
        /* <DEDUP_REMOVED lines=11> */
[----:B---3--:R-:W-:Y:S05]  /*19f0*/  @!P0 BRA `(.L_x_2862) ;  /* 0x0000009400b48947 */ /* 0x008fea0003800000 */
        /* <DEDUP_REMOVED lines=20> */
.L_x_2864:
[----:B------:R-:W-:Y:S05]  /*1b40*/  BSYNC B6 ;  /* 0x0000000000067941 */ /* 0x000fea0003800000 */
.L_x_2863:
        /* <DEDUP_REMOVED lines=20> */
.L_x_2866:
[----:B------:R-:W-:Y:S05]  /*1c90*/  BSYNC B6 ;  /* 0x0000000000067941 */ /* 0x000fea0003800000 */
.L_x_2865:
[----:B------:R-:W-:Y:S01]  /*1ca0*/  ULDC.64 UR4, c[0x0][0x9f8] ;  /* 0x00027e0000047ab9 */ /* 0x000fe20000000a00 */
[----:B------:R-:W-:Y:S01]  /*1cb0*/  ULDC.64 UR6, c[0x0][0x208] ;  /* 0x0000820000067ab9 */ /* 0x000fe20000000a00 */
[----:B------:R-:W-:Y:S01]  /*1cc0*/  ISETP.NE.U32.AND P0, PT, RZ, UR4, PT ;  /* 0x00000004ff007c0c */ /* 0x000fe2000bf05070 */
[----:B------:R-:W0:Y:S01]  /*1cd0*/  LDC.64 R98, c[0x0][0x300] ;  /* 0x0000c000ff627b82 */ /* 0x000e220000000a00 */
[----:B------:R-:W-:Y:S01]  /*1ce0*/  SHF.R.S32.HI R8, RZ, 0x1f, R54 ;  /* 0x0000001fff087819 */ /* 0x000fe20000011436 */
[----:B------:R-:W-:Y:S01]  /*1cf0*/  IMAD.IADD R113, R26, 0x1, R27 ;  /* 0x000000011a717824 */ /* 0x000fe200078e021b */
[----:B------:R-:W-:Y:S01]  /*1d00*/  ISETP.NE.AND.EX P0, PT, RZ, UR5, PT, P0 ;  /* 0x00000005ff007c0c */ /* 0x000fe2000bf05300 */
[----:B------:R-:W-:Y:S01]  /*1d10*/  ULDC.64 UR8, c[0x0][0xa08] ;  /* 0x0002820000087ab9 */ /* 0x000fe20000000a00 */
[----:B------:R-:W-:-:S03]  /*1d20*/  SHF.R.S32.HI R17, RZ, 0x1f, R16 ;  /* 0x0000001fff117819 */ /* 0x000fc60000011410 */
[----:B------:R-:W1:Y:S08]  /*1d30*/  LDC R117, c[0x0][0x3f4] ;  /* 0x0000fd00ff757b82 */ /* 0x000e700000000800 */
[----:B------:R-:W-:Y:S01]  /*1d40*/  @P0 IADD3 R4, P1, R28, UR4, RZ ;  /* 0x000000041c040c10 */ /* 0x000fe2000ff3e0ff */
[----:B------:R-:W2:Y:S03]  /*1d50*/  LDC.64 R104, c[0x0][0x408] ;  /* 0x00010200ff687b82 */ /* 0x000ea60000000a00 */
[----:B------:R-:W-:Y:S01]  /*1d60*/  @P0 IADD3.X R5, R29, UR5, RZ, P1, !PT ;  /* 0x000000051d050c10 */ /* 0x000fe20008ffe4ff */
[----:B------:R-:W-:-:S04]  /*1d70*/  ULDC.64 UR4, c[0x0][0x330] ;  /* 0x0000cc0000047ab9 */ /* 0x000fc80000000a00 */
[----:B------:R3:W4:Y:S01]  /*1d80*/  @P0 LDG.E R25, desc[UR6][R4.64] ;  /* 0x0000000604190981 */ /* 0x000722000c1e1900 */
[----:B------:R-:W-:Y:S01]  /*1d90*/  ULDC UR6, c[0x0][0x2f4] ;  /* 0x0000bd0000067ab9 */ /* 0x000fe20000000800 */
[----:B------:R-:W-:Y:S01]  /*1da0*/  IMAD R3, R8, UR4, RZ ;  /* 0x0000000408037c24 */ /* 0x000fe2000f8e02ff */
[----:B------:R-:W-:Y:S01]  /*1db0*/  SHF.R.S32.HI R11, RZ, 0x1f, R113 ;  /* 0x0000001fff0b7819 */ /* 0x000fe20000011471 */
[----:B------:R-:W-:Y:S01]  /*1dc0*/  IMAD.WIDE.U32 R6, R54, UR4, R16 ;  /* 0x0000000436067c25 */ /* 0x000fe2000f8e0010 */
[----:B------:R-:W-:Y:S01]  /*1dd0*/  ISETP.GE.AND P1, PT, R213, UR6, PT ;  /* 0x00000006d5007c0c */ /* 0x000fe2000bf26270 */
[----:B------:R-:W1:Y:S01]  /*1de0*/  LDC.64 R110, c[0x0][0x3f8] ;  /* 0x0000fe00ff6e7b82 */ /* 0x000e620000000a00 */
[----:B------:R-:W-:Y:S01]  /*1df0*/  ISETP.GE.AND P0, PT, R16, UR6, PT ;  /* 0x0000000610007c0c */ /* 0x000fe2000bf06270 */
[----:B------:R-:W-:Y:S01]  /*1e00*/  IMAD R13, R54, UR5, R3 ;  /* 0x00000005360d7c24 */ /* 0x000fe2000f8e0203 */
[----:B------:R-:W-:Y:S01]  /*1e10*/  SEL R3, RZ, 0xffffffff, P1 ;  /* 0xffffffffff037807 */ /* 0x000fe20000800000 */
[-C--:B0-----:R-:W-:Y:S01]  /*1e20*/  IMAD R0, R11, R98.reuse, RZ ;  /* 0x000000620b007224 */ /* 0x081fe200078e02ff */
[----:B------:R-:W-:Y:S01]  /*1e30*/  ULDC.64 UR4, c[0x0][0x308] ;  /* 0x0000c20000047ab9 */ /* 0x000fe20000000a00 */
[C---:B---3--:R-:W-:Y:S01]  /*1e40*/  IMAD.WIDE.U32 R4, R113.reuse, R98, RZ ;  /* 0x0000006271047225 */ /* 0x048fe200078e00ff */
[----:B------:R-:W-:Y:S01]  /*1e50*/  ISETP.GE.AND P1, PT, R220, UR6, PT ;  /* 0x00000006dc007c0c */ /* 0x000fe2000bf26270 */
[----:B------:R-:W0:Y:S01]  /*1e60*/  S2R R151, SR_TID.X ;  /* 0x0000000000977919 */ /* 0x000e220000002100 */
[----:B------:R-:W-:Y:S01]  /*1e70*/  SHF.R.S32.HI R20, RZ, 0x1f, R212 ;  /* 0x0000001fff147819 */ /* 0x000fe200000114d4 */
[----:B------:R-:W-:Y:S01]  /*1e80*/  IMAD R9, R113, R99, R0 ;  /* 0x0000006371097224 */ /* 0x000fe200078e0200 */
[----:B------:R-:W-:Y:S01]  /*1e90*/  SEL R0, RZ, 0x1, P0 ;  /* 0x00000001ff007807 */ /* 0x000fe20000000000 */
[----:B------:R-:W-:Y:S01]  /*1ea0*/  IMAD.SHL.U32 R3, R3, 0x2, RZ ;  /* 0x0000000203037824 */ /* 0x000fe200078e00ff */
[----:B------:R-:W-:Y:S01]  /*1eb0*/  ISETP.NE.U32.AND P0, PT, RZ, UR8, PT ;  /* 0x00000008ff007c0c */ /* 0x000fe2000bf05070 */
[----:B------:R-:W-:Y:S01]  /*1ec0*/  IMAD.IADD R5, R5, 0x1, R9 ;  /* 0x0000000105057824 */ /* 0x000fe200078e0209 */
[----:B------:R-:W-:Y:S01]  /*1ed0*/  SHF.R.S32.HI R23, RZ, 0x1f, R22 ;  /* 0x0000001fff177819 */ /* 0x000fe20000011416 */
[----:B------:R-:W-:Y:S01]  /*1ee0*/  IMAD.IADD R7, R7, 0x1, R13 ;  /* 0x0000000107077824 */ /* 0x000fe200078e020d */
[----:B------:R-:W-:Y:S01]  /*1ef0*/  LOP3.LUT R0, R3, 0x2, R0, 0xe2, !PT ;  /* 0x0000000203007812 */ /* 0x000fe200078ee200 */
[----:B------:R-:W-:Y:S01]  /*1f00*/  IMAD R3, R8, UR4, RZ ;  /* 0x0000000408037c24 */ /* 0x000fe2000f8e02ff */
[----:B------:R-:W-:Y:S01]  /*1f10*/  ISETP.NE.AND.EX P0, PT, RZ, UR9, PT, P0 ;  /* 0x00000009ff007c0c */ /* 0x000fe2000bf05300 */
[----:B------:R-:W-:Y:S01]  /*1f20*/  IMAD.WIDE.U32 R4, R54, UR4, R4 ;  /* 0x0000000436047c25 */ /* 0x000fe2000f8e0004 */
[----:B------:R-:W-:Y:S01]  /*1f30*/  ULDC.64 UR8, c[0x0][0x338] ;  /* 0x0000ce0000087ab9 */ /* 0x000fe20000000a00 */
[----:B------:R-:W-:-:S02]  /*1f40*/  SHF.R.U32.HI R30, RZ, 0x3, R223 ;  /* 0x00000003ff1e7819 */ /* 0x000fc400000116df */
[----:B------:R-:W-:Y:S01]  /*1f50*/  IMAD R9, R54, UR5, R3 ;  /* 0x0000000536097c24 */ /* 0x000fe2000f8e0203 */
[----:B------:R-:W-:Y:S01]  /*1f60*/  SEL R3, RZ, 0x4, P1 ;  /* 0x00000004ff037807 */ /* 0x000fe20000800000 */
[----:B------:R-:W-:Y:S01]  /*1f70*/  ULDC.64 UR4, c[0x0][0x310] ;  /* 0x0000c40000047ab9 */ /* 0x000fe20000000a00 */
[-C--:B--2---:R-:W-:Y:S01]  /*1f80*/  IMAD.WIDE.U32 R100, R212, R104.reuse, R22 ;  /* 0x00000068d4647225 */ /* 0x084fe200078e0016 */
[----:B------:R-:W-:Y:S02]  /*1f90*/  SHF.R.U32.HI R21, RZ, 0x3, R224 ;  /* 0x00000003ff157819 */ /* 0x000fe400000116e0 */
[----:B------:R-:W-:Y:S01]  /*1fa0*/  LOP3.LUT R3, R0, R3, RZ, 0xfc, !PT ;  /* 0x0000000300037212 */ /* 0x000fe200078efcff */
[----:B------:R-:W-:Y:S01]  /*1fb0*/  IMAD.IADD R5, R5, 0x1, R9 ;  /* 0x0000000105057824 */ /* 0x000fe200078e0209 */
[----:B------:R-:W-:Y:S01]  /*1fc0*/  ISETP.GE.AND P2, PT, R221, UR6, PT ;  /* 0x00000006dd007c0c */ /* 0x000fe2000bf46270 */
[C---:B------:R-:W-:Y:S01]  /*1fd0*/  IMAD.WIDE.U32 R102, R212.reuse, R104, R16 ;  /* 0x00000068d4667225 */ /* 0x040fe200078e0010 */
[----:B------:R-:W-:-:S02]  /*1fe0*/  IADD3 R112, P3, R212, R113, RZ ;  /* 0x00000071d4707210 */ /* 0x000fc40007f7e0ff */
[----:B-1----:R-:W-:Y:S01]  /*1ff0*/  SHF.L.U64.HI R29, R110, 0x6, R111 ;  /* 0x000000066e1d7819 */ /* 0x002fe2000001026f */
[-C--:B------:R-:W-:Y:S01]  /*2000*/  IMAD.WIDE.U32 R106, R212, R110.reuse, R22 ;  /* 0x0000006ed46a7225 */ /* 0x080fe200078e0016 */
[C-C-:B------:R-:W-:Y:S02]  /*2010*/  SHF.L.U64.HI R128, R98.reuse, 0x5, R99.reuse ;  /* 0x0000000562807819 */ /* 0x140fe40000010263 */
[----:B------:R-:W-:Y:S01]  /*2020*/  SHF.L.U64.HI R130, R98, 0x6, R99 ;  /* 0x0000000662827819 */ /* 0x000fe20000010263 */
[----:B------:R-:W-:Y:S01]  /*2030*/  IMAD.WIDE.U32 R108, R212, R110, R16 ;  /* 0x0000006ed46c7225 */ /* 0x000fe200078e0010 */
[C-C-:B------:R-:W-:Y:S02]  /*2040*/  SHF.L.U64.HI R34, R104.reuse, 0x5, R105.reuse ;  /* 0x0000000568227819 */ /* 0x140fe40000010269 */
[----:B------:R-:W-:Y:S01]  /*2050*/  SHF.L.U64.HI R33, R104, 0x6, R105 ;  /* 0x0000000668217819 */ /* 0x000fe20000010269 */
[----:B------:R-:W-:Y:S01]  /*2060*/  IMAD.SHL.U32 R31, R212, 0x40, RZ ;  /* 0x00000040d41f7824 */ /* 0x000fe200078e00ff */
[----:B0-----:R-:W-:Y:S01]  /*2070*/  LEA.HI R151, R151, 0x8, RZ, 0x19 ;  /* 0x0000000897977811 */ /* 0x001fe200078fc8ff */
[C---:B------:R-:W-:Y:S01]  /*2080*/  IMAD.SHL.U32 R28, R110.reuse, 0x20, RZ ;  /* 0x000000206e1c7824 */ /* 0x040fe200078e00ff */
[----:B------:R-:W-:Y:S01]  /*2090*/  LOP3.LUT R26, R3, 0x1, RZ, 0xc0, !PT ;  /* 0x00000001031a7812 */ /* 0x000fe200078ec0ff */
[----:B------:R-:W-:-:S02]  /*20a0*/  IMAD.SHL.U32 R27, R110, 0x40, RZ ;  /* 0x000000406e1b7824 */ /* 0x000fc400078e00ff */
[----:B------:R-:W-:Y:S02]  /*20b0*/  VIADD R10, R212, 0x20 ;  /* 0x00000020d40a7836 */ /* 0x000fe40000000000 */
[----:B------:R-:W-:Y:S02]  /*20c0*/  IMAD R121, R99, 0x50, RZ ;  /* 0x0000005063797824 */ /* 0x000fe400078e02ff */
[C---:B------:R-:W-:Y:S01]  /*20d0*/  IMAD.SHL.U32 R129, R98.reuse, 0x20, RZ ;  /* 0x0000002062817824 */ /* 0x040fe200078e00ff */
[----:B------:R-:W-:Y:S01]  /*20e0*/  SHF.R.S32.HI R148, RZ, 0x1f, R10 ;  /* 0x0000001fff947819 */ /* 0x000fe2000001140a */
[----:B------:R-:W-:Y:S02]  /*20f0*/  IMAD.SHL.U32 R131, R98, 0x40, RZ ;  /* 0x0000004062837824 */ /* 0x000fe400078e00ff */
[----:B------:R-:W-:Y:S02]  /*2100*/  IMAD R123, R105, 0x50, RZ ;  /* 0x00000050697b7824 */ /* 0x000fe400078e02ff */
[----:B------:R-:W-:-:S02]  /*2110*/  IMAD.SHL.U32 R32, R104, 0x20, RZ ;  /* 0x0000002068207824 */ /* 0x000fc400078e00ff */
[----:B------:R-:W-:Y:S01]  /*2120*/  IMAD.X R113, R20, 0x1, R11, P3 ;  /* 0x0000000114717824 */ /* 0x000fe200018e060b */
[----:B----4-:R-:W-:Y:S02]  /*2130*/  SHF.R.S32.HI R8, RZ, 0x1f, R25 ;  /* 0x0000001fff087819 */ /* 0x010fe40000011419 */
[----:B------:R-:W-:Y:S02]  /*2140*/  SEL R97, R25, RZ, !P0 ;  /* 0x000000ff19617207 */ /* 0x000fe40004000000 */
        /* <DEDUP_REMOVED lines=13> */
[----:B------:R-:W-:Y:S02]  /*2220*/  IMAD R0, R20, R104, RZ ;  /* 0x0000006814007224 */ /* 0x000fe400078e02ff */
[----:B------:R-:W-:Y:S01]  /*2230*/  IMAD.WIDE.U32 R98, R98, 0x50, RZ ;  /* 0x0000005062627825 */ /* 0x000fe200078e00ff */
[----:B------:R-:W-:Y:S02]  /*2240*/  IADD3.X R35, R36, R5, R35, P1, !PT ;  /* 0x0000000524237210 */ /* 0x000fe40000ffe423 */
[----:B------:R-:W-:Y:S01]  /*2250*/  SEL R5, R117, RZ, P0 ;  /* 0x000000ff75057207 */ /* 0x000fe20000000000 */
[----:B------:R-:W-:Y:S01]  /*2260*/  IMAD R7, R212, R105, R0 ;  /* 0x00000069d4077224 */ /* 0x000fe200078e0200 */
[----:B------:R-:W-:Y:S01]  /*2270*/  ISETP.GE.AND P1, PT, R213, R117, PT ;  /* 0x00000075d500720c */ /* 0x000fe20003f26270 */
[----:B------:R-:W-:-:S02]  /*2280*/  IMAD R0, R20, R110, RZ ;  /* 0x0000006e14007224 */ /* 0x000fc400078e02ff */
[----:B------:R-:W-:Y:S01]  /*2290*/  IMAD.IADD R5, R16, 0x1, R5 ;  /* 0x0000000110057824 */ /* 0x000fe200078e0205 */
[----:B------:R-:W-:Y:S01]  /*22a0*/  SEL R4, R117, RZ, P1 ;  /* 0x000000ff75047207 */ /* 0x000fe20000800000 */
[----:B------:R-:W-:Y:S02]  /*22b0*/  IMAD.IADD R101, R101, 0x1, R7 ;  /* 0x0000000165657824 */ /* 0x000fe400078e0207 */
[----:B------:R-:W-:Y:S02]  /*22c0*/  IMAD.IADD R103, R7, 0x1, R103 ;  /* 0x0000000107677824 */ /* 0x000fe400078e0267 */
[----:B------:R-:W-:Y:S01]  /*22d0*/  IMAD R7, R212, R111, R0 ;  /* 0x0000006fd4077224 */ /* 0x000fe200078e0200 */
[----:B------:R-:W-:Y:S01]  /*22e0*/  SHF.R.S32.HI R0, RZ, 0x1f, R5 ;  /* 0x0000001fff007819 */ /* 0x000fe20000011405 */
[----:B------:R-:W-:Y:S02]  /*22f0*/  IMAD.IADD R4, R213, 0x1, R4 ;  /* 0x00000001d5047824 */ /* 0x000fe400078e0204 */
[----:B------:R-:W-:Y:S01]  /*2300*/  IMAD.IADD R107, R107, 0x1, R7 ;  /* 0x000000016b6b7824 */ /* 0x000fe200078e0207 */
[CC--:B------:R-:W-:Y:S01]  /*2310*/  LEA.HI R13, R0.reuse, R5.reuse, RZ, 0x3 ;  /* 0x00000005000d7211 */ /* 0x0c0fe200078f18ff */
[----:B------:R-:W-:Y:S01]  /*2320*/  IMAD.IADD R109, R7, 0x1, R109 ;  /* 0x00000001076d7824 */ /* 0x000fe200078e026d */
[----:B------:R-:W-:Y:S01]  /*2330*/  LEA.HI R0, R0, R5, RZ, 0x6 ;  /* 0x0000000500007211 */ /* 0x000fe200078f30ff */
[----:B-----5:R-:W-:Y:S01]  /*2340*/  IMAD.WIDE.U32 R106, R144, R110, R106 ;  /* 0x0000006e906a7225 */ /* 0x020fe200078e006a */
[----:B------:R-:W-:-:S02]  /*2350*/  SHF.R.S32.HI R7, RZ, 0x1f, R4 ;  /* 0x0000001fff077819 */ /* 0x000fc40000011404 */
        /* <DEDUP_REMOVED lines=24> */
[----:B------:R-:W-:-:S02]  /*24e0*/  LOP3.LUT R9, R224, 0x38, R4, 0xf8, !PT ;  /* 0x00000038e0097812 */ /* 0x000fc400078ef804 */
[-C--:B------:R-:W-:Y:S01]  /*24f0*/  LOP3.LUT R8, R8, R21.reuse, RZ, 0x3c, !PT ;  /* 0x0000001508087212 */ /* 0x080fe200078e3cff */
        /* <DEDUP_REMOVED lines=14> */
[----:B------:R-:W-:Y:S01]  /*25e0*/  IMAD R5, R111, 0x50, RZ ;  /* 0x000000506f057824 */ /* 0x000fe200078e02ff */
[----:B------:R-:W-:Y:S01]  /*25f0*/  LOP3.LUT R11, R4, 0xfffffff8, RZ, 0xc0, !PT ;  /* 0xfffffff8040b7812 */ /* 0x000fe200078ec0ff */
[----:B------:R-:W-:Y:S01]  /*2600*/  IMAD R15, R144, R111, R0 ;  /* 0x0000006f900f7224 */ /* 0x000fe200078e0200 */
[----:B------:R-:W-:Y:S01]  /*2610*/  SEL R0, RZ, 0x8, P2 ;  /* 0x00000008ff007807 */ /* 0x000fe20001000000 */
[----:B------:R-:W-:Y:S01]  /*2620*/  VIADD R8, R212, 0x40 ;  /* 0x00000040d4087836 */ /* 0x000fe20000000000 */
[----:B------:R-:W-:Y:S01]  /*2630*/  SHF.R.S32.HI R12, RZ, 0x3, R4 ;  /* 0x00000003ff0c7819 */ /* 0x000fe20000011404 */
[----:B------:R-:W-:Y:S01]  /*2640*/  IMAD.WIDE.U32 R110, R110, 0x50, RZ ;  /* 0x000000506e6e7825 */ /* 0x000fe200078e00ff */
[----:B------:R-:W-:-:S02]  /*2650*/  LOP3.LUT R0, R3, R0, RZ, 0xfc, !PT ;  /* 0x0000000003007212 */ /* 0x000fc400078efcff */
[----:B------:R-:W-:Y:S01]  /*2660*/  SHF.R.S32.HI R146, RZ, 0x1f, R8 ;  /* 0x0000001fff927819 */ /* 0x000fe20000011408 */
[----:B------:R-:W-:Y:S01]  /*2670*/  IMAD.WIDE.U32 R104, R104, 0x50, RZ ;  /* 0x0000005068687825 */ /* 0x000fe200078e00ff */
[C---:B------:R-:W-:Y:S02]  /*2680*/  LOP3.LUT R10, R0.reuse, 0x2, RZ, 0xc0, !PT ;  /* 0x00000002000a7812 */ /* 0x040fe400078ec0ff */
[----:B------:R-:W-:Y:S01]  /*2690*/  LOP3.LUT R9, R0, 0x4, RZ, 0xc0, !PT ;  /* 0x0000000400097812 */ /* 0x000fe200078ec0ff */
[----:B------:R-:W-:Y:S01]  /*26a0*/  IMAD.IADD R134, R134, 0x1, R7 ;  /* 0x0000000186867824 */ /* 0x000fe200078e0207 */
[----:B------:R-:W-:Y:S01]  /*26b0*/  LOP3.LUT R8, R0, 0x8, RZ, 0xc0, !PT ;  /* 0x0000000800087812 */ /* 0x000fe200078ec0ff */
[----:B------:R-:W-:Y:S01]  /*26c0*/  IMAD.IADD R122, R111, 0x1, R5 ;  /* 0x000000016f7a7824 */ /* 0x000fe200078e0205 */
[----:B------:R-:W-:Y:S01]  /*26d0*/  SHF.R.S32.HI R7, RZ, 0x1f, R13 ;  /* 0x0000001fff077819 */ /* 0x000fe2000001140d */
[----:B------:R-:W-:Y:S01]  /*26e0*/  IMAD.IADD R25, R101, 0x1, R21 ;  /* 0x0000000165197824 */ /* 0x000fe200078e0215 */
[----:B------:R-:W-:Y:S01]  /*26f0*/  SHF.R.S32.HI R6, RZ, 0x1f, R11 ;  /* 0x0000001fff067819 */ /* 0x000fe2000001140b */
[----:B------:R-:W-:-:S02]  /*2700*/  IMAD.IADD R20, R107, 0x1, R15 ;  /* 0x000000016b147824 */ /* 0x000fc400078e020f */
[----:B------:R-:W-:Y:S02]  /*2710*/  IMAD.SHL.U32 R117, R117, 0x2, RZ ;  /* 0x0000000275757824 */ /* 0x000fe400078e00ff */
[----:B------:R-:W-:Y:S02]  /*2720*/  IMAD.IADD R121, R99, 0x1, R121 ;  /* 0x0000000163797824 */ /* 0x000fe400078e0279 */
[----:B------:R-:W-:Y:S02]  /*2730*/  IMAD.IADD R123, R105, 0x1, R123 ;  /* 0x00000001697b7824 */ /* 0x000fe400078e027b */
[----:B------:R-:W-:Y:S02]  /*2740*/  IMAD.IADD R21, R21, 0x1, R103 ;  /* 0x0000000115157824 */ /* 0x000fe400078e0267 */
[----:B------:R-:W-:Y:S02]  /*2750*/  IMAD.IADD R15, R15, 0x1, R109 ;  /* 0x000000010f0f7824 */ /* 0x000fe400078e026d */
[----:B------:R-:W-:-:S07]  /*2760*/  IMAD.IADD R5, R39, 0x1, R41 ;  /* 0x0000000127057824 */ /* 0x000fce00078e0229 */
.L_x_2974:
[----:B------:R-:W0:Y:S01]  /*2770*/  LDC.64 R118, c[0x0][0x2e8] ;  /* 0x0000ba00ff767b82 */ /* 0x000e220000000a00 */
[----:B------:R-:W-:Y:S01]  /*2780*/  VIADD R45, R24, 0xffffffff ;  /* 0xffffffff182d7836 */ /* 0x000fe20000000000 */
[----:B------:R-:W-:Y:S05]  /*2790*/  YIELD ;  /* 0x0000000000007946 */ /* 0x000fea0003800000 */
[----:B--2---:R-:W-:Y:S01]  /*27a0*/  SHF.R.S32.HI R42, RZ, 0x1f, R45 ;  /* 0x0000001fff2a7819 */ /* 0x004fe2000001142d */
[----:B------:R-:W1:Y:S01]  /*27b0*/  LDC R116, c[0x0][0x3f4] ;  /* 0x0000fd00ff747b82 */ /* 0x000e620000000800 */
[-C--:B------:R-:W-:Y:S01]  /*27c0*/  IMAD R3, R121, R45.reuse, RZ ;  /* 0x0000002d79037224 */ /* 0x080fe200078e02ff */
[----:B------:R-:W-:Y:S01]  /*27d0*/  BSSY B0, `(.L_x_2867) ;  /* 0x0000800000007945 */ /* 0x000fe20003800000 */
[----:B------:R-:W-:-:S04]  /*27e0*/  IMAD.WIDE.U32 R126, R98, R45, RZ ;  /* 0x0000002d627e7225 */ /* 0x000fc800078e00ff */
[----:B------:R-:W-:Y:S01]  /*27f0*/  IMAD R3, R42, R98, R3 ;  /* 0x000000622a037224 */ /* 0x000fe200078e0203 */
[CC--:B------:R-:W-:Y:S02]  /*2800*/  IADD3 R40, P2, R37.reuse, R126.reuse, RZ ;  /* 0x0000007e25287210 */ /* 0x0c0fe40007f5e0ff */
[-C--:B------:R-:W-:Y:S01]  /*2810*/  IADD3 R0, P3, P4, R37, R126.reuse, R131 ;  /* 0x0000007e25007210 */ /* 0x080fe20007c7e083 */
[----:B------:R-:W-:Y:S01]  /*2820*/  IMAD.IADD R92, R127, 0x1, R3 ;  /* 0x000000017f5c7824 */ /* 0x000fe200078e0203 */
[----:B------:R-:W-:-:S03]  /*2830*/  IADD3 R4, P5, P6, R37, R126, R129 ;  /* 0x0000007e25047210 */ /* 0x000fc60007ebe081 */
[----:B------:R-:W-:Y:S01]  /*2840*/  IMAD.X R41, R92, 0x1, R35, P2 ;  /* 0x000000015c297824 */ /* 0x000fe200010e0623 */
[C---:B0-----:R-:W-:Y:S02]  /*2850*/  LEA R52, P2, R0.reuse, R118, 0x1 ;  /* 0x0000007600347211 */ /* 0x041fe400078408ff */
[CC--:B------:R-:W-:Y:S02]  /*2860*/  IADD3.X R3, R35.reuse, R92.reuse, R130, P3, P4 ;  /* 0x0000005c23037210 */ /* 0x0c0fe40001fe8482 */
[----:B------:R-:W-:Y:S02]  /*2870*/  IADD3.X R24, R35, R92, R128, P5, P6 ;  /* 0x0000005c23187210 */ /* 0x000fe40002fec480 */
[----:B------:R-:W-:Y:S01]  /*2880*/  LEA.HI.X R53, R0, R119, R3, 0x1, P2 ;  /* 0x0000007700357211 */ /* 0x000fe200010f0c03 */
[----:B------:R-:W-:Y:S01]  /*2890*/  IMAD R3, R19, 0x5000, R233 ;  /* 0x0000500013037824 */ /* 0x000fe200078e02e9 */
[----:B-1----:R-:W-:Y:S02]  /*28a0*/  ISETP.GE.AND P2, PT, R116, 0x1, PT ;  /* 0x000000017400780c */ /* 0x002fe40003f46270 */
[----:B------:R-:W-:-:S02]  /*28b0*/  LEA R54, P5, R4, R118, 0x1 ;  /* 0x0000007604367211 */ /* 0x000fc400078a08ff */
[----:B------:R-:W-:Y:S02]  /*28c0*/  LEA R60, P6, R40, R118, 0x1 ;  /* 0x00000076283c7211 */ /* 0x000fe400078c08ff */
[----:B------:R-:W-:Y:S02]  /*28d0*/  ISETP.GT.AND P3, PT, R45, R120, PT ;  /* 0x000000782d00720c */ /* 0x000fe40003f64270 */
[-C--:B------:R-:W-:Y:S01]  /*28e0*/  LEA.HI.X R55, R4, R119.reuse, R24, 0x1, P5 ;  /* 0x0000007704377211 */ /* 0x080fe200028f0c18 */
[----:B------:R-:W-:Y:S01]  /*28f0*/  IMAD R4, R3, 0x2, R18 ;  /* 0x0000000203047824 */ /* 0x000fe200078e0212 */
[----:B------:R-:W-:Y:S01]  /*2900*/  LEA.HI.X R61, R40, R119, R41, 0x1, P6 ;  /* 0x00000077283d7211 */ /* 0x000fe200030f0c29 */
[----:B------:R-:W-:Y:S01]  /*2910*/  IMAD.MOV.U32 R24, RZ, RZ, R45 ;  /* 0x000000ffff187224 */ /* 0x000fe200078e002d */
[----:B------:R-:W-:Y:S01]  /*2920*/  P2R R114, PR, RZ, 0x8 ;  /* 0x00000008ff727803 */ /* 0x000fe20000000000 */
[----:B------:R-:W-:Y:S06]  /*2930*/  @!P2 BRA `(.L_x_2868) ;  /* 0x0000007800a0a947 */ /* 0x000fec0003800000 */
[----:B------:R-:W-:Y:S01]  /*2940*/  ULDC.U8 UR4, c[0x0][0x410] ;  /* 0x0001040000047ab9 */ /* 0x000fe20000000000 */
[-C--:B------:R-:W-:Y:S01]  /*2950*/  IMAD R3, R122, R45.reuse, RZ ;  /* 0x0000002d7a037224 */ /* 0x080fe200078e02ff */
[----:B------:R-:W-:Y:S01]  /*2960*/  ISETP.NE.AND P2, PT, RZ, UR4, PT ;  /* 0x00000004ff007c0c */ /* 0x000fe2000bf45270 */
[-C--:B------:R-:W-:Y:S02]  /*2970*/  IMAD R43, R123, R45.reuse, RZ ;  /* 0x0000002d7b2b7224 */ /* 0x080fe400078e02ff */
        /* <DEDUP_REMOVED lines=52> */
.L_x_2871:
[----:B------:R-:W-:Y:S05]  /*2cc0*/  BSYNC B1 ;  /* 0x0000000000017941 */ /* 0x000fea0003800000 */
.L_x_2870:
        /* <DEDUP_REMOVED lines=74> */
.L_x_2873:
[----:B------:R-:W-:Y:S05]  /*3170*/  BSYNC B1 ;  /* 0x0000000000017941 */ /* 0x000fea0003800000 */
.L_x_2872:
        /* <DEDUP_REMOVED lines=9> */
[----:B------:R-:W-:Y:S01]  /*3210*/  CS2R R58, SRZ ;  /* 0x00000000003a7805 */ /* 0x000fe2000001ff00 */
[----:B-----5:R-:W-:Y:S01]  /*3220*/  IMAD.MOV.U32 R142, RZ, RZ, R66 ;  /* 0x000000ffff8e7224 */ /* 0x020fe200078e0042 */
        /* <DEDUP_REMOVED lines=33> */
.L_x_2875:
[----:B------:R-:W-:Y:S05]  /*3440*/  BSYNC B1 ;  /* 0x0000000000017941 */ /* 0x000fea0003800000 */
.L_x_2874:
[----:B------:R-:W2:Y:S01]  /*3450*/  LDL R0, [R1+0x58] ;  /* 0x0000580001007983 */ /* 0x000ea20000100800 */
[----:B0-----:R-:W-:Y:S01]  /*3460*/  IMAD.MOV.U32 R40, RZ, RZ, R70 ;  /* 0x000000ffff287224 */ /* 0x001fe200078e0046 */
[----:B------:R-:W-:Y:S01]  /*3470*/  PRMT R164, R142, 0x7610, R164 ;  /* 0x000076108ea47816 */ /* 0x000fe200000000a4 */
        /* <DEDUP_REMOVED lines=66> */
.L_x_2876:
[----:B------:R-:W-:Y:S01]  /*38a0*/  IMAD R0, R19, 0x8, R18 ;  /* 0x0000000813007824 */ /* 0x000fe200078e0212 */
[----:B------:R-:W-:Y:S01]  /*38b0*/  SHF.L.U32 R115, R219, 0x1f, RZ ;  /* 0x0000001fdb737819 */ /* 0x000fe200000006ff */
[----:B------:R-:W-:Y:S03]  /*38c0*/  BSSY B1, `(.L_x_2877) ;  /* 0x0000003000017945 */ /* 0x000fe60003800000 */
[----:B------:R-:W0:Y:S02]  /*38d0*/  SYNCS.PHASECHK.TRANS64.TRYWAIT P6, [R0+URZ+0x38890], R115 ;  /* 0x03889073000075a7 */ /* 0x000e2400080c017f */
[----:B0-----:R-:W-:Y:S05]  /*38e0*/  @!P6 BRA `(.L_x_2878) ;  /* 0x000002d000f8e947 */ /* 0x001fea0003800000 */
.L_x_3292:
[----:B------:R-:W-:Y:S05]  /*38f0*/  BSYNC B1 ;  /* 0x0000000000017941 */ /* 0x000fea0003800000 */
.L_x_2877:
        /* <DEDUP_REMOVED lines=9> */
[----:B------:R-:W-:Y:S02]  /*3990*/  SHF.R.U64 R152, R124, 0x10, R125 ;  /* 0x000000107c987819 */ /* 0x000fe4000000127d */
[--C-:B------:R-:W-:Y:S02]  /*39a0*/  SHF.R.U64 R153, R126, 0x10, R127.reuse ;  /* 0x000000107e997819 */ /* 0x100fe4000000127f */
[----:B------:R-:W-:Y:S02]  /*39b0*/  SHF.R.U32.HI R155, RZ, 0x10, R127 ;  /* 0x00000010ff9b7819 */ /* 0x000fe4000001167f */
[----:B------:R-:W-:Y:S01]  /*39c0*/  SHF.R.U32.HI R154, RZ, 0x10, R125 ;  /* 0x00000010ff9a7819 */ /* 0x000fe2000001167d */
[----:B--2---:R-:W-:Y:S01]  /*39d0*/  IMAD.U32 R125, R42, 0x10000, RZ ;  /* 0x000100002a7d7824 */ /* 0x004fe200078e00ff */
[----:B------:R-:W-:Y:S02]  /*39e0*/  PRMT R126, R140, 0x5432, R152 ;  /* 0x000054328c7e7816 */ /* 0x000fe40000000098 */
[----:B------:R-:W-:-:S02]  /*39f0*/  PRMT R152, R156, 0x5410, R153 ;  /* 0x000054109c987816 */ /* 0x000fc40000000099 */
[----:B------:R-:W-:Y:S01]  /*3a00*/  PRMT R153, R157, 0x5410, R155 ;  /* 0x000054109d997816 */ /* 0x000fe2000000009b */
[----:B------:R-:W-:Y:S01]  /*3a10*/  IMAD.U32 R155, R40, 0x10000, RZ ;  /* 0x00010000289b7824 */ /* 0x000fe200078e00ff */
[----:B------:R-:W-:Y:S01]  /*3a20*/  PRMT R127, R139, 0x5432, R154 ;  /* 0x000054328b7f7816 */ /* 0x000fe2000000009a */
[C---:B------:R-:W-:Y:S01]  /*3a30*/  IMAD.U32 R154, R41.reuse, 0x10000, RZ ;  /* 0x00010000299a7824 */ /* 0x040fe200078e00ff */
[----:B------:R-:W-:Y:S01]  /*3a40*/  LOP3.LUT R158, R41, 0xffff0000, RZ, 0xc0, !PT ;  /* 0xffff0000299e7812 */ /* 0x000fe200078ec0ff */
[----:B------:R-:W-:Y:S01]  /*3a50*/  IMAD.U32 R156, R153, 0x10000, RZ ;  /* 0x00010000999c7824 */ /* 0x000fe200078e00ff */
[----:B------:R-:W-:Y:S01]  /*3a60*/  LOP3.LUT R42, R42, 0xffff0000, RZ, 0xc0, !PT ;  /* 0xffff00002a2a7812 */ /* 0x000fe200078ec0ff */
[----:B------:R-:W-:Y:S01]  /*3a70*/  IMAD.U32 R157, R127, 0x10000, RZ ;  /* 0x000100007f9d7824 */ /* 0x000fe200078e00ff */
[C---:B------:R-:W-:Y:S01]  /*3a80*/  LOP3.LUT R41, R152.reuse, 0xffff0000, RZ, 0xc0, !PT ;  /* 0xffff000098297812 */ /* 0x040fe200078ec0ff */
[----:B------:R-:W-:Y:S01]  /*3a90*/  IMAD.U32 R152, R152, 0x10000, RZ ;  /* 0x0001000098987824 */ /* 0x000fe200078e00ff */
[----:B------:R-:W-:Y:S01]  /*3aa0*/  LOP3.LUT R159, R126, 0xffff0000, RZ, 0xc0, !PT ;  /* 0xffff00007e9f7812 */ /* 0x000fe200078ec0ff */
[-C--:B------:R-:W-:Y:S01]  /*3ab0*/  FMUL.FTZ R160, R42, R156.reuse ;  /* 0x0000009c2aa07220 */ /* 0x080fe20000410000 */
[----:B------:R-:W-:Y:S01]  /*3ac0*/  LOP3.LUT R124, R43, 0xffff0000, RZ, 0xc0, !PT ;  /* 0xffff00002b7c7812 */ /* 0x000fe200078ec0ff */
[----:B------:R-:W-:Y:S01]  /*3ad0*/  FMUL.FTZ R161, R158, R41 ;  /* 0x000000299ea17220 */ /* 0x000fe20000410000 */
[----:B------:R-:W-:Y:S01]  /*3ae0*/  FMUL.FTZ R42, R42, R157 ;  /* 0x0000009d2a2a7220 */ /* 0x000fe20000410000 */
[----:B------:R-:W-:Y:S01]  /*3af0*/  FMUL.FTZ R158, R158, R159 ;  /* 0x0000009f9e9e7220 */ /* 0x000fe20000410000 */
[----:B------:R-:W-:Y:S01]  /*3b00*/  LOP3.LUT R153, R153, 0xffff0000, RZ, 0xc0, !PT ;  /* 0xffff000099997812 */ /* 0x000fe200078ec0ff */
[----:B------:R-:W-:Y:S01]  /*3b10*/  IMAD.U32 R126, R126, 0x10000, RZ ;  /* 0x000100007e7e7824 */ /* 0x000fe200078e00ff */
[----:B------:R-:W-:Y:S01]  /*3b20*/  LOP3.LUT R127, R127, 0xffff0000, RZ, 0xc0, !PT ;  /* 0xffff00007f7f7812 */ /* 0x000fe200078ec0ff */
[C---:B------:R-:W-:Y:S01]  /*3b30*/  FFMA.FTZ R160, R125.reuse, R157, -R160 ;  /* 0x0000009d7da07223 */ /* 0x040fe200000108a0 */
[----:B------:R-:W-:Y:S01]  /*3b40*/  LOP3.LUT R40, R40, 0xffff0000, RZ, 0xc0, !PT ;  /* 0xffff000028287812 */ /* 0x000fe200078ec0ff */
[C---:B------:R-:W-:Y:S01]  /*3b50*/  FFMA.FTZ R161, R154.reuse, R159, -R161 ;  /* 0x0000009f9aa17223 */ /* 0x040fe200000108a1 */
[----:B------:R-:W-:Y:S01]  /*3b60*/  FFMA.FTZ R158, R154, R41, R158 ;  /* 0x000000299a9e7223 */ /* 0x000fe2000001009e */
[----:B------:R-:W-:Y:S01]  /*3b70*/  FFMA.FTZ R125, R125, R156, R42 ;  /* 0x0000009c7d7d7223 */ /* 0x000fe2000001002a */
[----:B------:R-:W-:-:S02]  /*3b80*/  IMAD.U32 R43, R43, 0x10000, RZ ;  /* 0x000100002b2b7824 */ /* 0x000fc400078e00ff */
        /* <DEDUP_REMOVED lines=8> */
[----:B------:R-:W-:Y:S02]  /*3c10*/  F2FP.BF16.F32.PACK_AB R158, R158, R161 ;  /* 0x000000a19e9e723e */ /* 0x000fe400000010ff */
[----:B------:R-:W-:-:S02]  /*3c20*/  F2FP.BF16.F32.PACK_AB R43, R43, R42 ;  /* 0x0000002a2b2b723e */ /* 0x000fc400000010ff */
[----:B------:R-:W-:Y:S01]  /*3c30*/  F2FP.BF16.F32.PACK_AB R40, R41, R124 ;  /* 0x0000007c2928723e */ /* 0x000fe200000010ff */
[----:B------:R-:W-:Y:S01]  /*3c40*/  IMAD.MOV.U32 R41, RZ, RZ, R158 ;  /* 0x000000ffff297224 */ /* 0x000fe200078e009e */
[----:B------:R-:W-:-:S07]  /*3c50*/  F2FP.BF16.F32.PACK_AB R42, R125, R160 ;  /* 0x000000a07d2a723e */ /* 0x000fce00000010ff */
.L_x_2884:
[----:B------:R-:W-:Y:S05]  /*3c60*/  BSYNC B3 ;  /* 0x0000000000037941 */ /* 0x000fea0003800000 */
.L_x_2883:
[----:B------:R-:W-:Y:S02]  /*3c70*/  ULDC.64 UR4, c[0x0][0x208] ;  /* 0x0000820000047ab9 */ /* 0x000fe40000000a00 */
[----:B--2---:R1:W-:Y:S03]  /*3c80*/  STG.E.128 desc[UR4][R60.64], R40 ;  /* 0x000000283c007986 */ /* 0x0043e6000c101d04 */
.L_x_2882:
[----:B------:R-:W-:Y:S05]  /*3c90*/  BSYNC B2 ;  /* 0x0000000000027941 */ /* 0x000fea0003800000 */
.L_x_2881:
        /* <DEDUP_REMOVED lines=52> */
.L_x_2888:
[----:B------:R-:W-:Y:S05]  /*3fe0*/  BSYNC B3 ;  /* 0x0000000000037941 */ /* 0x000fea0003800000 */
.L_x_2887:
[----:B------:R-:W-:Y:S02]  /*3ff0*/  ULDC.64 UR4, c[0x0][0x208] ;  /* 0x0000820000047ab9 */ /* 0x000fe40000000a00 */
[----:B--2---:R2:W-:Y:S03]  /*4000*/  STG.E.128 desc[UR4][R60.64+0x80], R40 ;  /* 0x000080283c007986 */ /* 0x0045e6000c101d04 */
.L_x_2886:
[----:B------:R-:W-:Y:S05]  /*4010*/  BSYNC B2 ;  /* 0x0000000000027941 */ /* 0x000fea0003800000 */
.L_x_2885:
        /* <DEDUP_REMOVED lines=52> */
.L_x_2892:
[----:B------:R-:W-:Y:S05]  /*4360*/  BSYNC B3 ;  /* 0x0000000000037941 */ /* 0x000fea0003800000 */
.L_x_2891:
[----:B------:R-:W-:Y:S02]  /*4370*/  ULDC.64 UR4, c[0x0][0x208] ;  /* 0x0000820000047ab9 */ /* 0x000fe40000000a00 */
[----:B--2---:R3:W-:Y:S03]  /*4380*/  STG.E.128 desc[UR4][R60.64+0x100], R40 ;  /* 0x000100283c007986 */ /* 0x0047e6000c101d04 */
.L_x_2890:
[----:B------:R-:W-:Y:S05]  /*4390*/  BSYNC B2 ;  /* 0x0000000000027941 */ /* 0x000fea0003800000 */
.L_x_2889:
[----:B------:R-:W-:-:S13]  /*43a0*/  ISETP.NE.AND P3, PT, R8, RZ, PT ;  /* 0x000000ff0800720c */ /* 0x000fda0003f65270 */
[----:B------:R-:W-:Y:S05]  /*43b0*/  @!P3 BRA `(.L_x_2880) ;  /* 0x0000000000ccb947 */ /* 0x000fea0003800000 */
[----:B-123--:R1:W2:Y:S01]  /*43c0*/  LDS.128 R40, [R4+0x2bc00] ;  /* 0x02bc000004287984 */ /* 0x00e2a20000000c00 */
[----:B------:R-:W-:Y:S01]  /*43d0*/  ISETP.GE.AND P3, PT, R216, R116, PT ;  /* 0x00000074d800720c */ /* 0x000fe20003f66270 */
[----:B------:R-:W-:-:S12]  /*43e0*/  BSSY B2, `(.L_x_2893) ;  /* 0x000002e000027945 */ /* 0x000fd80003800000 */
[----:B-1----:R-:W-:Y:S05]  /*43f0*/  @P3 BRA `(.L_x_2894) ;  /* 0x0000000000b03947 */ /* 0x002fea0003800000 */
[--C-:B------:R-:W-:Y:S02]  /*4400*/  SHF.R.U64 R87, R82, 0x10, R83.reuse ;  /* 0x0000001052577819 */ /* 0x100fe40000001253 */
[----:B------:R-:W-:Y:S02]  /*4410*/  SHF.R.U32.HI R82, RZ, 0x10, R83 ;  /* 0x00000010ff527819 */ /* 0x000fe40000011653 */
[--C-:B------:R-:W-:Y:S02]  /*4420*/  SHF.R.U64 R83, R84, 0x10, R85.reuse ;  /* 0x0000001054537819 */ /* 0x100fe40000001255 */
[----:B------:R-:W-:Y:S01]  /*4430*/  SHF.R.U32.HI R86, RZ, 0x10, R85 ;  /* 0x00000010ff567819 */ /* 0x000fe20000011655 */
[----:B--2---:R-:W-:Y:S01]  /*4440*/  IMAD.U32 R85, R42, 0x10000, RZ ;  /* 0x000100002a557824 */ /* 0x004fe200078e00ff */
[----:B------:R-:W-:Y:S02]  /*4450*/  PRMT R186, R186, 0x5410, R83 ;  /* 0x00005410baba7816 */ /* 0x000fe40000000053 */
[----:B------:R-:W-:-:S02]  /*4460*/  PRMT R180, R180, 0x5410, R87 ;  /* 0x00005410b4b47816 */ /* 0x000fc40000000057 */
[----:B------:R-:W-:Y:S01]  /*4470*/  PRMT R181, R181, 0x5410, R82 ;  /* 0x00005410b5b57816 */ /* 0x000fe20000000052 */
[----:B------:R-:W-:Y:S01]  /*4480*/  IMAD.U32 R82, R41, 0x10000, RZ ;  /* 0x0001000029527824 */ /* 0x000fe200078e00ff */
[----:B------:R-:W-:Y:S01]  /*4490*/  PRMT R187, R187, 0x5410, R86 ;  /* 0x00005410bbbb7816 */ /* 0x000fe20000000056 */
[----:B------:R-:W-:Y:S01]  /*44a0*/  IMAD.U32 R86, R40, 0x10000, RZ ;  /* 0x0001000028567824 */ /* 0x000fe200078e00ff */
[----:B------:R-:W-:Y:S01]  /*44b0*/  LOP3.LUT R94, R41, 0xffff0000, RZ, 0xc0, !PT ;  /* 0xffff0000295e7812 */ /* 0x000fe200078ec0ff */
[----:B------:R-:W-:Y:S01]  /*44c0*/  IMAD.U32 R92, R181, 0x10000, RZ ;  /* 0x00010000b55c7824 */ /* 0x000fe200078e00ff */
[----:B------:R-:W-:Y:S01]  /*44d0*/  LOP3.LUT R41, R186, 0xffff0000, RZ, 0xc0, !PT ;  /* 0xffff0000ba297812 */ /* 0x000fe200078ec0ff */
[----:B------:R-:W-:Y:S01]  /*44e0*/  IMAD.U32 R87, R187, 0x10000, RZ ;  /* 0x00010000bb577824 */ /* 0x000fe200078e00ff */
[----:B------:R-:W-:Y:S02]  /*44f0*/  LOP3.LUT R83, R180, 0xffff0000, RZ, 0xc0, !PT ;  /* 0xffff0000b4537812 */ /* 0x000fe400078ec0ff */
[----:B------:R-:W-:Y:S01]  /*4500*/  LOP3.LUT R42, R42, 0xffff0000, RZ, 0xc0, !PT ;  /* 0xffff00002a2a7812 */ /* 0x000fe200078ec0ff */
[C---:B------:R-:W-:Y:S01]  /*4510*/  FMUL.FTZ R93, R94.reuse, R41 ;  /* 0x000000295e5d7220 */ /* 0x040fe20000410000 */
[----:B------:R-:W-:Y:S01]  /*4520*/  LOP3.LUT R84, R43, 0xffff0000, RZ, 0xc0, !PT ;  /* 0xffff00002b547812 */ /* 0x000fe200078ec0ff */
[----:B------:R-:W-:Y:S01]  /*4530*/  FMUL.FTZ R94, R94, R83 ;  /* 0x000000535e5e7220 */ /* 0x000fe20000410000 */
[----:B------:R-:W-:Y:S01]  /*4540*/  LOP3.LUT R187, R187, 0xffff0000, RZ, 0xc0, !PT ;  /* 0xffff0000bbbb7812 */ /* 0x000fe200078ec0ff */
[C---:B------:R-:W-:Y:S01]  /*4550*/  FMUL.FTZ R118, R42.reuse, R87 ;  /* 0x000000572a767220 */ /* 0x040fe20000410000 */
[----:B------:R-:W-:Y:S01]  /*4560*/  FMUL.FTZ R42, R42, R92 ;  /* 0x0000005c2a2a7220 */ /* 0x000fe20000410000 */
[----:B------:R-:W-:Y:S01]  /*4570*/  LOP3.LUT R40, R40, 0xffff0000, RZ, 0xc0, !PT ;  /* 0xffff000028287812 */ /* 0x000fe200078ec0ff */
[C---:B------:R-:W-:Y:S01]  /*4580*/  FFMA.FTZ R94, R82.reuse, R41, R94 ;  /* 0x00000029525e7223 */ /* 0x040fe2000001005e */
[----:B------:R-:W-:Y:S01]  /*4590*/  LOP3.LUT R181, R181, 0xffff0000, RZ, 0xc0, !PT ;  /* 0xffff0000b5b57812 */ /* 0x000fe200078ec0ff */
[----:B------:R-:W-:Y:S01]  /*45a0*/  FFMA.FTZ R93, R82, R83, -R93 ;  /* 0x00000053525d7223 */ /* 0x000fe2000001085d */
[----:B------:R-:W-:-:S02]  /*45b0*/  IMAD.U32 R41, R186, 0x10000, RZ ;  /* 0x00010000ba297824 */ /* 0x000fc400078e00ff */
[C---:B------:R-:W-:Y:S01]  /*45c0*/  FFMA.FTZ R118, R85.reuse, R92, -R118 ;  /* 0x0000005c55767223 */ /* 0x040fe20000010876 */
[----:B------:R-:W-:Y:S02]  /*45d0*/  IMAD.U32 R83, R180, 0x10000, RZ ;  /* 0x00010000b4537824 */ /* 0x000fe400078e00ff */
[----:B------:R-:W-:Y:S01]  /*45e0*/  FFMA.FTZ R85, R85, R87, R42 ;  /* 0x0000005755557223 */ /* 0x000fe2000001002a */
[----:B------:R-:W-:Y:S02]  /*45f0*/  IMAD.U32 R43, R43, 0x10000, RZ ;  /* 0x000100002b2b7824 */ /* 0x000fe400078e00ff */
        /* <DEDUP_REMOVED lines=11> */
[----:B------:R-:W-:-:S07]  /*46b0*/  F2FP.BF16.F32.PACK_AB R40, R40, R87 ;  /* 0x000000572828723e */ /* 0x000fce00000010ff */
.L_x_2894:
[----:B------:R-:W-:Y:S05]  /*46c0*/  BSYNC B2 ;  /* 0x0000000000027941 */ /* 0x000fea0003800000 */
.L_x_2893:
[----:B------:R-:W-:Y:S02]  /*46d0*/  ULDC.64 UR4, c[0x0][0x208] ;  /* 0x0000820000047ab9 */ /* 0x000fe40000000a00 */
[----:B--2---:R4:W-:Y:S03]  /*46e0*/  STG.E.128 desc[UR4][R60.64+0x180], R40 ;  /* 0x000180283c007986 */ /* 0x0049e6000c101d04 */
.L_x_2880:
[----:B------:R-:W-:Y:S05]  /*46f0*/  BSYNC B1 ;  /* 0x0000000000017941 */ /* 0x000fea0003800000 */
.L_x_2879:
        /* <DEDUP_REMOVED lines=18> */
[----:B------:R-:W-:Y:S01]  /*4820*/  LOP3.LUT R79, R41, 0xffff0000, RZ, 0xc0, !PT ;  /* 0xffff0000294f7812 */ /* 0x000fe200078ec0ff */
[----:B------:R-:W-:Y:S01]  /*4830*/  IMAD.U32 R41, R40, 0x10000, RZ ;  /* 0x0001000028297824 */ /* 0x000fe200078e00ff */
[C---:B------:R-:W-:Y:S01]  /*4840*/  LOP3.LUT R84, R190.reuse, 0xffff0000, RZ, 0xc0, !PT ;  /* 0xffff0000be547812 */ /* 0x040fe200078ec0ff */
[----:B------:R-:W-:Y:S01]  /*4850*/  IMAD.U32 R190, R190, 0x10000, RZ ;  /* 0x00010000bebe7824 */ /* 0x000fe200078e00ff */
[C---:B------:R-:W-:Y:S01]  /*4860*/  LOP3.LUT R80, R178.reuse, 0xffff0000, RZ, 0xc0, !PT ;  /* 0xffff0000b2507812 */ /* 0x040fe200078ec0ff */
[----:B------:R-:W-:Y:S01]  /*4870*/  IMAD.U32 R178, R178, 0x10000, RZ ;  /* 0x00010000b2b27824 */ /* 0x000fe200078e00ff */
[----:B------:R-:W-:Y:S01]  /*4880*/  PRMT R179, R179, 0x5410, R78 ;  /* 0x00005410b3b37816 */ /* 0x000fe2000000004e */
[----:B------:R-:W-:Y:S01]  /*4890*/  FMUL.FTZ R86, R79, R84 ;  /* 0x000000544f567220 */ /* 0x000fe20000410000 */
[----:B------:R-:W-:Y:S01]  /*48a0*/  LOP3.LUT R61, R42, 0xffff0000, RZ, 0xc0, !PT ;  /* 0xffff00002a3d7812 */ /* 0x000fe200078ec0ff */
[----:B------:R-:W-:-:S02]  /*48b0*/  IMAD.U32 R78, R191, 0x10000, RZ ;  /* 0x00010000bf4e7824 */ /* 0x000fc400078e00ff */
[-C--:B------:R-:W-:Y:S01]  /*48c0*/  FMUL.FTZ R83, R79, R80.reuse ;  /* 0x000000504f537220 */ /* 0x080fe20000410000 */
[----:B------:R-:W-:Y:S01]  /*48d0*/  IMAD.U32 R82, R179, 0x10000, RZ ;  /* 0x00010000b3527824 */ /* 0x000fe200078e00ff */
[----:B------:R-:W-:Y:S01]  /*48e0*/  LOP3.LUT R79, R40, 0xffff0000, RZ, 0xc0, !PT ;  /* 0xffff0000284f7812 */ /* 0x000fe200078ec0ff */
[----:B------:R-:W-:Y:S01]  /*48f0*/  FFMA.FTZ R40, R81, R80, -R86 ;  /* 0x0000005051287223 */ /* 0x000fe20000010856 */
[----:B------:R-:W-:Y:S01]  /*4900*/  FMUL.FTZ R85, R61, R78 ;  /* 0x0000004e3d557220 */ /* 0x000fe20000410000 */
[----:B------:R-:W-:Y:S01]  /*4910*/  FFMA.FTZ R81, R81, R84, R83 ;  /* 0x0000005451517223 */ /* 0x000fe20000010053 */
[----:B------:R-:W-:Y:S01]  /*4920*/  LOP3.LUT R42, R43, 0xffff0000, RZ, 0xc0, !PT ;  /* 0xffff00002b2a7812 */ /* 0x000fe200078ec0ff */
[-C--:B------:R-:W-:Y:S01]  /*4930*/  FMUL.FTZ R83, R61, R82.reuse ;  /* 0x000000523d537220 */ /* 0x080fe20000410000 */
[----:B------:R-:W-:Y:S01]  /*4940*/  LOP3.LUT R191, R191, 0xffff0000, RZ, 0xc0, !PT ;  /* 0xffff0000bfbf7812 */ /* 0x000fe200078ec0ff */
[C---:B------:R-:W-:Y:S01]  /*4950*/  FFMA.FTZ R61, R60.reuse, R82, -R85 ;  /* 0x000000523c3d7223 */ /* 0x040fe20000010855 */
[----:B------:R-:W-:Y:S01]  /*4960*/  LOP3.LUT R179, R179, 0xffff0000, RZ, 0xc0, !PT ;  /* 0xffff0000b3b37812 */ /* 0x000fe200078ec0ff */
        /* <DEDUP_REMOVED lines=15> */
.L_x_2900:
[----:B------:R-:W-:Y:S05]  /*4a60*/  BSYNC B3 ;  /* 0x0000000000037941 */ /* 0x000fea0003800000 */
.L_x_2899:
[----:B------:R-:W-:Y:S02]  /*4a70*/  ULDC.64 UR4, c[0x0][0x208] ;  /* 0x0000820000047ab9 */ /* 0x000fe40000000a00 */
[----:B--2---:R1:W-:Y:S03]  /*4a80*/  STG.E.128 desc[UR4][R54.64], R40 ;  /* 0x0000002836007986 */ /* 0x0043e6000c101d04 */
.L_x_2898:
[----:B------:R-:W-:Y:S05]  /*4a90*/  BSYNC B2 ;  /* 0x0000000000027941 */ /* 0x000fea0003800000 */
.L_x_2897:
        /* <DEDUP_REMOVED lines=9> */
[----:B------:R-:W-:Y:S02]  /*4b30*/  SHF.R.U64 R79, R74, 0x10, R75 ;  /* 0x000000104a4f7819 */ /* 0x000fe4000000124b */
[----:B------:R-:W-:Y:S02]  /*4b40*/  SHF.R.U32.HI R76, RZ, 0x10, R77 ;  /* 0x00000010ff4c7819 */ /* 0x000fe4000001164d */
[----:B------:R-:W-:Y:S02]  /*4b50*/  SHF.R.U32.HI R74, RZ, 0x10, R75 ;  /* 0x00000010ff4a7819 */ /* 0x000fe4000001164b */
[----:B------:R-:W-:Y:S01]  /*4b60*/  PRMT R174, R174, 0x5410, R61 ;  /* 0x00005410aeae7816 */ /* 0x000fe2000000003d */
[----:B------:R-:W-:Y:S01]  /*4b70*/  IMAD.U32 R61, R41, 0x10000, RZ ;  /* 0x00010000293d7824 */ /* 0x000fe200078e00ff */
[----:B------:R-:W-:-:S02]  /*4b80*/  PRMT R172, R172, 0x5410, R79 ;  /* 0x00005410acac7816 */ /* 0x000fc4000000004f */
[----:B------:R-:W-:Y:S02]  /*4b90*/  PRMT R175, R175, 0x5410, R76 ;  /* 0x00005410afaf7816 */ /* 0x000fe4000000004c */
[----:B------:R-:W-:Y:S02]  /*4ba0*/  PRMT R173, R173, 0x5410, R74 ;  /* 0x00005410adad7816 */ /* 0x000fe4000000004a */
[----:B------:R-:W-:Y:S01]  /*4bb0*/  LOP3.LUT R74, R41, 0xffff0000, RZ, 0xc0, !PT ;  /* 0xffff0000294a7812 */ /* 0x000fe200078ec0ff */
[----:B------:R-:W-:Y:S01]  /*4bc0*/  IMAD.U32 R79, R175, 0x10000, RZ ;  /* 0x00010000af4f7824 */ /* 0x000fe200078e00ff */
[----:B------:R-:W-:Y:S01]  /*4bd0*/  LOP3.LUT R78, R174, 0xffff0000, RZ, 0xc0, !PT ;  /* 0xffff0000ae4e7812 */ /* 0x000fe200078ec0ff */
[----:B------:R-:W-:Y:S01]  /*4be0*/  IMAD.U32 R77, R173, 0x10000, RZ ;  /* 0x00010000ad4d7824 */ /* 0x000fe200078e00ff */
[----:B------:R-:W-:Y:S01]  /*4bf0*/  LOP3.LUT R75, R42, 0xffff0000, RZ, 0xc0, !PT ;  /* 0xffff00002a4b7812 */ /* 0x000fe200078ec0ff */
[----:B------:R-:W-:Y:S01]  /*4c00*/  IMAD.U32 R41, R40, 0x10000, RZ ;  /* 0x0001000028297824 */ /* 0x000fe200078e00ff */
[----:B------:R-:W-:Y:S01]  /*4c10*/  LOP3.LUT R76, R172, 0xffff0000, RZ, 0xc0, !PT ;  /* 0xffff0000ac4c7812 */ /* 0x000fe200078ec0ff */
[C---:B------:R-:W-:Y:S01]  /*4c20*/  FMUL.FTZ R80, R74.reuse, R78 ;  /* 0x0000004e4a507220 */ /* 0x040fe20000410000 */
[----:B------:R-:W-:Y:S01]  /*4c30*/  LOP3.LUT R42, R43, 0xffff0000, RZ, 0xc0, !PT ;  /* 0xffff00002b2a7812 */ /* 0x000fe200078ec0ff */
[----:B------:R-:W-:Y:S01]  /*4c40*/  FMUL.FTZ R83, R75, R79 ;  /* 0x0000004f4b537220 */ /* 0x000fe20000410000 */
[----:B------:R-:W-:Y:S01]  /*4c50*/  LOP3.LUT R175, R175, 0xffff0000, RZ, 0xc0, !PT ;  /* 0xffff0000afaf7812 */ /* 0x000fe200078ec0ff */
[----:B------:R-:W-:Y:S01]  /*4c60*/  FMUL.FTZ R81, R74, R76 ;  /* 0x0000004c4a517220 */ /* 0x000fe20000410000 */
[----:B------:R-:W-:Y:S01]  /*4c70*/  LOP3.LUT R173, R173, 0xffff0000, RZ, 0xc0, !PT ;  /* 0xffff0000adad7812 */ /* 0x000fe200078ec0ff */
[----:B------:R-:W-:Y:S01]  /*4c80*/  FMUL.FTZ R75, R75, R77 ;  /* 0x0000004d4b4b7220 */ /* 0x000fe20000410000 */
[----:B------:R-:W-:Y:S01]  /*4c90*/  LOP3.LUT R40, R40, 0xffff0000, RZ, 0xc0, !PT ;  /* 0xffff000028287812 */ /* 0x000fe200078ec0ff */
[----:B------:R-:W-:-:S02]  /*4ca0*/  IMAD.U32 R174, R174, 0x10000, RZ ;  /* 0x00010000aeae7824 */ /* 0x000fc400078e00ff */
[C---:B------:R-:W-:Y:S01]  /*4cb0*/  FFMA.FTZ R80, R61.reuse, R76, -R80 ;  /* 0x0000004c3d507223 */ /* 0x040fe20000010850 */
[----:B------:R-:W-:Y:S02]  /*4cc0*/  IMAD.U32 R172, R172, 0x10000, RZ ;  /* 0x00010000acac7824 */ /* 0x000fe400078e00ff */
[----:B------:R-:W-:Y:S01]  /*4cd0*/  FFMA.FTZ R81, R61, R78, R81 ;  /* 0x0000004e3d517223 */ /* 0x000fe20000010051 */
[----:B------:R-:W-:Y:S01]  /*4ce0*/  FFMA.FTZ R83, R60, R77, -R83 ;  /* 0x0000004d3c537223 */ /* 0x000fe20000010853 */
[C---:B------:R-:W-:Y:S01]  /*4cf0*/  FMUL.FTZ R74, R42.reuse, R175 ;  /* 0x000000af2a4a7220 */ /* 0x040fe20000410000 */
[----:B------:R-:W-:Y:S01]  /*4d00*/  FMUL.FTZ R76, R42, R173 ;  /* 0x000000ad2a4c7220 */ /* 0x000fe20000410000 */
[----:B------:R-:W-:Y:S02]  /*4d10*/  IMAD.U32 R43, R43, 0x10000, RZ ;  /* 0x000100002b2b7824 */ /* 0x000fe400078e00ff */
        /* <DEDUP_REMOVED lines=11> */
[----:B------:R-:W-:-:S07]  /*4dd0*/  F2FP.BF16.F32.PACK_AB R43, R43, R74 ;  /* 0x0000004a2b2b723e */ /* 0x000fce00000010ff */
.L_x_2904:
[----:B------:R-:W-:Y:S05]  /*4de0*/  BSYNC B3 ;  /* 0x0000000000037941 */ /* 0x000fea0003800000 */
.L_x_2903:
[----:B------:R-:W-:Y:S02]  /*4df0*/  ULDC.64 UR4, c[0x0][0x208] ;  /* 0x0000820000047ab9 */ /* 0x000fe40000000a00 */
[----:B--2---:R1:W-:Y:S03]  /*4e00*/  STG.E.128 desc[UR4][R54.64+0x80], R40 ;  /* 0x0000802836007986 */ /* 0x0043e6000c101d04 */
.L_x_2902:
[----:B------:R-:W-:Y:S05]  /*4e10*/  BSYNC B2 ;  /* 0x0000000000027941 */ /* 0x000fea0003800000 */
.L_x_2901:
        /* <DEDUP_REMOVED lines=53> */
.L_x_2908:
[----:B------:R-:W-:Y:S05]  /*5170*/  BSYNC B3 ;  /* 0x0000000000037941 */ /* 0x000fea0003800000 */
.L_x_2907:
[----:B------:R-:W-:Y:S02]  /*5180*/  ULDC.64 UR4, c[0x0][0x208] ;  /* 0x0000820000047ab9 */ /* 0x000fe40000000a00 */
[----:B--2---:R1:W-:Y:S03]  /*5190*/  STG.E.128 desc[UR4][R54.64+0x100], R40 ;  /* 0x0001002836007986 */ /* 0x0043e6000c101d04 */
.L_x_2906:
[----:B------:R-:W-:Y:S05]  /*51a0*/  BSYNC B2 ;  /* 0x0000000000027941 */ /* 0x000fea0003800000 */
.L_x_2905:
[----:B------:R-:W-:-:S13]  /*51b0*/  ISETP.NE.AND P3, PT, R8, RZ, PT ;  /* 0x000000ff0800720c */ /* 0x000fda0003f65270 */
        /* <DEDUP_REMOVED lines=51> */
.L_x_2910:
[----:B------:R-:W-:Y:S05]  /*54f0*/  BSYNC B2 ;  /* 0x0000000000027941 */ /* 0x000fea0003800000 */
.L_x_2909:
[----:B------:R-:W-:Y:S02]  /*5500*/  ULDC.64 UR4, c[0x0][0x208] ;  /* 0x0000820000047ab9 */ /* 0x000fe40000000a00 */
[----:B--2---:R1:W-:Y:S03]  /*5510*/  STG.E.128 desc[UR4][R54.64+0x180], R40 ;  /* 0x0001802836007986 */ /* 0x0043e6000c101d04 */
.L_x_2896:
[----:B------:R-:W-:Y:S05]  /*5520*/  BSYNC B1 ;  /* 0x0000000000017941 */ /* 0x000fea0003800000 */
.L_x_2895:
        /* <DEDUP_REMOVED lines=54> */
.L_x_2915:
[----:B------:R-:W-:Y:S05]  /*5890*/  BSYNC B2 ;  /* 0x0000000000027941 */ /* 0x000fea0003800000 */
.L_x_2914:
[----:B------:R-:W-:Y:S02]  /*58a0*/  ULDC.64 UR4, c[0x0][0x208] ;  /* 0x0000820000047ab9 */ /* 0x000fe40000000a00 */
[----:B--2---:R1:W-:Y:S03]  /*58b0*/  STG.E.128 desc[UR4][R52.64], R40 ;  /* 0x0000002834007986 */ /* 0x0043e6000c101d04 */
.L_x_2913:
[----:B------:R-:W-:Y:S05]  /*58c0*/  BSYNC B1 ;  /* 0x0000000000017941 */ /* 0x000fea0003800000 */
.L_x_2912:
        /* <DEDUP_REMOVED lines=53> */
.L_x_2919:
[----:B------:R-:W-:Y:S05]  /*5c20*/  BSYNC B2 ;  /* 0x0000000000027941 */ /* 0x000fea0003800000 */
.L_x_2918:
[----:B------:R-:W-:Y:S02]  /*5c30*/  ULDC.64 UR4, c[0x0][0x208] ;  /* 0x0000820000047ab9 */ /* 0x000fe40000000a00 */
[----:B--2---:R1:W-:Y:S03]  /*5c40*/  STG.E.128 desc[UR4][R52.64+0x80], R40 ;  /* 0x0000802834007986 */ /* 0x0043e6000c101d04 */
.L_x_2917:
[----:B------:R-:W-:Y:S05]  /*5c50*/  BSYNC B1 ;  /* 0x0000000000017941 */ /* 0x000fea0003800000 */
.L_x_2916:
        /* <DEDUP_REMOVED lines=30> */
[C---:B------:R-:W-:Y:S01]  /*5e40*/  FMUL.FTZ R59, R43.reuse, R56 ;  /* 0x000000382b3b7220 */ /* 0x040fe20000410000 */
        /* <DEDUP_REMOVED lines=22> */
.L_x_2923:
[----:B------:R-:W-:Y:S05]  /*5fb0*/  BSYNC B2 ;  /* 0x0000000000027941 */ /* 0x000fea0003800000 */
.L_x_2922:
[----:B------:R-:W-:Y:S02]  /*5fc0*/  ULDC.64 UR4, c[0x0][0x208] ;  /* 0x0000820000047ab9 */ /* 0x000fe40000000a00 */
[----:B--2---:R1:W-:Y:S03]  /*5fd0*/  STG.E.128 desc[UR4][R52.64+0x100], R40 ;  /* 0x0001002834007986 */ /* 0x0043e6000c101d04 */
.L_x_2921:
[----:B------:R-:W-:Y:S05]  /*5fe0*/  BSYNC B1 ;  /* 0x0000000000017941 */ /* 0x000fea0003800000 */
.L_x_2920:
        /* <DEDUP_REMOVED lines=52> */
.L_x_2925:
[----:B------:R-:W-:Y:S05]  /*6330*/  BSYNC B1 ;  /* 0x0000000000017941 */ /* 0x000fea0003800000 */
.L_x_2924:
[----:B------:R-:W-:Y:S02]  /*6340*/  ULDC.64 UR4, c[0x0][0x208] ;  /* 0x0000820000047ab9 */ /* 0x000fe40000000a00 */
[----:B--2---:R1:W-:Y:S01]  /*6350*/  STG.E.128 desc[UR4][R52.64+0x180], R40 ;  /* 0x0001802834007986 */ /* 0x0043e2000c101d04 */
[----:B------:R-:W-:Y:S05]  /*6360*/  BRA `(.L_x_2911) ;  /* 0x0000004400187947 */ /* 0x000fea0003800000 */
.L_x_2869:
        /* <DEDUP_REMOVED lines=37> */
.L_x_2927:
[----:B------:R-:W-:Y:S05]  /*65c0*/  BSYNC B1 ;  /* 0x0000000000017941 */ /* 0x000fea0003800000 */
.L_x_2926:
        /* <DEDUP_REMOVED lines=67> */
.L_x_2929:
[----:B------:R-:W-:Y:S05]  /*6a00*/  BSYNC B1 ;  /* 0x0000000000017941 */ /* 0x000fea0003800000 */
.L_x_2928:
        /* <DEDUP_REMOVED lines=34> */
.L_x_2931:
[----:B------:R-:W-:Y:S05]  /*6c30*/  BSYNC B1 ;  /* 0x0000000000017941 */ /* 0x000fea0003800000 */
.L_x_2930:
[----:B------:R-:W2:Y:S01]  /*6c40*/  LDL R0, [R1+0x58] ;  /* 0x0000580001007983 */ /* 0x000ea20000100800 */
[----:B0-----:R-:W-:Y:S01]  /*6c50*/  IMAD.MOV.U32 R88, RZ, RZ, R56 ;  /* 0x000000ffff587224 */ /* 0x001fe200078e0038 */
[----:B------:R-:W-:Y:S01]  /*6c60*/  PRMT R170, R93, 0x7610, R170 ;  /* 0x000076105daa7816 */ /* 0x000fe200000000aa */
[----:B------:R-:W-:Y:S02]  /*6c70*/  IMAD.MOV.U32 R89, RZ, RZ, R57 ;  /* 0x000000ffff597224 */ /* 0x000fe400078e0039 */
[----:B------:R-:W-:-:S03]  /*6c80*/  IMAD.MOV.U32 R90, RZ, RZ, R62 ;  /* 0x000000ffff5a7224 */ /* 0x000fc600078e003e */
        /* <DEDUP_REMOVED lines=10> */
[----:B------:R-:W-:-:S03]  /*6d30*/  IMAD.MOV.U32 R90, RZ, RZ, R70 ;  /* 0x000000ffff5a7224 */ /* 0x000fc600078e0046 */
[----:B------:R-:W-:Y:S01]  /*6d40*/  PRMT R173, R88, 0x5410, R89 ;  /* 0x0000541058ad7816 */ /* 0x000fe20000000059 */
[----:B------:R-:W-:Y:S02]  /*6d50*/  IMAD.MOV.U32 R88, RZ, RZ, R68 ;  /* 0x000000ffff587224 */ /* 0x000fe400078e0044 */
[----:B------:R-:W-:-:S03]  /*6d60*/  IMAD.MOV.U32 R89, RZ, RZ, R69 ;  /* 0x000000ffff597224 */ /* 0x000fc600078e0045 */
[----:B------:R-:W-:Y:S01]  /*6d70*/  PRMT R177, R177, 0x5410, R88 ;  /* 0x00005410b1b17816 */ /* 0x000fe20000000058 */
[----:B-----5:R-:W-:Y:S01]  /*6d80*/  IMAD.MOV.U32 R88, RZ, RZ, R73 ;  /* 0x000000ffff587224 */ /* 0x020fe200078e0049 */
[----:B--2---:R-:W-:Y:S01]  /*6d90*/  R2UR UR4, R0 ;  /* 0x00000000000472ca */ /* 0x004fe200000e0000 */
[----:B------:R-:W-:-:S05]  /*6da0*/  IMAD.MOV.U32 R0, RZ, RZ, R59 ;  /* 0x000000ffff007224 */ /* 0x000fca00078e003b */
[----:B------:R-:W-:Y:S01]  /*6db0*/  PRMT R170, R170, 0x5410, R0 ;  /* 0x00005410aaaa7816 */ /* 0x000fe20000000000 */
[----:B------:R-:W-:-:S05]  /*6dc0*/  IMAD.MOV.U32 R0, RZ, RZ, R63 ;  /* 0x000000ffff007224 */ /* 0x000fca00078e003f */
[----:B------:R-:W-:Y:S01]  /*6dd0*/  PRMT R174, R0, 0x7610, R174 ;  /* 0x0000761000ae7816 */ /* 0x000fe200000000ae */
[----:B------:R-:W-:Y:S01]  /*6de0*/  IMAD.MOV.U32 R0, RZ, RZ, R67 ;  /* 0x000000ffff007224 */ /* 0x000fe200078e0043 */
[----:B------:R-:W-:Y:S02]  /*6df0*/  UISETP.NE.AND UP0, UPT, UR4, 0x3, UPT ;  /* 0x000000030400788c */ /* 0x000fe4000bf05270 */
[----:B------:R-:W-:Y:S01]  /*6e00*/  PRMT R174, R174, 0x5410, R90 ;  /* 0x00005410aeae7816 */ /* 0x000fe2000000005a */
[----:B------:R-:W-:Y:S01]  /*6e10*/  IMAD.MOV.U32 R90, RZ, RZ, R74 ;  /* 0x000000ffff5a7224 */ /* 0x000fe200078e004a */
[----:B------:R-:W-:Y:S01]  /*6e20*/  PRMT R172, R172, 0x5410, R0 ;  /* 0x00005410acac7816 */ /* 0x000fe20000000000 */
[----:B------:R-:W-:Y:S01]  /*6e30*/  IMAD.MOV.U32 R0, RZ, RZ, R71 ;  /* 0x000000ffff007224 */ /* 0x000fe200078e0047 */
[----:B------:R-:W-:Y:S02]  /*6e40*/  PLOP3.LUT P2, PT, PT, PT, UP0, 0x80, 0x0 ;  /* 0x000000000000781c */ /* 0x000fe40003f4f008 */
[----:B------:R-:W-:Y:S01]  /*6e50*/  PRMT R153, R153, 0x5410, R90 ;  /* 0x0000541099997816 */ /* 0x000fe2000000005a */
        /* <DEDUP_REMOVED lines=16> */
[----:B------:R-:W-:-:S02]  /*6f60*/  IMAD.MOV.U32 R88, RZ, RZ, R80 ;  /* 0x000000ffff587224 */ /* 0x000fc400078e0050 */
[----:B------:R-:W-:Y:S01]  /*6f70*/  IMAD.MOV.U32 R0, RZ, RZ, R81 ;  /* 0x000000ffff007224 */ /* 0x000fe200078e0051 */
[----:B------:R-:W-:Y:S01]  /*6f80*/  PRMT R154, R154, 0x5410, R89 ;  /* 0x000054109a9a7816 */ /* 0x000fe20000000059 */
[----:B------:R-:W-:-:S03]  /*6f90*/  IMAD.MOV.U32 R89, RZ, RZ, R87 ;  /* 0x000000ffff597224 */ /* 0x000fc600078e0057 */
[----:B------:R-:W-:Y:S01]  /*6fa0*/  PRMT R155, R88, 0x5410, R0 ;  /* 0x00005410589b7816 */ /* 0x000fe20000000000 */
[----:B------:R-:W-:Y:S01]  /*6fb0*/  IMAD.MOV.U32 R88, RZ, RZ, R84 ;  /* 0x000000ffff587224 */ /* 0x000fe200078e0054 */
[----:B------:R-:W-:Y:S01]  /*6fc0*/  PRMT R156, R89, 0x5410, R90 ;  /* 0x00005410599c7816 */ /* 0x000fe2000000005a */
[----:B------:R-:W-:-:S05]  /*6fd0*/  IMAD.MOV.U32 R0, RZ, RZ, R85 ;  /* 0x000000ffff007224 */ /* 0x000fca00078e0055 */
[----:B------:R-:W-:Y:S01]  /*6fe0*/  PRMT R169, R88, 0x5410, R0 ;  /* 0x0000541058a97816 */ /* 0x000fe20000000000 */
[----:B------:R-:W-:Y:S06]  /*6ff0*/  @!P2 BRA `(.L_x_2932) ;  /* 0x000000000004a947 */ /* 0x000fec0003800000 */
[----:B------:R-:W-:Y:S01]  /*7000*/  BPT.TRAP 0x1 ;  /* 0x000000040000795c */ /* 0x000fe20000300000 */
.L_x_2932:
[----:B------:R-:W-:Y:S01]  /*7010*/  IMAD R0, R19, 0x8, R18 ;  /* 0x0000000813007824 */ /* 0x000fe200078e0212 */
[----:B------:R-:W-:Y:S01]  /*7020*/  SHF.L.U32 R115, R219, 0x1f, RZ ;  /* 0x0000001fdb737819 */ /* 0x000fe200000006ff */
[----:B------:R-:W0:Y:S01]  /*7030*/  LDC R145, c[0x0][0x2f4] ;  /* 0x0000bd00ff917b82 */ /* 0x000e220000000800 */
[----:B------:R-:W-:Y:S02]  /*7040*/  BSSY B1, `(.L_x_2933) ;  /* 0x0000004000017945 */ /* 0x000fe40003800000 */
[----:B------:R-:W1:Y:S05]  /*7050*/  SYNCS.PHASECHK.TRANS64.TRYWAIT P6, [R0+URZ+0x38890], R115 ;  /* 0x03889073000075a7 */ /* 0x000e6a00080c017f */
[----:B------:R-:W2:Y:S01]  /*7060*/  LDC.64 R124, c[0x0][0x300] ;  /* 0x0000c000ff7c7b82 */ /* 0x000ea20000000a00 */
[----:B-1----:R-:W-:Y:S05]  /*7070*/  @!P6 BRA `(.L_x_2934) ;  /* 0x0000029c0028e947 */ /* 0x002fea0003800000 */
.L_x_3293:
[----:B------:R-:W-:Y:S05]  /*7080*/  BSYNC B1 ;  /* 0x0000000000017941 */ /* 0x000fea0003800000 */
.L_x_2933:
        /* <DEDUP_REMOVED lines=61> */
[----:B------:R-:W-:Y:S01]  /*7460*/  PRMT R53, R181, 0x5410, R53 ;  /* 0x00005410b5357816 */ /* 0x000fe20000000035 */
[----:B------:R-:W-:Y:S01]  /*7470*/  FFMA.FTZ R163, R162, R163, -R166 ;  /* 0x000000a3a2a37223 */ /* 0x000fe200000108a6 */
[----:B------:R-:W-:-:S02]  /*7480*/  IMAD.U32 R166, R95, 0x10000, RZ ;  /* 0x000100005fa67824 */ /* 0x000fc400078e00ff */
[----:B------:R-:W-:Y:S01]  /*7490*/  FFMA.FTZ R162, R162, R164, R165 ;  /* 0x000000a4a2a27223 */ /* 0x000fe200000100a5 */
[----:B------:R-:W-:Y:S02]  /*74a0*/  LOP3.LUT R164, R161, 0xffff0000, RZ, 0xc0, !PT ;  /* 0xffff0000a1a47812 */ /* 0x000fe400078ec0ff */
[----:B------:R-:W-:Y:S02]  /*74b0*/  LOP3.LUT R161, R160, 0xffff0000, RZ, 0xc0, !PT ;  /* 0xffff0000a0a17812 */ /* 0x000fe400078ec0ff */
[----:B------:R-:W-:Y:S02]  /*74c0*/  SHF.R.U64 R54, R54, 0x10, R55 ;  /* 0x0000001036367819 */ /* 0x000fe40000001237 */
[----:B------:R-:W-:Y:S01]  /*74d0*/  SHF.R.U64 R46, R46, 0x10, R47 ;  /* 0x000000102e2e7819 */ /* 0x000fe2000000122f */
        /* <DEDUP_REMOVED lines=9> */
[----:B------:R-:W-:Y:S01]  /*7570*/  PRMT R93, R168, 0x5410, R93 ;  /* 0x00005410a85d7816 */ /* 0x000fe2000000005d */
[----:B------:R-:W-:Y:S01]  /*7580*/  IMAD.U32 R47, R90, 0x10000, RZ ;  /* 0x000100005a2f7824 */ /* 0x000fe200078e00ff */
[----:B------:R-:W-:Y:S02]  /*7590*/  PRMT R161, R167, 0x5410, R161 ;  /* 0x00005410a7a17816 */ /* 0x000fe400000000a1 */
[----:B------:R-:W-:Y:S01]  /*75a0*/  PRMT R46, R183, 0x5432, R46 ;  /* 0x00005432b72e7816 */ /* 0x000fe2000000002e */
[C---:B------:R-:W-:Y:S01]  /*75b0*/  IMAD.U32 R165, R93.reuse, 0x10000, RZ ;  /* 0x000100005da57824 */ /* 0x040fe200078e00ff */
[----:B------:R-:W-:Y:S01]  /*75c0*/  LOP3.LUT R93, R93, 0xffff0000, RZ, 0xc0, !PT ;  /* 0xffff00005d5d7812 */ /* 0x000fe200078ec0ff */
[----:B------:R-:W-:Y:S01]  /*75d0*/  IMAD.U32 R167, R161, 0x10000, RZ ;  /* 0x00010000a1a77824 */ /* 0x000fe200078e00ff */
[----:B------:R-:W-:Y:S01]  /*75e0*/  LOP3.LUT R94, R94, 0xffff0000, RZ, 0xc0, !PT ;  /* 0xffff00005e5e7812 */ /* 0x000fe200078ec0ff */
[----:B------:R-:W-:Y:S01]  /*75f0*/  FMUL.FTZ R168, R166, R165 ;  /* 0x000000a5a6a87220 */ /* 0x000fe20000410000 */
[----:B------:R-:W-:Y:S01]  /*7600*/  LOP3.LUT R90, R90, 0xffff0000, RZ, 0xc0, !PT ;  /* 0xffff00005a5a7812 */ /* 0x000fe200078ec0ff */
[----:B------:R-:W-:Y:S01]  /*7610*/  FMUL.FTZ R166, R166, R167 ;  /* 0x000000a7a6a67220 */ /* 0x000fe20000410000 */
[----:B------:R-:W-:Y:S01]  /*7620*/  F2FP.BF16.F32.PACK_AB R160, R160, R163 ;  /* 0x000000a3a0a0723e */ /* 0x000fe200000010ff */
[C---:B------:R-:W-:Y:S01]  /*7630*/  FFMA.FTZ R167, R164.reuse, R167, -R168 ;  /* 0x000000a7a4a77223 */ /* 0x040fe200000108a8 */
[----:B------:R-:W-:Y:S01]  /*7640*/  F2FP.BF16.F32.PACK_AB R162, R89, R162 ;  /* 0x000000a259a2723e */ /* 0x000fe200000010ff */
[----:B------:R-:W-:Y:S01]  /*7650*/  FFMA.FTZ R166, R164, R165, R166 ;  /* 0x000000a5a4a67223 */ /* 0x000fe200000100a6 */
[----:B------:R-:W-:Y:S01]  /*7660*/  SHF.R.U64 R164, R44, 0x10, R45 ;  /* 0x000000102ca47819 */ /* 0x000fe2000000122d */
[----:B------:R-:W-:Y:S01]  /*7670*/  IMAD.MOV.U32 R89, RZ, RZ, R160 ;  /* 0x000000ffff597224 */ /* 0x000fe200078e00a0 */
[----:B------:R-:W-:-:S02]  /*7680*/  LOP3.LUT R45, R161, 0xffff0000, RZ, 0xc0, !PT ;  /* 0xffff0000a12d7812 */ /* 0x000fc400078ec0ff */
[----:B------:R-:W-:Y:S01]  /*7690*/  LOP3.LUT R44, R91, 0xffff0000, RZ, 0xc0, !PT ;  /* 0xffff00005b2c7812 */ /* 0x000fe200078ec0ff */
[C---:B------:R-:W-:Y:S02]  /*76a0*/  FMUL.FTZ R91, R52.reuse, R93 ;  /* 0x0000005d345b7220 */ /* 0x040fe40000410000 */
[-C--:B------:R-:W-:Y:S02]  /*76b0*/  FMUL.FTZ R52, R52, R45.reuse ;  /* 0x0000002d34347220 */ /* 0x080fe40000410000 */
[----:B------:R-:W-:Y:S01]  /*76c0*/  FFMA.FTZ R45, R44, R45, -R91 ;  /* 0x0000002d2c2d7223 */ /* 0x000fe2000001085b */
[----:B------:R-:W-:Y:S02]  /*76d0*/  IMAD.U32 R91, R88, 0x10000, RZ ;  /* 0x00010000585b7824 */ /* 0x000fe400078e00ff */
[----:B------:R-:W-:Y:S01]  /*76e0*/  FFMA.FTZ R44, R44, R93, R52 ;  /* 0x0000005d2c2c7223 */ /* 0x000fe20000010034 */
[----:B------:R-:W-:Y:S01]  /*76f0*/  PRMT R52, R184, 0x5432, R164 ;  /* 0x00005432b8347816 */ /* 0x000fe200000000a4 */
[C---:B------:R-:W-:Y:S01]  /*7700*/  IMAD.U32 R164, R92.reuse, 0x10000, RZ ;  /* 0x000100005ca47824 */ /* 0x040fe200078e00ff */
[----:B------:R-:W-:Y:S01]  /*7710*/  LOP3.LUT R92, R92, 0xffff0000, RZ, 0xc0, !PT ;  /* 0xffff00005c5c7812 */ /* 0x000fe200078ec0ff */
        /* <DEDUP_REMOVED lines=11> */
[CC--:B------:R-:W-:Y:S01]  /*77d0*/  FMUL.FTZ R91, R92.reuse, R53.reuse ;  /* 0x000000355c5b7220 */ /* 0x0c0fe20000410000 */
[-C--:B------:R-:W-:Y:S01]  /*77e0*/  FMUL.FTZ R92, R92, R52.reuse ;  /* 0x000000345c5c7220 */ /* 0x080fe20000410000 */
[C---:B------:R-:W-:Y:S01]  /*77f0*/  IMAD.U32 R93, R46.reuse, 0x10000, RZ ;  /* 0x000100002e5d7824 */ /* 0x040fe200078e00ff */
[----:B------:R-:W-:Y:S01]  /*7800*/  LOP3.LUT R46, R46, 0xffff0000, RZ, 0xc0, !PT ;  /* 0xffff00002e2e7812 */ /* 0x000fe200078ec0ff */
[----:B------:R-:W-:Y:S01]  /*7810*/  FFMA.FTZ R91, R88, R52, -R91 ;  /* 0x00000034585b7223 */ /* 0x000fe2000001085b */
[C---:B------:R-:W-:Y:S01]  /*7820*/  IMAD.U32 R52, R54.reuse, 0x10000, RZ ;  /* 0x0001000036347824 */ /* 0x040fe200078e00ff */
        /* <DEDUP_REMOVED lines=11> */
[----:B------:R-:W-:Y:S01]  /*78e0*/  F2FP.BF16.F32.PACK_AB R92, R92, R164 ;  /* 0x000000a45c5c723e */ /* 0x000fe200000010ff */
[----:B------:R-:W-:-:S02]  /*78f0*/  IMAD.MOV.U32 R93, RZ, RZ, R162 ;  /* 0x000000ffff5d7224 */ /* 0x000fc400078e00a2 */
[----:B------:R-:W-:Y:S01]  /*7900*/  F2FP.BF16.F32.PACK_AB R53, R55, R53 ;  /* 0x000000353735723e */ /* 0x000fe200000010ff */
[----:B------:R-:W-:Y:S01]  /*7910*/  IMAD.MOV.U32 R95, RZ, RZ, R44 ;  /* 0x000000ffff5f7224 */ /* 0x000fe200078e002c */
[----:B------:R-:W-:Y:S01]  /*7920*/  F2FP.BF16.F32.PACK_AB R94, R94, R88 ;  /* 0x000000585e5e723e */ /* 0x000fe200000010ff */
[----:B------:R-:W-:Y:S02]  /*7930*/  IMAD.MOV.U32 R88, RZ, RZ, R91 ;  /* 0x000000ffff587224 */ /* 0x000fe400078e005b */
[----:B------:R-:W-:Y:S02]  /*7940*/  IMAD.MOV.U32 R90, RZ, RZ, R53 ;  /* 0x000000ffff5a7224 */ /* 0x000fe400078e0035 */
[----:B------:R-:W-:-:S07]  /*7950*/  IMAD.MOV.U32 R91, RZ, RZ, R45 ;  /* 0x000000ffff5b7224 */ /* 0x000fce00078e002d */
.L_x_2940:
[----:B------:R-:W-:Y:S05]  /*7960*/  BSYNC B3 ;  /* 0x0000000000037941 */ /* 0x000fea0003800000 */
.L_x_2939:
[----:B------:R-:W-:Y:S02]  /*7970*/  ULDC.64 UR4, c[0x0][0x208] ;  /* 0x0000820000047ab9 */ /* 0x000fe40000000a00 */
[----:B0-----:R0:W-:Y:S04]  /*7980*/  STG.E.128 desc[UR4][R140.64], R88 ;  /* 0x000000588c007986 */ /* 0x0011e8000c101d04 */
[----:B--2---:R0:W-:Y:S02]  /*7990*/  @!P5 STG.E.128 desc[UR4][R142.64], R92 ;  /* 0x0000005c8e00d986 */ /* 0x0041e4000c101d04 */
.L_x_2938:
[----:B------:R-:W-:Y:S05]  /*79a0*/  BSYNC B2 ;  /* 0x0000000000027941 */ /* 0x000fea0003800000 */
.L_x_2937:
        /* <DEDUP_REMOVED lines=19> */
[----:B------:R-:W-:Y:S01]  /*7ae0*/  LEA.HI.X R89, R47, R119, R46, 0x1, P6 ;  /* 0x000000772f597211 */ /* 0x000fe200030f0c2e */
[----:B------:R-:W-:Y:S01]  /*7af0*/  IMAD R47, R19, 0x5000, R136 ;  /* 0x00005000132f7824 */ /* 0x000fe200078e0288 */
        /* <DEDUP_REMOVED lines=9> */
[----:B------:R-:W-:-:S04]  /*7b90*/  IMAD.IADD R44, R45, 0x1, R44 ;  /* 0x000000012d2c7824 */ /* 0x000fc800078e022c */
[----:B------:R-:W-:Y:S02]  /*7ba0*/  IMAD R45, R19, 0x5000, R44 ;  /* 0x00005000132d7824 */ /* 0x000fe400078e022c */
[--C-:B------:R-:W-:Y:S02]  /*7bb0*/  IMAD R44, R47, 0x2, R18.reuse ;  /* 0x000000022f2c7824 */ /* 0x100fe400078e0212 */
        /* <DEDUP_REMOVED lines=14> */
[----:B------:R-:W-:Y:S02]  /*7ca0*/  PRMT R48, R180, 0x5432, R48 ;  /* 0x00005432b4307816 */ /* 0x000fe40000000030 */
        /* <DEDUP_REMOVED lines=82> */
.L_x_2942:
[----:B------:R-:W-:Y:S05]  /*81d0*/  BSYNC B2 ;  /* 0x0000000000027941 */ /* 0x000fea0003800000 */
.L_x_2941:
[----:B------:R-:W-:Y:S02]  /*81e0*/  ULDC.64 UR4, c[0x0][0x208] ;  /* 0x0000820000047ab9 */ /* 0x000fe40000000a00 */
[----:B0-----:R3:W-:Y:S04]  /*81f0*/  STG.E.128 desc[UR4][R88.64], R44 ;  /* 0x0000002c58007986 */ /* 0x0017e8000c101d04 */
[----:B--2---:R3:W-:Y:S02]  /*8200*/  @!P5 STG.E.128 desc[UR4][R90.64], R52 ;  /* 0x000000345a00d986 */ /* 0x0047e4000c101d04 */
.L_x_2936:
[----:B------:R-:W-:Y:S05]  /*8210*/  BSYNC B1 ;  /* 0x0000000000017941 */ /* 0x000fea0003800000 */
.L_x_2935:
        /* <DEDUP_REMOVED lines=17> */
[----:B------:R-:W-:-:S05]  /*8330*/  LEA.HI.SX32 R44, R41, R14, 0x1c ;  /* 0x0000000e292c7211 */ /* 0x000fca00078fe2ff */
[----:B------:R-:W-:-:S05]  /*8340*/  IMAD.SHL.U32 R45, R44, 0x8, RZ ;  /* 0x000000082c2d7824 */ /* 0x000fca00078e00ff */
[----:B------:R-:W-:-:S13]  /*8350*/  ISETP.GE.AND P3, PT, R45, R145, PT ;  /* 0x000000912d00720c */ /* 0x000fda0003f66270 */
[--C-:B------:R-:W-:Y:S02]  /*8360*/  @!P3 SHF.R.S32.HI R47, RZ, 0x1f, R45.reuse ;  /* 0x0000001fff2fb819 */ /* 0x100fe4000001142d */
[----:B------:R-:W-:-:S04]  /*8370*/  @!P3 IADD3 R41, P5, P6, R96, R48, R45 ;  /* 0x000000306029b210 */ /* 0x000fc80007ebe02d */
[----:B------:R-:W-:Y:S02]  /*8380*/  @!P3 IADD3.X R40, R36, R54, R47, P5, P6 ;  /* 0x000000362428b210 */ /* 0x000fe40002fec42f */
[----:B------:R-:W-:Y:S02]  /*8390*/  SHF.R.S32.HI R47, RZ, 0x1f, R44 ;  /* 0x0000001fff2f7819 */ /* 0x000fe4000001142c */
[----:B------:R-:W-:Y:S02]  /*83a0*/  LEA R50, P5, R42, R118, 0x1 ;  /* 0x000000762a327211 */ /* 0x000fe400078a08ff */
[----:B------:R-:W-:Y:S02]  /*83b0*/  LEA.HI R47, R47, R44, RZ, 0x3 ;  /* 0x0000002c2f2f7211 */ /* 0x000fe400078f18ff */
[----:B------:R-:W-:Y:S02]  /*83c0*/  LOP3.LUT R44, R223, 0x38, R45, 0xf8, !PT ;  /* 0x00000038df2c7812 */ /* 0x000fe400078ef82d */
[----:B------:R-:W-:-:S02]  /*83d0*/  SHF.R.S32.HI R47, RZ, 0x3, R47 ;  /* 0x00000003ff2f7819 */ /* 0x000fc4000001142f */
[----:B------:R-:W-:Y:S02]  /*83e0*/  LOP3.LUT R44, R44, R46, RZ, 0x3c, !PT ;  /* 0x0000002e2c2c7212 */ /* 0x000fe400078e3cff */
[----:B------:R-:W-:Y:S01]  /*83f0*/  LEA.HI.X R51, R42, R119, R43, 0x1, P5 ;  /* 0x000000772a337211 */ /* 0x000fe200028f0c2b */
[----:B------:R-:W-:Y:S01]  /*8400*/  IMAD R45, R47, 0x1400, R226 ;  /* 0x000014002f2d7824 */ /* 0x000fe200078e02e2 */
[----:B------:R-:W-:-:S03]  /*8410*/  @!P3 LEA R52, P5, R41, R118, 0x1 ;  /* 0x000000762934b211 */ /* 0x000fc600078a08ff */
[----:B------:R-:W-:Y:S01]  /*8420*/  IMAD.IADD R44, R45, 0x1, R44 ;  /* 0x000000012d2c7824 */ /* 0x000fe200078e022c */
[----:B------:R-:W-:Y:S01]  /*8430*/  @!P3 LEA.HI.X R53, R41, R119, R40, 0x1, P5 ;  /* 0x000000772935b211 */ /* 0x000fe200028f0c28 */
[C---:B------:R-:W-:Y:S01]  /*8440*/  IMAD R45, R19.reuse, 0x5000, R135 ;  /* 0x00005000132d7824 */ /* 0x040fe200078e0287 */
[----:B------:R-:W-:Y:S01]  /*8450*/  ISETP.GE.AND P5, PT, R16, R116, PT ;  /* 0x000000741000720c */ /* 0x000fe20003fa6270 */
[----:B------:R-:W-:Y:S02]  /*8460*/  IMAD R47, R19, 0x5000, R44 ;  /* 0x00005000132f7824 */ /* 0x000fe400078e022c */
[--C-:B------:R-:W-:Y:S02]  /*8470*/  IMAD R42, R45, 0x2, R18.reuse ;  /* 0x000000022d2a7824 */ /* 0x100fe400078e0212 */
[----:B------:R-:W-:-:S04]  /*8480*/  IMAD R47, R47, 0x2, R18 ;  /* 0x000000022f2f7824 */ /* 0x000fc800078e0212 */
[----:B------:R-:W2:Y:S04]  /*8490*/  LDS.128 R40, [R42+0x24400] ;  /* 0x024400002a287984 */ /* 0x000ea80000000c00 */
[----:B------:R-:W3:Y:S01]  /*84a0*/  LDS.128 R44, [R47+0x24400] ;  /* 0x024400002f2c7984 */ /* 0x000ee20000000c00 */
        /* <DEDUP_REMOVED lines=51> */
[----:B------:R-:W-:Y:S01]  /*87e0*/  FFMA.FTZ R88, R43, R63, -R88 ;  /* 0x0000003f2b587223 */ /* 0x000fe20000010858 */
[----:B------:R-:W-:Y:S01]  /*87f0*/  LOP3.LUT R62, R62, 0xffff0000, RZ, 0xc0, !PT ;  /* 0xffff00003e3e7812 */ /* 0x000fe200078ec0ff */
[C---:B------:R-:W-:Y:S01]  /*8800*/  IMAD.U32 R41, R40.reuse, 0x10000, RZ ;  /* 0x0001000028297824 */ /* 0x040fe200078e00ff */
[----:B------:R-:W-:Y:S01]  /*8810*/  LOP3.LUT R63, R55, 0xffff0000, RZ, 0xc0, !PT ;  /* 0xffff0000373f7812 */ /* 0x000fe200078ec0ff */
[CC--:B------:R-:W-:Y:S01]  /*8820*/  FMUL.FTZ R55, R45.reuse, R71.reuse ;  /* 0x000000472d377220 */ /* 0x0c0fe20000410000 */
[----:B------:R-:W-:Y:S01]  /*8830*/  FMUL.FTZ R45, R45, R68 ;  /* 0x000000442d2d7220 */ /* 0x000fe20000410000 */
[----:B------:R-:W-:Y:S01]  /*8840*/  LOP3.LUT R40, R40, 0xffff0000, RZ, 0xc0, !PT ;  /* 0xffff000028287812 */ /* 0x000fe200078ec0ff */
[----:B------:R-:W-:Y:S01]  /*8850*/  FFMA.FTZ R70, R43, R70, R47 ;  /* 0x000000462b467223 */ /* 0x000fe2000001002f */
[----:B------:R-:W-:Y:S01]  /*8860*/  PRMT R61, R176, 0x5432, R61 ;  /* 0x00005432b03d7816 */ /* 0x000fe2000000003d */
[C---:B------:R-:W-:Y:S01]  /*8870*/  FMUL.FTZ R43, R44.reuse, R62 ;  /* 0x0000003e2c2b7220 */ /* 0x040fe20000410000 */
[C---:B------:R-:W-:Y:S01]  /*8880*/  FFMA.FTZ R55, R41.reuse, R68, -R55 ;  /* 0x0000004429377223 */ /* 0x040fe20000010837 */
[----:B------:R-:W-:Y:S01]  /*8890*/  FFMA.FTZ R45, R41, R71, R45 ;  /* 0x00000047292d7223 */ /* 0x000fe2000001002d */
[-C--:B------:R-:W-:Y:S01]  /*88a0*/  FMUL.FTZ R41, R44, R63.reuse ;  /* 0x0000003f2c297220 */ /* 0x080fe20000410000 */
[----:B------:R-:W-:Y:S01]  /*88b0*/  FFMA.FTZ R44, R40, R63, -R43 ;  /* 0x0000003f282c7223 */ /* 0x000fe2000001082b */
[----:B------:R-:W-:Y:S01]  /*88c0*/  LOP3.LUT R46, R46, 0xffff0000, RZ, 0xc0, !PT ;  /* 0xffff00002e2e7812 */ /* 0x000fe200078ec0ff */
[C---:B------:R-:W-:Y:S01]  /*88d0*/  IMAD.U32 R43, R61.reuse, 0x10000, RZ ;  /* 0x000100003d2b7824 */ /* 0x040fe200078e00ff */
[C---:B------:R-:W-:Y:S01]  /*88e0*/  LOP3.LUT R63, R174.reuse, 0xffff0000, RZ, 0xc0, !PT ;  /* 0xffff0000ae3f7812 */ /* 0x040fe200078ec0ff */
[----:B------:R-:W-:Y:S01]  /*88f0*/  IMAD.U32 R47, R174, 0x10000, RZ ;  /* 0x00010000ae2f7824 */ /* 0x000fe200078e00ff */
[----:B------:R-:W-:Y:S01]  /*8900*/  LOP3.LUT R61, R61, 0xffff0000, RZ, 0xc0, !PT ;  /* 0xffff00003d3d7812 */ /* 0x000fe200078ec0ff */
[----:B------:R-:W-:Y:S01]  /*8910*/  FFMA.FTZ R40, R40, R62, R41 ;  /* 0x0000003e28287223 */ /* 0x000fe20000010029 */
[----:B------:R-:W-:Y:S01]  /*8920*/  LOP3.LUT R42, R42, 0xffff0000, RZ, 0xc0, !PT ;  /* 0xffff00002a2a7812 */ /* 0x000fe200078ec0ff */
[----:B------:R-:W-:Y:S01]  /*8930*/  FMUL.FTZ R62, R94, R47 ;  /* 0x0000002f5e3e7220 */ /* 0x000fe20000410000 */
[----:B------:R-:W-:Y:S01]  /*8940*/  FMUL.FTZ R41, R46, R63 ;  /* 0x0000003f2e297220 */ /* 0x000fe20000410000 */
[----:B------:R-:W-:Y:S01]  /*8950*/  FFMA.FTZ R93, R92, R138, R93 ;  /* 0x0000008a5c5d7223 */ /* 0x000fe2000001005d */
        /* <DEDUP_REMOVED lines=17> */
[----:B------:R-:W-:-:S02]  /*8a70*/  IMAD.MOV.U32 R43, RZ, RZ, R60 ;  /* 0x000000ffff2b7224 */ /* 0x000fc400078e003c */
[----:B------:R-:W-:-:S07]  /*8a80*/  IMAD.MOV.U32 R47, RZ, RZ, R70 ;  /* 0x000000ffff2f7224 */ /* 0x000fce00078e0046 */
.L_x_2948:
[----:B------:R-:W-:Y:S05]  /*8a90*/  BSYNC B3 ;  /* 0x0000000000037941 */ /* 0x000fea0003800000 */
.L_x_2947:
[----:B------:R-:W-:Y:S02]  /*8aa0*/  ULDC.64 UR4, c[0x0][0x208] ;  /* 0x0000820000047ab9 */ /* 0x000fe40000000a00 */
[----:B--2---:R2:W-:Y:S04]  /*8ab0*/  STG.E.128 desc[UR4][R50.64], R40 ;  /* 0x0000002832007986 */ /* 0x0045e8000c101d04 */
[----:B---3--:R2:W-:Y:S02]  /*8ac0*/  @!P3 STG.E.128 desc[UR4][R52.64], R44 ;  /* 0x0000002c3400b986 */ /* 0x0085e4000c101d04 */
.L_x_2946:
[----:B------:R-:W-:Y:S05]  /*8ad0*/  BSYNC B2 ;  /* 0x0000000000027941 */ /* 0x000fea0003800000 */
.L_x_2945:
        /* <DEDUP_REMOVED lines=35> */
[----:B--2---:R-:W-:Y:S01]  /*8d10*/  IMAD.U32 R62, R43, 0x10000, RZ ;  /* 0x000100002b3e7824 */ /* 0x004fe200078e00ff */
[----:B------:R-:W-:Y:S01]  /*8d20*/  SHF.R.U32.HI R64, RZ, 0x10, R65 ;  /* 0x00000010ff407819 */ /* 0x000fe20000011641 */
[----:B---3--:R-:W-:Y:S01]  /*8d30*/  IMAD.U32 R65, R45, 0x10000, RZ ;  /* 0x000100002d417824 */ /* 0x008fe200078e00ff */
[--C-:B------:R-:W-:Y:S01]  /*8d40*/  SHF.R.U64 R52, R56, 0x10, R57.reuse ;  /* 0x0000001038347819 */ /* 0x100fe20000001239 */
[----:B------:R-:W-:Y:S01]  /*8d50*/  IMAD.U32 R61, R42, 0x10000, RZ ;  /* 0x000100002a3d7824 */ /* 0x000fe200078e00ff */
[----:B------:R-:W-:Y:S01]  /*8d60*/  SHF.R.U32.HI R56, RZ, 0x10, R57 ;  /* 0x00000010ff387819 */ /* 0x000fe20000011639 */
[----:B------:R-:W-:Y:S01]  /*8d70*/  IMAD.U32 R57, R41, 0x10000, RZ ;  /* 0x0001000029397824 */ /* 0x000fe200078e00ff */
[--C-:B------:R-:W-:Y:S01]  /*8d80*/  SHF.R.U64 R55, R66, 0x10, R67.reuse ;  /* 0x0000001042377819 */ /* 0x100fe20000001243 */
[----:B------:R-:W-:Y:S01]  /*8d90*/  IMAD.U32 R66, R47, 0x10000, RZ ;  /* 0x000100002f427824 */ /* 0x000fe200078e00ff */
[----:B------:R-:W-:-:S02]  /*8da0*/  SHF.R.U32.HI R67, RZ, 0x10, R67 ;  /* 0x00000010ff437819 */ /* 0x000fc40000011643 */
[----:B------:R-:W-:Y:S02]  /*8db0*/  PRMT R64, R173, 0x5432, R64 ;  /* 0x00005432ad407816 */ /* 0x000fe40000000040 */
[--C-:B------:R-:W-:Y:S02]  /*8dc0*/  SHF.R.U64 R53, R58, 0x10, R59.reuse ;  /* 0x000000103a357819 */ /* 0x100fe4000000123b */
[----:B------:R-:W-:Y:S01]  /*8dd0*/  SHF.R.U32.HI R59, RZ, 0x10, R59 ;  /* 0x00000010ff3b7819 */ /* 0x000fe2000001163b */
[----:B------:R-:W-:Y:S01]  /*8de0*/  IMAD.U32 R68, R64, 0x10000, RZ ;  /* 0x0001000040447824 */ /* 0x000fe200078e00ff */
[----:B------:R-:W-:Y:S02]  /*8df0*/  PRMT R56, R171, 0x5432, R56 ;  /* 0x00005432ab387816 */ /* 0x000fe40000000038 */
[C---:B------:R-:W-:Y:S01]  /*8e00*/  PRMT R55, R172.reuse, 0x5410, R55 ;  /* 0x00005410ac377816 */ /* 0x040fe20000000037 */
[----:B------:R-:W-:Y:S01]  /*8e10*/  FMUL.FTZ R70, R65, R68 ;  /* 0x0000004441467220 */ /* 0x000fe20000410000 */
[----:B------:R-:W-:-:S02]  /*8e20*/  PRMT R172, R172, 0x5432, R67 ;  /* 0x00005432acac7816 */ /* 0x000fc40000000043 */
[----:B------:R-:W-:Y:S01]  /*8e30*/  LOP3.LUT R60, R45, 0xffff0000, RZ, 0xc0, !PT ;  /* 0xffff00002d3c7812 */ /* 0x000fe200078ec0ff */
[----:B------:R-:W-:Y:S01]  /*8e40*/  IMAD.U32 R45, R44, 0x10000, RZ ;  /* 0x000100002c2d7824 */ /* 0x000fe200078e00ff */
[----:B------:R-:W-:Y:S01]  /*8e50*/  LOP3.LUT R67, R64, 0xffff0000, RZ, 0xc0, !PT ;  /* 0xffff000040437812 */ /* 0x000fe200078ec0ff */
[----:B------:R-:W-:Y:S01]  /*8e60*/  IMAD.U32 R69, R172, 0x10000, RZ ;  /* 0x00010000ac457824 */ /* 0x000fe200078e00ff */
[C---:B------:R-:W-:Y:S02]  /*8e70*/  PRMT R53, R170.reuse, 0x5410, R53 ;  /* 0x00005410aa357816 */ /* 0x040fe40000000035 */
[----:B------:R-:W-:Y:S01]  /*8e80*/  PRMT R170, R170, 0x5432, R59 ;  /* 0x00005432aaaa7816 */ /* 0x000fe2000000003b */
[----:B------:R-:W-:Y:S01]  /*8e90*/  FMUL.FTZ R71, R60, R67 ;  /* 0x000000433c477220 */ /* 0x000fe20000410000 */
[----:B------:R-:W-:Y:S01]  /*8ea0*/  PRMT R173, R173, 0x5410, R54 ;  /* 0x00005410adad7816 */ /* 0x000fe20000000036 */
[C---:B------:R-:W-:Y:S01]  /*8eb0*/  IMAD.U32 R54, R56.reuse, 0x10000, RZ ;  /* 0x0001000038367824 */ /* 0x040fe200078e00ff */
[----:B------:R-:W-:-:S02]  /*8ec0*/  LOP3.LUT R59, R56, 0xffff0000, RZ, 0xc0, !PT ;  /* 0xffff0000383b7812 */ /* 0x000fc400078ec0ff */
[----:B------:R-:W-:Y:S01]  /*8ed0*/  LOP3.LUT R58, R41, 0xffff0000, RZ, 0xc0, !PT ;  /* 0xffff0000293a7812 */ /* 0x000fe200078ec0ff */
[-C--:B------:R-:W-:Y:S01]  /*8ee0*/  FMUL.FTZ R64, R65, R54.reuse ;  /* 0x0000003641407220 */ /* 0x080fe20000410000 */
[----:B------:R-:W-:Y:S01]  /*8ef0*/  PRMT R52, R171, 0x5410, R52 ;  /* 0x00005410ab347816 */ /* 0x000fe20000000034 */
[-C--:B0-----:R-:W-:Y:S01]  /*8f00*/  FMUL.FTZ R89, R60, R59.reuse ;  /* 0x0000003b3c597220 */ /* 0x081fe20000410000 */
[C---:B------:R-:W-:Y:S01]  /*8f10*/  FFMA.FTZ R54, R57.reuse, R54, -R70 ;  /* 0x0000003639367223 */ /* 0x040fe20000010846 */
[----:B------:R-:W-:Y:S01]  /*8f20*/  FFMA.FTZ R59, R58, R59, -R71 ;  /* 0x0000003b3a3b7223 */ /* 0x000fe20000010847 */
[----:B------:R-:W-:Y:S02]  /*8f30*/  IMAD.U32 R65, R170, 0x10000, RZ ;  /* 0x00010000aa417824 */ /* 0x000fe400078e00ff */
[----:B------:R-:W-:Y:S01]  /*8f40*/  FMUL.FTZ R71, R66, R69 ;  /* 0x0000004542477220 */ /* 0x000fe20000410000 */
[----:B------:R-:W-:Y:S01]  /*8f50*/  FFMA.FTZ R57, R57, R68, R64 ;  /* 0x0000004439397223 */ /* 0x000fe20000010040 */
[----:B------:R-:W-:-:S02]  /*8f60*/  IMAD.U32 R64, R173, 0x10000, RZ ;  /* 0x00010000ad407824 */ /* 0x000fc400078e00ff */
[-C--:B------:R-:W-:Y:S01]  /*8f70*/  FMUL.FTZ R66, R66, R65.reuse ;  /* 0x0000004142427220 */ /* 0x080fe20000410000 */
[----:B------:R-:W-:Y:S02]  /*8f80*/  IMAD.U32 R60, R52, 0x10000, RZ ;  /* 0x00010000343c7824 */ /* 0x000fe400078e00ff */
[----:B------:R-:W-:Y:S01]  /*8f90*/  FFMA.FTZ R56, R62, R65, -R71 ;  /* 0x000000413e387223 */ /* 0x000fe20000010847 */
[----:B------:R-:W-:Y:S01]  /*8fa0*/  LOP3.LUT R44, R44, 0xffff0000, RZ, 0xc0, !PT ;  /* 0xffff00002c2c7812 */ /* 0x000fe200078ec0ff */
[----:B------:R-:W-:Y:S01]  /*8fb0*/  IMAD.U32 R41, R40, 0x10000, RZ ;  /* 0x0001000028297824 */ /* 0x000fe200078e00ff */
[----:B------:R-:W-:Y:S01]  /*8fc0*/  LOP3.LUT R173, R173, 0xffff0000, RZ, 0xc0, !PT ;  /* 0xffff0000adad7812 */ /* 0x000fe200078ec0ff */
[----:B------:R-:W-:Y:S01]  /*8fd0*/  FFMA.FTZ R58, R58, R67, R89 ;  /* 0x000000433a3a7223 */ /* 0x000fe20000010059 */
[----:B------:R-:W-:Y:S01]  /*8fe0*/  LOP3.LUT R65, R52, 0xffff0000, RZ, 0xc0, !PT ;  /* 0xffff000034417812 */ /* 0x000fe200078ec0ff */
[----:B------:R-:W-:Y:S01]  /*8ff0*/  FMUL.FTZ R52, R45, R64 ;  /* 0x000000402d347220 */ /* 0x000fe20000410000 */
[----:B------:R-:W-:Y:S01]  /*9000*/  LOP3.LUT R47, R47, 0xffff0000, RZ, 0xc0, !PT ;  /* 0xffff00002f2f7812 */ /* 0x000fe200078ec0ff */
[-C--:B------:R-:W-:Y:S01]  /*9010*/  FMUL.FTZ R45, R45, R60.reuse ;  /* 0x0000003c2d2d7220 */ /* 0x080fe20000410000 */
[----:B------:R-:W-:Y:S01]  /*9020*/  LOP3.LUT R172, R172, 0xffff0000, RZ, 0xc0, !PT ;  /* 0xffff0000acac7812 */ /* 0x000fe200078ec0ff */
[----:B------:R-:W-:Y:S01]  /*9030*/  FFMA.FTZ R62, R62, R69, R66 ;  /* 0x000000453e3e7223 */ /* 0x000fe20000010042 */
[----:B------:R-:W-:Y:S01]  /*9040*/  LOP3.LUT R170, R170, 0xffff0000, RZ, 0xc0, !PT ;  /* 0xffff0000aaaa7812 */ /* 0x000fe200078ec0ff */
[----:B------:R-:W-:Y:S01]  /*9050*/  FMUL.FTZ R67, R44, R173 ;  /* 0x000000ad2c437220 */ /* 0x000fe20000410000 */
[----:B------:R-:W-:Y:S01]  /*9060*/  LOP3.LUT R40, R40, 0xffff0000, RZ, 0xc0, !PT ;  /* 0xffff000028287812 */ /* 0x000fe200078ec0ff */
[-C--:B------:R-:W-:Y:S01]  /*9070*/  FMUL.FTZ R69, R44, R65.reuse ;  /* 0x000000412c457220 */ /* 0x080fe20000410000 */
[----:B------:R-:W-:Y:S01]  /*9080*/  LOP3.LUT R63, R42, 0xffff0000, RZ, 0xc0, !PT ;  /* 0xffff00002a3f7812 */ /* 0x000fe200078ec0ff */
[C---:B------:R-:W-:Y:S01]  /*9090*/  IMAD.U32 R42, R46.reuse, 0x10000, RZ ;  /* 0x000100002e2a7824 */ /* 0x040fe200078e00ff */
[----:B------:R-:W-:Y:S01]  /*90a0*/  LOP3.LUT R43, R43, 0xffff0000, RZ, 0xc0, !PT ;  /* 0xffff00002b2b7812 */ /* 0x000fe200078ec0ff */
[C---:B------:R-:W-:Y:S01]  /*90b0*/  FFMA.FTZ R52, R41.reuse, R60, -R52 ;  /* 0x0000003c29347223 */ /* 0x040fe20000010834 */
[----:B------:R-:W-:Y:S01]  /*90c0*/  FFMA.FTZ R45, R41, R64, R45 ;  /* 0x00000040292d7223 */ /* 0x000fe2000001002d */
[----:B------:R-:W-:Y:S01]  /*90d0*/  IMAD.U32 R44, R55, 0x10000, RZ ;  /* 0x00010000372c7824 */ /* 0x000fe200078e00ff */
[----:B------:R-:W-:Y:S01]  /*90e0*/  LOP3.LUT R46, R46, 0xffff0000, RZ, 0xc0, !PT ;  /* 0xffff00002e2e7812 */ /* 0x000fe200078ec0ff */
[----:B------:R-:W-:Y:S01]  /*90f0*/  FMUL.FTZ R66, R47, R172 ;  /* 0x000000ac2f427220 */ /* 0x000fe20000410000 */
[----:B------:R-:W-:Y:S01]  /*9100*/  IMAD.U32 R41, R53, 0x10000, RZ ;  /* 0x0001000035297824 */ /* 0x000fe200078e00ff */
[----:B------:R-:W-:Y:S01]  /*9110*/  LOP3.LUT R55, R55, 0xffff0000, RZ, 0xc0, !PT ;  /* 0xffff000037377812 */ /* 0x000fe200078ec0ff */
[-C--:B------:R-:W-:Y:S01]  /*9120*/  FMUL.FTZ R68, R47, R170.reuse ;  /* 0x000000aa2f447220 */ /* 0x080fe20000410000 */
[----:B------:R-:W-:Y:S01]  /*9130*/  LOP3.LUT R53, R53, 0xffff0000, RZ, 0xc0, !PT ;  /* 0xffff000035357812 */ /* 0x000fe200078ec0ff */
[----:B------:R-:W-:Y:S01]  /*9140*/  FFMA.FTZ R67, R40, R65, -R67 ;  /* 0x0000004128437223 */ /* 0x000fe20000010843 */
[C---:B------:R-:W-:Y:S01]  /*9150*/  FFMA.FTZ R47, R43.reuse, R170, -R66 ;  /* 0x000000aa2b2f7223 */ /* 0x040fe20000010842 */
[C---:B------:R-:W-:Y:S01]  /*9160*/  FMUL.FTZ R60, R42.reuse, R44 ;  /* 0x0000002c2a3c7220 */ /* 0x040fe20000410000 */
[----:B------:R-:W-:Y:S01]  /*9170*/  FMUL.FTZ R65, R42, R41 ;  /* 0x000000292a417220 */ /* 0x000fe20000410000 */
[----:B------:R-:W-:Y:S01]  /*9180*/  FFMA.FTZ R43, R43, R172, R68 ;  /* 0x000000ac2b2b7223 */ /* 0x000fe20000010044 */
[C---:B------:R-:W-:Y:S01]  /*9190*/  FMUL.FTZ R42, R46.reuse, R55 ;  /* 0x000000372e2a7220 */ /* 0x040fe20000410000 */
[----:B------:R-:W-:Y:S01]  /*91a0*/  FMUL.FTZ R46, R46, R53 ;  /* 0x000000352e2e7220 */ /* 0x000fe20000410000 */
[----:B------:R-:W-:Y:S01]  /*91b0*/  FFMA.FTZ R40, R40, R173, R69 ;  /* 0x000000ad28287223 */ /* 0x000fe20000010045 */
        /* <DEDUP_REMOVED lines=14> */
[----:B------:R-:W-:Y:S01]  /*92a0*/  IMAD.MOV.U32 R47, RZ, RZ, R62 ;  /* 0x000000ffff2f7224 */ /* 0x000fe200078e003e */
[----:B------:R-:W-:-:S07]  /*92b0*/  F2FP.BF16.F32.PACK_AB R46, R46, R65 ;  /* 0x000000412e2e723e */ /* 0x000fce00000010ff */
.L_x_2950:
[----:B------:R-:W-:Y:S05]  /*92c0*/  BSYNC B2 ;  /* 0x0000000000027941 */ /* 0x000fea0003800000 */
.L_x_2949:
[----:B------:R-:W-:Y:S02]  /*92d0*/  ULDC.64 UR4, c[0x0][0x208] ;  /* 0x0000820000047ab9 */ /* 0x000fe40000000a00 */
[----:B--2---:R4:W-:Y:S04]  /*92e0*/  STG.E.128 desc[UR4][R48.64], R40 ;  /* 0x0000002830007986 */ /* 0x0049e8000c101d04 */
[----:B---3--:R4:W-:Y:S02]  /*92f0*/  @!P3 STG.E.128 desc[UR4][R50.64], R44 ;  /* 0x0000002c3200b986 */ /* 0x0089e4000c101d04 */
.L_x_2944:
[----:B------:R-:W-:Y:S05]  /*9300*/  BSYNC B1 ;  /* 0x0000000000017941 */ /* 0x000fea0003800000 */
.L_x_2943:
        /* <DEDUP_REMOVED lines=43> */
[--C-:B------:R-:W-:Y:S01]  /*95c0*/  SHF.R.U64 R66, R84, 0x10, R85.reuse ;  /* 0x0000001054427819 */ /* 0x100fe20000001255 */
[----:B------:R-:W-:Y:S01]  /*95d0*/  IMAD.U32 R58, R45, 0x10000, RZ ;  /* 0x000100002d3a7824 */ /* 0x000fe200078e00ff */
[----:B------:R-:W-:Y:S01]  /*95e0*/  SHF.R.U32.HI R84, RZ, 0x10, R85 ;  /* 0x00000010ff547819 */ /* 0x000fe20000011655 */
[----:B--2---:R-:W-:Y:S01]  /*95f0*/  IMAD.U32 R56, R41, 0x10000, RZ ;  /* 0x0001000029387824 */ /* 0x004fe200078e00ff */
[--C-:B------:R-:W-:Y:S01]  /*9600*/  SHF.R.U64 R60, R76, 0x10, R77.reuse ;  /* 0x000000104c3c7819 */ /* 0x100fe2000000124d */
[----:B------:R-:W-:Y:S01]  /*9610*/  IMAD.U32 R62, R43, 0x10000, RZ ;  /* 0x000100002b3e7824 */ /* 0x000fe200078e00ff */
[----:B------:R-:W-:Y:S01]  /*9620*/  SHF.R.U32.HI R76, RZ, 0x10, R77 ;  /* 0x00000010ff4c7819 */ /* 0x000fe2000001164d */
[----:B------:R-:W-:Y:S01]  /*9630*/  IMAD.U32 R54, R44, 0x10000, RZ ;  /* 0x000100002c367824 */ /* 0x000fe200078e00ff */
[----:B------:R-:W-:Y:S01]  /*9640*/  LOP3.LUT R59, R47, 0xffff0000, RZ, 0xc0, !PT ;  /* 0xffff00002f3b7812 */ /* 0x000fe200078ec0ff */
[----:B------:R-:W-:Y:S01]  /*9650*/  IMAD.U32 R52, R40, 0x10000, RZ ;  /* 0x0001000028347824 */ /* 0x000fe200078e00ff */
[----:B------:R-:W-:-:S02]  /*9660*/  PRMT R47, R158, 0x5432, R65 ;  /* 0x000054329e2f7816 */ /* 0x000fc40000000041 */
[----:B------:R-:W-:Y:S02]  /*9670*/  PRMT R65, R169, 0x5432, R84 ;  /* 0x00005432a9417816 */ /* 0x000fe40000000054 */
[C---:B------:R-:W-:Y:S02]  /*9680*/  PRMT R60, R157.reuse, 0x5432, R60 ;  /* 0x000054329d3c7816 */ /* 0x040fe4000000003c */
[----:B------:R-:W-:Y:S01]  /*9690*/  PRMT R157, R157, 0x5410, R76 ;  /* 0x000054109d9d7816 */ /* 0x000fe2000000004c */
[----:B------:R-:W-:Y:S01]  /*96a0*/  IMAD.U32 R67, R65, 0x10000, RZ ;  /* 0x0001000041437824 */ /* 0x000fe200078e00ff */
[--C-:B------:R-:W-:Y:S02]  /*96b0*/  SHF.R.U64 R57, R86, 0x10, R87.reuse ;  /* 0x0000001056397819 */ /* 0x100fe40000001257 */
[----:B------:R-:W-:Y:S01]  /*96c0*/  SHF.R.U32.HI R87, RZ, 0x10, R87 ;  /* 0x00000010ff577819 */ /* 0x000fe20000011657 */
[----:B------:R-:W-:Y:S01]  /*96d0*/  FMUL.FTZ R69, R58, R67 ;  /* 0x000000433a457220 */ /* 0x000fe20000410000 */
[----:B------:R-:W-:Y:S01]  /*96e0*/  LOP3.LUT R63, R45, 0xffff0000, RZ, 0xc0, !PT ;  /* 0xffff00002d3f7812 */ /* 0x000fe200078ec0ff */
[----:B------:R-:W-:Y:S01]  /*96f0*/  IMAD.U32 R45, R157, 0x10000, RZ ;  /* 0x000100009d2d7824 */ /* 0x000fe200078e00ff */
[----:B------:R-:W-:-:S02]  /*9700*/  SHF.R.U32.HI R79, RZ, 0x10, R79 ;  /* 0x00000010ff4f7819 */ /* 0x000fc4000001164f */
[C---:B------:R-:W-:Y:S02]  /*9710*/  PRMT R57, R156.reuse, 0x5432, R57 ;  /* 0x000054329c397816 */ /* 0x040fe40000000039 */
[----:B------:R-:W-:Y:S02]  /*9720*/  PRMT R169, R169, 0x5410, R66 ;  /* 0x00005410a9a97816 */ /* 0x000fe40000000042 */
[----:B------:R-:W-:Y:S02]  /*9730*/  PRMT R156, R156, 0x5410, R87 ;  /* 0x000054109c9c7816 */ /* 0x000fe40000000057 */
[----:B------:R-:W-:Y:S01]  /*9740*/  LOP3.LUT R66, R65, 0xffff0000, RZ, 0xc0, !PT ;  /* 0xffff000041427812 */ /* 0x000fe200078ec0ff */
[-C--:B------:R-:W-:Y:S01]  /*9750*/  FMUL.FTZ R65, R58, R45.reuse ;  /* 0x0000002d3a417220 */ /* 0x080fe20000410000 */
[----:B------:R-:W-:Y:S01]  /*9760*/  PRMT R158, R158, 0x5410, R79 ;  /* 0x000054109e9e7816 */ /* 0x000fe2000000004f */
[----:B------:R-:W-:Y:S01]  /*9770*/  FFMA.FTZ R45, R56, R45, -R69 ;  /* 0x0000002d382d7223 */ /* 0x000fe20000010845 */
[----:B------:R-:W-:Y:S01]  /*9780*/  LOP3.LUT R58, R157, 0xffff0000, RZ, 0xc0, !PT ;  /* 0xffff00009d3a7812 */ /* 0x000fe200078ec0ff */
[----:B------:R-:W-:Y:S01]  /*9790*/  IMAD.U32 R69, R156, 0x10000, RZ ;  /* 0x000100009c457824 */ /* 0x000fe200078e00ff */
[----:B------:R-:W-:Y:S01]  /*97a0*/  LOP3.LUT R61, R41, 0xffff0000, RZ, 0xc0, !PT ;  /* 0xffff0000293d7812 */ /* 0x000fe200078ec0ff */
[----:B------:R-:W-:Y:S01]  /*97b0*/  FMUL.FTZ R68, R63, R66 ;  /* 0x000000423f447220 */ /* 0x000fe20000410000 */
[----:B------:R-:W-:Y:S01]  /*97c0*/  FFMA.FTZ R56, R56, R67, R65 ;  /* 0x0000004338387223 */ /* 0x000fe20000010041 */
[----:B------:R-:W-:-:S02]  /*97d0*/  IMAD.U32 R65, R158, 0x10000, RZ ;  /* 0x000100009e417824 */ /* 0x000fc400078e00ff */
[-C--:B------:R-:W-:Y:S01]  /*97e0*/  FMUL.FTZ R70, R63, R58.reuse ;  /* 0x0000003a3f467220 */ /* 0x080fe20000410000 */
[C---:B------:R-:W-:Y:S01]  /*97f0*/  FMUL.FTZ R63, R64.reuse, R69 ;  /* 0x00000045403f7220 */ /* 0x040fe20000410000 */
[C---:B------:R-:W-:Y:S01]  /*9800*/  FFMA.FTZ R58, R61.reuse, R58, -R68 ;  /* 0x0000003a3d3a7223 */ /* 0x040fe20000010844 */
[-C--:B------:R-:W-:Y:S01]  /*9810*/  FMUL.FTZ R68, R64, R65.reuse ;  /* 0x0000004140447220 */ /* 0x080fe20000410000 */
[----:B------:R-:W-:Y:S01]  /*9820*/  LOP3.LUT R156, R156, 0xffff0000, RZ, 0xc0, !PT ;  /* 0xffff00009c9c7812 */ /* 0x000fe200078ec0ff */
[----:B------:R-:W-:Y:S01]  /*9830*/  FFMA.FTZ R64, R62, R65, -R63 ;  /* 0x000000413e407223 */ /* 0x000fe2000001083f */
[----:B------:R-:W-:Y:S01]  /*9840*/  LOP3.LUT R158, R158, 0xffff0000, RZ, 0xc0, !PT ;  /* 0xffff00009e9e7812 */ /* 0x000fe200078ec0ff */
[----:B------:R-:W-:Y:S01]  /*9850*/  FFMA.FTZ R67, R61, R66, R70 ;  /* 0x000000423d437223 */ /* 0x000fe20000010046 */
[----:B------:R-:W-:Y:S02]  /*9860*/  IMAD.U32 R63, R169, 0x10000, RZ ;  /* 0x00010000a93f7824 */ /* 0x000fe400078e00ff */
[----:B------:R-:W-:Y:S01]  /*9870*/  FFMA.FTZ R68, R62, R69, R68 ;  /* 0x000000453e447223 */ /* 0x000fe20000010044 */
[----:B------:R-:W-:Y:S01]  /*9880*/  IMAD.U32 R61, R60, 0x10000, RZ ;  /* 0x000100003c3d7824 */ /* 0x000fe200078e00ff */
[----:B------:R-:W-:Y:S01]  /*9890*/  LOP3.LUT R55, R43, 0xffff0000, RZ, 0xc0, !PT ;  /* 0xffff00002b377812 */ /* 0x000fe200078ec0ff */
        /* <DEDUP_REMOVED lines=42> */
.L_x_2954:
[----:B------:R-:W-:Y:S05]  /*9b40*/  BSYNC B2 ;  /* 0x0000000000027941 */ /* 0x000fea0003800000 */
.L_x_2953:
[----:B------:R-:W-:Y:S02]  /*9b50*/  ULDC.64 UR4, c[0x0][0x208] ;  /* 0x0000820000047ab9 */ /* 0x000fe40000000a00 */
[----:B--2---:R2:W-:Y:S04]  /*9b60*/  STG.E.128 desc[UR4][R48.64], R40 ;  /* 0x0000002830007986 */ /* 0x0045e8000c101d04 */
[----:B---3--:R2:W-:Y:S02]  /*9b70*/  @!P3 STG.E.128 desc[UR4][R50.64], R44 ;  /* 0x0000002c3200b986 */ /* 0x0085e4000c101d04 */
.L_x_2952:
[----:B------:R-:W-:Y:S05]  /*9b80*/  BSYNC B1 ;  /* 0x0000000000017941 */ /* 0x000fea0003800000 */
.L_x_2951:
        /* <DEDUP_REMOVED lines=28> */
[--C-:B------:R-:W-:Y:S01]  /*9d50*/  SHF.R.U64 R66, R80, 0x10, R81.reuse ;  /* 0x0000001050427819 */ /* 0x100fe20000001251 */
[----:B---3--:R-:W-:Y:S01]  /*9d60*/  IMAD.U32 R57, R45, 0x10000, RZ ;  /* 0x000100002d397824 */ /* 0x008fe200078e00ff */
[----:B------:R-:W-:Y:S01]  /*9d70*/  SHF.R.U32.HI R80, RZ, 0x10, R81 ;  /* 0x00000010ff507819 */ /* 0x000fe20000011651 */
[----:B--2---:R-:W-:Y:S01]  /*9d80*/  IMAD.U32 R52, R41, 0x10000, RZ ;  /* 0x0001000029347824 */ /* 0x004fe200078e00ff */
[--C-:B------:R-:W-:Y:S01]  /*9d90*/  SHF.R.U64 R61, R72, 0x10, R73.reuse ;  /* 0x00000010483d7819 */ /* 0x100fe20000001249 */
[----:B------:R-:W-:Y:S01]  /*9da0*/  IMAD.U32 R59, R47, 0x10000, RZ ;  /* 0x000100002f3b7824 */ /* 0x000fe200078e00ff */
[----:B------:R-:W-:Y:S01]  /*9db0*/  SHF.R.U32.HI R73, RZ, 0x10, R73 ;  /* 0x00000010ff497819 */ /* 0x000fe20000011649 */
[----:B------:R-:W-:Y:S01]  /*9dc0*/  IMAD.U32 R55, R44, 0x10000, RZ ;  /* 0x000100002c377824 */ /* 0x000fe200078e00ff */
[----:B------:R-:W-:Y:S01]  /*9dd0*/  PRMT R63, R155, 0x5432, R80 ;  /* 0x000054329b3f7816 */ /* 0x000fe20000000050 */
[----:B------:R-:W-:Y:S01]  /*9de0*/  IMAD.U32 R50, R40, 0x10000, RZ ;  /* 0x0001000028327824 */ /* 0x000fe200078e00ff */
[----:B------:R-:W-:-:S02]  /*9df0*/  PRMT R60, R152, 0x5432, R61 ;  /* 0x00005432983c7816 */ /* 0x000fc4000000003d */
[----:B------:R-:W-:Y:S01]  /*9e00*/  PRMT R152, R152, 0x5410, R73 ;  /* 0x0000541098987816 */ /* 0x000fe20000000049 */
[----:B------:R-:W-:Y:S01]  /*9e10*/  IMAD.U32 R64, R63, 0x10000, RZ ;  /* 0x000100003f407824 */ /* 0x000fe200078e00ff */
[--C-:B------:R-:W-:Y:S02]  /*9e20*/  SHF.R.U64 R65, R82, 0x10, R83.reuse ;  /* 0x0000001052417819 */ /* 0x100fe40000001253 */
[----:B------:R-:W-:Y:S01]  /*9e30*/  SHF.R.U32.HI R83, RZ, 0x10, R83 ;  /* 0x00000010ff537819 */ /* 0x000fe20000011653 */
[----:B------:R-:W-:Y:S01]  /*9e40*/  IMAD.U32 R61, R152, 0x10000, RZ ;  /* 0x00010000983d7824 */ /* 0x000fe200078e00ff */
[--C-:B------:R-:W-:Y:S01]  /*9e50*/  SHF.R.U64 R62, R74, 0x10, R75.reuse ;  /* 0x000000104a3e7819 */ /* 0x100fe2000000124b */
[CC--:B------:R-:W-:Y:S01]  /*9e60*/  FMUL.FTZ R67, R57.reuse, R64.reuse ;  /* 0x0000004039437220 */ /* 0x0c0fe20000410000 */
[----:B------:R-:W-:Y:S01]  /*9e70*/  SHF.R.U32.HI R74, RZ, 0x10, R75 ;  /* 0x00000010ff4a7819 */ /* 0x000fe2000001164b */
[-C--:B------:R-:W-:Y:S01]  /*9e80*/  FMUL.FTZ R69, R57, R61.reuse ;  /* 0x0000003d39457220 */ /* 0x080fe20000410000 */
[----:B------:R-:W-:Y:S01]  /*9e90*/  LOP3.LUT R58, R45, 0xffff0000, RZ, 0xc0, !PT ;  /* 0xffff00002d3a7812 */ /* 0x000fe200078ec0ff */
[----:B------:R-:W-:Y:S01]  /*9ea0*/  FFMA.FTZ R67, R52, R61, -R67 ;  /* 0x0000003d34437223 */ /* 0x000fe20000010843 */
[----:B------:R-:W-:Y:S01]  /*9eb0*/  PRMT R65, R154, 0x5410, R65 ;  /* 0x000054109a417816 */ /* 0x000fe20000000041 */
[----:B------:R-:W-:Y:S01]  /*9ec0*/  FFMA.FTZ R69, R52, R64, R69 ;  /* 0x0000004034457223 */ /* 0x000fe20000010045 */
[----:B------:R-:W-:-:S02]  /*9ed0*/  LOP3.LUT R63, R63, 0xffff0000, RZ, 0xc0, !PT ;  /* 0xffff00003f3f7812 */ /* 0x000fc400078ec0ff */
[----:B------:R-:W-:Y:S02]  /*9ee0*/  PRMT R154, R154, 0x5432, R83 ;  /* 0x000054329a9a7816 */ /* 0x000fe40000000053 */
[----:B------:R-:W-:Y:S01]  /*9ef0*/  PRMT R62, R153, 0x5432, R62 ;  /* 0x00005432993e7816 */ /* 0x000fe2000000003e */
[----:B------:R-:W-:Y:S01]  /*9f00*/  FMUL.FTZ R71, R58, R63 ;  /* 0x0000003f3a477220 */ /* 0x000fe20000410000 */
[----:B------:R-:W-:Y:S01]  /*9f10*/  LOP3.LUT R54, R41, 0xffff0000, RZ, 0xc0, !PT ;  /* 0xffff000029367812 */ /* 0x000fe200078ec0ff */
[----:B------:R-:W-:Y:S01]  /*9f20*/  IMAD.U32 R61, R154, 0x10000, RZ ;  /* 0x000100009a3d7824 */ /* 0x000fe200078e00ff */
[----:B------:R-:W-:Y:S02]  /*9f30*/  PRMT R153, R153, 0x5410, R74 ;  /* 0x0000541099997816 */ /* 0x000fe4000000004a */
[----:B------:R-:W-:Y:S02]  /*9f40*/  LOP3.LUT R57, R152, 0xffff0000, RZ, 0xc0, !PT ;  /* 0xffff000098397812 */ /* 0x000fe400078ec0ff */
[----:B------:R-:W-:Y:S01]  /*9f50*/  LOP3.LUT R56, R44, 0xffff0000, RZ, 0xc0, !PT ;  /* 0xffff00002c387812 */ /* 0x000fe200078ec0ff */
[----:B------:R-:W-:Y:S01]  /*9f60*/  IMAD.U32 R52, R153, 0x10000, RZ ;  /* 0x0001000099347824 */ /* 0x000fe200078e00ff */
[----:B------:R-:W-:Y:S01]  /*9f70*/  PRMT R155, R155, 0x5410, R66 ;  /* 0x000054109b9b7816 */ /* 0x000fe20000000042 */
[-C--:B------:R-:W-:Y:S01]  /*9f80*/  FMUL.FTZ R73, R58, R57.reuse ;  /* 0x000000393a497220 */ /* 0x080fe20000410000 */
[----:B------:R-:W-:Y:S01]  /*9f90*/  FFMA.FTZ R64, R54, R57, -R71 ;  /* 0x0000003936407223 */ /* 0x000fe20000010847 */
[----:B------:R-:W-:-:S02]  /*9fa0*/  IMAD.U32 R44, R43, 0x10000, RZ ;  /* 0x000100002b2c7824 */ /* 0x000fc400078e00ff */
[C---:B------:R-:W-:Y:S01]  /*9fb0*/  FMUL.FTZ R57, R59.reuse, R61 ;  /* 0x0000003d3b397220 */ /* 0x040fe20000410000 */
[-C--:B------:R-:W-:Y:S01]  /*9fc0*/  FMUL.FTZ R58, R59, R52.reuse ;  /* 0x000000343b3a7220 */ /* 0x080fe20000410000 */
[----:B------:R-:W-:Y:S01]  /*9fd0*/  LOP3.LUT R47, R47, 0xffff0000, RZ, 0xc0, !PT ;  /* 0xffff00002f2f7812 */ /* 0x000fe200078ec0ff */
[----:B------:R-:W-:Y:S01]  /*9fe0*/  FFMA.FTZ R66, R54, R63, R73 ;  /* 0x0000003f36427223 */ /* 0x000fe20000010049 */
[----:B------:R-:W-:Y:S01]  /*9ff0*/  FFMA.FTZ R59, R44, R52, -R57 ;  /* 0x000000342c3b7223 */ /* 0x000fe20000010839 */
[----:B------:R-:W-:Y:S01]  /*a000*/  LOP3.LUT R154, R154, 0xffff0000, RZ, 0xc0, !PT ;  /* 0xffff00009a9a7812 */ /* 0x000fe200078ec0ff */
[----:B------:R-:W-:Y:S01]  /*a010*/  IMAD.U32 R54, R155, 0x10000, RZ ;  /* 0x000100009b367824 */ /* 0x000fe200078e00ff */
[----:B------:R-:W-:Y:S01]  /*a020*/  LOP3.LUT R52, R153, 0xffff0000, RZ, 0xc0, !PT ;  /* 0xffff000099347812 */ /* 0x000fe200078ec0ff */
[----:B------:R-:W-:Y:S01]  /*a030*/  FFMA.FTZ R61, R44, R61, R58 ;  /* 0x0000003d2c3d7223 */ /* 0x000fe2000001003a */
[----:B------:R-:W-:Y:S01]  /*a040*/  LOP3.LUT R45, R43, 0xffff0000, RZ, 0xc0, !PT ;  /* 0xffff00002b2d7812 */ /* 0x000fe200078ec0ff */
[----:B------:R-:W-:Y:S01]  /*a050*/  FMUL.FTZ R58, R47, R154 ;  /* 0x0000009a2f3a7220 */ /* 0x000fe20000410000 */
[----:B------:R-:W-:-:S02]  /*a060*/  IMAD.U32 R44, R60, 0x10000, RZ ;  /* 0x000100003c2c7824 */ /* 0x000fc400078e00ff */
[----:B------:R-:W-:Y:S01]  /*a070*/  FMUL.FTZ R70, R47, R52 ;  /* 0x000000342f467220 */ /* 0x000fe20000410000 */
[----:B------:R-:W-:Y:S01]  /*a080*/  LOP3.LUT R155, R155, 0xffff0000, RZ, 0xc0, !PT ;  /* 0xffff00009b9b7812 */ /* 0x000fe200078ec0ff */
[----:B------:R-:W-:Y:S01]  /*a090*/  FMUL.FTZ R47, R55, R54 ;  /* 0x00000036372f7220 */ /* 0x000fe20000410000 */
[----:B------:R-:W-:Y:S01]  /*a0a0*/  LOP3.LUT R60, R60, 0xffff0000, RZ, 0xc0, !PT ;  /* 0xffff00003c3c7812 */ /* 0x000fe200078ec0ff */
[----:B------:R-:W-:Y:S01]  /*a0b0*/  FFMA.FTZ R68, R45, R52, -R58 ;  /* 0x000000342d447223 */ /* 0x000fe2000001083a */
[----:B------:R-:W-:Y:S01]  /*a0c0*/  LOP3.LUT R41, R40, 0xffff0000, RZ, 0xc0, !PT ;  /* 0xffff000028297812 */ /* 0x000fe200078ec0ff */
[-C--:B------:R-:W-:Y:S01]  /*a0d0*/  FMUL.FTZ R58, R56, R155.reuse ;  /* 0x0000009b383a7220 */ /* 0x080fe20000410000 */
[-C--:B------:R-:W-:Y:S01]  /*a0e0*/  FFMA.FTZ R52, R50, R44.reuse, -R47 ;  /* 0x0000002c32347223 */ /* 0x080fe2000001082f */
[----:B------:R-:W-:Y:S02]  /*a0f0*/  IMAD.U32 R43, R46, 0x10000, RZ ;  /* 0x000100002e2b7824 */ /* 0x000fe400078e00ff */
[----:B------:R-:W-:Y:S01]  /*a100*/  FMUL.FTZ R55, R55, R44 ;  /* 0x0000002c37377220 */ /* 0x000fe20000410000 */
[----:B------:R-:W-:Y:S01]  /*a110*/  FMUL.FTZ R56, R56, R60 ;  /* 0x0000003c38387220 */ /* 0x000fe20000410000 */
[----:B------:R-:W-:Y:S01]  /*a120*/  IMAD.U32 R47, R65, 0x10000, RZ ;  /* 0x00010000412f7824 */ /* 0x000fe200078e00ff */
[----:B------:R-:W-:Y:S01]  /*a130*/  LOP3.LUT R46, R46, 0xffff0000, RZ, 0xc0, !PT ;  /* 0xffff00002e2e7812 */ /* 0x000fe200078ec0ff */
[----:B------:R-:W-:Y:S01]  /*a140*/  FFMA.FTZ R70, R45, R154, R70 ;  /* 0x0000009a2d467223 */ /* 0x000fe20000010046 */
[----:B------:R-:W-:Y:S01]  /*a150*/  IMAD.U32 R44, R62, 0x10000, RZ ;  /* 0x000100003e2c7824 */ /* 0x000fe200078e00ff */
[----:B------:R-:W-:Y:S01]  /*a160*/  LOP3.LUT R65, R65, 0xffff0000, RZ, 0xc0, !PT ;  /* 0xffff000041417812 */ /* 0x000fe200078ec0ff */
[----:B------:R-:W-:Y:S01]  /*a170*/  IMAD.U32 R40, R42, 0x10000, RZ ;  /* 0x000100002a287824 */ /* 0x000fe200078e00ff */
[----:B------:R-:W-:Y:S01]  /*a180*/  LOP3.LUT R45, R62, 0xffff0000, RZ, 0xc0, !PT ;  /* 0xffff00003e2d7812 */ /* 0x000fe200078ec0ff */
[----:B------:R-:W-:Y:S01]  /*a190*/  FFMA.FTZ R55, R50, R54, R55 ;  /* 0x0000003632377223 */ /* 0x000fe20000010037 */
[C---:B------:R-:W-:Y:S01]  /*a1a0*/  FFMA.FTZ R57, R41.reuse, R60, -R58 ;  /* 0x0000003c29397223 */ /* 0x040fe2000001083a */
        /* <DEDUP_REMOVED lines=20> */
.L_x_2956:
[----:B------:R-:W-:Y:S05]  /*a2f0*/  BSYNC B1 ;  /* 0x0000000000017941 */ /* 0x000fea0003800000 */
.L_x_2955:
        /* <DEDUP_REMOVED lines=12> */
.L_x_2868:
[----:B------:R-:W2:Y:S02]  /*a3c0*/  LDL R40, [R1+0x58] ;  /* 0x0000580001287983 */ /* 0x000ea40000100800 */
[----:B--2---:R-:W-:-:S13]  /*a3d0*/  R2UR UR4, R40 ;  /* 0x00000000280472ca */ /* 0x004fda00000e0000 */
[----:B------:R-:W-:-:S06]  /*a3e0*/  UISETP.NE.AND UP0, UPT, UR4, 0x3, UPT ;  /* 0x000000030400788c */ /* 0x000fcc000bf05270 */
[----:B------:R-:W-:-:S13]  /*a3f0*/  PLOP3.LUT P2, PT, PT, PT, UP0, 0x80, 0x0 ;  /* 0x000000000000781c */ /* 0x000fda0003f4f008 */
[----:B------:R-:W-:Y:S05]  /*a400*/  @!P2 BRA `(.L_x_2957) ;  /* 0x000000000004a947 */ /* 0x000fea0003800000 */
[----:B------:R-:W-:Y:S01]  /*a410*/  BPT.TRAP 0x1 ;  /* 0x000000040000795c */ /* 0x000fe20000300000 */
.L_x_2957:
        /* <DEDUP_REMOVED lines=8> */
.L_x_3294:
[----:B------:R-:W-:Y:S05]  /*a4a0*/  BSYNC B1 ;  /* 0x0000000000017941 */ /* 0x000fea0003800000 */
.L_x_2958:
        /* <DEDUP_REMOVED lines=15> */
.L_x_2961:
[----:B------:R-:W-:Y:S05]  /*a5a0*/  BSYNC B1 ;  /* 0x0000000000017941 */ /* 0x000fea0003800000 */
.L_x_2960:
[----:B-1----:R-:W-:Y:S01]  /*a5b0*/  VIADD R40, R212, 0x20 ;  /* 0x00000020d4287836 */ /* 0x002fe20000000000 */
[----:B------:R-:W-:Y:S04]  /*a5c0*/  BSSY B1, `(.L_x_2962) ;  /* 0x0000010000017945 */ /* 0x000fe80003800000 */
        /* <DEDUP_REMOVED lines=15> */
.L_x_2963:
[----:B------:R-:W-:Y:S05]  /*a6c0*/  BSYNC B1 ;  /* 0x0000000000017941 */ /* 0x000fea0003800000 */
.L_x_2962:
        /* <DEDUP_REMOVED lines=16> */
.L_x_2911:
[----:B------:R-:W-:Y:S05]  /*a7d0*/  BSYNC B0 ;  /* 0x0000000000007941 */ /* 0x000fea0003800000 */
.L_x_2867:
        /* <DEDUP_REMOVED lines=17> */
.L_x_2965:
[----:B------:R-:W-:Y:S05]  /*a8f0*/  BSYNC B0 ;  /* 0x0000000000007941 */ /* 0x000fea0003800000 */
.L_x_2964:
        /* <DEDUP_REMOVED lines=11> */
.L_x_3295:
[----:B------:R-:W-:Y:S05]  /*a9b0*/  BSYNC B0 ;  /* 0x0000000000007941 */ /* 0x000fea0003800000 */
.L_x_2966:
[----:B------:R-:W-:Y:S04]  /*a9c0*/  BSSY B0, `(.L_x_2968) ;  /* 0x000001c000007945 */ /* 0x000fe80003800000 */
[----:B------:R-:W-:Y:S05]  /*a9d0*/  @P4 BRA `(.L_x_2969) ;  /* 0x0000000000684947 */ /* 0x000fea0003800000 */
[----:B------:R-:W2:Y:S01]  /*a9e0*/  LDL R41, [R1+0x54] ;  /* 0x0000540001297983 */ /* 0x000ea20000100800 */
[----:B------:R-:W-:-:S03]  /*a9f0*/  ULDC UR6, c[0x0][0x2f4] ;  /* 0x0000bd0000067ab9 */ /* 0x000fc60000000800 */
[----:B------:R-:W3:Y:S01]  /*aa00*/  LDL R40, [R1+0x50] ;  /* 0x0000500001287983 */ /* 0x000ee20000100800 */
[----:B------:R-:W-:Y:S01]  /*aa10*/  ISETP.GE.AND P5, PT, R16, UR6, PT ;  /* 0x0000000610007c0c */ /* 0x000fe2000bfa6270 */
[----:B------:R-:W-:Y:S01]  /*aa20*/  IMAD R47, R53, UR60, RZ ;  /* 0x0000003c352f7c24 */ /* 0x000fe2000f8e02ff */
[----:B------:R-:W-:Y:S01]  /*aa30*/  ISETP.GE.AND P4, PT, R213, UR6, PT ;  /* 0x00000006d5007c0c */ /* 0x000fe2000bf86270 */
[----:B------:R-:W-:Y:S02]  /*aa40*/  IMAD.MOV.U32 R44, RZ, RZ, R38 ;  /* 0x000000ffff2c7224 */ /* 0x000fe400078e0026 */
        /* <DEDUP_REMOVED lines=10> */
[----:B------:R-:W-:-:S13]  /*aaf0*/  ISETP.GE.AND P2, PT, R220, UR6, PT ;  /* 0x00000006dc007c0c */ /* 0x000fda000bf46270 */
[----:B------:R-:W3:Y:S04]  /*ab00*/  @!P2 LDS.128 R44, [R4+0x5400] ;  /* 0x00540000042ca984 */ /* 0x000ee80000000c00 */
[----:B--2---:R-:W-:Y:S01]  /*ab10*/  @!P5 STG.E.128 desc[UR4][R54.64], R40 ;  /* 0x000000283600d986 */ /* 0x004fe2000c101d04 */
[----:B------:R-:W-:-:S03]  /*ab20*/  ISETP.GE.AND P5, PT, R221, UR6, PT ;  /* 0x00000006dd007c0c */ /* 0x000fc6000bfa6270 */
[----:B------:R-:W2:Y:S10]  /*ab30*/  @!P4 LDS.128 R40, [R4+0x2c00] ;  /* 0x002c00000428c984 */ /* 0x000eb40000000c00 */
[----:B------:R-:W4:Y:S04]  /*ab40*/  @!P5 LDS.128 R48, [R4+0x7c00] ;  /* 0x007c00000430d984 */ /* 0x000f280000000c00 */
[----:B---3--:R3:W-:Y:S04]  /*ab50*/  @!P2 STG.E.128 desc[UR4][R54.64+0x100], R44 ;  /* 0x0001002c3600a986 */ /* 0x0087e8000c101d04 */
[----:B--2---:R3:W-:Y:S04]  /*ab60*/  @!P4 STG.E.128 desc[UR4][R54.64+0x80], R40 ;  /* 0x000080283600c986 */ /* 0x0047e8000c101d04 */
[----:B----4-:R3:W-:Y:S02]  /*ab70*/  @!P5 STG.E.128 desc[UR4][R54.64+0x180], R48 ;  /* 0x000180303600d986 */ /* 0x0107e4000c101d04 */
.L_x_2969:
[----:B------:R-:W-:Y:S05]  /*ab80*/  BSYNC B0 ;  /* 0x0000000000007941 */ /* 0x000fea0003800000 */
.L_x_2968:
[----:B---3--:R-:W2:Y:S04]  /*ab90*/  LDL R42, [R1+0x54] ;  /* 0x00005400012a7983 */ /* 0x008ea80000100800 */
[----:B------:R-:W3:Y:S01]  /*aba0*/  LDL R41, [R1+0x50] ;  /* 0x0000500001297983 */ /* 0x000ee20000100800 */
[----:B------:R-:W-:Y:S01]  /*abb0*/  VIADD R40, R212, 0x20 ;  /* 0x00000020d4287836 */ /* 0x000fe20000000000 */
[----:B------:R-:W-:Y:S04]  /*abc0*/  BSSY B0, `(.L_x_2970) ;  /* 0x000001f000007945 */ /* 0x000fe80003800000 */
[----:B------:R-:W-:Y:S01]  /*abd0*/  ISETP.GE.AND P2, PT, R40, R3, PT ;  /* 0x000000032800720c */ /* 0x000fe20003f46270 */
[----:B--2---:R-:W-:-:S02]  /*abe0*/  IMAD.MOV.U32 R57, RZ, RZ, R42 ;  /* 0x000000ffff397224 */ /* 0x004fc400078e002a */
[----:B---3--:R-:W-:-:S10]  /*abf0*/  IMAD.MOV.U32 R56, RZ, RZ, R41 ;  /* 0x000000ffff387224 */ /* 0x008fd400078e0029 */
[----:B------:R-:W-:Y:S05]  /*ac00*/  @P2 BRA `(.L_x_2971) ;  /* 0x0000000000682947 */ /* 0x000fea0003800000 */
[----:B------:R-:W-:Y:S01]  /*ac10*/  ULDC UR6, c[0x0][0x2f4] ;  /* 0x0000bd0000067ab9 */ /* 0x000fe20000000800 */
[----:B------:R-:W-:Y:S01]  /*ac20*/  IADD3 R47, P4, R52, 0x20, RZ ;  /* 0x00000020342f7810 */ /* 0x000fe20007f9e0ff */
[----:B------:R-:W-:Y:S01]  /*ac30*/  IMAD.MOV.U32 R45, RZ, RZ, R5 ;  /* 0x000000ffff2d7224 */ /* 0x000fe200078e0005 */
[----:B------:R-:W-:Y:S02]  /*ac40*/  ISETP.GE.AND P2, PT, R16, UR6, PT ;  /* 0x0000000610007c0c */ /* 0x000fe4000bf46270 */
[----:B------:R-:W-:Y:S01]  /*ac50*/  R2UR UR4, R57 ;  /* 0x00000000390472ca */ /* 0x000fe200000e0000 */
[----:B------:R-:W-:Y:S01]  /*ac60*/  IMAD.X R44, RZ, RZ, R53, P4 ;  /* 0x000000ffff2c7224 */ /* 0x000fe200020e0635 */
[----:B------:R-:W-:Y:S02]  /*ac70*/  R2UR UR7, R56 ;  /* 0x00000000380772ca */ /* 0x000fe400000e0000 */
[----:B------:R-:W-:Y:S01]  /*ac80*/  ISETP.GE.AND P5, PT, R213, UR6, PT ;  /* 0x00000006d5007c0c */ /* 0x000fe2000bfa6270 */
[----:B------:R-:W-:-:S02]  /*ac90*/  IMAD R46, R44, UR60, RZ ;  /* 0x0000003c2c2e7c24 */ /* 0x000fc4000f8e02ff */
[----:B------:R-:W-:-:S04]  /*aca0*/  IMAD.MOV.U32 R44, RZ, RZ, R38 ;  /* 0x000000ffff2c7224 */ /* 0x000fc800078e0026 */
[----:B------:R-:W2:Y:S01]  /*acb0*/  @!P2 LDS.128 R40, [R4+0x1400] ;  /* 0x001400000428a984 */ /* 0x000ea20000000c00 */
[----:B------:R-:W-:-:S04]  /*acc0*/  IMAD.WIDE.U32 R44, R47, UR60, R44 ;  /* 0x0000003c2f2c7c25 */ /* 0x000fc8000f8e002c */
[----:B------:R-:W-:Y:S01]  /*acd0*/  IMAD R47, R47, UR61, R46 ;  /* 0x0000003d2f2f7c24 */ /* 0x000fe2000f8e022e */
[----:B------:R-:W-:Y:S01]  /*ace0*/  LEA R54, P4, R44, UR4, 0x1 ;  /* 0x000000042c367c11 */ /* 0x000fe2000f8808ff */
[----:B------:R-:W-:Y:S02]  /*acf0*/  ULDC.64 UR4, c[0x0][0x208] ;  /* 0x0000820000047ab9 */ /* 0x000fe40000000a00 */
[----:B------:R-:W-:-:S05]  /*ad00*/  IMAD.IADD R45, R45, 0x1, R47 ;  /* 0x000000012d2d7824 */ /* 0x000fca00078e022f */
        /* <DEDUP_REMOVED lines=10> */
.L_x_2971:
[----:B------:R-:W-:Y:S05]  /*adb0*/  BSYNC B0 ;  /* 0x0000000000007941 */ /* 0x000fea0003800000 */
.L_x_2970:
[----:B---3--:R-:W-:Y:S01]  /*adc0*/  VIADD R40, R212, 0x40 ;  /* 0x00000040d4287836 */ /* 0x008fe20000000000 */
[----:B------:R-:W-:Y:S04]  /*add0*/  BSSY B0, `(.L_x_2972) ;  /* 0x000001d000007945 */ /* 0x000fe80003800000 */
[----:B------:R-:W-:-:S13]  /*ade0*/  ISETP.GE.AND P2, PT, R40, R3, PT ;  /* 0x000000032800720c */ /* 0x000fda0003f46270 */
[----:B------:R-:W-:Y:S05]  /*adf0*/  @P2 BRA `(.L_x_2973) ;  /* 0x0000000000682947 */ /* 0x000fea0003800000 */
[----:B------:R-:W-:Y:S01]  /*ae00*/  ULDC UR6, c[0x0][0x2f4] ;  /* 0x0000bd0000067ab9 */ /* 0x000fe20000000800 */
[----:B------:R-:W-:Y:S01]  /*ae10*/  IADD3 R3, P4, R52, 0x40, RZ ;  /* 0x0000004034037810 */ /* 0x000fe20007f9e0ff */
[----:B------:R-:W-:Y:S01]  /*ae20*/  IMAD.MOV.U32 R44, RZ, RZ, R38 ;  /* 0x000000ffff2c7224 */ /* 0x000fe200078e0026 */
[----:B------:R-:W-:Y:S01]  /*ae30*/  ISETP.GE.AND P2, PT, R16, UR6, PT ;  /* 0x0000000610007c0c */ /* 0x000fe2000bf46270 */
[----:B------:R-:W-:Y:S01]  /*ae40*/  IMAD.MOV.U32 R45, RZ, RZ, R5 ;  /* 0x000000ffff2d7224 */ /* 0x000fe200078e0005 */
[----:B------:R-:W-:Y:S01]  /*ae50*/  R2UR UR4, R57 ;  /* 0x00000000390472ca */ /* 0x000fe200000e0000 */
[----:B------:R-:W-:Y:S01]  /*ae60*/  IMAD.X R52, RZ, RZ, R53, P4 ;  /* 0x000000ffff347224 */ /* 0x000fe200020e0635 */
[----:B------:R-:W-:Y:S01]  /*ae70*/  R2UR UR7, R56 ;  /* 0x00000000380772ca */ /* 0x000fe200000e0000 */
[----:B------:R-:W-:Y:S01]  /*ae80*/  IMAD.WIDE.U32 R44, R3, UR60, R44 ;  /* 0x0000003c032c7c25 */ /* 0x000fe2000f8e002c */
[----:B------:R-:W-:-:S03]  /*ae90*/  ISETP.GE.AND P5, PT, R213, UR6, PT ;  /* 0x00000006d5007c0c */ /* 0x000fc6000bfa6270 */
[----:B------:R-:W-:-:S04]  /*aea0*/  IMAD R52, R52, UR60, RZ ;  /* 0x0000003c34347c24 */ /* 0x000fc8000f8e02ff */
[----:B------:R-:W2:Y:S01]  /*aeb0*/  @!P2 LDS.128 R40, [R4+0x2400] ;  /* 0x002400000428a984 */ /* 0x000ea20000000c00 */
[----:B------:R-:W-:Y:S01]  /*aec0*/  IMAD R3, R3, UR61, R52 ;  /* 0x0000003d03037c24 */ /* 0x000fe2000f8e0234 */
[----:B------:R-:W-:Y:S01]  /*aed0*/  LEA R52, P4, R44, UR4, 0x1 ;  /* 0x000000042c347c11 */ /* 0x000fe2000f8808ff */
[----:B------:R-:W-:Y:S02]  /*aee0*/  ULDC.64 UR4, c[0x0][0x208] ;  /* 0x0000820000047ab9 */ /* 0x000fe40000000a00 */
[----:B------:R-:W-:-:S05]  /*aef0*/  IMAD.IADD R3, R45, 0x1, R3 ;  /* 0x000000012d037824 */ /* 0x000fca00078e0203 */
[----:B------:R-:W-:Y:S02]  /*af00*/  LEA.HI.X R53, R44, UR7, R3, 0x1, P4 ;  /* 0x000000072c357c11 */ /* 0x000fe4000a0f0c03 */
[----:B------:R-:W-:Y:S01]  /*af10*/  ISETP.GE.AND P4, PT, R220, UR6, PT ;  /* 0x00000006dc007c0c */ /* 0x000fe2000bf86270 */
[----:B------:R-:W3:Y:S04]  /*af20*/  @!P5 LDS.128 R44, [R4+0x4c00] ;  /* 0x004c0000042cd984 */ /* 0x000ee80000000c00 */
[----:B--2---:R-:W-:Y:S01]  /*af30*/  @!P2 STG.E.128 desc[UR4][R52.64], R40 ;  /* 0x000000283400a986 */ /* 0x004fe2000c101d04 */
[----:B------:R-:W-:-:S07]  /*af40*/  ISETP.GE.AND P2, PT, R221, UR6, PT ;  /* 0x00000006dd007c0c */ /* 0x000fce000bf46270 */
[----:B------:R-:W2:Y:S04]  /*af50*/  @!P4 LDS.128 R40, [R4+0x7400] ;  /* 0x007400000428c984 */ /* 0x000ea80000000c00 */
[----:B---3--:R-:W-:Y:S04]  /*af60*/  @!P5 STG.E.128 desc[UR4][R52.64+0x80], R44 ;  /* 0x0000802c3400d986 */ /* 0x008fe8000c101d04 */
[----:B------:R-:W3:Y:S04]  /*af70*/  @!P2 LDS.128 R48, [R4+0x9c00] ;  /* 0x009c00000430a984 */ /* 0x000ee80000000c00 */
[----:B--2---:R2:W-:Y:S04]  /*af80*/  @!P4 STG.E.128 desc[UR4][R52.64+0x100], R40 ;  /* 0x000100283400c986 */ /* 0x0045e8000c101d04 */
[----:B---3--:R2:W-:Y:S02]  /*af90*/  @!P2 STG.E.128 desc[UR4][R52.64+0x180], R48 ;  /* 0x000180303400a986 */ /* 0x0085e4000c101d04 */
.L_x_2973:
[----:B------:R-:W-:Y:S05]  /*afa0*/  BSYNC B0 ;  /* 0x0000000000007941 */ /* 0x000fea0003800000 */
.L_x_2972:
[----:B------:R-:W-:Y:S01]  /*afb0*/  @!PT LDS RZ, [RZ] ;  /* 0x00000000fffff984 */ /* 0x000fe20000000800 */
[----:B------:R-:W-:Y:S01]  /*afc0*/  @!PT LDS RZ, [RZ] ;  /* 0x00000000fffff984 */ /* 0x000fe20000000800 */
[----:B------:R-:W-:Y:S01]  /*afd0*/  @!PT LDS RZ, [RZ] ;  /* 0x00000000fffff984 */ /* 0x000fe20000000800 */
[----:B------:R-:W-:Y:S01]  /*afe0*/  @!PT LDS RZ, [RZ] ;  /* 0x00000000fffff984 */ /* 0x000fe20000000800 */
[----:B------:R3:W-:Y:S06]  /*aff0*/  MEMBAR.ALL.CTA ;  /* 0x0000000000007992 */ /* 0x0007ec0000008000 */
[----:B---3--:R-:W3:Y:S01]  /*b000*/  FENCE.VIEW.ASYNC.S ;  /* 0x00000000000073c6 */ /* 0x008ee20000000000 */
[----:B01----:R-:W-:Y:S01]  /*b010*/  @!P3 VIADD R0, R0, 0x388c0 ;  /* 0x000388c00000b836 */ /* 0x003fe20000000000 */
[----:B---3--:R0:W-:Y:S01]  /*b020*/  BAR.SYNC.DEFER_BLOCKING R151, 0x80 ;  /* 0x000200970000751d */ /* 0x0081e20000010000 */
[----:B------:R-:W-:Y:S01]  /*b030*/  ISETP.NE.AND P4, PT, R114, RZ, PT ;  /* 0x000000ff7200720c */ /* 0x000fe20003f85270 */
[----:B------:R-:W-:-:S02]  /*b040*/  VIADD R19, R19, 0x1 ;  /* 0x0000000113137836 */ /* 0x000fc40000000000 */
[----:B------:R-:W-:Y:S02]  /*b050*/  @!P3 PRMT R0, RZ, 0x654, R0 ;  /* 0x00000654ff00b816 */ /* 0x000fe40000000000 */
[----:B------:R-:W-:Y:S02]  /*b060*/  PLOP3.LUT P2, PT, PT, PT, PT, 0x8, 0x0 ;  /* 0x000000000000781c */ /* 0x000fe40003f4e170 */
[----:B------:R1:W-:Y:S01]  /*b070*/  @!P3 SYNCS.ARRIVE.TRANS64.RED.A1T0 RZ, [R0+URZ], RZ ;  /* 0x000000ff00ffb9a7 */ /* 0x0003e2000810043f */
[----:B------:R-:W-:-:S04]  /*b080*/  ISETP.NE.AND P3, PT, R19, 0x2, PT ;  /* 0x000000021300780c */ /* 0x000fc80003f65270 */
[----:B------:R-:W-:Y:S02]  /*b090*/  SEL R19, R19, RZ, P3 ;  /* 0x000000ff13137207 */ /* 0x000fe40001800000 */
[----:B-1----:R-:W-:-:S04]  /*b0a0*/  SEL R0, RZ, 0x1, P3 ;  /* 0x00000001ff007807 */ /* 0x002fc80001800000 */
[----:B------:R-:W-:Y:S01]  /*b0b0*/  LOP3.LUT R219, R219, R0, RZ, 0x3c, !PT ;  /* 0x00000000dbdb7212 */ /* 0x000fe200078e3cff */
[----:B0-----:R-:W-:Y:S06]  /*b0c0*/  @P4 BRA `(.L_x_2974) ;  /* 0xffffff7400a84947 */ /* 0x001fec000383ffff */
.L_x_2862:
[----:B------:R-:W0:Y:S01]  /*b0d0*/  LDC R0, c[0x0][0x448] ;  /* 0x00011200ff007b82 */ /* 0x000e220000000800 */
[----:B------:R-:W-:Y:S01]  /*b0e0*/  BSSY B0, `(.L_x_2975) ;  /* 0x0000055000007945 */ /* 0x000fe20003800000 */
[----:B------:R-:W-:Y:S02]  /*b0f0*/  CS2R R6, SRZ ;  /* 0x0000000000067805 */ /* 0x000fe4000001ff00 */
[----:B------:R-:W-:Y:S01]  /*b100*/  CS2R R146, SRZ ;  /* 0x0000000000927805 */ /* 0x000fe2000001ff00 */
[----:B------:R-:W-:Y:S01]  /*b110*/  IMAD.MOV.U32 R145, RZ, RZ, RZ ;  /* 0x000000ffff917224 */ /* 0x000fe200078e00ff */
        /* <DEDUP_REMOVED lines=19> */
[----:B0-----:R-:W-:Y:S01]  /*b250*/  ISETP.NE.AND P0, PT, R0, 0x1, PT ;  /* 0x000000010000780c */ /* 0x001fe20003f05270 */
[----:B------:R-:W-:Y:S01]  /*b260*/  VIADD R0, R230, 0x7f ;  /* 0x0000007fe6007836 */ /* 0x000fe20000000000 */
[----:B------:R-:W-:Y:S02]  /*b270*/  CS2R R156, SRZ ;  /* 0x00000000009c7805 */ /* 0x000fe4000001ff00 */
[----:B------:R-:W-:-:S02]  /*b280*/  CS2R R174, SRZ ;  /* 0x0000000000ae7805 */ /* 0x000fc4000001ff00 */
[----:B------:R-:W-:Y:S02]  /*b290*/  CS2R R56, SRZ ;  /* 0x0000000000387805 */ /* 0x000fe4000001ff00 */
[----:B------:R-:W-:Y:S02]  /*b2a0*/  CS2R R46, SRZ ;  /* 0x00000000002e7805 */ /* 0x000fe4000001ff00 */
[----:B------:R-:W-:Y:S02]  /*b2b0*/  CS2R R44, SRZ ;  /* 0x00000000002c7805 */ /* 0x000fe4000001ff00 */
[----:B--2---:R-:W-:Y:S02]  /*b2c0*/  CS2R R42, SRZ ;  /* 0x00000000002a7805 */ /* 0x004fe4000001ff00 */
[----:B------:R-:W-:Y:S02]  /*b2d0*/  CS2R R154, SRZ ;  /* 0x00000000009a7805 */ /* 0x000fe4000001ff00 */
[----:B------:R-:W-:-:S02]  /*b2e0*/  CS2R R172, SRZ ;  /* 0x0000000000ac7805 */ /* 0x000fc4000001ff00 */
[----:B------:R-:W-:Y:S02]  /*b2f0*/  CS2R R40, SRZ ;  /* 0x0000000000287805 */ /* 0x000fe4000001ff00 */
[----:B------:R-:W-:Y:S02]  /*b300*/  CS2R R36, SRZ ;  /* 0x0000000000247805 */ /* 0x000fe4000001ff00 */
[----:B------:R-:W-:Y:S01]  /*b310*/  CS2R R98, SRZ ;  /* 0x0000000000627805 */ /* 0x000fe2000001ff00 */
[----:B------:R-:W0:Y:S01]  /*b320*/  @P0 LDC R3, c[0x0][0x44c] ;  /* 0x00011300ff030b82 */ /* 0x000e220000000800 */
[----:B------:R-:W-:Y:S02]  /*b330*/  CS2R R152, SRZ ;  /* 0x0000000000987805 */ /* 0x000fe4000001ff00 */
[----:B------:R-:W-:Y:S02]  /*b340*/  CS2R R170, SRZ ;  /* 0x0000000000aa7805 */ /* 0x000fe4000001ff00 */
[----:B------:R-:W-:-:S02]  /*b350*/  CS2R R94, SRZ ;  /* 0x00000000005e7805 */ /* 0x000fc4000001ff00 */
[----:B------:R-:W-:Y:S02]  /*b360*/  CS2R R90, SRZ ;  /* 0x00000000005a7805 */ /* 0x000fe4000001ff00 */
[----:B------:R-:W-:Y:S02]  /*b370*/  CS2R R64, SRZ ;  /* 0x0000000000407805 */ /* 0x000fe4000001ff00 */
[----:B------:R-:W-:Y:S02]  /*b380*/  CS2R R168, SRZ ;  /* 0x0000000000a87805 */ /* 0x000fe4000001ff00 */
[----:B------:R-:W-:Y:S01]  /*b390*/  CS2R R86, SRZ ;  /* 0x0000000000567805 */ /* 0x000fe2000001ff00 */
[----:B------:R-:W1:Y:S01]  /*b3a0*/  @P0 LDC R2, c[0x0][0x450] ;  /* 0x00011400ff020b82 */ /* 0x000e620000000800 */
        /* <DEDUP_REMOVED lines=14> */
[----:B------:R-:W-:Y:S01]  /*b490*/  CS2R R28, SRZ ;  /* 0x00000000001c7805 */ /* 0x000fe2000001ff00 */
[----:B0-----:R-:W-:Y:S01]  /*b4a0*/  @P0 IMAD.HI.U32 R3, R0, R3, RZ ;  /* 0x0000000300030227 */ /* 0x001fe200078e00ff */
[----:B------:R-:W-:-:S02]  /*b4b0*/  CS2R R14, SRZ ;  /* 0x00000000000e7805 */ /* 0x000fc4000001ff00 */
[----:B------:R-:W-:Y:S02]  /*b4c0*/  CS2R R12, SRZ ;  /* 0x00000000000c7805 */ /* 0x000fe4000001ff00 */
[----:B------:R-:W-:Y:S01]  /*b4d0*/  CS2R R38, SRZ ;  /* 0x0000000000267805 */ /* 0x000fe2000001ff00 */
[----:B------:R-:W-:Y:S01]  /*b4e0*/  IMAD.MOV.U32 R24, RZ, RZ, RZ ;  /* 0x000000ffff187224 */ /* 0x000fe200078e00ff */
[----:B------:R-:W-:Y:S02]  /*b4f0*/  CS2R R34, SRZ ;  /* 0x0000000000227805 */ /* 0x000fe4000001ff00 */
[----:B------:R-:W-:Y:S01]  /*b500*/  CS2R R32, SRZ ;  /* 0x0000000000207805 */ /* 0x000fe2000001ff00 */
[----:B------:R-:W-:Y:S01]  /*b510*/  IMAD.MOV.U32 R31, RZ, RZ, RZ ;  /* 0x000000ffff1f7224 */ /* 0x000fe200078e00ff */
[----:B-1----:R-:W-:Y:S02]  /*b520*/  @P0 SHF.R.U32.HI R0, RZ, R2, R3 ;  /* 0x00000002ff000219 */ /* 0x002fe40000011603 */
[----:B------:R-:W-:-:S02]  /*b530*/  CS2R R10, SRZ ;  /* 0x00000000000a7805 */ /* 0x000fc4000001ff00 */
[----:B------:R-:W-:Y:S01]  /*b540*/  PLOP3.LUT P0, PT, PT, PT, PT, 0x80, 0x0 ;  /* 0x000000000000781c */ /* 0x000fe20003f0f070 */
[----:B------:R-:W-:Y:S02]  /*b550*/  IMAD.MOV.U32 R9, RZ, RZ, RZ ;  /* 0x000000ffff097224 */ /* 0x000fe400078e00ff */
[----:B------:R-:W-:Y:S01]  /*b560*/  IMAD.IADD R0, R149, 0x1, R0 ;  /* 0x0000000195007824 */ /* 0x000fe200078e0200 */
[----:B------:R-:W-:-:S03]  /*b570*/  CS2R R148, SRZ ;  /* 0x0000000000947805 */ /* 0x000fc6000001ff00 */
[----:B------:R-:W-:-:S05]  /*b580*/  IMAD.HI R0, R0, 0x66666667, RZ ;  /* 0x6666666700007827 */ /* 0x000fca00078e02ff */
[----:B------:R-:W-:-:S04]  /*b590*/  SHF.R.U32.HI R3, RZ, 0x1f, R0 ;  /* 0x0000001fff037819 */ /* 0x000fc80000011600 */
[----:B------:R-:W-:Y:S01]  /*b5a0*/  LEA.HI.SX32 R3, R0, R3, 0x1b ;  /* 0x0000000300037211 */ /* 0x000fe200078fdaff */
[----:B------:R-:W-:-:S03]  /*b5b0*/  IMAD.MOV.U32 R0, RZ, RZ, RZ ;  /* 0x000000ffff007224 */ /* 0x000fc600078e00ff */
[----:B------:R-:W-:Y:S01]  /*b5c0*/  VIMNMX R84, R150, R3, PT ;  /* 0x0000000396547248 */ /* 0x000fe20003fe0100 */
[----:B------:R-:W-:Y:S01]  /*b5d0*/  IMAD.MOV.U32 R150, RZ, RZ, RZ ;  /* 0x000000ffff967224 */ /* 0x000fe200078e00ff */
[----:B------:R-:W-:Y:S02]  /*b5e0*/  CS2R R2, SRZ ;  /* 0x0000000000027805 */ /* 0x000fe4000001ff00 */
[----:B------:R-:W-:Y:S01]  /*b5f0*/  ISETP.GE.AND P1, PT, R84, 0x1, PT ;  /* 0x000000015400780c */ /* 0x000fe20003f26270 */
[----:B------:R-:W-:-:S12]  /*b600*/  @P2 BRA `(.L_x_2976) ;  /* 0x0000000000082947 */ /* 0x000fd80003800000 */
[----:B------:R-:W0:Y:S02]  /*b610*/  FENCE.VIEW.ASYNC.G ;  /* 0x00000000000073c6 */ /* 0x000e240000000100 */
[----:B0-----:R-:W-:Y:S06]  /*b620*/  BAR.ARV 0xc, 0x180 ;  /* 0x0306000000007b1d */ /* 0x001fec0000002000 */
.L_x_2976:
[----:B------:R-:W-:Y:S05]  /*b630*/  BSYNC B0 ;  /* 0x0000000000007941 */ /* 0x000fea0003800000 */
.L_x_2975:
[----:B------:R-:W-:Y:S02]  /*b640*/  IMAD.MOV.U32 R25, RZ, RZ, RZ ;  /* 0x000000ffff197224 */ /* 0x000fe400078e00ff */
[----:B------:R-:W-:Y:S01]  /*b650*/  IMAD.MOV.U32 R8, RZ, RZ, RZ ;  /* 0x000000ffff087224 */ /* 0x000fe200078e00ff */
[----:B------:R-:W-:Y:S06]  /*b660*/  @!P1 BRA `(.L_x_2977) ;  /* 0x0000019400f89947 */ /* 0x000fec0003800000 */
[----:B------:R-:W2:Y:S04]  /*b670*/  LDL R20, [R1+0x7c] ;  /* 0x00007c0001147983 */ /* 0x000ea80000100800 */
[----:B------:R-:W3:Y:S04]  /*b680*/  LDL R21, [R1+0x64] ;  /* 0x0000640001157983 */ /* 0x000ee80000100800 */
[----:B--2---:R-:W0:Y:S01]  /*b690*/  SHFL.IDX PT, R0, R20, RZ, 0x1f ;  /* 0x00001fff14007589 */ /* 0x004e2200000e0000 */
[----:B---3--:R-:W-:-:S13]  /*b6a0*/  R2UR UR4, R21 ;  /* 0x00000000150472ca */ /* 0x008fda00000e0000 */
[----:B------:R-:W-:Y:S01]  /*b6b0*/  ULOP3.LUT UP0, URZ, UR4, 0x9f, URZ, 0xc0, !UPT ;  /* 0x0000009f043f7892 */ /* 0x000fe2000f80c03f */
[----:B0-----:R-:W-:-:S04]  /*b6c0*/  LEA.HI R2, R0, R0, RZ, 0x1 ;  /* 0x0000000000027211 */ /* 0x001fc800078f08ff */
[----:B------:R-:W-:Y:S02]  /*b6d0*/  LOP3.LUT R3, R2, 0x1e, RZ, 0xc0, !PT ;  /* 0x0000001e02037812 */ /* 0x000fe400078ec0ff */
[----:B------:R-:W-:-:S03]  /*b6e0*/  PLOP3.LUT P0, PT, PT, PT, UP0, 0x80, 0x0 ;  /* 0x000000000000781c */ /* 0x000fc60003f0f008 */
[----:B------:R-:W-:-:S05]  /*b6f0*/  IMAD.IADD R3, R0, 0x1, -R3 ;  /* 0x0000000100037824 */ /* 0x000fca00078e0a03 */
[----:B------:R-:W-:-:S04]  /*b700*/  LEA R3, R3, UR4, 0xd ;  /* 0x0000000403037c11 */ /* 0x000fc8000f8e68ff */
        /* <DEDUP_REMOVED lines=19> */
.L_x_2978:
        /* <DEDUP_REMOVED lines=13> */
.L_x_2982:
[----:B-1----:R1:W2:Y:S02]  /*b910*/  SYNCS.PHASECHK.TRANS64.TRYWAIT P0, [R18+URZ+0x38800], R3 ;  /* 0x03880003120075a7 */ /* 0x0022a4000800017f */
[----:B--2---:R-:W-:Y:S05]  /*b920*/  @!P0 NANOSLEEP.SYNCS 0x989680 ;  /* 0x009896800000895d */ /* 0x004fea0003900000 */
[----:B------:R-:W2:Y:S02]  /*b930*/  @!P0 SYNCS.PHASECHK.TRANS64 P0, [R18+URZ+0x38800], R3 ;  /* 0x03880003120085a7 */ /* 0x000ea4000800007f */
[----:B--2---:R-:W-:Y:S05]  /*b940*/  @!P0 BRA `(.L_x_2982) ;  /* 0xfffffffc00f08947 */ /* 0x004fea000383ffff */
.L_x_2981:
[----:B------:R-:W-:Y:S05]  /*b950*/  BSYNC B0 ;  /* 0x0000000000007941 */ /* 0x000fea0003800000 */
.L_x_2980:
[----:B------:R-:W-:Y:S05]  /*b960*/  BRA `(.L_x_2983) ;  /* 0x0000009c00c07947 */ /* 0x000fea0003800000 */
.L_x_2979:
[----:B------:R-:W2:Y:S01]  /*b970*/  LDL R26, [R1+0x64] ;  /* 0x00006400011a7983 */ /* 0x000ea20000100800 */
[----:B-----5:R-:W-:Y:S01]  /*b980*/  SHF.R.S32.HI R0, RZ, 0x1f, R144 ;  /* 0x0000001fff007819 */ /* 0x020fe20000011490 */
[----:B------:R-:W-:-:S04]  /*b990*/  ULDC.64 UR6, c[0x0][0x408] ;  /* 0x0001020000067ab9 */ /* 0x000fc80000000a00 */
[----:B------:R-:W-:-:S04]  /*b9a0*/  IMAD R5, R0, UR6, RZ ;  /* 0x0000000600057c24 */ /* 0x000fc8000f8e02ff */
[----:B------:R-:W-:Y:S01]  /*b9b0*/  IMAD R5, R144, UR7, R5 ;  /* 0x0000000790057c24 */ /* 0x000fe2000f8e0205 */
[----:B--2---:R-:W-:-:S13]  /*b9c0*/  R2UR UR4, R26 ;  /* 0x000000001a0472ca */ /* 0x004fda00000e0000 */
[----:B------:R-:W-:-:S03]  /*b9d0*/  ULOP3.LUT UP0, URZ, UR4, 0x3ff, URZ, 0xc0, !UPT ;  /* 0x000003ff043f7892 */ /* 0x000fc6000f80c03f */
[----:B------:R-:W-:Y:S02]  /*b9e0*/  ULDC.64 UR4, c[0x0][0x3f8] ;  /* 0x0000fe0000047ab9 */ /* 0x000fe40000000a00 */
[----:B------:R-:W-:Y:S01]  /*b9f0*/  IMAD R3, R0, UR4, RZ ;  /* 0x0000000400037c24 */ /* 0x000fe2000f8e02ff */
[----:B------:R-:W-:Y:S01]  /*ba00*/  PLOP3.LUT P0, PT, PT, PT, UP0, 0x80, 0x0 ;  /* 0x000000000000781c */ /* 0x000fe20003f0f008 */
[----:B------:R-:W-:-:S04]  /*ba10*/  IMAD.WIDE.U32 R24, R144, UR4, RZ ;  /* 0x0000000490187c25 */ /* 0x000fc8000f8e00ff */
        /* <DEDUP_REMOVED lines=21> */
.L_x_2984:
[----:B------:R-:W-:Y:S01]  /*bb70*/  ULDC.U8 UR4, c[0x0][0x410] ;  /* 0x0001040000047ab9 */ /* 0x000fe20000000000 */
[----:B------:R-:W-:Y:S01]  /*bb80*/  R2UR UR5, R26 ;  /* 0x000000001a0572ca */ /* 0x000fe200000e0000 */
[----:B------:R-:W-:Y:S01]  /*bb90*/  IMAD.IADD R74, R212, 0x1, R230 ;  /* 0x00000001d44a7824 */ /* 0x000fe200078e02e6 */
[----:B------:R-:W-:Y:S01]  /*bba0*/  ISETP.NE.AND P0, PT, RZ, UR4, PT ;  /* 0x00000004ff007c0c */ /* 0x000fe2000bf05270 */
[----:B------:R-:W-:Y:S02]  /*bbb0*/  BSSY B0, `(.L_x_2985) ;  /* 0x00009c3000007945 */ /* 0x000fe40003800000 */
[----:B------:R-:W-:-:S08]  /*bbc0*/  IMAD R7, R237, 0x20, R74 ;  /* 0x00000020ed077824 */ /* 0x000fd000078e024a */
[----:B------:R-:W-:Y:S02]  /*bbd0*/  LEA R3, R233, UR5, 0x1 ;  /* 0x00000005e9037c11 */ /* 0x000fe4000f8e08ff */
        /* <DEDUP_REMOVED lines=10> */
[----:B------:R-:W-:-:S02]  /*bc80*/  SHF.R.S32.HI R89, RZ, 0x1f, R22 ;  /* 0x0000001fff597819 */ /* 0x000fc40000011416 */
        /* <DEDUP_REMOVED lines=12> */
[C---:B------:R-:W-:Y:S01]  /*bd50*/  IMAD.WIDE.U32 R8, R7.reuse, UR6, R8 ;  /* 0x0000000607087c25 */ /* 0x040fe2000f8e0008 */
[----:B------:R-:W-:Y:S01]  /*bd60*/  LEA R6, P0, R4, UR4, 0x1 ;  /* 0x0000000404067c11 */ /* 0x000fe2000f8008ff */
[----:B------:R-:W-:Y:S02]  /*bd70*/  UMOV UR4, 0xffffffff ;  /* 0xffffffff00047882 */ /* 0x000fe40000000000 */
[----:B------:R-:W-:Y:S01]  /*bd80*/  IMAD R13, R7, UR7, R0 ;  /* 0x00000007070d7c24 */ /* 0x000fe2000f8e0200 */
[----:B------:R-:W-:Y:S01]  /*bd90*/  ULDC.64 UR6, c[0x0][0x400] ;  /* 0x0001000000067ab9 */ /* 0x000fe20000000a00 */
[----:B------:R-:W-:Y:S01]  /*bda0*/  IMAD.IADD R7, R5, 0x1, R11 ;  /* 0x0000000105077824 */ /* 0x000fe200078e020b */
[----:B------:R-:W-:Y:S01]  /*bdb0*/  LEA R0, P1, R8, UR6, 0x1 ;  /* 0x0000000608007c11 */ /* 0x000fe2000f8208ff */
[----:B------:R-:W-:-:S03]  /*bdc0*/  IMAD.IADD R5, R9, 0x1, R13 ;  /* 0x0000000109057824 */ /* 0x000fc600078e020d */
[----:B------:R-:W-:Y:S02]  /*bdd0*/  LEA.HI.X R7, R4, UR5, R7, 0x1, P0 ;  /* 0x0000000504077c11 */ /* 0x000fe400080f0c07 */
[----:B------:R-:W-:Y:S01]  /*bde0*/  LEA.HI.X R8, R8, UR7, R5, 0x1, P1 ;  /* 0x0000000708087c11 */ /* 0x000fe200088f0c05 */
[----:B------:R-:W-:Y:S06]  /*bdf0*/  BRA.DIV UR4, `(.L_x_2987) ;  /* 0x0000025204047947 */ /* 0x000fec000b800000 */
[----:B------:R0:W1:Y:S04]  /*be00*/  SHFL.IDX PT, R4, R7, RZ, 0x181f ;  /* 0x00181fff07047589 */ /* 0x00006800000e0000 */
[----:B------:R0:W2:Y:S04]  /*be10*/  SHFL.IDX PT, R5, R6, RZ, 0x181f ;  /* 0x00181fff06057589 */ /* 0x0000a800000e0000 */
[----:B------:R0:W3:Y:S04]  /*be20*/  SHFL.IDX PT, R9, R8, RZ, 0x181f ;  /* 0x00181fff08097589 */ /* 0x0000e800000e0000 */
[----:B------:R0:W4:Y:S02]  /*be30*/  SHFL.IDX PT, R14, R0, RZ, 0x181f ;  /* 0x00181fff000e7589 */ /* 0x00012400000e0000 */
.L_x_3301:
        /* <DEDUP_REMOVED lines=25> */
[CC--:B--2---:R-:W-:Y:S01]  /*bfd0*/  @!P3 IADD3 R10, P5, R5.reuse, R12.reuse, RZ ;  /* 0x0000000c050ab210 */ /* 0x0c4fe20007fbe0ff */
[----:B------:R-:W-:Y:S01]  /*bfe0*/  @!P0 IMAD.SHL.U32 R15, R216, 0x2, RZ ;  /* 0x00000002d80f8824 */ /* 0x000fe200078e00ff */
[----:B----4-:R-:W-:Y:S02]  /*bff0*/  @!P3 IADD3 R12, P4, R14, R12, RZ ;  /* 0x0000000c0e0cb210 */ /* 0x010fe40007f9e0ff */
[-C--:B------:R-:W-:Y:S01]  /*c000*/  @!P2 IADD3 R20, P6, R5, R24.reuse, RZ ;  /* 0x000000180514a210 */ /* 0x080fe20007fde0ff */
[----:B-1----:R-:W-:Y:S01]  /*c010*/  @!P3 IMAD.X R11, R4, 0x1, R13, P5 ;  /* 0x00000001040bb824 */ /* 0x002fe200028e060d */
[----:B------:R-:W-:Y:S01]  /*c020*/  @!P1 SHF.L.U64.HI R29, R214, 0x1, R75 ;  /* 0x00000001d61d9819 */ /* 0x000fe2000001024b */
[----:B---3--:R-:W-:Y:S01]  /*c030*/  @!P3 IMAD.X R13, R9, 0x1, R13, P4 ;  /* 0x00000001090db824 */ /* 0x008fe200020e060d */
[----:B------:R-:W-:Y:S01]  /*c040*/  @!P2 IADD3 R24, P5, R14, R24, RZ ;  /* 0x000000180e18a210 */ /* 0x000fe20007fbe0ff */
[----:B------:R-:W-:Y:S01]  /*c050*/  @!P2 IMAD.X R21, R4, 0x1, R25, P6 ;  /* 0x000000010415a824 */ /* 0x000fe200030e0619 */
[----:B------:R-:W-:-:S02]  /*c060*/  @!P1 IADD3 R26, P4, R5, R28, RZ ;  /* 0x0000001c051a9210 */ /* 0x000fc40007f9e0ff */
[----:B------:R-:W-:Y:S02]  /*c070*/  CS2R R72, SRZ ;  /* 0x0000000000487805 */ /* 0x000fe4000001ff00 */
[----:B------:R-:W-:Y:S01]  /*c080*/  @!P1 IADD3 R28, P6, R14, R28, RZ ;  /* 0x0000001c0e1c9210 */ /* 0x000fe20007fde0ff */
[----:B------:R-:W-:Y:S01]  /*c090*/  @!P2 IMAD.X R25, R9, 0x1, R25, P5 ;  /* 0x000000010919a824 */ /* 0x000fe200028e0619 */
[----:B------:R-:W-:Y:S01]  /*c0a0*/  @!P0 SHF.L.U64.HI R32, R216, 0x1, R87 ;  /* 0x00000001d8208819 */ /* 0x000fe20000010257 */
[----:B------:R-:W-:Y:S01]  /*c0b0*/  @!P1 IMAD.X R27, R4, 0x1, R29, P4 ;  /* 0x00000001041b9824 */ /* 0x000fe200020e061d */
[-C--:B------:R-:W-:Y:S02]  /*c0c0*/  @!P0 IADD3 R30, P5, R5, R15.reuse, RZ ;  /* 0x0000000f051e8210 */ /* 0x080fe40007fbe0ff */
[----:B------:R-:W-:Y:S02]  /*c0d0*/  CS2R R70, SRZ ;  /* 0x0000000000467805 */ /* 0x000fe4000001ff00 */
[----:B------:R-:W-:-:S02]  /*c0e0*/  @!P0 IADD3 R14, P4, R14, R15, RZ ;  /* 0x0000000f0e0e8210 */ /* 0x000fc40007f9e0ff */
[----:B------:R-:W-:Y:S02]  /*c0f0*/  CS2R R68, SRZ ;  /* 0x0000000000447805 */ /* 0x000fe4000001ff00 */
[----:B------:R-:W-:Y:S02]  /*c100*/  CS2R R66, SRZ ;  /* 0x0000000000427805 */ /* 0x000fe4000001ff00 */
[----:B------:R-:W-:Y:S02]  /*c110*/  CS2R R62, SRZ ;  /* 0x00000000003e7805 */ /* 0x000fe4000001ff00 */
[----:B------:R-:W-:Y:S01]  /*c120*/  CS2R R64, SRZ ;  /* 0x0000000000407805 */ /* 0x000fe2000001ff00 */
[C---:B------:R-:W-:Y:S01]  /*c130*/  @!P1 IMAD.X R29, R9.reuse, 0x1, R29, P6 ;  /* 0x00000001091d9824 */ /* 0x040fe200030e061d */
        /* <DEDUP_REMOVED lines=10> */
.L_x_2989:
[----:B------:R-:W-:Y:S05]  /*c1e0*/  BSYNC B1 ;  /* 0x0000000000017941 */ /* 0x000fea0003800000 */
.L_x_2988:
[----:B-1---5:R-:W-:Y:S01]  /*c1f0*/  IMAD.MOV.U32 R4, RZ, RZ, R62 ;  /* 0x000000ffff047224 */ /* 0x022fe200078e003e */
[----:B------:R-:W-:Y:S01]  /*c200*/  UMOV UR4, 0xffffffff ;  /* 0xffffffff00047882 */ /* 0x000fe20000000000 */
[----:B--2---:R-:W-:Y:S01]  /*c210*/  IMAD.MOV.U32 R5, RZ, RZ, R63 ;  /* 0x000000ffff057224 */ /* 0x004fe200078e003f */
[----:B------:R-:W-:Y:S01]  /*c220*/  CS2R R46, SRZ ;  /* 0x00000000002e7805 */ /* 0x000fe2000001ff00 */
        /* <DEDUP_REMOVED lines=35> */
.L_x_3307:
        /* <DEDUP_REMOVED lines=24> */
[CC--:B---3--:R-:W-:Y:S01]  /*c5e0*/  @!P3 IADD3 R28, P5, R5.reuse, R30.reuse, RZ ;  /* 0x0000001e051cb210 */ /* 0x0c8fe20007fbe0ff */
[----:B------:R-:W-:Y:S01]  /*c5f0*/  @!P0 IMAD.SHL.U32 R32, R216, 0x2, RZ ;  /* 0x00000002d8208824 */ /* 0x000fe200078e00ff */
[----:B----4-:R-:W-:Y:S02]  /*c600*/  @!P3 IADD3 R30, P4, R14, R30, RZ ;  /* 0x0000001e0e1eb210 */ /* 0x010fe40007f9e0ff */
[-C--:B------:R-:W-:Y:S01]  /*c610*/  @!P2 IADD3 R26, P6, R5, R20.reuse, RZ ;  /* 0x00000014051aa210 */ /* 0x080fe20007fde0ff */
[--C-:B--2---:R-:W-:Y:S01]  /*c620*/  @!P3 IMAD.X R29, R4, 0x1, R10.reuse, P5 ;  /* 0x00000001041db824 */ /* 0x104fe200028e060a */
[----:B------:R-:W-:Y:S01]  /*c630*/  @!P2 IADD3 R20, P5, R14, R20, RZ ;  /* 0x000000140e14a210 */ /* 0x000fe20007fbe0ff */
[----:B0-----:R-:W-:Y:S01]  /*c640*/  @!P3 IMAD.X R31, R9, 0x1, R10, P4 ;  /* 0x00000001091fb824 */ /* 0x001fe200020e060a */
[----:B------:R-:W-:Y:S01]  /*c650*/  @!P1 SHF.L.U64.HI R13, R214, 0x1, R75 ;  /* 0x00000001d60d9819 */ /* 0x000fe2000001024b */
[--C-:B------:R-:W-:Y:S01]  /*c660*/  @!P2 IMAD.X R27, R4, 0x1, R11.reuse, P6 ;  /* 0x00000001041ba824 */ /* 0x100fe200030e060b */
[-C--:B------:R-:W-:Y:S01]  /*c670*/  @!P1 IADD3 R24, P4, R5, R12.reuse, RZ ;  /* 0x0000000c05189210 */ /* 0x080fe20007f9e0ff */
[----:B------:R-:W-:Y:S01]  /*c680*/  @!P2 IMAD.X R21, R9, 0x1, R11, P5 ;  /* 0x000000010915a824 */ /* 0x000fe200028e060b */
[----:B------:R-:W-:-:S02]  /*c690*/  @!P1 IADD3 R10, P6, R14, R12, RZ ;  /* 0x0000000c0e0a9210 */ /* 0x000fc40007fde0ff */
[----:B------:R-:W-:Y:S02]  /*c6a0*/  CS2R R54, SRZ ;  /* 0x0000000000367805 */ /* 0x000fe4000001ff00 */
[----:B------:R-:W-:Y:S01]  /*c6b0*/  @!P0 SHF.L.U64.HI R15, R216, 0x1, R87 ;  /* 0x00000001d80f8819 */ /* 0x000fe20000010257 */
[--C-:B------:R-:W-:Y:S01]  /*c6c0*/  @!P1 IMAD.X R25, R4, 0x1, R13.reuse, P4 ;  /* 0x0000000104199824 */ /* 0x100fe200020e060d */
[-C--:B------:R-:W-:Y:S01]  /*c6d0*/  @!P0 IADD3 R12, P5, R5, R32.reuse, RZ ;  /* 0x00000020050c8210 */ /* 0x080fe20007fbe0ff */
[----:B------:R-:W-:Y:S01]  /*c6e0*/  @!P1 IMAD.X R11, R9, 0x1, R13, P6 ;  /* 0x00000001090b9824 */ /* 0x000fe200030e060d */
[----:B------:R-:W-:Y:S02]  /*c6f0*/  @!P0 IADD3 R14, P4, R14, R32, RZ ;  /* 0x000000200e0e8210 */ /* 0x000fe40007f9e0ff */
[----:B------:R-:W-:Y:S02]  /*c700*/  CS2R R56, SRZ ;  /* 0x0000000000387805 */ /* 0x000fe4000001ff00 */
[----:B------:R-:W-:Y:S01]  /*c710*/  CS2R R50, SRZ ;  /* 0x0000000000327805 */ /* 0x000fe2000001ff00 */
[----:B------:R-:W-:Y:S01]  /*c720*/  @!P0 IMAD.X R13, R4, 0x1, R15, P5 ;  /* 0x00000001040d8824 */ /* 0x000fe200028e060f */
[----:B------:R-:W-:-:S02]  /*c730*/  CS2R R52, SRZ ;  /* 0x0000000000347805 */ /* 0x000fc4000001ff00 */
[----:B------:R-:W-:Y:S02]  /*c740*/  CS2R R46, SRZ ;  /* 0x00000000002e7805 */ /* 0x000fe4000001ff00 */
[----:B------:R-:W-:Y:S01]  /*c750*/  CS2R R48, SRZ ;  /* 0x0000000000307805 */ /* 0x000fe2000001ff00 */
[----:B------:R-:W-:Y:S01]  /*c760*/  @!P0 IMAD.X R15, R9, 0x1, R15, P4 ;  /* 0x00000001090f8824 */ /* 0x000fe200020e060f */
[----:B------:R0:W5:Y:S04]  /*c770*/  @!P3 LD.E.64 R58, desc[UR6][R28.64] ;  /* 0x000000061c3ab980 */ /* 0x000168000c101b00 */
[----:B------:R0:W5:Y:S04]  /*c780*/  @!P3 LD.E.64 R60, desc[UR6][R30.64] ;  /* 0x000000061e3cb980 */ /* 0x000168000c101b00 */
[----:B------:R0:W5:Y:S04]  /*c790*/  @!P2 LD.E.64 R54, desc[UR6][R26.64] ;  /* 0x000000061a36a980 */ /* 0x000168000c101b00 */
[----:B------:R0:W5:Y:S04]  /*c7a0*/  @!P2 LD.E.64 R56, desc[UR6][R20.64] ;  /* 0x000000061438a980 */ /* 0x000168000c101b00 */
[----:B------:R0:W5:Y:S04]  /*c7b0*/  @!P1 LD.E.64 R50, desc[UR6][R24.64] ;  /* 0x0000000618329980 */ /* 0x000168000c101b00 */
[----:B------:R0:W5:Y:S04]  /*c7c0*/  @!P1 LD.E.64 R52, desc[UR6][R10.64] ;  /* 0x000000060a349980 */ /* 0x000168000c101b00 */
[----:B------:R0:W5:Y:S04]  /*c7d0*/  @!P0 LD.E.64 R46, desc[UR6][R12.64] ;  /* 0x000000060c2e8980 */ /* 0x000168000c101b00 */
[----:B------:R0:W5:Y:S02]  /*c7e0*/  @!P0 LD.E.64 R48, desc[UR6][R14.64] ;  /* 0x000000060e308980 */ /* 0x000164000c101b00 */
.L_x_2992:
[----:B------:R-:W-:Y:S05]  /*c7f0*/  BSYNC B1 ;  /* 0x0000000000017941 */ /* 0x000fea0003800000 */
.L_x_2991:
[----:B--2--5:R-:W-:Y:S01]  /*c800*/  IMAD.MOV.U32 R4, RZ, RZ, R46 ;  /* 0x000000ffff047224 */ /* 0x024fe200078e002e */
[----:B------:R-:W-:Y:S01]  /*c810*/  UMOV UR4, 0xffffffff ;  /* 0xffffffff00047882 */ /* 0x000fe20000000000 */
[----:B---3--:R-:W-:Y:S02]  /*c820*/  IMAD.MOV.U32 R5, RZ, RZ, R47 ;  /* 0x000000ffff057224 */ /* 0x008fe400078e002f */
        /* <DEDUP_REMOVED lines=35> */
.L_x_3313:
        /* <DEDUP_REMOVED lines=27> */
[----:B0-----:R-:W-:Y:S02]  /*cc10*/  @!P3 IADD3 R32, P4, R14, R32, RZ ;  /* 0x000000200e20b210 */ /* 0x001fe40007f9e0ff */
[-C--:B------:R-:W-:Y:S01]  /*cc20*/  @!P2 IADD3 R30, P6, R5, R24.reuse, RZ ;  /* 0x00000018051ea210 */ /* 0x080fe20007fde0ff */
[--C-:B--2---:R-:W-:Y:S01]  /*cc30*/  @!P3 IMAD.X R81, R4, 0x1, R10.reuse, P5 ;  /* 0x000000010451b824 */ /* 0x104fe200028e060a */
[----:B------:R-:W-:Y:S01]  /*cc40*/  @!P2 IADD3 R24, P5, R14, R24, RZ ;  /* 0x000000180e18a210 */ /* 0x000fe20007fbe0ff */
[----:B------:R-:W-:Y:S01]  /*cc50*/  @!P3 IMAD.X R33, R9, 0x1, R10, P4 ;  /* 0x000000010921b824 */ /* 0x000fe200020e060a */
        /* <DEDUP_REMOVED lines=26> */
.L_x_2995:
[----:B------:R-:W-:Y:S05]  /*ce00*/  BSYNC B1 ;  /* 0x0000000000017941 */ /* 0x000fea0003800000 */
.L_x_2994:
        /* <DEDUP_REMOVED lines=37> */
[----:B-1----:R-:W1:Y:S04]  /*d060*/  SHFL.IDX PT, R8, R8, 0x3, 0x181f ;  /* 0x00781f0008087f89 */ /* 0x002e6800000e0000 */
[----:B0---4-:R-:W4:Y:S02]  /*d070*/  SHFL.IDX PT, R0, R0, 0x3, 0x181f ;  /* 0x00781f0000007f89 */ /* 0x011f2400000e0000 */
.L_x_3319:
[----:B------:R-:W5:Y:S01]  /*d080*/  LDL R7, [R1+0x60] ;  /* 0x0000600001077983 */ /* 0x000f620000100800 */
        /* <DEDUP_REMOVED lines=9> */
[----:B-----5:R-:W-:-:S04]  /*d120*/  LEA.HI R6, R7, R7, RZ, 0x1 ;  /* 0x0000000707067211 */ /* 0x020fc800078f08ff */
[----:B------:R-:W-:-:S05]  /*d130*/  LOP3.LUT R6, R6, 0xfffffffe, RZ, 0xc0, !PT ;  /* 0xfffffffe06067812 */ /* 0x000fca00078ec0ff */
[----:B------:R-:W-:Y:S01]  /*d140*/  IMAD.IADD R145, R7, 0x1, -R6 ;  /* 0x0000000107917824 */ /* 0x000fe200078e0a06 */
[----:B------:R-:W-:-:S04]  /*d150*/  CS2R R6, SRZ ;  /* 0x0000000000067805 */ /* 0x000fc8000001ff00 */
        /* <DEDUP_REMOVED lines=16> */
[----:B------:R-:W-:Y:S01]  /*d260*/  @!P0 IMAD.SHL.U32 R7, R216, 0x2, RZ ;  /* 0x00000002d8078824 */ /* 0x000fe200078e00ff */
[----:B----4-:R-:W-:Y:S02]  /*d270*/  @!P3 IADD3 R100, P4, R0, R101, RZ ;  /* 0x000000650064b210 */ /* 0x010fe40007f9e0ff */
[----:B------:R-:W-:Y:S01]  /*d280*/  @!P1 SHF.L.U64.HI R75, R214, 0x1, R75 ;  /* 0x00000001d64b9819 */ /* 0x000fe2000001024b */
[--C-:B--2---:R-:W-:Y:S01]  /*d290*/  @!P3 IMAD.X R107, R9, 0x1, R89.reuse, P5 ;  /* 0x00000001096bb824 */ /* 0x104fe200028e0659 */
[-C--:B------:R-:W-:Y:S01]  /*d2a0*/  @!P2 IADD3 R98, P6, R10, R97.reuse, RZ ;  /* 0x000000610a62a210 */ /* 0x080fe20007fde0ff */
[----:B-1----:R-:W-:Y:S01]  /*d2b0*/  @!P3 IMAD.X R101, R8, 0x1, R89, P4 ;  /* 0x000000010865b824 */ /* 0x002fe200020e0659 */
[----:B------:R-:W-:-:S02]  /*d2c0*/  @!P2 IADD3 R96, P5, R0, R97, RZ ;  /* 0x000000610060a210 */ /* 0x000fc40007fbe0ff */
[-C--:B------:R-:W-:Y:S01]  /*d2d0*/  @!P1 IADD3 R80, P4, R10, R5.reuse, RZ ;  /* 0x000000050a509210 */ /* 0x080fe20007f9e0ff */
[C-C-:B------:R-:W-:Y:S01]  /*d2e0*/  @!P2 IMAD.X R99, R9.reuse, 0x1, R88.reuse, P6 ;  /* 0x000000010963a824 */ /* 0x140fe200030e0658 */
[----:B------:R-:W-:Y:S01]  /*d2f0*/  @!P0 SHF.L.U64.HI R87, R216, 0x1, R87 ;  /* 0x00000001d8578819 */ /* 0x000fe20000010257 */
[----:B------:R-:W-:Y:S01]  /*d300*/  @!P2 IMAD.X R97, R8, 0x1, R88, P5 ;  /* 0x000000010861a824 */ /* 0x000fe200028e0658 */
[----:B------:R-:W-:Y:S01]  /*d310*/  @!P1 IADD3 R74, P6, R0, R5, RZ ;  /* 0x00000005004a9210 */ /* 0x000fe20007fde0ff */
[----:B------:R-:W-:Y:S01]  /*d320*/  @!P1 IMAD.X R81, R9, 0x1, R75, P4 ;  /* 0x0000000109519824 */ /* 0x000fe200020e064b */
[-C--:B------:R-:W-:Y:S02]  /*d330*/  @!P0 IADD3 R10, P5, R10, R7.reuse, RZ ;  /* 0x000000070a0a8210 */ /* 0x080fe40007fbe0ff */
[----:B------:R-:W-:Y:S02]  /*d340*/  CS2R R20, SRZ ;  /* 0x0000000000147805 */ /* 0x000fe4000001ff00 */
[----:B------:R-:W-:-:S02]  /*d350*/  @!P0 IADD3 R88, P4, R0, R7, RZ ;  /* 0x0000000700588210 */ /* 0x000fc40007f9e0ff */
[----:B------:R-:W-:Y:S02]  /*d360*/  CS2R R24, SRZ ;  /* 0x0000000000187805 */ /* 0x000fe4000001ff00 */
[----:B------:R-:W-:Y:S02]  /*d370*/  CS2R R12, SRZ ;  /* 0x00000000000c7805 */ /* 0x000fe4000001ff00 */
[----:B------:R-:W-:Y:S02]  /*d380*/  CS2R R14, SRZ ;  /* 0x00000000000e7805 */ /* 0x000fe4000001ff00 */
[----:B------:R-:W-:Y:S02]  /*d390*/  CS2R R4, SRZ ;  /* 0x0000000000047805 */ /* 0x000fe4000001ff00 */
[----:B------:R-:W-:Y:S01]  /*d3a0*/  CS2R R6, SRZ ;  /* 0x0000000000067805 */ /* 0x000fe2000001ff00 */
[----:B------:R-:W-:Y:S01]  /*d3b0*/  @!P1 IMAD.X R75, R8, 0x1, R75, P6 ;  /* 0x00000001084b9824 */ /* 0x000fe200030e064b */
[----:B------:R0:W5:Y:S01]  /*d3c0*/  @!P3 LD.E.64 R30, desc[UR6][R106.64] ;  /* 0x000000066a1eb980 */ /* 0x000162000c101b00 */
[----:B------:R-:W-:-:S02]  /*d3d0*/  @!P0 IMAD.X R11, R9, 0x1, R87, P5 ;  /* 0x00000001090b8824 */ /* 0x000fc400028e0657 */
        /* <DEDUP_REMOVED lines=8> */
.L_x_2998:
[----:B------:R-:W-:Y:S05]  /*d460*/  BSYNC B1 ;  /* 0x0000000000017941 */ /* 0x000fea0003800000 */
.L_x_2997:
[----:B------:R-:W4:Y:S01]  /*d470*/  SYNCS.PHASECHK.TRANS64.TRYWAIT P0, [R18+URZ+0x38800], R145 ;  /* 0x03880091120075a7 */ /* 0x000f22000800017f */
[----:B-1---5:R-:W-:Y:S01]  /*d480*/  IMAD.MOV.U32 R8, RZ, RZ, R5 ;  /* 0x000000ffff087224 */ /* 0x022fe200078e0005 */
[----:B0-----:R-:W-:Y:S01]  /*d490*/  VIADDMNMX R75, R125, -R230, 0x80, PT ;  /* 0x000000807d4b7446 */ /* 0x001fe200038009e6 */
[----:B--2---:R-:W-:Y:S01]  /*d4a0*/  IMAD.MOV.U32 R9, RZ, RZ, R12 ;  /* 0x000000ffff097224 */ /* 0x004fe200078e000c */
[----:B------:R-:W-:Y:S01]  /*d4b0*/  BSSY B1, `(.L_x_2999) ;  /* 0x000001e000017945 */ /* 0x000fe20003800000 */
        /* <DEDUP_REMOVED lines=22> */
[----:B----4-:R-:W-:Y:S01]  /*d620*/  IMAD.MOV.U32 R0, RZ, RZ, R4 ;  /* 0x000000ffff007224 */ /* 0x010fe200078e0004 */
[----:B------:R-:W-:Y:S01]  /*d630*/  ISETP.GE.AND P1, PT, R212, R75, PT ;  /* 0x0000004bd400720c */ /* 0x000fe20003f26270 */
[----:B------:R-:W-:Y:S01]  /*d640*/  IMAD.MOV.U32 R8, RZ, RZ, R32 ;  /* 0x000000ffff087224 */ /* 0x000fe200078e0020 */
[----:B------:R-:W-:Y:S01]  /*d650*/  PRMT R97, R10, 0x7610, R97 ;  /* 0x000076100a617816 */ /* 0x000fe20000000061 */
[----:B------:R-:W-:Y:S01]  /*d660*/  IMAD.MOV.U32 R9, RZ, RZ, R33 ;  /* 0x000000ffff097224 */ /* 0x000fe200078e0021 */
[----:B------:R-:W-:Y:S01]  /*d670*/  PRMT R98, R11, 0x7610, R98 ;  /* 0x000076100b627816 */ /* 0x000fe20000000062 */
[----:B------:R-:W-:Y:S08]  /*d680*/  @!P0 BRA `(.L_x_3000) ;  /* 0x0000023c00a48947 */ /* 0x000ff00003800000 */
.L_x_3320:
[----:B------:R-:W-:Y:S05]  /*d690*/  BSYNC B1 ;  /* 0x0000000000017941 */ /* 0x000fea0003800000 */
.L_x_2999:
[----:B------:R-:W-:Y:S01]  /*d6a0*/  BSSY B1, `(.L_x_3001) ;  /* 0x00000cb000017945 */ /* 0x000fe20003800000 */
[----:B------:R-:W-:Y:S02]  /*d6b0*/  PRMT R101, R8, 0x7610, R101 ;  /* 0x0000761008657816 */ /* 0x000fe40000000065 */
[----:B------:R-:W-:Y:S01]  /*d6c0*/  PRMT R106, R9, 0x7610, R106 ;  /* 0x00007610096a7816 */ /* 0x000fe2000000006a */
[----:B------:R-:W-:Y:S06]  /*d6d0*/  @P1 BRA `(.L_x_3002) ;  /* 0x0000000c001c1947 */ /* 0x000fec0003800000 */
[----:B------:R-:W1:Y:S01]  /*d6e0*/  LDC R9, c[0x0][0x3f4] ;  /* 0x0000fd00ff097b82 */ /* 0x000e620000000800 */
[----:B------:R-:W-:Y:S01]  /*d6f0*/  BSSY B2, `(.L_x_3003) ;  /* 0x0000034000027945 */ /* 0x000fe20003800000 */
[-C--:B-1----:R-:W-:Y:S02]  /*d700*/  ISETP.GE.AND P0, PT, R22, R9.reuse, PT ;  /* 0x000000091600720c */ /* 0x082fe40003f06270 */
[-C--:B------:R-:W-:Y:S02]  /*d710*/  ISETP.GE.AND P1, PT, R215, R9.reuse, PT ;  /* 0x00000009d700720c */ /* 0x080fe40003f26270 */
[-C--:B------:R-:W-:Y:S02]  /*d720*/  ISETP.GE.AND P2, PT, R214, R9.reuse, PT ;  /* 0x00000009d600720c */ /* 0x080fe40003f46270 */
[----:B------:R-:W-:-:S07]  /*d730*/  ISETP.GE.AND P3, PT, R216, R9, PT ;  /* 0x00000009d800720c */ /* 0x000fce0003f66270 */
[----:B------:R-:W-:Y:S06]  /*d740*/  @P0 BRA `(.L_x_3004) ;  /* 0x0000000000b80947 */ /* 0x000fec0003800000 */
[----:B------:R-:W1:Y:S01]  /*d750*/  LDS.128 R8, [R3] ;  /* 0x0000000003087984 */ /* 0x000e620000000c00 */
        /* <DEDUP_REMOVED lines=10> */
[----:B------:R-:W-:Y:S02]  /*d800*/  PRMT R141, R141, 0x5410, R78 ;  /* 0x000054108d8d7816 */ /* 0x000fe4000000004e */
[----:B------:R-:W-:Y:S02]  /*d810*/  LOP3.LUT R142, R142, 0xffff0000, RZ, 0xc0, !PT ;  /* 0xffff00008e8e7812 */ /* 0x000fe400078ec0ff */
[C---:B-1----:R-:W-:Y:S01]  /*d820*/  LOP3.LUT R77, R10.reuse, 0xffff0000, RZ, 0xc0, !PT ;  /* 0xffff00000a4d7812 */ /* 0x042fe200078ec0ff */
[----:B------:R-:W-:Y:S01]  /*d830*/  IMAD.U32 R76, R10, 0x10000, RZ ;  /* 0x000100000a4c7824 */ /* 0x000fe200078e00ff */
[C---:B------:R-:W-:Y:S01]  /*d840*/  LOP3.LUT R79, R11.reuse, 0xffff0000, RZ, 0xc0, !PT ;  /* 0xffff00000b4f7812 */ /* 0x040fe200078ec0ff */
[----:B------:R-:W-:-:S02]  /*d850*/  IMAD.U32 R78, R11, 0x10000, RZ ;  /* 0x000100000b4e7824 */ /* 0x000fc400078e00ff */
[C---:B0-----:R-:W-:Y:S01]  /*d860*/  FMUL.FTZ R145, R77.reuse, R125 ;  /* 0x0000007d4d917220 */ /* 0x041fe20000410000 */
[-C--:B------:R-:W-:Y:S01]  /*d870*/  FMUL.FTZ R146, R77, R107.reuse ;  /* 0x0000006b4d927220 */ /* 0x080fe20000410000 */
[----:B------:R-:W-:Y:S01]  /*d880*/  FMUL.FTZ R77, R79, R144 ;  /* 0x000000904f4d7220 */ /* 0x000fe20000410000 */
[----:B------:R-:W-:Y:S02]  /*d890*/  IMAD.U32 R10, R8, 0x10000, RZ ;  /* 0x00010000080a7824 */ /* 0x000fe400078e00ff */
[C---:B------:R-:W-:Y:S01]  /*d8a0*/  FFMA.FTZ R145, R76.reuse, R107, -R145 ;  /* 0x0000006b4c917223 */ /* 0x040fe20000010891 */
[----:B------:R-:W-:Y:S02]  /*d8b0*/  IMAD.U32 R11, R9, 0x10000, RZ ;  /* 0x00010000090b7824 */ /* 0x000fe400078e00ff */
[----:B------:R-:W-:Y:S01]  /*d8c0*/  FFMA.FTZ R146, R76, R125, R146 ;  /* 0x0000007d4c927223 */ /* 0x000fe20000010092 */
        /* <DEDUP_REMOVED lines=22> */
.L_x_3004:
[----:B------:R-:W-:Y:S05]  /*da30*/  BSYNC B2 ;  /* 0x0000000000027941 */ /* 0x000fea0003800000 */
.L_x_3003:
[----:B------:R-:W-:Y:S04]  /*da40*/  BSSY B2, `(.L_x_3005) ;  /* 0x0000030000027945 */ /* 0x000fe80003800000 */
[----:B------:R-:W-:Y:S05]  /*da50*/  @P1 BRA `(.L_x_3006) ;  /* 0x0000000000b81947 */ /* 0x000fea0003800000 */
[----:B-1----:R-:W1:Y:S01]  /*da60*/  LDS.128 R8, [R3+0x4000] ;  /* 0x0040000003087984 */ /* 0x002e620000000c00 */
        /* <DEDUP_REMOVED lines=12> */
[C---:B-1----:R-:W-:Y:S01]  /*db30*/  LOP3.LUT R71, R10.reuse, 0xffff0000, RZ, 0xc0, !PT ;  /* 0xffff00000a477812 */ /* 0x042fe200078ec0ff */
        /* <DEDUP_REMOVED lines=32> */
.L_x_3006:
[----:B------:R-:W-:Y:S05]  /*dd40*/  BSYNC B2 ;  /* 0x0000000000027941 */ /* 0x000fea0003800000 */
.L_x_3005:
[----:B------:R-:W-:Y:S04]  /*dd50*/  BSSY B2, `(.L_x_3007) ;  /* 0x0000030000027945 */ /* 0x000fe80003800000 */
[----:B------:R-:W-:Y:S05]  /*dd60*/  @P2 BRA `(.L_x_3008) ;  /* 0x0000000000b82947 */ /* 0x000fea0003800000 */
[----:B-12---:R-:W1:Y:S01]  /*dd70*/  LDS.128 R8, [R3+0x8000] ;  /* 0x0080000003087984 */ /* 0x006e620000000c00 */
        /* <DEDUP_REMOVED lines=12> */
[C---:B-1----:R-:W-:Y:S01]  /*de40*/  LOP3.LUT R67, R10.reuse, 0xffff0000, RZ, 0xc0, !PT ;  /* 0xffff00000a437812 */ /* 0x042fe200078ec0ff */
[----:B------:R-:W-:Y:S01]  /*de50*/  IMAD.U32 R66, R10, 0x10000, RZ ;  /* 0x000100000a427824 */ /* 0x000fe200078e00ff */
[C---:B------:R-:W-:Y:S01]  /*de60*/  LOP3.LUT R69, R11.reuse, 0xffff0000, RZ, 0xc0, !PT ;  /* 0xffff00000b457812 */ /* 0x040fe200078ec0ff */
[----:B------:R-:W-:-:S02]  /*de70*/  IMAD.U32 R68, R11, 0x10000, RZ ;  /* 0x000100000b447824 */ /* 0x000fc400078e00ff */
[C---:B------:R-:W-:Y:S01]  /*de80*/  FMUL.FTZ R76, R67.reuse, R70 ;  /* 0x00000046434c7220 */ /* 0x040fe20000410000 */
[-C--:B------:R-:W-:Y:S01]  /*de90*/  FMUL.FTZ R73, R67, R71.reuse ;  /* 0x0000004743497220 */ /* 0x080fe20000410000 */
[C---:B------:R-:W-:Y:S01]  /*dea0*/  FMUL.FTZ R67, R69.reuse, R136 ;  /* 0x0000008845437220 */ /* 0x040fe20000410000 */
[----:B------:R-:W-:Y:S02]  /*deb0*/  IMAD.U32 R10, R8, 0x10000, RZ ;  /* 0x00010000080a7824 */ /* 0x000fe400078e00ff */
[----:B------:R-:W-:Y:S01]  /*dec0*/  FFMA.FTZ R77, R66, R71, R76 ;  /* 0x00000047424d7223 */ /* 0x000fe2000001004c */
[-C--:B------:R-:W-:Y:S01]  /*ded0*/  FMUL.FTZ R71, R69, R133.reuse ;  /* 0x0000008545477220 */ /* 0x080fe20000410000 */
[----:B------:R-:W-:Y:S01]  /*dee0*/  FFMA.FTZ R133, R68, R133, -R67 ;  /* 0x0000008544857223 */ /* 0x000fe20000010843 */
[----:B------:R-:W-:Y:S02]  /*def0*/  IMAD.U32 R11, R9, 0x10000, RZ ;  /* 0x00010000090b7824 */ /* 0x000fe400078e00ff */
[----:B------:R-:W-:Y:S01]  /*df00*/  FFMA.FTZ R72, R66, R70, -R73 ;  /* 0x0000004642487223 */ /* 0x000fe20000010849 */
[----:B------:R-:W-:Y:S01]  /*df10*/  IMAD.U32 R67, R134, 0x10000, RZ ;  /* 0x0001000086437824 */ /* 0x000fe200078e00ff */
[----:B------:R-:W-:Y:S01]  /*df20*/  LOP3.LUT R8, R8, 0xffff0000, RZ, 0xc0, !PT ;  /* 0xffff000008087812 */ /* 0x000fe200078ec0ff */
[----:B------:R-:W-:Y:S01]  /*df30*/  IMAD.U32 R69, R135, 0x10000, RZ ;  /* 0x0001000087457824 */ /* 0x000fe200078e00ff */
[----:B------:R-:W-:Y:S01]  /*df40*/  LOP3.LUT R9, R9, 0xffff0000, RZ, 0xc0, !PT ;  /* 0xffff000009097812 */ /* 0x000fe200078ec0ff */
[----:B------:R-:W-:Y:S01]  /*df50*/  FFMA.FTZ R136, R68, R136, R71 ;  /* 0x0000008844887223 */ /* 0x000fe20000010047 */
[----:B------:R-:W-:Y:S01]  /*df60*/  LOP3.LUT R66, R135, 0xffff0000, RZ, 0xc0, !PT ;  /* 0xffff000087427812 */ /* 0x000fe200078ec0ff */
[----:B------:R-:W-:Y:S01]  /*df70*/  FMUL.FTZ R71, R8, R69 ;  /* 0x0000004508477220 */ /* 0x000fe20000410000 */
        /* <DEDUP_REMOVED lines=11> */
[----:B------:R-:W-:-:S05]  /*e030*/  F2FP.BF16.F32.PACK_AB R9, R66, R9 ;  /* 0x000000094209723e */ /* 0x000fca00000010ff */
[----:B------:R3:W-:Y:S02]  /*e040*/  STS.128 [R3+0x8000], R8 ;  /* 0x0080000803007388 */ /* 0x0007e40000000c00 */
.L_x_3008:
[----:B------:R-:W-:Y:S05]  /*e050*/  BSYNC B2 ;  /* 0x0000000000027941 */ /* 0x000fea0003800000 */
.L_x_3007:
[----:B------:R-:W-:Y:S05]  /*e060*/  @P3 BRA `(.L_x_3002) ;  /* 0x0000000000b83947 */ /* 0x000fea0003800000 */
[----:B-123--:R-:W1:Y:S01]  /*e070*/  LDS.128 R8, [R3+0xc000] ;  /* 0x00c0000003087984 */ /* 0x00ee620000000c00 */
        /* <DEDUP_REMOVED lines=45> */
.L_x_3002:
[----:B------:R-:W-:Y:S05]  /*e350*/  BSYNC B1 ;  /* 0x0000000000017941 */ /* 0x000fea0003800000 */
.L_x_3001:
[----:B-1234-:R-:W-:Y:S01]  /*e360*/  VIADD R8, R212, 0x20 ;  /* 0x00000020d4087836 */ /* 0x01efe20000000000 */
[----:B------:R-:W-:Y:S04]  /*e370*/  BSSY B1, `(.L_x_3009) ;  /* 0x00000ca000017945 */ /* 0x000fe80003800000 */
[----:B------:R-:W-:-:S13]  /*e380*/  ISETP.GE.AND P0, PT, R8, R75, PT ;  /* 0x0000004b0800720c */ /* 0x000fda0003f06270 */
[----:B------:R-:W-:Y:S05]  /*e390*/  @P0 BRA `(.L_x_3010) ;  /* 0x0000000c001c0947 */ /* 0x000fea0003800000 */
[----:B------:R-:W1:Y:S01]  /*e3a0*/  LDC R9, c[0x0][0x3f4] ;  /* 0x0000fd00ff097b82 */ /* 0x000e620000000800 */
[----:B------:R-:W-:Y:S01]  /*e3b0*/  BSSY B2, `(.L_x_3011) ;  /* 0x0000034000027945 */ /* 0x000fe20003800000 */
[-C--:B-1----:R-:W-:Y:S02]  /*e3c0*/  ISETP.GE.AND P0, PT, R22, R9.reuse, PT ;  /* 0x000000091600720c */ /* 0x082fe40003f06270 */
[-C--:B------:R-:W-:Y:S02]  /*e3d0*/  ISETP.GE.AND P1, PT, R215, R9.reuse, PT ;  /* 0x00000009d700720c */ /* 0x080fe40003f26270 */
[-C--:B------:R-:W-:Y:S02]  /*e3e0*/  ISETP.GE.AND P2, PT, R214, R9.reuse, PT ;  /* 0x00000009d600720c */ /* 0x080fe40003f46270 */
[----:B------:R-:W-:-:S07]  /*e3f0*/  ISETP.GE.AND P3, PT, R216, R9, PT ;  /* 0x00000009d800720c */ /* 0x000fce0003f66270 */
[----:B------:R-:W-:Y:S06]  /*e400*/  @P0 BRA `(.L_x_3012) ;  /* 0x0000000000b80947 */ /* 0x000fec0003800000 */
[----:B------:R-:W1:Y:S01]  /*e410*/  LDS.128 R8, [R3+0x1000] ;  /* 0x0010000003087984 */ /* 0x000e620000000c00 */
        /* <DEDUP_REMOVED lines=45> */
.L_x_3012:
[----:B------:R-:W-:Y:S05]  /*e6f0*/  BSYNC B2 ;  /* 0x0000000000027941 */ /* 0x000fea0003800000 */
.L_x_3011:
[----:B------:R-:W-:Y:S04]  /*e700*/  BSSY B2, `(.L_x_3013) ;  /* 0x0000030000027945 */ /* 0x000fe80003800000 */
[----:B------:R-:W-:Y:S05]  /*e710*/  @P1 BRA `(.L_x_3014) ;  /* 0x0000000000b81947 */ /* 0x000fea0003800000 */
[----:B-1----:R-:W1:Y:S01]  /*e720*/  LDS.128 R8, [R3+0x5000] ;  /* 0x0050000003087984 */ /* 0x002e620000000c00 */
        /* <DEDUP_REMOVED lines=45> */
.L_x_3014:
[----:B------:R-:W-:Y:S05]  /*ea00*/  BSYNC B2 ;  /* 0x0000000000027941 */ /* 0x000fea0003800000 */
.L_x_3013:
[----:B------:R-:W-:Y:S04]  /*ea10*/  BSSY B2, `(.L_x_3015) ;  /* 0x0000030000027945 */ /* 0x000fe80003800000 */
[----:B------:R-:W-:Y:S05]  /*ea20*/  @P2 BRA `(.L_x_3016) ;  /* 0x0000000000b82947 */ /* 0x000fea0003800000 */
[----:B-12---:R-:W1:Y:S01]  /*ea30*/  LDS.128 R8, [R3+0x9000] ;  /* 0x0090000003087984 */ /* 0x006e620000000c00 */
        /* <DEDUP_REMOVED lines=45> */
.L_x_3016:
[----:B------:R-:W-:Y:S05]  /*ed10*/  BSYNC B2 ;  /* 0x0000000000027941 */ /* 0x000fea0003800000 */
.L_x_3015:
        /* <DEDUP_REMOVED lines=47> */
.L_x_3010:
[----:B------:R-:W-:Y:S05]  /*f010*/  BSYNC B1 ;  /* 0x0000000000017941 */ /* 0x000fea0003800000 */
.L_x_3009:
        /* <DEDUP_REMOVED lines=57> */
.L_x_3020:
[----:B------:R-:W-:Y:S05]  /*f3b0*/  BSYNC B2 ;  /* 0x0000000000027941 */ /* 0x000fea0003800000 */
.L_x_3019:
        /* <DEDUP_REMOVED lines=48> */
.L_x_3022:
[----:B------:R-:W-:Y:S05]  /*f6c0*/  BSYNC B2 ;  /* 0x0000000000027941 */ /* 0x000fea0003800000 */
.L_x_3021:
        /* <DEDUP_REMOVED lines=48> */
.L_x_3024:
[----:B------:R-:W-:Y:S05]  /*f9d0*/  BSYNC B2 ;  /* 0x0000000000027941 */ /* 0x000fea0003800000 */
.L_x_3023:
        /* <DEDUP_REMOVED lines=47> */
.L_x_3018:
[----:B------:R-:W-:Y:S05]  /*fcd0*/  BSYNC B1 ;  /* 0x0000000000017941 */ /* 0x000fea0003800000 */
.L_x_3017:
[----:B-1234-:R-:W-:-:S05]  /*fce0*/  VIADD R8, R212, 0x60 ;  /* 0x00000060d4087836 */ /* 0x01efca0000000000 */
        /* <DEDUP_REMOVED lines=55> */
.L_x_3027:
[----:B------:R-:W-:Y:S05]  /*10060*/  BSYNC B1 ;  /* 0x0000000000017941 */ /* 0x000fea0003800000 */
.L_x_3026:
        /* <DEDUP_REMOVED lines=48> */
.L_x_3029:
[----:B------:R-:W-:Y:S05]  /*10370*/  BSYNC B1 ;  /* 0x0000000000017941 */ /* 0x000fea0003800000 */
.L_x_3028:
        /* <DEDUP_REMOVED lines=48> */
.L_x_3031:
[----:B------:R-:W-:Y:S05]  /*10680*/  BSYNC B1 ;  /* 0x0000000000017941 */ /* 0x000fea0003800000 */
.L_x_3030:
[----:B------:R-:W-:Y:S05]  /*10690*/  @P3 BRA `(.L_x_3025) ;  /* 0x0000005000503947 */ /* 0x000fea0003800000 */
[----:B-123--:R-:W1:Y:S01]  /*106a0*/  LDS.128 R8, [R3+0xf000] ;  /* 0x00f0000003087984 */ /* 0x00ee620000000c00 */
        /* <DEDUP_REMOVED lines=21> */
[----:B------:R-:W-:Y:S01]  /*10800*/  FMUL.FTZ R9, R11, R81 ;  /* 0x000000510b097220 */ /* 0x000fe20000410000 */
[-C--:B------:R-:W-:Y:S01]  /*10810*/  FMUL.FTZ R7, R7, R13.reuse ;  /* 0x0000000d07077220 */ /* 0x080fe20000410000 */
[-C--:B------:R-:W-:Y:S01]  /*10820*/  FMUL.FTZ R11, R11, R74.reuse ;  /* 0x0000004a0b0b7220 */ /* 0x080fe20000410000 */
[----:B------:R-:W-:Y:S01]  /*10830*/  FFMA.FTZ R15, R6, R13, -R15 ;  /* 0x0000000d060f7223 */ /* 0x000fe2000001080f */
[----:B------:R-:W-:Y:S01]  /*10840*/  FFMA.FTZ R74, R10, R74, -R9 ;  /* 0x0000004a0a4a7223 */ /* 0x000fe20000010809 */
[----:B------:R-:W-:Y:S01]  /*10850*/  FFMA.FTZ R14, R6, R14, R7 ;  /* 0x0000000e060e7223 */ /* 0x000fe20000010007 */
[C---:B------:R-:W-:Y:S01]  /*10860*/  IMAD.U32 R9, R80.reuse, 0x10000, RZ ;  /* 0x0001000050097824 */ /* 0x040fe200078e00ff */
[----:B------:R-:W-:Y:S01]  /*10870*/  LOP3.LUT R80, R80, 0xffff0000, RZ, 0xc0, !PT ;  /* 0xffff000050507812 */ /* 0x000fe200078ec0ff */
[C---:B------:R-:W-:Y:S01]  /*10880*/  IMAD.U32 R7, R12.reuse, 0x10000, RZ ;  /* 0x000100000c077824 */ /* 0x040fe200078e00ff */
[----:B------:R-:W-:Y:S01]  /*10890*/  LOP3.LUT R12, R12, 0xffff0000, RZ, 0xc0, !PT ;  /* 0xffff00000c0c7812 */ /* 0x000fe200078ec0ff */
[----:B------:R-:W-:Y:S01]  /*108a0*/  FFMA.FTZ R81, R10, R81, R11 ;  /* 0x000000510a517223 */ /* 0x000fe2000001000b */
[----:B------:R-:W-:Y:S01]  /*108b0*/  FMUL.FTZ R11, R4, R9 ;  /* 0x00000009040b7220 */ /* 0x000fe20000410000 */
[----:B------:R-:W-:Y:S01]  /*108c0*/  FMUL.FTZ R10, R8, R80 ;  /* 0x00000050080a7220 */ /* 0x000fe20000410000 */
        /* <DEDUP_REMOVED lines=12> */
.L_x_2986:
[----:B------:R-:W0:Y:S01]  /*10990*/  LDC R10, c[0x0][0x448] ;  /* 0x00011200ff0a7b82 */ /* 0x000e220000000800 */
[----:B------:R-:W-:Y:S01]  /*109a0*/  ULDC.64 UR4, c[0x0][0x3f8] ;  /* 0x0000fe0000047ab9 */ /* 0x000fe20000000a00 */
[----:B------:R-:W-:Y:S01]  /*109b0*/  ULDC.64 UR6, c[0x0][0x408] ;  /* 0x0001020000067ab9 */ /* 0x000fe20000000a00 */
[----:B------:R-:W-:Y:S01]  /*109c0*/  IMAD.MOV.U32 R25, RZ, RZ, R27 ;  /* 0x000000ffff197224 */ /* 0x000fe200078e001b */
[----:B------:R-:W-:Y:S01]  /*109d0*/  SHF.R.S32.HI R92, RZ, 0x1f, R213 ;  /* 0x0000001fff5c7819 */ /* 0x000fe200000114d5 */
[----:B------:R-:W-:Y:S01]  /*109e0*/  IMAD.MOV.U32 R145, RZ, RZ, R29 ;  /* 0x000000ffff917224 */ /* 0x000fe200078e001d */
[----:B------:R-:W-:Y:S02]  /*109f0*/  SHF.R.S32.HI R79, RZ, 0x1f, R16 ;  /* 0x0000001fff4f7819 */ /* 0x000fe40000011410 */
[----:B------:R-:W-:Y:S02]  /*10a00*/  LEA.HI R94, R92, R213, RZ, 0x3 ;  /* 0x000000d55c5e7211 */ /* 0x000fe400078f18ff */
        /* <DEDUP_REMOVED lines=20> */
[----:B------:R-:W-:Y:S02]  /*10b50*/  LEA.HI.X R8, R144, UR7, R11, 0x1, P1 ;  /* 0x0000000790087c11 */ /* 0x000fe400088f0c0b */
[----:B------:R-:W-:Y:S01]  /*10b60*/  SHF.R.S32.HI R0, RZ, 0x3, R94 ;  /* 0x00000003ff007819 */ /* 0x000fe2000001145e */
[----:B------:R-:W-:Y:S06]  /*10b70*/  BRA.DIV UR4, `(.L_x_3032) ;  /* 0x0000020a047c7947 */ /* 0x000fec000b800000 */
[----:B------:R0:W1:Y:S04]  /*10b80*/  SHFL.IDX PT, R5, R9, RZ, 0x181f ;  /* 0x00181fff09057589 */ /* 0x00006800000e0000 */
[----:B------:R0:W2:Y:S04]  /*10b90*/  SHFL.IDX PT, R4, R7, RZ, 0x181f ;  /* 0x00181fff07047589 */ /* 0x0000a800000e0000 */
[----:B------:R0:W3:Y:S04]  /*10ba0*/  SHFL.IDX PT, R21, R8, RZ, 0x181f ;  /* 0x00181fff08157589 */ /* 0x0000e800000e0000 */
[----:B------:R0:W4:Y:S02]  /*10bb0*/  SHFL.IDX PT, R14, R6, RZ, 0x181f ;  /* 0x00181fff060e7589 */ /* 0x00012400000e0000 */
.L_x_3326:
        /* <DEDUP_REMOVED lines=21> */
[----:B------:R-:W-:Y:S01]  /*10d10*/  @!P2 SHF.L.U64.HI R24, R16, 0x1, R79 ;  /* 0x000000011018a819 */ /* 0x000fe2000001024f */
[----:B------:R-:W-:-:S03]  /*10d20*/  @!P3 IMAD.SHL.U32 R13, R0, 0x8, RZ ;  /* 0x00000008000db824 */ /* 0x000fc600078e00ff */
[-C--:B------:R-:W-:Y:S01]  /*10d30*/  @!P2 IADD3 R4, P0, R4, R15.reuse, RZ ;  /* 0x0000000f0404a210 */ /* 0x080fe20007f1e0ff */
[----:B------:R-:W-:Y:S01]  /*10d40*/  @!P3 IMAD.WIDE R10, R13, 0x2, R10 ;  /* 0x000000020d0ab825 */ /* 0x000fe200078e020a */
[----:B----4-:R-:W-:-:S03]  /*10d50*/  @!P2 IADD3 R20, P1, R14, R15, RZ ;  /* 0x0000000f0e14a210 */ /* 0x010fc60007f3e0ff */
[----:B---3--:R-:W-:Y:S01]  /*10d60*/  IMAD.MOV.U32 R15, RZ, RZ, R21 ;  /* 0x000000ffff0f7224 */ /* 0x008fe200078e0015 */
[----:B------:R-:W-:Y:S02]  /*10d70*/  CS2R R64, SRZ ;  /* 0x0000000000407805 */ /* 0x000fe4000001ff00 */
[----:B------:R-:W-:Y:S02]  /*10d80*/  CS2R R66, SRZ ;  /* 0x0000000000427805 */ /* 0x000fe4000001ff00 */
[----:B------:R-:W-:Y:S02]  /*10d90*/  CS2R R60, SRZ ;  /* 0x00000000003c7805 */ /* 0x000fe4000001ff00 */
[----:B------:R-:W-:Y:S02]  /*10da0*/  CS2R R62, SRZ ;  /* 0x00000000003e7805 */ /* 0x000fe4000001ff00 */
[----:B------:R-:W-:Y:S02]  /*10db0*/  CS2R R68, SRZ ;  /* 0x0000000000447805 */ /* 0x000fe4000001ff00 */
[----:B------:R-:W-:Y:S01]  /*10dc0*/  CS2R R70, SRZ ;  /* 0x0000000000467805 */ /* 0x000fe2000001ff00 */
[----:B------:R-:W-:Y:S01]  /*10dd0*/  @!P3 IMAD.WIDE R12, R13, 0x2, R14 ;  /* 0x000000020d0cb825 */ /* 0x000fe200078e020e */
[----:B------:R1:W5:Y:S03]  /*10de0*/  @!P3 LD.E.128 R56, desc[UR6][R10.64] ;  /* 0x000000060a38b980 */ /* 0x000366000c101d00 */
[--C-:B------:R-:W-:Y:S01]  /*10df0*/  @!P2 IMAD.X R5, R5, 0x1, R24.reuse, P0 ;  /* 0x000000010505a824 */ /* 0x100fe200000e0618 */
[----:B------:R1:W5:Y:S01]  /*10e00*/  @!P3 LD.E.128 R64, desc[UR6][R12.64] ;  /* 0x000000060c40b980 */ /* 0x000362000c101d00 */
[----:B------:R-:W-:-:S03]  /*10e10*/  @!P2 IMAD.X R21, R21, 0x1, R24, P1 ;  /* 0x000000011515a824 */ /* 0x000fc600008e0618 */
[----:B------:R1:W5:Y:S04]  /*10e20*/  @!P2 LD.E.128 R60, desc[UR6][R4.64] ;  /* 0x00000006043ca980 */ /* 0x000368000c101d00 */
[----:B------:R1:W5:Y:S02]  /*10e30*/  @!P2 LD.E.128 R68, desc[UR6][R20.64] ;  /* 0x000000061444a980 */ /* 0x000364000c101d00 */
.L_x_3034:
[----:B------:R-:W-:Y:S05]  /*10e40*/  BSYNC B1 ;  /* 0x0000000000017941 */ /* 0x000fea0003800000 */
.L_x_3033:
[----:B-12--5:R-:W-:Y:S01]  /*10e50*/  IMAD.MOV.U32 R4, RZ, RZ, R68 ;  /* 0x000000ffff047224 */ /* 0x026fe200078e0044 */
[----:B------:R-:W-:Y:S01]  /*10e60*/  UMOV UR4, 0xffffffff ;  /* 0xffffffff00047882 */ /* 0x000fe20000000000 */
        /* <DEDUP_REMOVED lines=34> */
[----:B------:R1:W0:Y:S04]  /*11090*/  SHFL.IDX PT, R4, R7, 0x1, 0x181f ;  /* 0x00381f0007047f89 */ /* 0x00022800000e0000 */
[----:B---3--:R1:W3:Y:S04]  /*110a0*/  SHFL.IDX PT, R21, R8, 0x1, 0x181f ;  /* 0x00381f0008157f89 */ /* 0x0082e800000e0000 */
[----:B----4-:R1:W4:Y:S02]  /*110b0*/  SHFL.IDX PT, R14, R6, 0x1, 0x181f ;  /* 0x00381f00060e7f89 */ /* 0x01032400000e0000 */
.L_x_3332:
        /* <DEDUP_REMOVED lines=12> */
[----:B0-----:R-:W-:Y:S01]  /*11180*/  IMAD.MOV.U32 R12, RZ, RZ, R4 ;  /* 0x000000ffff0c7224 */ /* 0x001fe200078e0004 */
[----:B------:R-:W-:Y:S01]  /*11190*/  ISETP.GE.AND P2, PT, R16, UR4, PT ;  /* 0x0000000410007c0c */ /* 0x000fe2000bf46270 */
[----:B--2---:R-:W-:Y:S01]  /*111a0*/  IMAD.MOV.U32 R13, RZ, RZ, R5 ;  /* 0x000000ffff0d7224 */ /* 0x004fe200078e0005 */
        /* <DEDUP_REMOVED lines=8> */
[-C--:B------:R-:W-:Y:S02]  /*11230*/  @!P2 IADD3 R4, P0, R4, R11.reuse, RZ ;  /* 0x0000000b0404a210 */ /* 0x080fe40007f1e0ff */
[----:B------:R-:W-:Y:S02]  /*11240*/  CS2R R48, SRZ ;  /* 0x0000000000307805 */ /* 0x000fe4000001ff00 */
[----:B----4-:R-:W-:Y:S02]  /*11250*/  @!P2 IADD3 R10, P1, R14, R11, RZ ;  /* 0x0000000b0e0aa210 */ /* 0x010fe40007f3e0ff */
[----:B------:R-:W-:Y:S02]  /*11260*/  CS2R R50, SRZ ;  /* 0x0000000000327805 */ /* 0x000fe4000001ff00 */
[----:B------:R-:W-:Y:S02]  /*11270*/  CS2R R44, SRZ ;  /* 0x00000000002c7805 */ /* 0x000fe4000001ff00 */
[----:B------:R-:W-:-:S02]  /*11280*/  CS2R R46, SRZ ;  /* 0x00000000002e7805 */ /* 0x000fc4000001ff00 */
[----:B------:R-:W-:Y:S02]  /*11290*/  CS2R R52, SRZ ;  /* 0x0000000000347805 */ /* 0x000fe4000001ff00 */
[----:B------:R-:W-:Y:S01]  /*112a0*/  CS2R R54, SRZ ;  /* 0x0000000000367805 */ /* 0x000fe2000001ff00 */
[----:B------:R-:W-:-:S04]  /*112b0*/  @!P3 IMAD.WIDE R12, R25, 0x2, R12 ;  /* 0x00000002190cb825 */ /* 0x000fc800078e020c */
[----:B------:R-:W-:Y:S01]  /*112c0*/  @!P3 IMAD.WIDE R14, R25, 0x2, R14 ;  /* 0x00000002190eb825 */ /* 0x000fe200078e020e */
[----:B------:R0:W5:Y:S03]  /*112d0*/  @!P3 LD.E.128 R40, desc[UR6][R12.64] ;  /* 0x000000060c28b980 */ /* 0x000166000c101d00 */
[--C-:B------:R-:W-:Y:S01]  /*112e0*/  @!P2 IMAD.X R5, R5, 0x1, R20.reuse, P0 ;  /* 0x000000010505a824 */ /* 0x100fe200000e0614 */
[----:B------:R0:W5:Y:S01]  /*112f0*/  @!P3 LD.E.128 R48, desc[UR6][R14.64] ;  /* 0x000000060e30b980 */ /* 0x000162000c101d00 */
[----:B------:R-:W-:-:S03]  /*11300*/  @!P2 IMAD.X R11, R21, 0x1, R20, P1 ;  /* 0x00000001150ba824 */ /* 0x000fc600008e0614 */
[----:B------:R0:W5:Y:S04]  /*11310*/  @!P2 LD.E.128 R44, desc[UR6][R4.64] ;  /* 0x00000006042ca980 */ /* 0x000168000c101d00 */
[----:B------:R0:W5:Y:S02]  /*11320*/  @!P2 LD.E.128 R52, desc[UR6][R10.64] ;  /* 0x000000060a34a980 */ /* 0x000164000c101d00 */
.L_x_3037:
[----:B------:R-:W-:Y:S05]  /*11330*/  BSYNC B1 ;  /* 0x0000000000017941 */ /* 0x000fea0003800000 */
.L_x_3036:
[----:B0----5:R-:W-:Y:S01]  /*11340*/  IMAD.MOV.U32 R4, RZ, RZ, R52 ;  /* 0x000000ffff047224 */ /* 0x021fe200078e0034 */
        /* <DEDUP_REMOVED lines=35> */
[----:B---3--:R3:W0:Y:S04]  /*11580*/  SHFL.IDX PT, R21, R8, 0x2, 0x181f ;  /* 0x00581f0008157f89 */ /* 0x00862800000e0000 */
[----:B----4-:R3:W4:Y:S02]  /*11590*/  SHFL.IDX PT, R14, R6, 0x2, 0x181f ;  /* 0x00581f00060e7f89 */ /* 0x01072400000e0000 */
.L_x_3338:
        /* <DEDUP_REMOVED lines=13> */
[----:B0-----:R-:W-:Y:S01]  /*11670*/  IMAD.MOV.U32 R12, RZ, RZ, R4 ;  /* 0x000000ffff0c7224 */ /* 0x001fe200078e0004 */
[----:B------:R-:W-:Y:S01]  /*11680*/  ISETP.GE.AND P2, PT, R16, UR4, PT ;  /* 0x0000000410007c0c */ /* 0x000fe2000bf46270 */
[----:B--2---:R-:W-:Y:S01]  /*11690*/  IMAD.MOV.U32 R13, RZ, RZ, R5 ;  /* 0x000000ffff0d7224 */ /* 0x004fe200078e0005 */
[----:B------:R-:W-:Y:S01]  /*116a0*/  ISETP.GE.AND P3, PT, R213, UR4, PT ;  /* 0x00000004d5007c0c */ /* 0x000fe2000bf66270 */
[----:B------:R-:W-:Y:S01]  /*116b0*/  IMAD.MOV.U32 R15, RZ, RZ, R21 ;  /* 0x000000ffff0f7224 */ /* 0x000fe200078e0015 */
        /* <DEDUP_REMOVED lines=14> */
[----:B------:R-:W-:Y:S02]  /*117a0*/  CS2R R36, SRZ ;  /* 0x0000000000247805 */ /* 0x000fe4000001ff00 */
[----:B------:R-:W-:Y:S01]  /*117b0*/  CS2R R38, SRZ ;  /* 0x0000000000267805 */ /* 0x000fe2000001ff00 */
[--C-:B------:R-:W-:Y:S01]  /*117c0*/  @!P2 IMAD.X R5, R5, 0x1, R20.reuse, P0 ;  /* 0x000000010505a824 */ /* 0x100fe200000e0614 */
[----:B------:R0:W5:Y:S01]  /*117d0*/  @!P3 LD.E.128 R24, desc[UR6][R72.64] ;  /* 0x000000064818b980 */ /* 0x000162000c101d00 */
[----:B------:R-:W-:-:S03]  /*117e0*/  @!P2 IMAD.X R11, R21, 0x1, R20, P1 ;  /* 0x00000001150ba824 */ /* 0x000fc600008e0614 */
[----:B------:R0:W5:Y:S04]  /*117f0*/  @!P3 LD.E.128 R32, desc[UR6][R12.64] ;  /* 0x000000060c20b980 */ /* 0x000168000c101d00 */
[----:B------:R0:W5:Y:S04]  /*11800*/  @!P2 LD.E.128 R28, desc[UR6][R4.64] ;  /* 0x00000006041ca980 */ /* 0x000168000c101d00 */
[----:B------:R0:W5:Y:S02]  /*11810*/  @!P2 LD.E.128 R36, desc[UR6][R10.64] ;  /* 0x000000060a24a980 */ /* 0x000164000c101d00 */
.L_x_3040:
[----:B------:R-:W-:Y:S05]  /*11820*/  BSYNC B1 ;  /* 0x0000000000017941 */ /* 0x000fea0003800000 */
.L_x_3039:
        /* <DEDUP_REMOVED lines=36> */
[----:B------:R0:W0:Y:S04]  /*11a70*/  SHFL.IDX PT, R20, R7, 0x3, 0x181f ;  /* 0x00781f0007147f89 */ /* 0x00002800000e0000 */
[----:B------:R0:W0:Y:S04]  /*11a80*/  SHFL.IDX PT, R77, R8, 0x3, 0x181f ;  /* 0x00781f00084d7f89 */ /* 0x00002800000e0000 */
[----:B------:R0:W0:Y:S02]  /*11a90*/  SHFL.IDX PT, R76, R6, 0x3, 0x181f ;  /* 0x00781f00064c7f89 */ /* 0x00002400000e0000 */
.L_x_3344:
[----:B------:R-:W5:Y:S01]  /*11aa0*/  LDL R13, [R1+0x60] ;  /* 0x00006000010d7983 */ /* 0x000f620000100800 */
[----:B------:R-:W-:Y:S01]  /*11ab0*/  VIADD R74, R74, 0x60 ;  /* 0x000000604a4a7836 */ /* 0x000fe20000000000 */
[----:B------:R-:W-:Y:S01]  /*11ac0*/  BSSY B1, `(.L_x_3042) ;  /* 0x0000029000017945 */ /* 0x000fe20003800000 */
[----:B01-3--:R-:W-:Y:S02]  /*11ad0*/  CS2R R6, SRZ ;  /* 0x0000000000067805 */ /* 0x00bfe4000001ff00 */
[----:B------:R-:W-:Y:S02]  /*11ae0*/  CS2R R10, SRZ ;  /* 0x00000000000a7805 */ /* 0x000fe4000001ff00 */
[----:B----4-:R-:W-:Y:S02]  /*11af0*/  CS2R R14, SRZ ;  /* 0x00000000000e7805 */ /* 0x010fe4000001ff00 */
[----:B------:R-:W-:Y:S02]  /*11b00*/  ISETP.GE.AND P0, PT, R74, R87, PT ;  /* 0x000000574a00720c */ /* 0x000fe40003f06270 */
[----:B------:R-:W-:-:S02]  /*11b10*/  CS2R R72, SRZ ;  /* 0x0000000000487805 */ /* 0x000fc4000001ff00 */
[----:B------:R-:W-:Y:S02]  /*11b20*/  CS2R R74, SRZ ;  /* 0x00000000004a7805 */ /* 0x000fe4000001ff00 */
[----:B-----5:R-:W-:-:S04]  /*11b30*/  LEA.HI R8, R13, R13, RZ, 0x1 ;  /* 0x0000000d0d087211 */ /* 0x020fc800078f08ff */
[----:B------:R-:W-:Y:S02]  /*11b40*/  LOP3.LUT R12, R8, 0xfffffffe, RZ, 0xc0, !PT ;  /* 0xfffffffe080c7812 */ /* 0x000fe400078ec0ff */
[----:B------:R-:W-:-:S03]  /*11b50*/  CS2R R8, SRZ ;  /* 0x0000000000087805 */ /* 0x000fc6000001ff00 */
[----:B------:R-:W-:Y:S01]  /*11b60*/  IMAD.IADD R91, R13, 0x1, -R12 ;  /* 0x000000010d5b7824 */ /* 0x000fe200078e0a0c */
[----:B------:R-:W-:-:S04]  /*11b70*/  CS2R R12, SRZ ;  /* 0x00000000000c7805 */ /* 0x000fc8000001ff00 */
[----:B------:R-:W-:Y:S01]  /*11b80*/  SHF.L.U32 R91, R91, 0x1f, RZ ;  /* 0x0000001f5b5b7819 */ /* 0x000fe200000006ff */
[----:B------:R-:W-:Y:S06]  /*11b90*/  @P0 BRA `(.L_x_3043) ;  /* 0x00000000006c0947 */ /* 0x000fec0003800000 */
[----:B------:R-:W-:Y:S01]  /*11ba0*/  ULDC UR4, c[0x0][0x3f4] ;  /* 0x0000fd0000047ab9 */ /* 0x000fe20000000800 */
[----:B------:R-:W-:Y:S01]  /*11bb0*/  IMAD.MOV.U32 R4, RZ, RZ, R20 ;  /* 0x000000ffff047224 */ /* 0x000fe200078e0014 */
[----:B------:R-:W-:Y:S01]  /*11bc0*/  ISETP.GE.AND P2, PT, R16, UR4, PT ;  /* 0x0000000410007c0c */ /* 0x000fe2000bf46270 */
[----:B--2---:R-:W-:Y:S01]  /*11bd0*/  IMAD.MOV.U32 R5, RZ, RZ, R21 ;  /* 0x000000ffff057224 */ /* 0x004fe200078e0015 */
        /* <DEDUP_REMOVED lines=9> */
[----:B------:R-:W-:Y:S02]  /*11c70*/  @!P2 IADD3 R78, P1, R76, R7, RZ ;  /* 0x000000074c4ea210 */ /* 0x000fe40007f3e0ff */
[----:B------:R-:W-:Y:S02]  /*11c80*/  CS2R R8, SRZ ;  /* 0x0000000000087805 */ /* 0x000fe4000001ff00 */
[----:B------:R-:W-:Y:S01]  /*11c90*/  CS2R R10, SRZ ;  /* 0x00000000000a7805 */ /* 0x000fe2000001ff00 */
[--C-:B------:R-:W-:Y:S01]  /*11ca0*/  @!P2 IMAD.X R21, R21, 0x1, R6.reuse, P0 ;  /* 0x000000011515a824 */ /* 0x100fe200000e0606 */
[----:B------:R-:W-:Y:S01]  /*11cb0*/  CS2R R12, SRZ ;  /* 0x00000000000c7805 */ /* 0x000fe2000001ff00 */
[----:B------:R-:W-:Y:S01]  /*11cc0*/  @!P2 IMAD.X R79, R77, 0x1, R6, P1 ;  /* 0x000000014d4fa824 */ /* 0x000fe200008e0606 */
[----:B------:R-:W-:-:S02]  /*11cd0*/  CS2R R14, SRZ ;  /* 0x00000000000e7805 */ /* 0x000fc4000001ff00 */
[----:B------:R-:W-:Y:S02]  /*11ce0*/  CS2R R4, SRZ ;  /* 0x0000000000047805 */ /* 0x000fe4000001ff00 */
[----:B------:R-:W-:Y:S01]  /*11cf0*/  CS2R R6, SRZ ;  /* 0x0000000000067805 */ /* 0x000fe2000001ff00 */
[----:B------:R-:W-:Y:S01]  /*11d00*/  @!P3 IMAD.WIDE R80, R81, 0x2, R76 ;  /* 0x000000025150b825 */ /* 0x000fe200078e024c */
[----:B------:R0:W5:Y:S04]  /*11d10*/  @!P3 LD.E.128 R72, desc[UR6][R82.64] ;  /* 0x000000065248b980 */ /* 0x000168000c101d00 */
[----:B------:R0:W5:Y:S04]  /*11d20*/  @!P3 LD.E.128 R8, desc[UR6][R80.64] ;  /* 0x000000065008b980 */ /* 0x000168000c101d00 */
[----:B------:R0:W5:Y:S04]  /*11d30*/  @!P2 LD.E.128 R12, desc[UR6][R20.64] ;  /* 0x00000006140ca980 */ /* 0x000168000c101d00 */
[----:B------:R0:W5:Y:S02]  /*11d40*/  @!P2 LD.E.128 R4, desc[UR6][R78.64] ;  /* 0x000000064e04a980 */ /* 0x000164000c101d00 */
.L_x_3043:
[----:B------:R-:W-:Y:S05]  /*11d50*/  BSYNC B1 ;  /* 0x0000000000017941 */ /* 0x000fea0003800000 */
.L_x_3042:
[----:B------:R-:W1:Y:S01]  /*11d60*/  SYNCS.PHASECHK.TRANS64.TRYWAIT P0, [R18+URZ+0x38800], R91 ;  /* 0x0388005b120075a7 */ /* 0x000e62000800017f */
[----:B-----5:R-:W-:Y:S01]  /*11d70*/  IMAD.MOV.U32 R76, RZ, RZ, R6 ;  /* 0x000000ffff4c7224 */ /* 0x020fe200078e0006 */
[----:B------:R-:W-:Y:S01]  /*11d80*/  BSSY B1, `(.L_x_3044) ;  /* 0x0000020000017945 */ /* 0x000fe20003800000 */
        /* <DEDUP_REMOVED lines=13> */
[----:B--2---:R-:W-:Y:S01]  /*11e60*/  IMAD.MOV.U32 R21, RZ, RZ, R5 ;  /* 0x000000ffff157224 */ /* 0x004fe200078e0005 */
        /* <DEDUP_REMOVED lines=12> */
[----:B------:R-:W-:Y:S01]  /*11f30*/  ISETP.GE.AND P1, PT, R212, R20, PT ;  /* 0x00000014d400720c */ /* 0x000fe20003f26270 */
[----:B------:R-:W-:Y:S01]  /*11f40*/  IMAD.MOV.U32 R77, RZ, RZ, R75 ;  /* 0x000000ffff4d7224 */ /* 0x000fe200078e004b */
[----:B------:R-:W-:-:S02]  /*11f50*/  PRMT R88, R78, 0x7610, R88 ;  /* 0x000076104e587816 */ /* 0x000fc40000000058 */
[----:B------:R-:W-:Y:S01]  /*11f60*/  PRMT R89, R79, 0x7610, R89 ;  /* 0x000076104f597816 */ /* 0x000fe20000000059 */
[----:B-1----:R-:W-:Y:S08]  /*11f70*/  @!P0 BRA `(.L_x_3045) ;  /* 0x000001fc00408947 */ /* 0x002ff00003800000 */
.L_x_3345:
[----:B------:R-:W-:Y:S05]  /*11f80*/  BSYNC B1 ;  /* 0x0000000000017941 */ /* 0x000fea0003800000 */
.L_x_3044:
[----:B------:R-:W-:Y:S01]  /*11f90*/  BSSY B1, `(.L_x_3046) ;  /* 0x00000db000017945 */ /* 0x000fe20003800000 */
[----:B------:R-:W-:Y:S02]  /*11fa0*/  PRMT R90, R76, 0x7610, R90 ;  /* 0x000076104c5a7816 */ /* 0x000fe4000000005a */
[----:B0-----:R-:W-:Y:S01]  /*11fb0*/  PRMT R91, R77, 0x7610, R91 ;  /* 0x000076104d5b7816 */ /* 0x001fe2000000005b */
[----:B------:R-:W-:Y:S06]  /*11fc0*/  @P1 BRA `(.L_x_3047) ;  /* 0x0000000c005c1947 */ /* 0x000fec0003800000 */
[----:B------:R-:W0:Y:S01]  /*11fd0*/  LDC R142, c[0x0][0x3f4] ;  /* 0x0000fd00ff8e7b82 */ /* 0x000e220000000800 */
[----:B------:R-:W-:Y:S01]  /*11fe0*/  BSSY B2, `(.L_x_3048) ;  /* 0x000006c000027945 */ /* 0x000fe20003800000 */
[----:B------:R-:W-:Y:S01]  /*11ff0*/  IMAD.SHL.U32 R161, R212, 0x40, RZ ;  /* 0x00000040d4a17824 */ /* 0x000fe200078e00ff */
[-C--:B0-----:R-:W-:Y:S02]  /*12000*/  ISETP.GE.AND P0, PT, R16, R142.reuse, PT ;  /* 0x0000008e1000720c */ /* 0x081fe40003f06270 */
[----:B------:R-:W-:-:S11]  /*12010*/  ISETP.GE.AND P1, PT, R213, R142, PT ;  /* 0x0000008ed500720c */ /* 0x000fd60003f26270 */
[----:B------:R-:W-:Y:S05]  /*12020*/  @P0 BRA `(.L_x_3049) ;  /* 0x00000004009c0947 */ /* 0x000fea0003800000 */
[----:B------:R-:W-:Y:S02]  /*12030*/  LEA.HI R76, R142, R237, RZ, 0x1d ;  /* 0x000000ed8e4c7211 */ /* 0x000fe400078fe8ff */
[--C-:B------:R-:W-:Y:S02]  /*12040*/  SHF.R.U64 R60, R60, 0x10, R61.reuse ;  /* 0x000000103c3c7819 */ /* 0x100fe4000000123d */
[----:B------:R-:W-:Y:S01]  /*12050*/  SHF.R.S32.HI R79, RZ, 0x1f, R76 ;  /* 0x0000001fff4f7819 */ /* 0x000fe2000001144c */
[----:B------:R-:W-:Y:S01]  /*12060*/  IMAD.SHL.U32 R77, R76, 0x8, RZ ;  /* 0x000000084c4d7824 */ /* 0x000fe200078e00ff */
[----:B------:R-:W-:Y:S02]  /*12070*/  SHF.R.U32.HI R151, RZ, 0x10, R61 ;  /* 0x00000010ff977819 */ /* 0x000fe4000001163d */
[----:B------:R-:W-:Y:S02]  /*12080*/  LEA.HI R79, R79, R76, RZ, 0x3 ;  /* 0x0000004c4f4f7211 */ /* 0x000fe400078f18ff */
[----:B------:R-:W-:-:S02]  /*12090*/  LOP3.LUT R77, R77, 0x38, RZ, 0xc0, !PT ;  /* 0x000000384d4d7812 */ /* 0x000fc400078ec0ff */
[----:B------:R-:W-:Y:S01]  /*120a0*/  SHF.R.U64 R61, R62, 0x10, R63 ;  /* 0x000000103e3d7819 */ /* 0x000fe2000000123f */
[----:B------:R-:W-:Y:S01]  /*120b0*/  IMAD.SHL.U32 R79, R79, 0x400, RZ ;  /* 0x000004004f4f7824 */ /* 0x000fe200078e00ff */
[----:B------:R-:W-:Y:S02]  /*120c0*/  LOP3.LUT R76, R77, 0x1c0, R161, 0xf8, !PT ;  /* 0x000001c04d4c7812 */ /* 0x000fe400078ef8a1 */
[----:B------:R-:W-:Y:S02]  /*120d0*/  SHF.R.U64 R62, R68, 0x10, R69 ;  /* 0x00000010443e7819 */ /* 0x000fe40000001245 */
[----:B------:R-:W-:Y:S02]  /*120e0*/  LOP3.LUT R76, R76, R229, RZ, 0x3c, !PT ;  /* 0x000000e54c4c7212 */ /* 0x000fe400078e3cff */
[----:B------:R-:W-:Y:S02]  /*120f0*/  LOP3.LUT R79, R79, 0x7fffe000, RZ, 0xc0, !PT ;  /* 0x7fffe0004f4f7812 */ /* 0x000fe400078ec0ff */
[----:B------:R-:W-:-:S02]  /*12100*/  SHF.R.U32.HI R150, RZ, 0x10, R63 ;  /* 0x00000010ff967819 */ /* 0x000fc4000001163f */
[----:B------:R-:W-:Y:S02]  /*12110*/  IADD3 R143, R76, R79, R228 ;  /* 0x0000004f4c8f7210 */ /* 0x000fe40007ffe0e4 */
[----:B------:R-:W0:Y:S01]  /*12120*/  LDS.128 R76, [R3] ;  /* 0x00000000034c7984 */ /* 0x000e220000000c00 */
[----:B------:R-:W-:Y:S02]  /*12130*/  SHF.R.U32.HI R68, RZ, 0x10, R69 ;  /* 0x00000010ff447819 */ /* 0x000fe40000011645 */
[----:B------:R-:W-:Y:S01]  /*12140*/  IMAD R143, R143, 0x2, R18 ;  /* 0x000000028f8f7824 */ /* 0x000fe200078e0212 */
[----:B------:R-:W-:Y:S02]  /*12150*/  SHF.R.U64 R63, R70, 0x10, R71 ;  /* 0x00000010463f7819 */ /* 0x000fe40000001247 */
[----:B------:R-:W-:Y:S02]  /*12160*/  PRMT R149, R149, 0x5410, R60 ;  /* 0x0000541095957816 */ /* 0x000fe4000000003c */
[----:B------:R-:W1:Y:S01]  /*12170*/  LDS.128 R80, [R143+0x14400] ;  /* 0x014400008f507984 */ /* 0x000e620000000c00 */
[----:B------:R-:W-:-:S02]  /*12180*/  PRMT R147, R147, 0x5410, R62 ;  /* 0x0000541093937816 */ /* 0x000fc4000000003e */
[----:B------:R-:W-:Y:S01]  /*12190*/  PRMT R148, R148, 0x5410, R151 ;  /* 0x0000541094947816 */ /* 0x000fe20000000097 */
[----:B------:R-:W-:Y:S01]  /*121a0*/  IMAD.U32 R154, R149, 0x10000, RZ ;  /* 0x00010000959a7824 */ /* 0x000fe200078e00ff */
[----:B------:R-:W-:Y:S01]  /*121b0*/  PRMT R60, R86, 0x5432, R61 ;  /* 0x00005432563c7816 */ /* 0x000fe2000000003d */
[----:B------:R-:W-:Y:S01]  /*121c0*/  IMAD.U32 R156, R147, 0x10000, RZ ;  /* 0x00010000939c7824 */ /* 0x000fe200078e00ff */
[----:B------:R-:W-:Y:S02]  /*121d0*/  PRMT R145, R145, 0x5410, R68 ;  /* 0x0000541091917816 */ /* 0x000fe40000000044 */
[----:B------:R-:W-:Y:S02]  /*121e0*/  PRMT R61, R85, 0x5432, R150 ;  /* 0x00005432553d7816 */ /* 0x000fe40000000096 */
[----:B------:R-:W-:Y:S01]  /*121f0*/  PRMT R146, R146, 0x5410, R63 ;  /* 0x0000541092927816 */ /* 0x000fe2000000003f */
[----:B------:R-:W-:Y:S01]  /*12200*/  IMAD.U32 R155, R145, 0x10000, RZ ;  /* 0x00010000919b7824 */ /* 0x000fe200078e00ff */
[----:B------:R-:W-:-:S02]  /*12210*/  SHF.R.U32.HI R71, RZ, 0x10, R71 ;  /* 0x00000010ff477819 */ /* 0x000fc40000011647 */
[----:B------:R-:W-:Y:S02]  /*12220*/  LOP3.LUT R149, R149, 0xffff0000, RZ, 0xc0, !PT ;  /* 0xffff000095957812 */ /* 0x000fe400078ec0ff */
[----:B------:R-:W-:Y:S02]  /*12230*/  PRMT R144, R144, 0x5410, R71 ;  /* 0x0000541090907816 */ /* 0x000fe40000000047 */
[----:B------:R-:W-:Y:S01]  /*12240*/  LOP3.LUT R145, R145, 0xffff0000, RZ, 0xc0, !PT ;  /* 0xffff000091917812 */ /* 0x000fe200078ec0ff */
        /* <DEDUP_REMOVED lines=8> */
[----:B-1----:R-:W-:Y:S01]  /*122d0*/  IMAD.U32 R79, R80, 0x10000, RZ ;  /* 0x00010000504f7824 */ /* 0x002fe200078e00ff */
[C---:B------:R-:W-:Y:S01]  /*122e0*/  LOP3.LUT R69, R82.reuse, 0xffff0000, RZ, 0xc0, !PT ;  /* 0xffff000052457812 */ /* 0x040fe200078ec0ff */
[----:B------:R-:W-:Y:S01]  /*122f0*/  IMAD.U32 R70, R82, 0x10000, RZ ;  /* 0x0001000052467824 */ /* 0x000fe200078e00ff */
[----:B------:R-:W-:Y:S01]  /*12300*/  LOP3.LUT R82, R83, 0xffff0000, RZ, 0xc0, !PT ;  /* 0xffff000053527812 */ /* 0x000fe200078ec0ff */
[----:B------:R-:W-:Y:S01]  /*12310*/  FMUL.FTZ R158, R79, R156 ;  /* 0x0000009c4f9e7220 */ /* 0x000fe20000410000 */
[----:B------:R-:W-:-:S02]  /*12320*/  IMAD.U32 R152, R81, 0x10000, RZ ;  /* 0x0001000051987824 */ /* 0x000fc400078e00ff */
[-C--:B------:R-:W-:Y:S01]  /*12330*/  FMUL.FTZ R160, R79, R154.reuse ;  /* 0x0000009a4fa07220 */ /* 0x080fe20000410000 */
[----:B------:R-:W-:Y:S01]  /*12340*/  IMAD.U32 R153, R83, 0x10000, RZ ;  /* 0x0001000053997824 */ /* 0x000fe200078e00ff */
[----:B------:R-:W-:Y:S01]  /*12350*/  LOP3.LUT R71, R80, 0xffff0000, RZ, 0xc0, !PT ;  /* 0xffff000050477812 */ /* 0x000fe200078ec0ff */
[----:B------:R-:W-:Y:S02]  /*12360*/  IMAD.U32 R83, R148, 0x10000, RZ ;  /* 0x0001000094537824 */ /* 0x000fe400078e00ff */
[----:B------:R-:W-:Y:S01]  /*12370*/  FFMA.FTZ R79, R151, R154, -R158 ;  /* 0x0000009a974f7223 */ /* 0x000fe2000001089e */
[----:B------:R-:W-:Y:S01]  /*12380*/  LOP3.LUT R80, R81, 0xffff0000, RZ, 0xc0, !PT ;  /* 0xffff000051507812 */ /* 0x000fe200078ec0ff */
[----:B------:R-:W-:Y:S02]  /*12390*/  IMAD.U32 R158, R144, 0x10000, RZ ;  /* 0x00010000909e7824 */ /* 0x000fe400078e00ff */
[----:B------:R-:W-:Y:S01]  /*123a0*/  FMUL.FTZ R157, R152, R155 ;  /* 0x0000009b989d7220 */ /* 0x000fe20000410000 */
[----:B------:R-:W-:Y:S01]  /*123b0*/  FFMA.FTZ R81, R151, R156, R160 ;  /* 0x0000009c97517223 */ /* 0x000fe200000100a0 */
[----:B------:R-:W-:-:S02]  /*123c0*/  IMAD.U32 R154, R61, 0x10000, RZ ;  /* 0x000100003d9a7824 */ /* 0x000fc400078e00ff */
[-C--:B------:R-:W-:Y:S01]  /*123d0*/  FMUL.FTZ R159, R152, R83.reuse ;  /* 0x00000053989f7220 */ /* 0x080fe20000410000 */
[----:B------:R-:W-:Y:S01]  /*123e0*/  LOP3.LUT R151, R147, 0xffff0000, RZ, 0xc0, !PT ;  /* 0xffff000093977812 */ /* 0x000fe200078ec0ff */
[C---:B------:R-:W-:Y:S01]  /*123f0*/  FMUL.FTZ R152, R153.reuse, R158 ;  /* 0x0000009e99987220 */ /* 0x040fe20000410000 */
[C---:B------:R-:W-:Y:S01]  /*12400*/  FFMA.FTZ R83, R150.reuse, R83, -R157 ;  /* 0x0000005396537223 */ /* 0x040fe2000001089d */
        /* <DEDUP_REMOVED lines=8> */
[C---:B------:R-:W-:Y:S01]  /*12490*/  IMAD.U32 R149, R146.reuse, 0x10000, RZ ;  /* 0x0001000092957824 */ /* 0x040fe200078e00ff */
[----:B------:R-:W-:Y:S01]  /*124a0*/  LOP3.LUT R146, R146, 0xffff0000, RZ, 0xc0, !PT ;  /* 0xffff000092927812 */ /* 0x000fe200078ec0ff */
[C---:B------:R-:W-:Y:S01]  /*124b0*/  IMAD.U32 R71, R60.reuse, 0x10000, RZ ;  /* 0x000100003c477824 */ /* 0x040fe200078e00ff */
[----:B------:R-:W-:Y:S01]  /*124c0*/  LOP3.LUT R60, R60, 0xffff0000, RZ, 0xc0, !PT ;  /* 0xffff00003c3c7812 */ /* 0x000fe200078ec0ff */
[C---:B------:R-:W-:Y:S01]  /*124d0*/  FMUL.FTZ R154, R70.reuse, R149 ;  /* 0x00000095469a7220 */ /* 0x040fe20000410000 */
[----:B------:R-:W-:Y:S01]  /*124e0*/  LOP3.LUT R61, R61, 0xffff0000, RZ, 0xc0, !PT ;  /* 0xffff00003d3d7812 */ /* 0x000fe200078ec0ff */
[----:B------:R-:W-:Y:S01]  /*124f0*/  FMUL.FTZ R70, R70, R71 ;  /* 0x0000004746467220 */ /* 0x000fe20000410000 */
[----:B------:R-:W-:Y:S01]  /*12500*/  FMUL.FTZ R155, R80, R145 ;  /* 0x00000091509b7220 */ /* 0x000fe20000410000 */
[C---:B------:R-:W-:Y:S01]  /*12510*/  FFMA.FTZ R154, R63.reuse, R71, -R154 ;  /* 0x000000473f9a7223 */ /* 0x040fe2000001089a */
[----:B------:R-:W-:Y:S01]  /*12520*/  LOP3.LUT R71, R144, 0xffff0000, RZ, 0xc0, !PT ;  /* 0xffff000090477812 */ /* 0x000fe200078ec0ff */
[----:B------:R-:W-:Y:S01]  /*12530*/  FFMA.FTZ R70, R63, R149, R70 ;  /* 0x000000953f467223 */ /* 0x000fe20000010046 */
[----:B------:R-:W-:Y:S01]  /*12540*/  FMUL.FTZ R152, R80, R153 ;  /* 0x0000009950987220 */ /* 0x000fe20000410000 */
[----:B------:R-:W-:Y:S01]  /*12550*/  FFMA.FTZ R68, R68, R151, R157 ;  /* 0x0000009744447223 */ /* 0x000fe2000001009d */
[C---:B------:R-:W-:Y:S01]  /*12560*/  FMUL.FTZ R63, R69.reuse, R146 ;  /* 0x00000092453f7220 */ /* 0x040fe20000410000 */
[C---:B------:R-:W-:Y:S01]  /*12570*/  FMUL.FTZ R151, R82.reuse, R71 ;  /* 0x0000004752977220 */ /* 0x040fe20000410000 */
[-C--:B------:R-:W-:Y:S01]  /*12580*/  FMUL.FTZ R69, R69, R60.reuse ;  /* 0x0000003c45457220 */ /* 0x080fe20000410000 */
[----:B------:R-:W-:Y:S01]  /*12590*/  FMUL.FTZ R82, R82, R61 ;  /* 0x0000003d52527220 */ /* 0x000fe20000410000 */
[C---:B------:R-:W-:Y:S01]  /*125a0*/  FFMA.FTZ R80, R76.reuse, R153, -R155 ;  /* 0x000000994c507223 */ /* 0x040fe2000001089b */
        /* <DEDUP_REMOVED lines=15> */
.L_x_3049:
[----:B------:R-:W-:Y:S05]  /*126a0*/  BSYNC B2 ;  /* 0x0000000000027941 */ /* 0x000fea0003800000 */
.L_x_3048:
[----:B------:R-:W-:Y:S05]  /*126b0*/  @P1 BRA `(.L_x_3047) ;  /* 0x0000000400a01947 */ /* 0x000fea0003800000 */
[----:B------:R-:W2:Y:S01]  /*126c0*/  LDL R83, [R1+0x78] ;  /* 0x0000780001537983 */ /* 0x000ea20000100800 */
[----:B------:R-:W-:Y:S02]  /*126d0*/  LEA.HI R142, R142, R0, RZ, 0x1d ;  /* 0x000000008e8e7211 */ /* 0x000fe400078fe8ff */
[--C-:B------:R-:W-:Y:S02]  /*126e0*/  SHF.R.U64 R77, R58, 0x10, R59.reuse ;  /* 0x000000103a4d7819 */ /* 0x100fe4000000123b */
[----:B0-----:R-:W-:Y:S01]  /*126f0*/  SHF.R.S32.HI R61, RZ, 0x1f, R142 ;  /* 0x0000001fff3d7819 */ /* 0x001fe2000001148e */
        /* <DEDUP_REMOVED lines=12> */
[----:B------:R-:W-:Y:S02]  /*127c0*/  PRMT R134, R134, 0x5410, R59 ;  /* 0x0000541086867816 */ /* 0x000fe4000000003b */
[----:B------:R-:W-:Y:S01]  /*127d0*/  PRMT R138, R138, 0x5410, R79 ;  /* 0x000054108a8a7816 */ /* 0x000fe2000000004f */
[----:B------:R-:W-:Y:S01]  /*127e0*/  IMAD R3, R3, 0x2, R18 ;  /* 0x0000000203037824 */ /* 0x000fe200078e0212 */
[----:B------:R-:W-:Y:S01]  /*127f0*/  SHF.R.U32.HI R56, RZ, 0x10, R57 ;  /* 0x00000010ff387819 */ /* 0x000fe20000011639 */
[----:B------:R-:W-:Y:S01]  /*12800*/  IMAD.U32 R78, R134, 0x10000, RZ ;  /* 0x00010000864e7824 */ /* 0x000fe200078e00ff */
[----:B------:R-:W-:Y:S02]  /*12810*/  SHF.R.U64 R57, R66, 0x10, R67 ;  /* 0x0000001042397819 */ /* 0x000fe40000001243 */
[----:B------:R-:W0:Y:S01]  /*12820*/  LDS.128 R68, [R3+0x14400] ;  /* 0x0144000003447984 */ /* 0x000e220000000c00 */
[----:B------:R-:W-:-:S02]  /*12830*/  PRMT R135, R135, 0x5410, R64 ;  /* 0x0000541087877816 */ /* 0x000fc40000000040 */
[----:B------:R-:W-:Y:S02]  /*12840*/  SHF.R.U32.HI R66, RZ, 0x10, R67 ;  /* 0x00000010ff427819 */ /* 0x000fe40000011643 */
[----:B------:R-:W-:Y:S01]  /*12850*/  PRMT R139, R139, 0x5410, R56 ;  /* 0x000054108b8b7816 */ /* 0x000fe20000000038 */
[----:B------:R-:W-:Y:S01]  /*12860*/  IMAD.U32 R80, R135, 0x10000, RZ ;  /* 0x0001000087507824 */ /* 0x000fe200078e00ff */
[----:B------:R-:W-:Y:S02]  /*12870*/  PRMT R136, R136, 0x5410, R57 ;  /* 0x0000541088887816 */ /* 0x000fe40000000039 */
[----:B------:R-:W-:Y:S02]  /*12880*/  PRMT R137, R137, 0x5410, R66 ;  /* 0x0000541089897816 */ /* 0x000fe40000000042 */
[----:B------:R-:W-:Y:S02]  /*12890*/  PRMT R141, R141, 0x5410, R58 ;  /* 0x000054108d8d7816 */ /* 0x000fe4000000003a */
[----:B------:R-:W-:Y:S01]  /*128a0*/  PRMT R140, R140, 0x5410, R77 ;  /* 0x000054108c8c7816 */ /* 0x000fe2000000004d */
[----:B0-----:R-:W-:Y:S01]  /*128b0*/  IMAD.U32 R59, R68, 0x10000, RZ ;  /* 0x00010000443b7824 */ /* 0x001fe200078e00ff */
[C---:B------:R-:W-:Y:S01]  /*128c0*/  LOP3.LUT R58, R70.reuse, 0xffff0000, RZ, 0xc0, !PT ;  /* 0xffff0000463a7812 */ /* 0x040fe200078ec0ff */
[----:B------:R-:W-:Y:S01]  /*128d0*/  IMAD.U32 R76, R70, 0x10000, RZ ;  /* 0x00010000464c7824 */ /* 0x000fe200078e00ff */
[----:B------:R-:W-:Y:S01]  /*128e0*/  LOP3.LUT R70, R71, 0xffff0000, RZ, 0xc0, !PT ;  /* 0xffff000047467812 */ /* 0x000fe200078ec0ff */
[----:B------:R-:W-:Y:S01]  /*128f0*/  FMUL.FTZ R82, R59, R78 ;  /* 0x0000004e3b527220 */ /* 0x000fe20000410000 */
[----:B------:R-:W-:Y:S01]  /*12900*/  IMAD.U32 R77, R71, 0x10000, RZ ;  /* 0x00010000474d7824 */ /* 0x000fe200078e00ff */
[----:B------:R-:W-:Y:S01]  /*12910*/  LOP3.LUT R68, R68, 0xffff0000, RZ, 0xc0, !PT ;  /* 0xffff000044447812 */ /* 0x000fe200078ec0ff */
[----:B------:R-:W-:Y:S01]  /*12920*/  IMAD.U32 R71, R139, 0x10000, RZ ;  /* 0x000100008b477824 */ /* 0x000fe200078e00ff */
[----:B--2---:R-:W0:Y:S02]  /*12930*/  LDS.128 R60, [R83] ;  /* 0x00000000533c7984 */ /* 0x004e240000000c00 */
[C---:B0-----:R-:W-:Y:S01]  /*12940*/  IMAD.U32 R65, R60.reuse, 0x10000, RZ ;  /* 0x000100003c417824 */ /* 0x041fe200078e00ff */
[----:B------:R-:W-:Y:S01]  /*12950*/  LOP3.LUT R64, R60, 0xffff0000, RZ, 0xc0, !PT ;  /* 0xffff00003c407812 */ /* 0x000fe200078ec0ff */
[----:B------:R-:W-:Y:S01]  /*12960*/  IMAD.U32 R60, R138, 0x10000, RZ ;  /* 0x000100008a3c7824 */ /* 0x000fe200078e00ff */
[C---:B------:R-:W-:Y:S01]  /*12970*/  LOP3.LUT R56, R62.reuse, 0xffff0000, RZ, 0xc0, !PT ;  /* 0xffff00003e387812 */ /* 0x040fe200078ec0ff */
[----:B------:R-:W-:Y:S01]  /*12980*/  IMAD.U32 R57, R62, 0x10000, RZ ;  /* 0x000100003e397824 */ /* 0x000fe200078e00ff */
[C---:B------:R-:W-:Y:S01]  /*12990*/  LOP3.LUT R62, R63.reuse, 0xffff0000, RZ, 0xc0, !PT ;  /* 0xffff00003f3e7812 */ /* 0x040fe200078ec0ff */
[----:B------:R-:W-:-:S02]  /*129a0*/  IMAD.U32 R67, R63, 0x10000, RZ ;  /* 0x000100003f437824 */ /* 0x000fc400078e00ff */
[-C--:B------:R-:W-:Y:S01]  /*129b0*/  FMUL.FTZ R142, R59, R60.reuse ;  /* 0x0000003c3b8e7220 */ /* 0x080fe20000410000 */
[----:B------:R-:W-:Y:S02]  /*129c0*/  IMAD.U32 R63, R69, 0x10000, RZ ;  /* 0x00010000453f7824 */ /* 0x000fe400078e00ff */
[----:B------:R-:W-:Y:S01]  /*129d0*/  FFMA.FTZ R59, R65, R60, -R82 ;  /* 0x0000003c413b7223 */ /* 0x000fe20000010852 */
[----:B------:R-:W-:Y:S02]  /*129e0*/  IMAD.U32 R66, R61, 0x10000, RZ ;  /* 0x000100003d427824 */ /* 0x000fe400078e00ff */
[----:B------:R-:W-:Y:S01]  /*129f0*/  FFMA.FTZ R60, R65, R78, R142 ;  /* 0x0000004e413c7223 */ /* 0x000fe2000001008e */
[----:B------:R-:W-:Y:S02]  /*12a00*/  IMAD.U32 R82, R137, 0x10000, RZ ;  /* 0x0001000089527824 */ /* 0x000fe400078e00ff */
[----:B------:R-:W-:Y:S01]  /*12a10*/  FMUL.FTZ R79, R63, R80 ;  /* 0x000000503f4f7220 */ /* 0x000fe20000410000 */
[----:B------:R-:W-:-:S02]  /*12a20*/  IMAD.U32 R78, R141, 0x10000, RZ ;  /* 0x000100008d4e7824 */ /* 0x000fc400078e00ff */
[-C--:B------:R-:W-:Y:S01]  /*12a30*/  FMUL.FTZ R65, R63, R71.reuse ;  /* 0x000000473f417220 */ /* 0x080fe20000410000 */
[C---:B------:R-:W-:Y:S01]  /*12a40*/  FMUL.FTZ R142, R77.reuse, R82 ;  /* 0x000000524d8e7220 */ /* 0x040fe20000410000 */
[----:B------:R-:W-:Y:S01]  /*12a50*/  FFMA.FTZ R63, R66, R71, -R79 ;  /* 0x00000047423f7223 */ /* 0x000fe2000001084f */
[----:B------:R-:W-:Y:S01]  /*12a60*/  LOP3.LUT R79, R134, 0xffff0000, RZ, 0xc0, !PT ;  /* 0xffff0000864f7812 */ /* 0x000fe200078ec0ff */
[----:B------:R-:W-:Y:S01]  /*12a70*/  FMUL.FTZ R77, R77, R78 ;  /* 0x0000004e4d4d7220 */ /* 0x000fe20000410000 */
[----:B------:R-:W-:Y:S01]  /*12a80*/  LOP3.LUT R71, R138, 0xffff0000, RZ, 0xc0, !PT ;  /* 0xffff00008a477812 */ /* 0x000fe200078ec0ff */
[----:B------:R-:W-:Y:S01]  /*12a90*/  FFMA.FTZ R66, R66, R80, R65 ;  /* 0x0000005042427223 */ /* 0x000fe20000010041 */
[C---:B------:R-:W-:Y:S01]  /*12aa0*/  FFMA.FTZ R65, R67.reuse, R78, -R142 ;  /* 0x0000004e43417223 */ /* 0x040fe2000001088e */
[----:B------:R-:W-:Y:S01]  /*12ab0*/  FFMA.FTZ R81, R67, R82, R77 ;  /* 0x0000005243517223 */ /* 0x000fe2000001004d */
[----:B------:R-:W-:Y:S01]  /*12ac0*/  LOP3.LUT R69, R69, 0xffff0000, RZ, 0xc0, !PT ;  /* 0xffff000045457812 */ /* 0x000fe200078ec0ff */
[C---:B------:R-:W-:Y:S01]  /*12ad0*/  FMUL.FTZ R67, R68.reuse, R79 ;  /* 0x0000004f44437220 */ /* 0x040fe20000410000 */
[----:B------:R-:W-:Y:S01]  /*12ae0*/  LOP3.LUT R80, R135, 0xffff0000, RZ, 0xc0, !PT ;  /* 0xffff000087507812 */ /* 0x000fe200078ec0ff */
[----:B------:R-:W-:Y:S01]  /*12af0*/  FMUL.FTZ R77, R68, R71 ;  /* 0x00000047444d7220 */ /* 0x000fe20000410000 */
[----:B------:R-:W-:Y:S01]  /*12b00*/  LOP3.LUT R78, R139, 0xffff0000, RZ, 0xc0, !PT ;  /* 0xffff00008b4e7812 */ /* 0x000fe200078ec0ff */
[----:B------:R-:W-:-:S02]  /*12b10*/  IMAD.U32 R68, R136, 0x10000, RZ ;  /* 0x0001000088447824 */ /* 0x000fc400078e00ff */
[C---:B------:R-:W-:Y:S01]  /*12b20*/  FFMA.FTZ R82, R64.reuse, R71, -R67 ;  /* 0x0000004740527223 */ /* 0x040fe20000010843 */
[----:B------:R-:W-:Y:S01]  /*12b30*/  FFMA.FTZ R77, R64, R79, R77 ;  /* 0x0000004f404d7223 */ /* 0x000fe2000001004d */
[----:B------:R-:W-:Y:S01]  /*12b40*/  LOP3.LUT R61, R61, 0xffff0000, RZ, 0xc0, !PT ;  /* 0xffff00003d3d7812 */ /* 0x000fe200078ec0ff */
[----:B------:R-:W-:Y:S02]  /*12b50*/  IMAD.U32 R67, R140, 0x10000, RZ ;  /* 0x000100008c437824 */ /* 0x000fe400078e00ff */
[C---:B------:R-:W-:Y:S01]  /*12b60*/  FMUL.FTZ R134, R69.reuse, R80 ;  /* 0x0000005045867220 */ /* 0x040fe20000410000 */
[C---:B------:R-:W-:Y:S01]  /*12b70*/  FMUL.FTZ R64, R76.reuse, R68 ;  /* 0x000000444c407220 */ /* 0x040fe20000410000 */
[-C--:B------:R-:W-:Y:S01]  /*12b80*/  FMUL.FTZ R69, R69, R78.reuse ;  /* 0x0000004e45457220 */ /* 0x080fe20000410000 */
[-C--:B------:R-:W-:Y:S01]  /*12b90*/  FMUL.FTZ R76, R76, R67.reuse ;  /* 0x000000434c4c7220 */ /* 0x080fe20000410000 */
[----:B------:R-:W-:Y:S01]  /*12ba0*/  FFMA.FTZ R134, R61, R78, -R134 ;  /* 0x0000004e3d867223 */ /* 0x000fe20000010886 */
[----:B------:R-:W-:Y:S01]  /*12bb0*/  FFMA.FTZ R64, R57, R67, -R64 ;  /* 0x0000004339407223 */ /* 0x000fe20000010840 */
[----:B------:R-:W-:Y:S01]  /*12bc0*/  FFMA.FTZ R69, R61, R80, R69 ;  /* 0x000000503d457223 */ /* 0x000fe20000010045 */
[----:B------:R-:W-:Y:S01]  /*12bd0*/  LOP3.LUT R67, R136, 0xffff0000, RZ, 0xc0, !PT ;  /* 0xffff000088437812 */ /* 0x000fe200078ec0ff */
[----:B------:R-:W-:Y:S01]  /*12be0*/  FFMA.FTZ R76, R57, R68, R76 ;  /* 0x00000044394c7223 */ /* 0x000fe2000001004c */
[----:B------:R-:W-:-:S02]  /*12bf0*/  LOP3.LUT R137, R137, 0xffff0000, RZ, 0xc0, !PT ;  /* 0xffff000089897812 */ /* 0x000fc400078ec0ff */
[----:B------:R-:W-:Y:S01]  /*12c00*/  LOP3.LUT R61, R140, 0xffff0000, RZ, 0xc0, !PT ;  /* 0xffff00008c3d7812 */ /* 0x000fe200078ec0ff */
[----:B------:R-:W-:Y:S01]  /*12c10*/  FMUL.FTZ R57, R58, R67 ;  /* 0x000000433a397220 */ /* 0x000fe20000410000 */
[----:B------:R-:W-:Y:S01]  /*12c20*/  LOP3.LUT R141, R141, 0xffff0000, RZ, 0xc0, !PT ;  /* 0xffff00008d8d7812 */ /* 0x000fe200078ec0ff */
[----:B------:R-:W-:Y:S01]  /*12c30*/  FMUL.FTZ R79, R70, R137 ;  /* 0x00000089464f7220 */ /* 0x000fe20000410000 */
[----:B------:R-:W-:Y:S01]  /*12c40*/  F2FP.BF16.F32.PACK_AB R60, R77, R60 ;  /* 0x0000003c4d3c723e */ /* 0x000fe200000010ff */
[-C--:B------:R-:W-:Y:S01]  /*12c50*/  FMUL.FTZ R58, R58, R61.reuse ;  /* 0x0000003d3a3a7220 */ /* 0x080fe20000410000 */
[----:B------:R-:W-:Y:S01]  /*12c60*/  FFMA.FTZ R71, R56, R61, -R57 ;  /* 0x0000003d38477223 */ /* 0x000fe20000010839 */
[-C--:B------:R-:W-:Y:S01]  /*12c70*/  FMUL.FTZ R70, R70, R141.reuse ;  /* 0x0000008d46467220 */ /* 0x080fe20000410000 */
[----:B------:R-:W-:Y:S01]  /*12c80*/  FFMA.FTZ R68, R62, R141, -R79 ;  /* 0x0000008d3e447223 */ /* 0x000fe2000001084f */
[----:B------:R-:W-:Y:S01]  /*12c90*/  FFMA.FTZ R67, R56, R67, R58 ;  /* 0x0000004338437223 */ /* 0x000fe2000001003a */
[----:B------:R-:W-:Y:S01]  /*12ca0*/  F2FP.BF16.F32.PACK_AB R56, R82, R59 ;  /* 0x0000003b5238723e */ /* 0x000fe200000010ff */
[----:B------:R-:W-:Y:S01]  /*12cb0*/  FFMA.FTZ R70, R62, R137, R70 ;  /* 0x000000893e467223 */ /* 0x000fe20000010046 */
[----:B------:R-:W-:-:S02]  /*12cc0*/  F2FP.BF16.F32.PACK_AB R57, R134, R63 ;  /* 0x0000003f8639723e */ /* 0x000fc400000010ff */
[----:B------:R-:W-:Y:S02]  /*12cd0*/  F2FP.BF16.F32.PACK_AB R58, R71, R64 ;  /* 0x00000040473a723e */ /* 0x000fe400000010ff */
[----:B------:R-:W-:Y:S02]  /*12ce0*/  F2FP.BF16.F32.PACK_AB R59, R68, R65 ;  /* 0x00000041443b723e */ /* 0x000fe400000010ff */
[----:B------:R-:W-:Y:S02]  /*12cf0*/  F2FP.BF16.F32.PACK_AB R61, R69, R66 ;  /* 0x00000042453d723e */ /* 0x000fe400000010ff */
[----:B------:R-:W-:Y:S01]  /*12d00*/  F2FP.BF16.F32.PACK_AB R62, R67, R76 ;  /* 0x0000004c433e723e */ /* 0x000fe200000010ff */
[----:B------:R1:W-:Y:S01]  /*12d10*/  STS.128 [R83], R56 ;  /* 0x0000003853007388 */ /* 0x0003e20000000c00 */
[----:B------:R-:W-:-:S05]  /*12d20*/  F2FP.BF16.F32.PACK_AB R63, R70, R81 ;  /* 0x00000051463f723e */ /* 0x000fca00000010ff */
[----:B------:R1:W-:Y:S02]  /*12d30*/  STS.128 [R3+0x14400], R60 ;  /* 0x0144003c03007388 */ /* 0x0003e40000000c00 */
.L_x_3047:
[----:B------:R-:W-:Y:S05]  /*12d40*/  BSYNC B1 ;  /* 0x0000000000017941 */ /* 0x000fea0003800000 */
.L_x_3046:
[----:B01----:R-:W-:Y:S01]  /*12d50*/  VIADD R3, R212, 0x20 ;  /* 0x00000020d4037836 */ /* 0x003fe20000000000 */
[----:B------:R-:W-:Y:S04]  /*12d60*/  BSSY B1, `(.L_x_3050) ;  /* 0x00000e4000017945 */ /* 0x000fe80003800000 */
[----:B------:R-:W-:-:S13]  /*12d70*/  ISETP.GE.AND P0, PT, R3, R20, PT ;  /* 0x000000140300720c */ /* 0x000fda0003f06270 */
[----:B------:R-:W-:Y:S05]  /*12d80*/  @P0 BRA `(.L_x_3051) ;  /* 0x0000000c00840947 */ /* 0x000fea0003800000 */
[----:B------:R0:W5:Y:S01]  /*12d90*/  LDL R77, [R1+0x64] ;  /* 0x00006400014d7983 */ /* 0x0001620000100800 */
[----:B------:R-:W1:Y:S01]  /*12da0*/  LDC R3, c[0x0][0x3f4] ;  /* 0x0000fd00ff037b82 */ /* 0x000e620000000800 */
[----:B------:R-:W-:Y:S01]  /*12db0*/  BSSY B2, `(.L_x_3052) ;  /* 0x000006f000027945 */ /* 0x000fe20003800000 */
[----:B------:R-:W-:Y:S02]  /*12dc0*/  SHF.R.U32.HI R71, RZ, 0x3, R223 ;  /* 0x00000003ff477819 */ /* 0x000fe400000116df */
[-C--:B-1----:R-:W-:Y:S02]  /*12dd0*/  ISETP.GE.AND P0, PT, R16, R3.reuse, PT ;  /* 0x000000031000720c */ /* 0x082fe40003f06270 */
[----:B------:R-:W-:-:S11]  /*12de0*/  ISETP.GE.AND P1, PT, R213, R3, PT ;  /* 0x00000003d500720c */ /* 0x000fd60003f26270 */
[----:B0-----:R-:W-:Y:S05]  /*12df0*/  @P0 BRA `(.L_x_3053) ;  /* 0x0000000400a80947 */ /* 0x001fea0003800000 */
[----:B------:R-:W-:Y:S02]  /*12e00*/  LEA.HI R56, R3, R237, RZ, 0x1d ;  /* 0x000000ed03387211 */ /* 0x000fe400078fe8ff */
[----:B-----5:R-:W-:Y:S02]  /*12e10*/  R2UR UR4, R77 ;  /* 0x000000004d0472ca */ /* 0x020fe400000e0000 */
[----:B------:R-:W-:Y:S01]  /*12e20*/  SHF.R.S32.HI R57, RZ, 0x1f, R56 ;  /* 0x0000001fff397819 */ /* 0x000fe20000011438 */
[----:B------:R-:W-:Y:S01]  /*12e30*/  IMAD.SHL.U32 R58, R56, 0x8, RZ ;  /* 0x00000008383a7824 */ /* 0x000fe200078e00ff */
[----:B------:R-:W-:Y:S02]  /*12e40*/  LOP3.LUT R59, R223, 0x38, R16, 0xf8, !PT ;  /* 0x00000038df3b7812 */ /* 0x000fe400078ef810 */
[----:B------:R-:W-:Y:S02]  /*12e50*/  LEA.HI R57, R57, R56, RZ, 0x3 ;  /* 0x0000003839397211 */ /* 0x000fe400078f18ff */
[----:B------:R-:W-:-:S02]  /*12e60*/  LOP3.LUT R56, R223, 0x38, R58, 0xf8, !PT ;  /* 0x00000038df387812 */ /* 0x000fc400078ef83a */
[----:B------:R-:W-:Y:S01]  /*12e70*/  LOP3.LUT R59, R226, R59, R71, 0xf6, !PT ;  /* 0x0000003be23b7212 */ /* 0x000fe200078ef647 */
[----:B------:R-:W-:Y:S01]  /*12e80*/  IMAD.SHL.U32 R58, R57, 0x400, RZ ;  /* 0x00000400393a7824 */ /* 0x000fe200078e00ff */
[----:B------:R-:W-:Y:S02]  /*12e90*/  LOP3.LUT R57, R56, R71, RZ, 0x3c, !PT ;  /* 0x0000004738397212 */ /* 0x000fe400078e3cff */
[----:B------:R-:W-:Y:S02]  /*12ea0*/  LEA R64, R59, UR4, 0x1 ;  /* 0x000000043b407c11 */ /* 0x000fe4000f8e08ff */
[----:B------:R-:W-:Y:S02]  /*12eb0*/  LOP3.LUT R58, R58, 0x7fffe000, RZ, 0xc0, !PT ;  /* 0x7fffe0003a3a7812 */ /* 0x000fe400078ec0ff */
[----:B------:R-:W-:Y:S02]  /*12ec0*/  SHF.R.U64 R67, R46, 0x10, R47 ;  /* 0x000000102e437819 */ /* 0x000fe4000000122f */
[----:B------:R-:W-:-:S02]  /*12ed0*/  IADD3 R65, R57, R58, R226 ;  /* 0x0000003a39417210 */ /* 0x000fc40007ffe0e2 */
[----:B------:R-:W0:Y:S01]  /*12ee0*/  LDS.128 R56, [R64] ;  /* 0x0000000040387984 */ /* 0x000e220000000c00 */
[----:B------:R-:W-:Y:S02]  /*12ef0*/  SHF.R.U32.HI R46, RZ, 0x10, R47 ;  /* 0x00000010ff2e7819 */ /* 0x000fe4000001162f */
[----:B------:R-:W-:Y:S01]  /*12f00*/  IMAD R65, R65, 0x2, R18 ;  /* 0x0000000241417824 */ /* 0x000fe200078e0212 */
[----:B------:R-:W-:Y:S02]  /*12f10*/  SHF.R.U64 R69, R44, 0x10, R45 ;  /* 0x000000102c457819 */ /* 0x000fe4000000122d */
[--C-:B------:R-:W-:Y:S02]  /*12f20*/  SHF.R.U64 R47, R52, 0x10, R53.reuse ;  /* 0x00000010342f7819 */ /* 0x100fe40000001235 */
[----:B------:R-:W1:Y:S01]  /*12f30*/  LDS.128 R60, [R65+0x14400] ;  /* 0x01440000413c7984 */ /* 0x000e620000000c00 */
[----:B------:R-:W-:Y:S02]  /*12f40*/  SHF.R.U32.HI R52, RZ, 0x10, R53 ;  /* 0x00000010ff347819 */ /* 0x000fe40000011635 */
[----:B------:R-:W-:-:S02]  /*12f50*/  SHF.R.U32.HI R44, RZ, 0x10, R45 ;  /* 0x00000010ff2c7819 */ /* 0x000fc4000001162d */
[--C-:B------:R-:W-:Y:S02]  /*12f60*/  SHF.R.U64 R45, R54, 0x10, R55.reuse ;  /* 0x00000010362d7819 */ /* 0x100fe40000001237 */
[----:B------:R-:W-:Y:S02]  /*12f70*/  SHF.R.U32.HI R54, RZ, 0x10, R55 ;  /* 0x00000010ff367819 */ /* 0x000fe40000011637 */
[----:B------:R-:W-:Y:S02]  /*12f80*/  PRMT R130, R130, 0x5410, R69 ;  /* 0x0000541082827816 */ /* 0x000fe40000000045 */
[----:B------:R-:W-:Y:S02]  /*12f90*/  PRMT R126, R126, 0x5410, R47 ;  /* 0x000054107e7e7816 */ /* 0x000fe4000000002f */
[----:B------:R-:W-:Y:S02]  /*12fa0*/  PRMT R127, R127, 0x5410, R52 ;  /* 0x000054107f7f7816 */ /* 0x000fe40000000034 */
[----:B------:R-:W-:Y:S01]  /*12fb0*/  PRMT R133, R133, 0x5410, R46 ;  /* 0x0000541085857816 */ /* 0x000fe2000000002e */
[----:B------:R-:W-:Y:S01]  /*12fc0*/  IMAD.U32 R68, R126, 0x10000, RZ ;  /* 0x000100007e447824 */ /* 0x000fe200078e00ff */
[----:B------:R-:W-:Y:S01]  /*12fd0*/  PRMT R128, R128, 0x5410, R45 ;  /* 0x0000541080807816 */ /* 0x000fe2000000002d */
[----:B------:R-:W-:Y:S01]  /*12fe0*/  IMAD.U32 R70, R127, 0x10000, RZ ;  /* 0x000100007f467824 */ /* 0x000fe200078e00ff */
[----:B------:R-:W-:Y:S01]  /*12ff0*/  PRMT R132, R132, 0x5410, R67 ;  /* 0x0000541084847816 */ /* 0x000fe20000000043 */
[----:B------:R-:W-:Y:S01]  /*13000*/  IMAD.U32 R67, R130, 0x10000, RZ ;  /* 0x0001000082437824 */ /* 0x000fe200078e00ff */
[----:B------:R-:W-:-:S02]  /*13010*/  PRMT R129, R129, 0x5410, R54 ;  /* 0x0000541081817816 */ /* 0x000fc40000000036 */
[----:B------:R-:W-:Y:S02]  /*13020*/  PRMT R131, R131, 0x5410, R44 ;  /* 0x0000541083837816 */ /* 0x000fe4000000002c */
[----:B------:R-:W-:Y:S02]  /*13030*/  LOP3.LUT R126, R126, 0xffff0000, RZ, 0xc0, !PT ;  /* 0xffff00007e7e7812 */ /* 0x000fe400078ec0ff */
[----:B------:R-:W-:Y:S02]  /*13040*/  LOP3.LUT R130, R130, 0xffff0000, RZ, 0xc0, !PT ;  /* 0xffff000082827812 */ /* 0x000fe400078ec0ff */
        /* <DEDUP_REMOVED lines=15> */
[C---:B------:R-:W-:Y:S01]  /*13140*/  FMUL.FTZ R76, R54.reuse, R68 ;  /* 0x00000044364c7220 */ /* 0x040fe20000410000 */
[----:B------:R-:W-:Y:S01]  /*13150*/  FMUL.FTZ R78, R54, R67 ;  /* 0x00000043364e7220 */ /* 0x000fe20000410000 */
[C---:B------:R-:W-:Y:S01]  /*13160*/  IMAD.U32 R66, R63.reuse, 0x10000, RZ ;  /* 0x000100003f427824 */ /* 0x040fe200078e00ff */
[----:B------:R-:W-:Y:S01]  /*13170*/  LOP3.LUT R62, R63, 0xffff0000, RZ, 0xc0, !PT ;  /* 0xffff00003f3e7812 */ /* 0x000fe200078ec0ff */
[----:B------:R-:W-:-:S02]  /*13180*/  IMAD.U32 R54, R131, 0x10000, RZ ;  /* 0x0001000083367824 */ /* 0x000fc400078e00ff */
[----:B------:R-:W-:Y:S01]  /*13190*/  FMUL.FTZ R80, R57, R70 ;  /* 0x0000004639507220 */ /* 0x000fe20000410000 */
[----:B------:R-:W-:Y:S02]  /*131a0*/  IMAD.U32 R63, R129, 0x10000, RZ ;  /* 0x00010000813f7824 */ /* 0x000fe400078e00ff */
[C---:B------:R-:W-:Y:S01]  /*131b0*/  FFMA.FTZ R76, R45.reuse, R67, -R76 ;  /* 0x000000432d4c7223 */ /* 0x040fe2000001084c */
[----:B------:R-:W-:Y:S01]  /*131c0*/  FFMA.FTZ R78, R45, R68, R78 ;  /* 0x000000442d4e7223 */ /* 0x000fe2000001004e */
[----:B------:R-:W-:Y:S02]  /*131d0*/  IMAD.U32 R45, R133, 0x10000, RZ ;  /* 0x00010000852d7824 */ /* 0x000fe400078e00ff */
[-C--:B------:R-:W-:Y:S01]  /*131e0*/  FMUL.FTZ R68, R57, R54.reuse ;  /* 0x0000003639447220 */ /* 0x080fe20000410000 */
[C---:B------:R-:W-:Y:S01]  /*131f0*/  FFMA.FTZ R80, R47.reuse, R54, -R80 ;  /* 0x000000362f507223 */ /* 0x040fe20000010850 */
[C---:B------:R-:W-:Y:S01]  /*13200*/  FMUL.FTZ R54, R66.reuse, R63 ;  /* 0x0000003f42367220 */ /* 0x040fe20000410000 */
[----:B------:R-:W-:Y:S01]  /*13210*/  FMUL.FTZ R82, R66, R45 ;  /* 0x0000002d42527220 */ /* 0x000fe20000410000 */
[----:B------:R-:W-:Y:S01]  /*13220*/  FFMA.FTZ R68, R47, R70, R68 ;  /* 0x000000462f447223 */ /* 0x000fe20000010044 */
[----:B------:R-:W-:-:S02]  /*13230*/  IMAD.U32 R47, R128, 0x10000, RZ ;  /* 0x00010000802f7824 */ /* 0x000fc400078e00ff */
[----:B------:R-:W-:Y:S01]  /*13240*/  FFMA.FTZ R66, R53, R45, -R54 ;  /* 0x0000002d35427223 */ /* 0x000fe20000010836 */
[----:B------:R-:W-:Y:S01]  /*13250*/  FMUL.FTZ R45, R55, R126 ;  /* 0x0000007e372d7220 */ /* 0x000fe20000410000 */
[----:B------:R-:W-:Y:S01]  /*13260*/  FFMA.FTZ R82, R53, R63, R82 ;  /* 0x0000003f35527223 */ /* 0x000fe20000010052 */
[-C--:B------:R-:W-:Y:S01]  /*13270*/  FMUL.FTZ R55, R55, R130.reuse ;  /* 0x0000008237377220 */ /* 0x080fe20000410000 */
[----:B------:R-:W-:Y:S01]  /*13280*/  FMUL.FTZ R63, R59, R47 ;  /* 0x0000002f3b3f7220 */ /* 0x000fe20000410000 */
[----:B------:R-:W-:Y:S01]  /*13290*/  FFMA.FTZ R53, R46, R130, -R45 ;  /* 0x000000822e357223 */ /* 0x000fe2000001082d */
[----:B------:R-:W-:Y:S01]  /*132a0*/  IMAD.U32 R45, R132, 0x10000, RZ ;  /* 0x00010000842d7824 */ /* 0x000fe200078e00ff */
[----:B------:R-:W-:Y:S01]  /*132b0*/  LOP3.LUT R128, R128, 0xffff0000, RZ, 0xc0, !PT ;  /* 0xffff000080807812 */ /* 0x000fe200078ec0ff */
[----:B------:R-:W-:Y:S01]  /*132c0*/  FFMA.FTZ R55, R46, R126, R55 ;  /* 0x0000007e2e377223 */ /* 0x000fe20000010037 */
[----:B------:R-:W-:Y:S01]  /*132d0*/  LOP3.LUT R129, R129, 0xffff0000, RZ, 0xc0, !PT ;  /* 0xffff000081817812 */ /* 0x000fe200078ec0ff */
[-C--:B------:R-:W-:Y:S01]  /*132e0*/  FMUL.FTZ R59, R59, R45.reuse ;  /* 0x0000002d3b3b7220 */ /* 0x080fe20000410000 */
[----:B------:R-:W-:Y:S01]  /*132f0*/  LOP3.LUT R131, R131, 0xffff0000, RZ, 0xc0, !PT ;  /* 0xffff000083837812 */ /* 0x000fe200078ec0ff */
[----:B------:R-:W-:Y:S01]  /*13300*/  FFMA.FTZ R46, R52, R45, -R63 ;  /* 0x0000002d342e7223 */ /* 0x000fe2000001083f */
[----:B------:R-:W-:Y:S01]  /*13310*/  LOP3.LUT R132, R132, 0xffff0000, RZ, 0xc0, !PT ;  /* 0xffff000084847812 */ /* 0x000fe200078ec0ff */
[----:B------:R-:W-:Y:S01]  /*13320*/  FFMA.FTZ R54, R52, R47, R59 ;  /* 0x0000002f34367223 */ /* 0x000fe2000001003b */
[----:B------:R-:W-:Y:S01]  /*13330*/  LOP3.LUT R133, R133, 0xffff0000, RZ, 0xc0, !PT ;  /* 0xffff000085857812 */ /* 0x000fe200078ec0ff */
[C---:B------:R-:W-:Y:S01]  /*13340*/  FMUL.FTZ R45, R61.reuse, R128 ;  /* 0x000000803d2d7220 */ /* 0x040fe20000410000 */
[----:B------:R-:W-:Y:S01]  /*13350*/  FMUL.FTZ R57, R60, R127 ;  /* 0x0000007f3c397220 */ /* 0x000fe20000410000 */
[----:B------:R-:W-:Y:S01]  /*13360*/  FMUL.FTZ R59, R62, R129 ;  /* 0x000000813e3b7220 */ /* 0x000fe20000410000 */
[----:B------:R-:W-:Y:S01]  /*13370*/  FMUL.FTZ R60, R60, R131 ;  /* 0x000000833c3c7220 */ /* 0x000fe20000410000 */
[-C--:B------:R-:W-:Y:S01]  /*13380*/  FMUL.FTZ R61, R61, R132.reuse ;  /* 0x000000843d3d7220 */ /* 0x080fe20000410000 */
[----:B------:R-:W-:Y:S01]  /*13390*/  FMUL.FTZ R62, R62, R133 ;  /* 0x000000853e3e7220 */ /* 0x000fe20000410000 */
[----:B------:R-:W-:Y:S01]  /*133a0*/  FFMA.FTZ R47, R44, R132, -R45 ;  /* 0x000000842c2f7223 */ /* 0x000fe2000001082d */
[----:B------:R-:W-:Y:S01]  /*133b0*/  FFMA.FTZ R57, R56, R131, -R57 ;  /* 0x0000008338397223 */ /* 0x000fe20000010839 */
[----:B------:R-:W-:Y:S01]  /*133c0*/  FFMA.FTZ R59, R58, R133, -R59 ;  /* 0x000000853a3b7223 */ /* 0x000fe2000001083b */
        /* <DEDUP_REMOVED lines=13> */
.L_x_3053:
[----:B------:R-:W-:Y:S05]  /*134a0*/  BSYNC B2 ;  /* 0x0000000000027941 */ /* 0x000fea0003800000 */
.L_x_3052:
[----:B------:R-:W-:Y:S05]  /*134b0*/  @P1 BRA `(.L_x_3051) ;  /* 0x0000000400b81947 */ /* 0x000fea0003800000 */
[----:B------:R-:W-:Y:S02]  /*134c0*/  LEA.HI R3, R3, R0, RZ, 0x1d ;  /* 0x0000000003037211 */ /* 0x000fe400078fe8ff */
[----:B------:R-:W-:Y:S02]  /*134d0*/  LEA.HI R92, R92, R213, RZ, 0x6 ;  /* 0x000000d55c5c7211 */ /* 0x000fe400078f30ff */
[----:B0-----:R-:W-:Y:S01]  /*134e0*/  SHF.R.S32.HI R46, RZ, 0x1f, R3 ;  /* 0x0000001fff2e7819 */ /* 0x001fe20000011403 */
[----:B------:R-:W-:Y:S01]  /*134f0*/  IMAD.SHL.U32 R44, R3, 0x8, RZ ;  /* 0x00000008032c7824 */ /* 0x000fe200078e00ff */
[----:B------:R-:W-:Y:S01]  /*13500*/  LOP3.LUT R94, R223, 0x38, R94, 0xf8, !PT ;  /* 0x00000038df5e7812 */ /* 0x000fe200078ef85e */
[----:B------:R-:W-:Y:S01]  /*13510*/  IMAD.SHL.U32 R92, R92, 0x80, RZ ;  /* 0x000000805c5c7824 */ /* 0x000fe200078e00ff */
[----:B------:R-:W-:Y:S02]  /*13520*/  LEA.HI R46, R46, R3, RZ, 0x3 ;  /* 0x000000032e2e7211 */ /* 0x000fe400078f18ff */
[----:B-----5:R-:W-:-:S02]  /*13530*/  R2UR UR4, R77 ;  /* 0x000000004d0472ca */ /* 0x020fc400000e0000 */
[----:B------:R-:W-:Y:S01]  /*13540*/  LOP3.LUT R94, R94, R71, RZ, 0x3c, !PT ;  /* 0x000000475e5e7212 */ /* 0x000fe200078e3cff */
[----:B------:R-:W-:Y:S01]  /*13550*/  IMAD.SHL.U32 R46, R46, 0x400, RZ ;  /* 0x000004002e2e7824 */ /* 0x000fe200078e00ff */
[----:B------:R-:W-:Y:S02]  /*13560*/  LOP3.LUT R45, R92, 0xffffe000, RZ, 0xc0, !PT ;  /* 0xffffe0005c2d7812 */ /* 0x000fe400078ec0ff */
[----:B------:R-:W-:Y:S02]  /*13570*/  LOP3.LUT R3, R223, 0x38, R44, 0xf8, !PT ;  /* 0x00000038df037812 */ /* 0x000fe400078ef82c */
[----:B------:R-:W-:Y:S02]  /*13580*/  IADD3 R94, R94, R45, R226 ;  /* 0x0000002d5e5e7210 */ /* 0x000fe40007ffe0e2 */
[----:B------:R-:W-:Y:S02]  /*13590*/  LOP3.LUT R45, R3, R71, RZ, 0x3c, !PT ;  /* 0x00000047032d7212 */ /* 0x000fe400078e3cff */
[----:B------:R-:W-:-:S02]  /*135a0*/  LOP3.LUT R46, R46, 0x7fffe000, RZ, 0xc0, !PT ;  /* 0x7fffe0002e2e7812 */ /* 0x000fc400078ec0ff */
[----:B------:R-:W-:Y:S02]  /*135b0*/  LEA R3, R94, UR4, 0x1 ;  /* 0x000000045e037c11 */ /* 0x000fe4000f8e08ff */
[----:B------:R-:W-:Y:S02]  /*135c0*/  IADD3 R53, R45, R46, R226 ;  /* 0x0000002e2d357210 */ /* 0x000fe40007ffe0e2 */
[----:B------:R-:W-:Y:S01]  /*135d0*/  SHF.R.U64 R59, R40, 0x10, R41 ;  /* 0x00000010283b7819 */ /* 0x000fe20000001229 */
[----:B------:R-:W0:Y:S01]  /*135e0*/  LDS.128 R44, [R3] ;  /* 0x00000000032c7984 */ /* 0x000e220000000c00 */
[----:B------:R-:W-:Y:S01]  /*135f0*/  SHF.R.U64 R57, R42, 0x10, R43 ;  /* 0x000000102a397819 */ /* 0x000fe2000000122b */
[----:B------:R-:W-:Y:S01]  /*13600*/  IMAD R56, R53, 0x2, R18 ;  /* 0x0000000235387824 */ /* 0x000fe200078e0212 */
[----:B------:R-:W-:Y:S02]  /*13610*/  SHF.R.U32.HI R40, RZ, 0x10, R41 ;  /* 0x00000010ff287819 */ /* 0x000fe40000011629 */
[----:B------:R-:W-:-:S02]  /*13620*/  SHF.R.U32.HI R42, RZ, 0x10, R43 ;  /* 0x00000010ff2a7819 */ /* 0x000fc4000001162b */
[----:B------:R-:W1:Y:S01]  /*13630*/  LDS.128 R52, [R56+0x14400] ;  /* 0x0144000038347984 */ /* 0x000e620000000c00 */
        /* <DEDUP_REMOVED lines=8> */
[----:B------:R-:W-:Y:S01]  /*136c0*/  PRMT R122, R122, 0x5410, R59 ;  /* 0x000054107a7a7816 */ /* 0x000fe2000000003b */
[----:B------:R-:W-:Y:S01]  /*136d0*/  IMAD.U32 R59, R118, 0x10000, RZ ;  /* 0x00010000763b7824 */ /* 0x000fe200078e00ff */
[----:B------:R-:W-:Y:S02]  /*136e0*/  PRMT R119, R119, 0x5410, R48 ;  /* 0x0000541077777816 */ /* 0x000fe40000000030 */
[----:B------:R-:W-:Y:S01]  /*136f0*/  PRMT R121, R121, 0x5410, R50 ;  /* 0x0000541079797816 */ /* 0x000fe20000000032 */
[----:B------:R-:W-:Y:S01]  /*13700*/  IMAD.U32 R58, R122, 0x10000, RZ ;  /* 0x000100007a3a7824 */ /* 0x000fe200078e00ff */
[----:B------:R-:W-:-:S02]  /*13710*/  PRMT R124, R124, 0x5410, R57 ;  /* 0x000054107c7c7816 */ /* 0x000fc40000000039 */
        /* <DEDUP_REMOVED lines=29> */
[C---:B------:R-:W-:Y:S01]  /*138f0*/  FMUL.FTZ R47, R57.reuse, R58 ;  /* 0x0000003a392f7220 */ /* 0x040fe20000410000 */
        /* <DEDUP_REMOVED lines=15> */
[----:B------:R-:W-:Y:S01]  /*139f0*/  FFMA.FTZ R50, R44, R123, -R47 ;  /* 0x0000007b2c327223 */ /* 0x000fe2000001082f */
[----:B------:R-:W-:Y:S01]  /*13a00*/  LOP3.LUT R124, R124, 0xffff0000, RZ, 0xc0, !PT ;  /* 0xffff00007c7c7812 */ /* 0x000fe200078ec0ff */
[----:B------:R-:W-:Y:S01]  /*13a10*/  FFMA.FTZ R52, R44, R119, R52 ;  /* 0x000000772c347223 */ /* 0x000fe20000010034 */
[----:B------:R-:W-:Y:S01]  /*13a20*/  LOP3.LUT R121, R121, 0xffff0000, RZ, 0xc0, !PT ;  /* 0xffff000079797812 */ /* 0x000fe200078ec0ff */
[-C--:B------:R-:W-:Y:S01]  /*13a30*/  FMUL.FTZ R44, R51, R40.reuse ;  /* 0x00000028332c7220 */ /* 0x080fe20000410000 */
[----:B------:R-:W-:Y:S01]  /*13a40*/  LOP3.LUT R125, R125, 0xffff0000, RZ, 0xc0, !PT ;  /* 0xffff00007d7d7812 */ /* 0x000fe200078ec0ff */
[----:B------:R-:W-:Y:S01]  /*13a50*/  FFMA.FTZ R58, R43, R40, -R58 ;  /* 0x000000282b3a7223 */ /* 0x000fe2000001083a */
[----:B------:R-:W-:Y:S01]  /*13a60*/  FMUL.FTZ R40, R53, R120 ;  /* 0x0000007835287220 */ /* 0x000fe20000410000 */
[----:B------:R-:W-:Y:S01]  /*13a70*/  FFMA.FTZ R48, R41, R118, R48 ;  /* 0x0000007629307223 */ /* 0x000fe20000010030 */
        /* <DEDUP_REMOVED lines=18> */
.L_x_3051:
[----:B------:R-:W-:Y:S05]  /*13ba0*/  BSYNC B1 ;  /* 0x0000000000017941 */ /* 0x000fea0003800000 */
.L_x_3050:
[----:B-1----:R-:W-:Y:S01]  /*13bb0*/  VIADD R3, R212, 0x40 ;  /* 0x00000040d4037836 */ /* 0x002fe20000000000 */
[----:B------:R-:W-:Y:S04]  /*13bc0*/  BSSY B1, `(.L_x_3054) ;  /* 0x00000dd000017945 */ /* 0x000fe80003800000 */
[----:B------:R-:W-:-:S13]  /*13bd0*/  ISETP.GE.AND P0, PT, R3, R20, PT ;  /* 0x000000140300720c */ /* 0x000fda0003f06270 */
[----:B------:R-:W-:Y:S05]  /*13be0*/  @P0 BRA `(.L_x_3055) ;  /* 0x0000000c00680947 */ /* 0x000fea0003800000 */
[----:B------:R-:W1:Y:S01]  /*13bf0*/  LDC R3, c[0x0][0x3f4] ;  /* 0x0000fd00ff037b82 */ /* 0x000e620000000800 */
[----:B------:R-:W-:Y:S01]  /*13c00*/  BSSY B2, `(.L_x_3056) ;  /* 0x0000070000027945 */ /* 0x000fe20003800000 */
[----:B0-----:R-:W-:Y:S02]  /*13c10*/  SHF.R.U32.HI R54, RZ, 0x3, R224 ;  /* 0x00000003ff367819 */ /* 0x001fe400000116e0 */
[-C--:B-1----:R-:W-:Y:S02]  /*13c20*/  ISETP.GE.AND P0, PT, R16, R3.reuse, PT ;  /* 0x000000031000720c */ /* 0x082fe40003f06270 */
[----:B------:R-:W-:-:S11]  /*13c30*/  ISETP.GE.AND P1, PT, R213, R3, PT ;  /* 0x00000003d500720c */ /* 0x000fd60003f26270 */
[----:B------:R-:W-:Y:S05]  /*13c40*/  @P0 BRA `(.L_x_3057) ;  /* 0x0000000400ac0947 */ /* 0x000fea0003800000 */
[----:B------:R-:W2:Y:S01]  /*13c50*/  LDL R40, [R1+0x64] ;  /* 0x0000640001287983 */ /* 0x000ea20000100800 */
[----:B------:R-:W-:Y:S02]  /*13c60*/  LOP3.LUT R42, R224, 0x38, R16, 0xf8, !PT ;  /* 0x00000038e02a7812 */ /* 0x000fe400078ef810 */
[--C-:B------:R-:W-:Y:S02]  /*13c70*/  SHF.R.U64 R51, R30, 0x10, R31.reuse ;  /* 0x000000101e337819 */ /* 0x100fe4000000121f */
[----:B------:R-:W-:Y:S02]  /*13c80*/  LOP3.LUT R42, R227, R42, R54, 0xf6, !PT ;  /* 0x0000002ae32a7212 */ /* 0x000fe400078ef636 */
        /* <DEDUP_REMOVED lines=19> */
[----:B--2---:R-:W-:Y:S02]  /*13dc0*/  R2UR UR4, R40 ;  /* 0x00000000280472ca */ /* 0x004fe400000e0000 */
[----:B------:R-:W-:-:S04]  /*13dd0*/  LEA.HI R40, R3, R237, RZ, 0x1d ;  /* 0x000000ed03287211 */ /* 0x000fc800078fe8ff */
[----:B------:R-:W-:Y:S01]  /*13de0*/  SHF.R.S32.HI R43, RZ, 0x1f, R40 ;  /* 0x0000001fff2b7819 */ /* 0x000fe20000011428 */
[----:B------:R-:W-:-:S03]  /*13df0*/  IMAD.SHL.U32 R41, R40, 0x8, RZ ;  /* 0x0000000828297824 */ /* 0x000fc600078e00ff */
[----:B------:R-:W-:Y:S02]  /*13e00*/  LEA.HI R43, R43, R40, RZ, 0x3 ;  /* 0x000000282b2b7211 */ /* 0x000fe400078f18ff */
[----:B------:R-:W-:Y:S02]  /*13e10*/  LOP3.LUT R40, R224, 0x38, R41, 0xf8, !PT ;  /* 0x00000038e0287812 */ /* 0x000fe400078ef829 */
[----:B------:R-:W-:Y:S01]  /*13e20*/  LEA R48, R42, UR4, 0x1 ;  /* 0x000000042a307c11 */ /* 0x000fe2000f8e08ff */
[----:B------:R-:W-:Y:S01]  /*13e30*/  IMAD.SHL.U32 R43, R43, 0x400, RZ ;  /* 0x000004002b2b7824 */ /* 0x000fe200078e00ff */
[----:B------:R-:W-:-:S04]  /*13e40*/  LOP3.LUT R40, R40, R54, RZ, 0x3c, !PT ;  /* 0x0000003628287212 */ /* 0x000fc800078e3cff */
        /* <DEDUP_REMOVED lines=75> */
.L_x_3057:
[----:B------:R-:W-:Y:S05]  /*14300*/  BSYNC B2 ;  /* 0x0000000000027941 */ /* 0x000fea0003800000 */
.L_x_3056:
[----:B------:R-:W-:Y:S05]  /*14310*/  @P1 BRA `(.L_x_3055) ;  /* 0x00000004009c1947 */ /* 0x000fea0003800000 */
[----:B------:R-:W2:Y:S01]  /*14320*/  LDL R44, [R1+0x74] ;  /* 0x00007400012c7983 */ /* 0x000ea20000100800 */
[----:B------:R-:W-:Y:S02]  /*14330*/  LEA.HI R3, R3, R0, RZ, 0x1d ;  /* 0x0000000003037211 */ /* 0x000fe400078fe8ff */
[----:B------:R-:W-:Y:S02]  /*14340*/  SHF.R.U64 R43, R24, 0x10, R25 ;  /* 0x00000010182b7819 */ /* 0x000fe40000001219 */
[----:B0-----:R-:W-:Y:S01]  /*14350*/  SHF.R.S32.HI R28, RZ, 0x1f, R3 ;  /* 0x0000001fff1c7819 */ /* 0x001fe20000011403 */
[----:B------:R-:W-:Y:S01]  /*14360*/  IMAD.SHL.U32 R29, R3, 0x8, RZ ;  /* 0x00000008031d7824 */ /* 0x000fe200078e00ff */
[----:B------:R-:W-:Y:S02]  /*14370*/  SHF.R.U32.HI R40, RZ, 0x10, R25 ;  /* 0x00000010ff287819 */ /* 0x000fe40000011619 */
[----:B------:R-:W-:Y:S02]  /*14380*/  LEA.HI R28, R28, R3, RZ, 0x3 ;  /* 0x000000031c1c7211 */ /* 0x000fe400078f18ff */
[----:B------:R-:W-:-:S02]  /*14390*/  LOP3.LUT R3, R224, 0x38, R29, 0xf8, !PT ;  /* 0x00000038e0037812 */ /* 0x000fc400078ef81d */
[----:B------:R-:W-:Y:S01]  /*143a0*/  SHF.R.U64 R41, R26, 0x10, R27 ;  /* 0x000000101a297819 */ /* 0x000fe2000000121b */
[----:B------:R-:W-:Y:S01]  /*143b0*/  IMAD.SHL.U32 R29, R28, 0x400, RZ ;  /* 0x000004001c1d7824 */ /* 0x000fe200078e00ff */
[----:B------:R-:W-:Y:S02]  /*143c0*/  LOP3.LUT R28, R3, R54, RZ, 0x3c, !PT ;  /* 0x00000036031c7212 */ /* 0x000fe400078e3cff */
[----:B------:R-:W-:Y:S02]  /*143d0*/  SHF.R.U64 R24, R32, 0x10, R33 ;  /* 0x0000001020187819 */ /* 0x000fe40000001221 */
[----:B------:R-:W-:Y:S02]  /*143e0*/  LOP3.LUT R3, R29, 0x7fffe000, RZ, 0xc0, !PT ;  /* 0x7fffe0001d037812 */ /* 0x000fe400078ec0ff */
[----:B------:R-:W-:Y:S02]  /*143f0*/  SHF.R.U64 R25, R34, 0x10, R35 ;  /* 0x0000001022197819 */ /* 0x000fe40000001223 */
[----:B------:R-:W-:-:S02]  /*14400*/  IADD3 R3, R28, R3, R227 ;  /* 0x000000031c037210 */ /* 0x000fc40007ffe0e3 */
[----:B------:R-:W-:Y:S02]  /*14410*/  SHF.R.U32.HI R26, RZ, 0x10, R27 ;  /* 0x00000010ff1a7819 */ /* 0x000fe4000001161b */
[----:B------:R-:W-:Y:S01]  /*14420*/  SHF.R.U32.HI R32, RZ, 0x10, R33 ;  /* 0x00000010ff207819 */ /* 0x000fe20000011621 */
[----:B------:R-:W-:Y:S01]  /*14430*/  IMAD R3, R3, 0x2, R18 ;  /* 0x0000000203037824 */ /* 0x000fe200078e0212 */
[----:B------:R-:W-:Y:S02]  /*14440*/  PRMT R93, R93, 0x5410, R24 ;  /* 0x000054105d5d7816 */ /* 0x000fe40000000018 */
[----:B------:R-:W-:Y:S02]  /*14450*/  PRMT R96, R96, 0x5410, R25 ;  /* 0x0000541060607816 */ /* 0x000fe40000000019 */
[----:B------:R-:W0:Y:S01]  /*14460*/  LDS.128 R36, [R3+0x14400] ;  /* 0x0144000003247984 */ /* 0x000e220000000c00 */
[----:B------:R-:W-:Y:S01]  /*14470*/  PRMT R98, R98, 0x5410, R43 ;  /* 0x0000541062627816 */ /* 0x000fe2000000002b */
[----:B------:R-:W-:Y:S01]  /*14480*/  IMAD.U32 R42, R93, 0x10000, RZ ;  /* 0x000100005d2a7824 */ /* 0x000fe200078e00ff */
[----:B------:R-:W-:-:S02]  /*14490*/  PRMT R101, R101, 0x5410, R26 ;  /* 0x0000541065657816 */ /* 0x000fc4000000001a */
[----:B------:R-:W-:Y:S02]  /*144a0*/  SHF.R.U32.HI R34, RZ, 0x10, R35 ;  /* 0x00000010ff227819 */ /* 0x000fe40000011623 */
[----:B------:R-:W-:Y:S02]  /*144b0*/  PRMT R95, R95, 0x5410, R32 ;  /* 0x000054105f5f7816 */ /* 0x000fe40000000020 */
[----:B------:R-:W-:Y:S01]  /*144c0*/  PRMT R100, R100, 0x5410, R41 ;  /* 0x0000541064647816 */ /* 0x000fe20000000029 */
[C---:B------:R-:W-:Y:S01]  /*144d0*/  IMAD.U32 R41, R98.reuse, 0x10000, RZ ;  /* 0x0001000062297824 */ /* 0x040fe200078e00ff */
[----:B------:R-:W-:Y:S01]  /*144e0*/  PRMT R97, R97, 0x5410, R34 ;  /* 0x0000541061617816 */ /* 0x000fe20000000022 */
[----:B------:R-:W-:Y:S01]  /*144f0*/  IMAD.U32 R43, R95, 0x10000, RZ ;  /* 0x000100005f2b7824 */ /* 0x000fe200078e00ff */
[----:B------:R-:W-:Y:S02]  /*14500*/  PRMT R99, R99, 0x5410, R40 ;  /* 0x0000541063637816 */ /* 0x000fe40000000028 */
[----:B------:R-:W-:-:S02]  /*14510*/  LOP3.LUT R98, R98, 0xffff0000, RZ, 0xc0, !PT ;  /* 0xffff000062627812 */ /* 0x000fc400078ec0ff */
[----:B------:R-:W-:Y:S02]  /*14520*/  LOP3.LUT R95, R95, 0xffff0000, RZ, 0xc0, !PT ;  /* 0xffff00005f5f7812 */ /* 0x000fe400078ec0ff */
[----:B0-----:R-:W-:Y:S01]  /*14530*/  LOP3.LUT R33, R36, 0xffff0000, RZ, 0xc0, !PT ;  /* 0xffff000024217812 */ /* 0x001fe200078ec0ff */
[----:B------:R-:W-:Y:S02]  /*14540*/  IMAD.U32 R34, R37, 0x10000, RZ ;  /* 0x0001000025227824 */ /* 0x000fe400078e00ff */
[----:B------:R-:W-:Y:S02]  /*14550*/  IMAD.U32 R35, R38, 0x10000, RZ ;  /* 0x0001000026237824 */ /* 0x000fe400078e00ff */
[----:B------:R-:W-:Y:S02]  /*14560*/  IMAD.U32 R40, R39, 0x10000, RZ ;  /* 0x0001000027287824 */ /* 0x000fe400078e00ff */
[----:B------:R-:W-:Y:S01]  /*14570*/  FMUL.FTZ R47, R34, R43 ;  /* 0x0000002b222f7220 */ /* 0x000fe20000410000 */
[----:B--2---:R-:W0:Y:S02]  /*14580*/  LDS.128 R28, [R44] ;  /* 0x000000002c1c7984 */ /* 0x004e240000000c00 */
        /* <DEDUP_REMOVED lines=8> */
[----:B------:R-:W-:Y:S01]  /*14610*/  IMAD.U32 R31, R36, 0x10000, RZ ;  /* 0x00010000241f7824 */ /* 0x000fe200078e00ff */
[----:B------:R-:W-:-:S02]  /*14620*/  LOP3.LUT R36, R37, 0xffff0000, RZ, 0xc0, !PT ;  /* 0xffff000025247812 */ /* 0x000fc400078ec0ff */
[----:B------:R-:W-:Y:S01]  /*14630*/  LOP3.LUT R37, R38, 0xffff0000, RZ, 0xc0, !PT ;  /* 0xffff000026257812 */ /* 0x000fe200078ec0ff */
[-C--:B------:R-:W-:Y:S01]  /*14640*/  FMUL.FTZ R45, R31, R42.reuse ;  /* 0x0000002a1f2d7220 */ /* 0x080fe20000410000 */
[----:B------:R-:W-:Y:S01]  /*14650*/  LOP3.LUT R38, R39, 0xffff0000, RZ, 0xc0, !PT ;  /* 0xffff000027267812 */ /* 0x000fe200078ec0ff */
[-C--:B------:R-:W-:Y:S01]  /*14660*/  FMUL.FTZ R39, R31, R41.reuse ;  /* 0x000000291f277220 */ /* 0x080fe20000410000 */
[----:B------:R-:W-:Y:S02]  /*14670*/  IMAD.U32 R31, R99, 0x10000, RZ ;  /* 0x00010000631f7824 */ /* 0x000fe400078e00ff */
[C---:B------:R-:W-:Y:S01]  /*14680*/  FFMA.FTZ R45, R24.reuse, R41, -R45 ;  /* 0x00000029182d7223 */ /* 0x040fe2000001082d */
[----:B------:R-:W-:Y:S02]  /*14690*/  IMAD.U32 R41, R97, 0x10000, RZ ;  /* 0x0001000061297824 */ /* 0x000fe400078e00ff */
[----:B------:R-:W-:Y:S01]  /*146a0*/  FFMA.FTZ R42, R24, R42, R39 ;  /* 0x0000002a182a7223 */ /* 0x000fe20000010027 */
[----:B------:R-:W-:-:S02]  /*146b0*/  IMAD.U32 R39, R101, 0x10000, RZ ;  /* 0x0001000065277824 */ /* 0x000fc400078e00ff */
[-C--:B------:R-:W-:Y:S01]  /*146c0*/  FMUL.FTZ R49, R34, R31.reuse ;  /* 0x0000001f22317220 */ /* 0x080fe20000410000 */
[----:B------:R-:W-:Y:S01]  /*146d0*/  FFMA.FTZ R47, R26, R31, -R47 ;  /* 0x0000001f1a2f7223 */ /* 0x000fe2000001082f */
[C---:B------:R-:W-:Y:S01]  /*146e0*/  FMUL.FTZ R31, R40.reuse, R41 ;  /* 0x00000029281f7220 */ /* 0x040fe20000410000 */
[----:B------:R-:W-:Y:S01]  /*146f0*/  LOP3.LUT R34, R93, 0xffff0000, RZ, 0xc0, !PT ;  /* 0xffff00005d227812 */ /* 0x000fe200078ec0ff */
[-C--:B------:R-:W-:Y:S01]  /*14700*/  FMUL.FTZ R40, R40, R39.reuse ;  /* 0x0000002728287220 */ /* 0x080fe20000410000 */
[----:B------:R-:W-:Y:S01]  /*14710*/  LOP3.LUT R99, R99, 0xffff0000, RZ, 0xc0, !PT ;  /* 0xffff000063637812 */ /* 0x000fe200078ec0ff */
[----:B------:R-:W-:Y:S01]  /*14720*/  FFMA.FTZ R39, R32, R39, -R31 ;  /* 0x0000002720277223 */ /* 0x000fe2000001081f */
[----:B------:R-:W-:Y:S01]  /*14730*/  FFMA.FTZ R49, R26, R43, R49 ;  /* 0x0000002b1a317223 */ /* 0x000fe20000010031 */
[----:B------:R-:W-:Y:S01]  /*14740*/  FFMA.FTZ R40, R32, R41, R40 ;  /* 0x0000002920287223 */ /* 0x000fe20000010028 */
[C---:B------:R-:W-:Y:S01]  /*14750*/  FMUL.FTZ R24, R33.reuse, R34 ;  /* 0x0000002221187220 */ /* 0x040fe20000410000 */
[----:B------:R-:W-:Y:S01]  /*14760*/  FMUL.FTZ R32, R33, R98 ;  /* 0x0000006221207220 */ /* 0x000fe20000410000 */
[----:B------:R-:W-:-:S02]  /*14770*/  IMAD.U32 R26, R96, 0x10000, RZ ;  /* 0x00010000601a7824 */ /* 0x000fc400078e00ff */
[C---:B------:R-:W-:Y:S01]  /*14780*/  FMUL.FTZ R31, R36.reuse, R95 ;  /* 0x0000005f241f7220 */ /* 0x040fe20000410000 */
[C---:B------:R-:W-:Y:S01]  /*14790*/  FFMA.FTZ R98, R25.reuse, R98, -R24 ;  /* 0x0000006219627223 */ /* 0x040fe20000010818 */
[-C--:B------:R-:W-:Y:S01]  /*147a0*/  FMUL.FTZ R36, R36, R99.reuse ;  /* 0x0000006324247220 */ /* 0x080fe20000410000 */
[----:B------:R-:W-:Y:S02]  /*147b0*/  IMAD.U32 R24, R100, 0x10000, RZ ;  /* 0x0001000064187824 */ /* 0x000fe400078e00ff */
[----:B------:R-:W-:Y:S01]  /*147c0*/  FFMA.FTZ R25, R25, R34, R32 ;  /* 0x0000002219197223 */ /* 0x000fe20000010020 */
        /* <DEDUP_REMOVED lines=24> */
[----:B------:R-:W-:-:S02]  /*14950*/  F2FP.BF16.F32.PACK_AB R29, R36, R49 ;  /* 0x00000031241d723e */ /* 0x000fc400000010ff */
[----:B------:R-:W-:Y:S01]  /*14960*/  F2FP.BF16.F32.PACK_AB R31, R97, R40 ;  /* 0x00000028611f723e */ /* 0x000fe200000010ff */
[----:B------:R1:W-:Y:S04]  /*14970*/  STS.128 [R44], R24 ;  /* 0x000000182c007388 */ /* 0x0003e80000000c00 */
[----:B------:R1:W-:Y:S02]  /*14980*/  STS.128 [R3+0x14400], R28 ;  /* 0x0144001c03007388 */ /* 0x0003e40000000c00 */
.L_x_3055:
[----:B------:R-:W-:Y:S05]  /*14990*/  BSYNC B1 ;  /* 0x0000000000017941 */ /* 0x000fea0003800000 */
.L_x_3054:
[----:B-1----:R-:W-:-:S05]  /*149a0*/  VIADD R3, R212, 0x60 ;  /* 0x00000060d4037836 */ /* 0x002fca0000000000 */
        /* <DEDUP_REMOVED lines=16> */
[----:B------:R-:W-:Y:S02]  /*14ab0*/  LOP3.LUT R25, R42, 0x38, R16, 0xf8, !PT ;  /* 0x000000382a197812 */ /* 0x000fe400078ef810 */
[--C-:B------:R-:W-:Y:S02]  /*14ac0*/  SHF.R.U64 R35, R12, 0x10, R13.reuse ;  /* 0x000000100c237819 */ /* 0x100fe4000000120d */
[----:B-----5:R-:W-:Y:S02]  /*14ad0*/  LOP3.LUT R25, R38, R25, R40, 0xf6, !PT ;  /* 0x0000001926197212 */ /* 0x020fe400078ef628 */
[----:B------:R-:W-:Y:S02]  /*14ae0*/  SHF.R.U32.HI R12, RZ, 0x10, R13 ;  /* 0x00000010ff0c7819 */ /* 0x000fe4000001160d */
[----:B------:R-:W-:Y:S02]  /*14af0*/  SHF.R.U64 R13, R4, 0x10, R5 ;  /* 0x00000010040d7819 */ /* 0x000fe40000001205 */
[----:B------:R-:W-:-:S02]  /*14b00*/  SHF.R.U64 R33, R14, 0x10, R15 ;  /* 0x000000100e217819 */ /* 0x000fc4000000120f */
[----:B------:R-:W-:Y:S02]  /*14b10*/  SHF.R.U32.HI R14, RZ, 0x10, R15 ;  /* 0x00000010ff0e7819 */ /* 0x000fe4000001160f */
[----:B------:R-:W-:Y:S02]  /*14b20*/  PRMT R102, R102, 0x5410, R13 ;  /* 0x0000541066667816 */ /* 0x000fe4000000000d */
[----:B------:R-:W-:Y:S02]  /*14b30*/  SHF.R.U32.HI R4, RZ, 0x10, R5 ;  /* 0x00000010ff047819 */ /* 0x000fe40000011605 */
[----:B------:R-:W-:Y:S01]  /*14b40*/  PRMT R106, R106, 0x5410, R35 ;  /* 0x000054106a6a7816 */ /* 0x000fe20000000023 */
[----:B------:R-:W-:Y:S01]  /*14b50*/  IMAD.U32 R35, R102, 0x10000, RZ ;  /* 0x0001000066237824 */ /* 0x000fe200078e00ff */
[--C-:B------:R-:W-:Y:S02]  /*14b60*/  SHF.R.U64 R5, R6, 0x10, R7.reuse ;  /* 0x0000001006057819 */ /* 0x100fe40000001207 */
        /* <DEDUP_REMOVED lines=10> */
[----:B------:R-:W-:Y:S02]  /*14c10*/  LOP3.LUT R106, R106, 0xffff0000, RZ, 0xc0, !PT ;  /* 0xffff00006a6a7812 */ /* 0x000fe400078ec0ff */
        /* <DEDUP_REMOVED lines=30> */
[C---:B------:R-:W-:Y:S01]  /*14e00*/  IMAD.U32 R29, R31.reuse, 0x10000, RZ ;  /* 0x000100001f1d7824 */ /* 0x040fe200078e00ff */
[----:B------:R-:W-:Y:S01]  /*14e10*/  LOP3.LUT R30, R31, 0xffff0000, RZ, 0xc0, !PT ;  /* 0xffff00001f1e7812 */ /* 0x000fe200078ec0ff */
[----:B------:R-:W-:Y:S01]  /*14e20*/  FMUL.FTZ R41, R14, R33 ;  /* 0x000000210e297220 */ /* 0x000fe20000410000 */
[----:B------:R-:W-:-:S02]  /*14e30*/  IMAD.U32 R31, R107, 0x10000, RZ ;  /* 0x000100006b1f7824 */ /* 0x000fc400078e00ff */
[----:B------:R-:W-:Y:S01]  /*14e40*/  FFMA.FTZ R39, R4, R33, -R39 ;  /* 0x0000002104277223 */ /* 0x000fe20000010827 */
[----:B------:R-:W-:Y:S02]  /*14e50*/  IMAD.U32 R14, R105, 0x10000, RZ ;  /* 0x00010000690e7824 */ /* 0x000fe400078e00ff */
[----:B------:R-:W-:Y:S01]  /*14e60*/  FMUL.FTZ R33, R20, R37 ;  /* 0x0000002514217220 */ /* 0x000fe20000410000 */
[----:B------:R-:W-:Y:S01]  /*14e70*/  FFMA.FTZ R41, R4, R35, R41 ;  /* 0x0000002304297223 */ /* 0x000fe20000010029 */
[----:B------:R-:W-:Y:S02]  /*14e80*/  IMAD.U32 R4, R109, 0x10000, RZ ;  /* 0x000100006d047824 */ /* 0x000fe400078e00ff */
[-C--:B------:R-:W-:Y:S01]  /*14e90*/  FMUL.FTZ R35, R20, R31.reuse ;  /* 0x0000001f14237220 */ /* 0x080fe20000410000 */
[C---:B------:R-:W-:Y:S01]  /*14ea0*/  FMUL.FTZ R20, R29.reuse, R14 ;  /* 0x0000000e1d147220 */ /* 0x040fe20000410000 */
[C---:B------:R-:W-:Y:S01]  /*14eb0*/  FFMA.FTZ R33, R6.reuse, R31, -R33 ;  /* 0x0000001f06217223 */ /* 0x040fe20000010821 */
[-C--:B------:R-:W-:Y:S01]  /*14ec0*/  FMUL.FTZ R31, R29, R4.reuse ;  /* 0x000000041d1f7220 */ /* 0x080fe20000410000 */
[----:B------:R-:W-:Y:S01]  /*14ed0*/  LOP3.LUT R107, R107, 0xffff0000, RZ, 0xc0, !PT ;  /* 0xffff00006b6b7812 */ /* 0x000fe200078ec0ff */
[----:B------:R-:W-:Y:S01]  /*14ee0*/  FFMA.FTZ R29, R13, R4, -R20 ;  /* 0x000000040d1d7223 */ /* 0x000fe20000010814 */
[----:B------:R-:W-:Y:S01]  /*14ef0*/  FMUL.FTZ R4, R15, R102 ;  /* 0x000000660f047220 */ /* 0x000fe20000410000 */
[----:B------:R-:W-:Y:S01]  /*14f00*/  FFMA.FTZ R35, R6, R37, R35 ;  /* 0x0000002506237223 */ /* 0x000fe20000010023 */
[----:B------:R-:W-:Y:S01]  /*14f10*/  FFMA.FTZ R31, R13, R14, R31 ;  /* 0x0000000e0d1f7223 */ /* 0x000fe2000001001f */
[----:B------:R-:W-:Y:S01]  /*14f20*/  FMUL.FTZ R14, R15, R106 ;  /* 0x0000006a0f0e7220 */ /* 0x000fe20000410000 */
[----:B------:R-:W-:-:S02]  /*14f30*/  IMAD.U32 R6, R104, 0x10000, RZ ;  /* 0x0001000068067824 */ /* 0x000fc400078e00ff */
[C---:B------:R-:W-:Y:S01]  /*14f40*/  FMUL.FTZ R13, R28.reuse, R103 ;  /* 0x000000671c0d7220 */ /* 0x040fe20000410000 */
[----:B------:R-:W-:Y:S01]  /*14f50*/  FFMA.FTZ R106, R5, R106, -R4 ;  /* 0x0000006a056a7223 */ /* 0x000fe20000010804 */
        /* <DEDUP_REMOVED lines=31> */
.L_x_3059:
[----:B------:R-:W-:Y:S05]  /*15150*/  BSYNC B1 ;  /* 0x0000000000017941 */ /* 0x000fea0003800000 */
.L_x_3058:
[----:B------:R-:W-:Y:S05]  /*15160*/  @P1 BRA `(.L_x_3025) ;  /* 0x00000004009c1947 */ /* 0x000fea0003800000 */
[----:B------:R-:W2:Y:S01]  /*15170*/  LDL R32, [R1+0x70] ;  /* 0x0000700001207983 */ /* 0x000ea20000100800 */
[----:B------:R-:W-:Y:S02]  /*15180*/  LEA.HI R0, R34, R0, RZ, 0x1d ;  /* 0x0000000022007211 */ /* 0x000fe400078fe8ff */
[----:B------:R-:W-:Y:S02]  /*15190*/  SHF.R.U64 R26, R8, 0x10, R9 ;  /* 0x00000010081a7819 */ /* 0x000fe40000001209 */
[----:B0-----:R-:W-:Y:S01]  /*151a0*/  SHF.R.S32.HI R5, RZ, 0x1f, R0 ;  /* 0x0000001fff057819 */ /* 0x001fe20000011400 */
[----:B------:R-:W-:Y:S01]  /*151b0*/  IMAD.SHL.U32 R3, R0, 0x8, RZ ;  /* 0x0000000800037824 */ /* 0x000fe200078e00ff */
[----:B------:R-:W-:Y:S02]  /*151c0*/  SHF.R.U64 R27, R72, 0x10, R73 ;  /* 0x00000010481b7819 */ /* 0x000fe40000001249 */
[----:B------:R-:W-:Y:S02]  /*151d0*/  LEA.HI R5, R5, R0, RZ, 0x3 ;  /* 0x0000000005057211 */ /* 0x000fe400078f18ff */
[----:B------:R-:W-:-:S02]  /*151e0*/  LOP3.LUT R0, R42, 0x38, R3, 0xf8, !PT ;  /* 0x000000382a007812 */ /* 0x000fc400078ef803 */
[----:B------:R-:W-:Y:S01]  /*151f0*/  SHF.R.U32.HI R8, RZ, 0x10, R9 ;  /* 0x00000010ff087819 */ /* 0x000fe20000011609 */
[----:B------:R-:W-:Y:S01]  /*15200*/  IMAD.SHL.U32 R5, R5, 0x400, RZ ;  /* 0x0000040005057824 */ /* 0x000fe200078e00ff */
[----:B------:R-:W-:Y:S02]  /*15210*/  LOP3.LUT R0, R0, R40, RZ, 0x3c, !PT ;  /* 0x0000002800007212 */ /* 0x000fe400078e3cff */
[----:B------:R-:W-:Y:S02]  /*15220*/  PRMT R26, R21, 0x5410, R26 ;  /* 0x00005410151a7816 */ /* 0x000fe4000000001a */
[----:B------:R-:W-:Y:S02]  /*15230*/  LOP3.LUT R3, R5, 0x7fffe000, RZ, 0xc0, !PT ;  /* 0x7fffe00005037812 */ /* 0x000fe400078ec0ff */
[----:B------:R-:W-:Y:S02]  /*15240*/  SHF.R.U64 R25, R74, 0x10, R75 ;  /* 0x000000104a197819 */ /* 0x000fe4000000124b */
[----:B-----5:R-:W-:-:S02]  /*15250*/  IADD3 R3, R0, R3, R38 ;  /* 0x0000000300037210 */ /* 0x020fc40007ffe026 */
[----:B------:R-:W-:Y:S02]  /*15260*/  SHF.R.U64 R9, R10, 0x10, R11 ;  /* 0x000000100a097819 */ /* 0x000fe4000000120b */
[----:B------:R-:W-:Y:S01]  /*15270*/  PRMT R88, R88, 0x5410, R27 ;  /* 0x0000541058587816 */ /* 0x000fe2000000001b */
[----:B------:R-:W-:Y:S01]  /*15280*/  IMAD R3, R3, 0x2, R18 ;  /* 0x0000000203037824 */ /* 0x000fe200078e0212 */
[----:B------:R-:W-:Y:S01]  /*15290*/  SHF.R.U32.HI R72, RZ, 0x10, R73 ;  /* 0x00000010ff487819 */ /* 0x000fe20000011649 */
[----:B------:R-:W-:Y:S01]  /*152a0*/  IMAD.U32 R27, R26, 0x10000, RZ ;  /* 0x000100001a1b7824 */ /* 0x000fe200078e00ff */
[----:B------:R-:W-:Y:S02]  /*152b0*/  SHF.R.U32.HI R10, RZ, 0x10, R11 ;  /* 0x00000010ff0a7819 */ /* 0x000fe4000001160b */
[----:B------:R-:W0:Y:S01]  /*152c0*/  LDS.128 R12, [R3+0x14400] ;  /* 0x01440000030c7984 */ /* 0x000e220000000c00 */
[----:B------:R-:W-:Y:S02]  /*152d0*/  PRMT R85, R85, 0x5410, R8 ;  /* 0x0000541055557816 */ /* 0x000fe40000000008 */
[----:B------:R-:W-:Y:S01]  /*152e0*/  PRMT R90, R90, 0x5410, R25 ;  /* 0x000054105a5a7816 */ /* 0x000fe20000000019 */
[----:B------:R-:W-:Y:S01]  /*152f0*/  IMAD.U32 R25, R88, 0x10000, RZ ;  /* 0x0001000058197824 */ /* 0x000fe200078e00ff */
[----:B------:R-:W-:Y:S01]  /*15300*/  SHF.R.U32.HI R74, RZ, 0x10, R75 ;  /* 0x00000010ff4a7819 */ /* 0x000fe2000001164b */
[----:B------:R-:W-:Y:S01]  /*15310*/  IMAD.U32 R29, R85, 0x10000, RZ ;  /* 0x00010000551d7824 */ /* 0x000fe200078e00ff */
[----:B------:R-:W-:-:S02]  /*15320*/  PRMT R89, R89, 0x5410, R72 ;  /* 0x0000541059597816 */ /* 0x000fc40000000048 */
[----:B------:R-:W-:Y:S02]  /*15330*/  PRMT R87, R87, 0x5410, R10 ;  /* 0x0000541057577816 */ /* 0x000fe4000000000a */
[----:B------:R-:W-:Y:S02]  /*15340*/  PRMT R91, R91, 0x5410, R74 ;  /* 0x000054105b5b7816 */ /* 0x000fe4000000004a */
[----:B------:R-:W-:Y:S01]  /*15350*/  PRMT R86, R86, 0x5410, R9 ;  /* 0x0000541056567816 */ /* 0x000fe20000000009 */
[C---:B0-----:R-:W-:Y:S01]  /*15360*/  IMAD.U32 R11, R12.reuse, 0x10000, RZ ;  /* 0x000100000c0b7824 */ /* 0x041fe200078e00ff */
[----:B------:R-:W-:Y:S01]  /*15370*/  LOP3.LUT R12, R12, 0xffff0000, RZ, 0xc0, !PT ;  /* 0xffff00000c0c7812 */ /* 0x000fe200078ec0ff */
[C---:B------:R-:W-:Y:S01]  /*15380*/  IMAD.U32 R20, R13.reuse, 0x10000, RZ ;  /* 0x000100000d147824 */ /* 0x040fe200078e00ff */
[----:B------:R-:W-:Y:S01]  /*15390*/  LOP3.LUT R13, R13, 0xffff0000, RZ, 0xc0, !PT ;  /* 0xffff00000d0d7812 */ /* 0x000fe200078ec0ff */
[C---:B------:R-:W-:Y:S01]  /*153a0*/  FMUL.FTZ R31, R11.reuse, R27 ;  /* 0x0000001b0b1f7220 */ /* 0x040fe20000410000 */
[----:B------:R-:W-:Y:S01]  /*153b0*/  FMUL.FTZ R33, R11, R25 ;  /* 0x000000190b217220 */ /* 0x000fe20000410000 */
[----:B------:R-:W-:-:S02]  /*153c0*/  IMAD.U32 R11, R89, 0x10000, RZ ;  /* 0x00010000590b7824 */ /* 0x000fc400078e00ff */
[C---:B------:R-:W-:Y:S01]  /*153d0*/  FMUL.FTZ R35, R20.reuse, R29 ;  /* 0x0000001d14237220 */ /* 0x040fe20000410000 */
[C---:B------:R-:W-:Y:S01]  /*153e0*/  IMAD.U32 R24, R15.reuse, 0x10000, RZ ;  /* 0x000100000f187824 */ /* 0x040fe200078e00ff */
[----:B------:R-:W-:Y:S01]  /*153f0*/  LOP3.LUT R15, R15, 0xffff0000, RZ, 0xc0, !PT ;  /* 0xffff00000f0f7812 */ /* 0x000fe200078ec0ff */
[----:B------:R-:W-:Y:S01]  /*15400*/  FMUL.FTZ R37, R20, R11 ;  /* 0x0000000b14257220 */ /* 0x000fe20000410000 */
[C---:B------:R-:W-:Y:S01]  /*15410*/  IMAD.U32 R21, R14.reuse, 0x10000, RZ ;  /* 0x000100000e157824 */ /* 0x040fe200078e00ff */
[----:B------:R-:W-:Y:S01]  /*15420*/  LOP3.LUT R14, R14, 0xffff0000, RZ, 0xc0, !PT ;  /* 0xffff00000e0e7812 */ /* 0x000fe200078ec0ff */
[----:B--2---:R-:W0:Y:S02]  /*15430*/  LDS.128 R4, [R32] ;  /* 0x0000000020047984 */ /* 0x004e240000000c00 */
[C---:B0-----:R-:W-:Y:S01]  /*15440*/  IMAD.U32 R0, R4.reuse, 0x10000, RZ ;  /* 0x0001000004007824 */ /* 0x041fe200078e00ff */
[----:B------:R-:W-:Y:S01]  /*15450*/  LOP3.LUT R4, R4, 0xffff0000, RZ, 0xc0, !PT ;  /* 0xffff000004047812 */ /* 0x000fe200078ec0ff */
[C---:B------:R-:W-:Y:S01]  /*15460*/  IMAD.U32 R8, R5.reuse, 0x10000, RZ ;  /* 0x0001000005087824 */ /* 0x040fe200078e00ff */
[----:B------:R-:W-:Y:S01]  /*15470*/  LOP3.LUT R5, R5, 0xffff0000, RZ, 0xc0, !PT ;  /* 0xffff000005057812 */ /* 0x000fe200078ec0ff */
[----:B------:R-:W-:Y:S01]  /*15480*/  FFMA.FTZ R28, R0, R25, -R31 ;  /* 0x00000019001c7223 */ /* 0x000fe2000001081f */
[----:B------:R-:W-:-:S02]  /*15490*/  IMAD.U32 R31, R87, 0x10000, RZ ;  /* 0x00010000571f7824 */ /* 0x000fc400078e00ff */
[----:B------:R-:W-:Y:S01]  /*154a0*/  FFMA.FTZ R35, R8, R11, -R35 ;  /* 0x0000000b08237223 */ /* 0x000fe20000010823 */
[----:B------:R-:W-:Y:S02]  /*154b0*/  IMAD.U32 R25, R91, 0x10000, RZ ;  /* 0x000100005b197824 */ /* 0x000fe400078e00ff */
[----:B------:R-:W-:Y:S01]  /*154c0*/  FFMA.FTZ R33, R0, R27, R33 ;  /* 0x0000001b00217223 */ /* 0x000fe20000010021 */
[----:B------:R-:W-:Y:S02]  /*154d0*/  IMAD.U32 R10, R7, 0x10000, RZ ;  /* 0x00010000070a7824 */ /* 0x000fe400078e00ff */
[C---:B------:R-:W-:Y:S01]  /*154e0*/  FMUL.FTZ R11, R24.reuse, R31 ;  /* 0x0000001f180b7220 */ /* 0x040fe20000410000 */
[----:B------:R-:W-:Y:S01]  /*154f0*/  FMUL.FTZ R24, R24, R25 ;  /* 0x0000001918187220 */ /* 0x000fe20000410000 */
[----:B------:R-:W-:Y:S01]  /*15500*/  LOP3.LUT R27, R26, 0xffff0000, RZ, 0xc0, !PT ;  /* 0xffff00001a1b7812 */ /* 0x000fe200078ec0ff */
[----:B------:R-:W-:Y:S01]  /*15510*/  FFMA.FTZ R37, R8, R29, R37 ;  /* 0x0000001d08257223 */ /* 0x000fe20000010025 */
[----:B------:R-:W-:Y:S01]  /*15520*/  FFMA.FTZ R30, R10, R25, -R11 ;  /* 0x000000190a1e7223 */ /* 0x000fe2000001080b */
[----:B------:R-:W-:Y:S01]  /*15530*/  LOP3.LUT R11, R88, 0xffff0000, RZ, 0xc0, !PT ;  /* 0xffff0000580b7812 */ /* 0x000fe200078ec0ff */
[----:B------:R-:W-:Y:S01]  /*15540*/  FFMA.FTZ R31, R10, R31, R24 ;  /* 0x0000001f0a1f7223 */ /* 0x000fe20000010018 */
[----:B------:R-:W-:Y:S01]  /*15550*/  LOP3.LUT R10, R85, 0xffff0000, RZ, 0xc0, !PT ;  /* 0xffff0000550a7812 */ /* 0x000fe200078ec0ff */
[C---:B------:R-:W-:Y:S01]  /*15560*/  FMUL.FTZ R25, R12.reuse, R27 ;  /* 0x0000001b0c197220 */ /* 0x040fe20000410000 */
[----:B------:R-:W-:Y:S01]  /*15570*/  LOP3.LUT R0, R89, 0xffff0000, RZ, 0xc0, !PT ;  /* 0xffff000059007812 */ /* 0x000fe200078ec0ff */
[----:B------:R-:W-:Y:S01]  /*15580*/  FMUL.FTZ R29, R12, R11 ;  /* 0x0000000b0c1d7220 */ /* 0x000fe20000410000 */
[----:B------:R-:W-:-:S02]  /*15590*/  IMAD.U32 R12, R86, 0x10000, RZ ;  /* 0x00010000560c7824 */ /* 0x000fc400078e00ff */
[C---:B------:R-:W-:Y:S01]  /*155a0*/  FMUL.FTZ R24, R13.reuse, R10 ;  /* 0x0000000a0d187220 */ /* 0x040fe20000410000 */
[C---:B------:R-:W-:Y:S01]  /*155b0*/  FFMA.FTZ R25, R4.reuse, R11, -R25 ;  /* 0x0000000b04197223 */ /* 0x040fe20000010819 */
[----:B------:R-:W-:Y:S01]  /*155c0*/  FMUL.FTZ R13, R13, R0 ;  /* 0x000000000d0d7220 */ /* 0x000fe20000410000 */
[----:B------:R-:W-:Y:S01]  /*155d0*/  FFMA.FTZ R20, R4, R27, R29 ;  /* 0x0000001b04147223 */ /* 0x000fe2000001001d */
[----:B------:R-:W-:Y:S02]  /*155e0*/  IMAD.U32 R9, R6, 0x10000, RZ ;  /* 0x0001000006097824 */ /* 0x000fe400078e00ff */
[----:B------:R-:W-:Y:S01]  /*155f0*/  FMUL.FTZ R4, R21, R12 ;  /* 0x0000000c15047220 */ /* 0x000fe20000410000 */
[----:B------:R-:W-:Y:S02]  /*15600*/  IMAD.U32 R8, R90, 0x10000, RZ ;  /* 0x000100005a087824 */ /* 0x000fe400078e00ff */
[C---:B------:R-:W-:Y:S01]  /*15610*/  FFMA.FTZ R10, R5.reuse, R10, R13 ;  /* 0x0000000a050a7223 */ /* 0x040fe2000001000d */
[----:B------:R-:W-:Y:S01]  /*15620*/  FFMA.FTZ R24, R5, R0, -R24 ;  /* 0x0000000005187223 */ /* 0x000fe20000010818 */
[----:B------:R-:W-:Y:S01]  /*15630*/  LOP3.LUT R11, R86, 0xffff0000, RZ, 0xc0, !PT ;  /* 0xffff0000560b7812 */ /* 0x000fe200078ec0ff */
[-C--:B------:R-:W-:Y:S01]  /*15640*/  FMUL.FTZ R26, R21, R8.reuse ;  /* 0x00000008151a7220 */ /* 0x080fe20000410000 */
[----:B------:R-:W-:Y:S01]  /*15650*/  FFMA.FTZ R13, R9, R8, -R4 ;  /* 0x00000008090d7223 */ /* 0x000fe20000010804 */
[----:B------:R-:W-:-:S02]  /*15660*/  LOP3.LUT R5, R90, 0xffff0000, RZ, 0xc0, !PT ;  /* 0xffff00005a057812 */ /* 0x000fc400078ec0ff */
[----:B------:R-:W-:Y:S01]  /*15670*/  LOP3.LUT R4, R87, 0xffff0000, RZ, 0xc0, !PT ;  /* 0xffff000057047812 */ /* 0x000fe200078ec0ff */
[----:B------:R-:W-:Y:S01]  /*15680*/  FFMA.FTZ R26, R9, R12, R26 ;  /* 0x0000000c091a7223 */ /* 0x000fe2000001001a */
[----:B------:R-:W-:Y:S01]  /*15690*/  LOP3.LUT R0, R91, 0xffff0000, RZ, 0xc0, !PT ;  /* 0xffff00005b007812 */ /* 0x000fe200078ec0ff */
[----:B------:R-:W-:Y:S01]  /*156a0*/  FMUL.FTZ R9, R14, R11 ;  /* 0x0000000b0e097220 */ /* 0x000fe20000410000 */
[----:B------:R-:W-:Y:S01]  /*156b0*/  LOP3.LUT R6, R6, 0xffff0000, RZ, 0xc0, !PT ;  /* 0xffff000006067812 */ /* 0x000fe200078ec0ff */
[-C--:B------:R-:W-:Y:S01]  /*156c0*/  FMUL.FTZ R14, R14, R5.reuse ;  /* 0x000000050e0e7220 */ /* 0x080fe20000410000 */
[----:B------:R-:W-:Y:S01]  /*156d0*/  LOP3.LUT R7, R7, 0xffff0000, RZ, 0xc0, !PT ;  /* 0xffff000007077812 */ /* 0x000fe200078ec0ff */
        /* <DEDUP_REMOVED lines=16> */
.L_x_3025:
[----:B------:R-:W-:Y:S05]  /*157e0*/  BSYNC B0 ;  /* 0x0000000000007941 */ /* 0x000fea0003800000 */
.L_x_2985:
        /* <DEDUP_REMOVED lines=8> */
.L_x_2983:
[----:B------:R-:W2:Y:S02]  /*15870*/  LDL R0, [R1+0x58] ;  /* 0x0000580001007983 */ /* 0x000ea40000100800 */
[----:B--2---:R-:W-:-:S13]  /*15880*/  R2UR UR4, R0 ;  /* 0x00000000000472ca */ /* 0x004fda00000e0000 */
[----:B------:R-:W-:-:S05]  /*15890*/  IMAD.U32 R0, RZ, RZ, UR4 ;  /* 0x00000004ff007e24 */ /* 0x000fca000f8e00ff */
[----:B------:R-:W-:-:S13]  /*158a0*/  ISETP.NE.AND P0, PT, R0, 0x3, PT ;  /* 0x000000030000780c */ /* 0x000fda0003f05270 */
[----:B------:R-:W-:Y:S05]  /*158b0*/  @!P0 BRA `(.L_x_3060) ;  /* 0x0000000000048947 */ /* 0x000fea0003800000 */
[----:B------:R-:W-:Y:S01]  /*158c0*/  BPT.TRAP 0x1 ;  /* 0x000000040000795c */ /* 0x000fe20000300000 */
.L_x_3060:
[----:B------:R-:W-:Y:S01]  /*158d0*/  IMAD R0, R217, 0x8, R18 ;  /* 0x00000008d9007824 */ /* 0x000fe200078e0212 */
[----:B01-34-:R-:W-:-:S04]  /*158e0*/  SHF.L.U32 R3, R218, 0x1f, RZ ;  /* 0x0000001fda037819 */ /* 0x01bfc800000006ff */
[----:B------:R0:W1:Y:S01]  /*158f0*/  SYNCS.PHASECHK.TRANS64.TRYWAIT P2, [R0+URZ+0x38830], R3 ;  /* 0x03883003000075a7 */ /* 0x000062000804017f */
[----:B------:R-:W-:Y:S05]  /*15900*/  @!P0 BRA `(.L_x_3061) ;  /* 0x0000000000048947 */ /* 0x000fea0003800000 */
[----:B------:R-:W-:Y:S01]  /*15910*/  BPT.TRAP 0x1 ;  /* 0x000000040000795c */ /* 0x000fe20000300000 */
.L_x_3061:
[----:B------:R-:W2:Y:S02]  /*15920*/  S2R R4, SR_TID.X ;  /* 0x0000000000047919 */ /* 0x000ea40000002100 */
[----:B--2---:R-:W-:-:S04]  /*15930*/  LOP3.LUT R4, R4, 0x7f, RZ, 0xc0, !PT ;  /* 0x0000007f04047812 */ /* 0x004fc800078ec0ff */
[----:B------:R-:W-:Y:S01]  /*15940*/  ISETP.NE.AND P1, PT, R4, RZ, PT ;  /* 0x000000ff0400720c */ /* 0x000fe20003f25270 */
[----:B-1----:R-:W-:-:S12]  /*15950*/  @P2 BRA `(.L_x_3062) ;  /* 0x0000000000082947 */ /* 0x002fd80003800000 */
[----:B------:R-:W1:Y:S02]  /*15960*/  SYNCS.PHASECHK.TRANS64.TRYWAIT P2, [R0+URZ+0x38830], R3 ;  /* 0x03883003000075a7 */ /* 0x000e64000804017f */
[----:B-1----:R-:W-:Y:S05]  /*15970*/  @!P2 BRA `(.L_x_3063) ;  /* 0x000001c000d4a947 */ /* 0x002fea0003800000 */
.L_x_3062:
        /* <DEDUP_REMOVED lines=17> */
[----:B------:R-:W-:Y:S01]  /*15a90*/  IMAD.MOV.U32 R9, RZ, RZ, 0x40000040 ;  /* 0x40000040ff097424 */ /* 0x000fe200078e00ff */
[----:B------:R-:W-:Y:S01]  /*15aa0*/  UMOV UR57, 0x40000040 ;  /* 0x4000004000397882 */ /* 0x000fe20000000000 */
[----:B------:R-:W-:Y:S01]  /*15ab0*/  IMAD R2, R217, 0xa00, R222 ;  /* 0x00000a00d9027824 */ /* 0x000fe200078e02de */
[----:B------:R-:W-:Y:S01]  /*15ac0*/  R2UR UR11, R3 ;  /* 0x00000000030b72ca */ /* 0x000fe200000e0000 */
[----:B------:R-:W-:Y:S01]  /*15ad0*/  UIADD3 UR56, UR12, 0x804, URZ ;  /* 0x000008040c387890 */ /* 0x000fe2000fffe03f */
[----:B------:R-:W-:Y:S01]  /*15ae0*/  R2UR UR39, R9 ;  /* 0x00000000092772ca */ /* 0x000fe200000e0000 */
[----:B------:R-:W-:Y:S01]  /*15af0*/  UMOV UR8, UR12 ;  /* 0x0000000c00087c82 */ /* 0x000fe20008000000 */
[C---:B------:R-:W-:Y:S01]  /*15b00*/  R2UR UR10, R2.reuse ;  /* 0x00000000020a72ca */ /* 0x040fe200000e0000 */
[C---:B------:R-:W-:Y:S01]  /*15b10*/  VIADD R4, R2.reuse, 0x80 ;  /* 0x0000008002047836 */ /* 0x040fe20000000000 */
[----:B------:R-:W-:Y:S01]  /*15b20*/  UMOV UR4, UR8 ;  /* 0x0000000800047c82 */ /* 0x000fe20008000000 */
[----:B------:R-:W-:Y:S01]  /*15b30*/  VIADD R6, R2, 0x200 ;  /* 0x0000020002067836 */ /* 0x000fe20000000000 */
[----:B------:R-:W-:Y:S01]  /*15b40*/  UIADD3 UR52, UR12, 0x806, URZ ;  /* 0x000008060c347890 */ /* 0x000fe2000fffe03f */
[----:B------:R-:W-:Y:S01]  /*15b50*/  IMAD.U32 R10, RZ, RZ, UR8 ;  /* 0x00000008ff0a7e24 */ /* 0x000fe2000f8e00ff */
[----:B------:R-:W-:Y:S01]  /*15b60*/  R2UR UR6, R4 ;  /* 0x00000000040672ca */ /* 0x000fe200000e0000 */
[----:B------:R-:W-:Y:S01]  /*15b70*/  VIADD R4, R2, 0x100 ;  /* 0x0000010002047836 */ /* 0x000fe20000000000 */
[----:B------:R-:W-:Y:S01]  /*15b80*/  UMOV UR53, 0x40000040 ;  /* 0x4000004000357882 */ /* 0x000fe20000000000 */
[----:B------:R-:W-:Y:S01]  /*15b90*/  UIADD3 UR48, UR12, 0xc00, URZ ;  /* 0x00000c000c307890 */ /* 0x000fe2000fffe03f */
[----:B------:R0:W-:Y:S01]  /*15ba0*/  STL.64 [R1+0x48], R10 ;  /* 0x0000480a01007387 */ /* 0x0001e20000100a00 */
[----:B------:R-:W-:Y:S01]  /*15bb0*/  UMOV UR49, 0x40000040 ;  /* 0x4000004000317882 */ /* 0x000fe20000000000 */
[----:B------:R-:W-:Y:S01]  /*15bc0*/  UIADD3 UR44, UR12, 0xc02, URZ ;  /* 0x00000c020c2c7890 */ /* 0x000fe2000fffe03f */
[----:B------:R-:W-:Y:S01]  /*15bd0*/  HGMMA.64x16x16.F32.BF16 R56, gdesc[UR8], RZ, !UPT, gsb0 ;  /* 0x00200000083879f0 */ /* 0x000fe2000c0018ff */
[----:B------:R-:W-:Y:S01]  /*15be0*/  R2UR UR10, R6 ;  /* 0x00000000060a72ca */ /* 0x000fe200000e0000 */
[C---:B------:R-:W-:Y:S01]  /*15bf0*/  VIADD R6, R2.reuse, 0x202 ;  /* 0x0000020202067836 */ /* 0x040fe20000000000 */
[----:B------:R-:W-:Y:S01]  /*15c00*/  R2UR UR11, R7 ;  /* 0x00000000070b72ca */ /* 0x000fe200000e0000 */
[----:B------:R-:W-:Y:S01]  /*15c10*/  IMAD.MOV.U32 R7, RZ, RZ, 0x40000040 ;  /* 0x40000040ff077424 */ /* 0x000fe200078e00ff */
[----:B------:R-:W-:Y:S01]  /*15c20*/  UMOV UR45, 0x40000040 ;  /* 0x40000040002d7882 */ /* 0x000fe20000000000 */
[----:B------:R-:W-:Y:S01]  /*15c30*/  UIADD3 UR40, UR12, 0xc04, URZ ;  /* 0x00000c040c287890 */ /* 0x000fe2000fffe03f */
[----:B------:R-:W-:Y:S01]  /*15c40*/  VIADD R8, R2, 0x786 ;  /* 0x0000078602087836 */ /* 0x000fe20000000000 */
[----:B------:R-:W-:Y:S01]  /*15c50*/  UMOV UR41, 0x40000040 ;  /* 0x4000004000297882 */ /* 0x000fe20000000000 */
[----:B0-----:R-:W-:Y:S01]  /*15c60*/  IMAD.U32 R11, RZ, RZ, UR17 ;  /* 0x00000011ff0b7e24 */ /* 0x001fe2000f8e00ff */
[----:B------:R-:W-:Y:S01]  /*15c70*/  UIADD3 UR36, UR12, 0xc06, URZ ;  /* 0x00000c060c247890 */ /* 0x000fe2000fffe03f */
[----:B------:R-:W0:Y:S01]  /*15c80*/  LDC R3, c[0x0][0x448] ;  /* 0x00011200ff037b82 */ /* 0x000e220000000800 */
[----:B------:R-:W-:Y:S01]  /*15c90*/  R2UR UR38, R8 ;  /* 0x00000000082672ca */ /* 0x000fe200000e0000 */
[----:B------:R-:W-:Y:S01]  /*15ca0*/  UMOV UR37, 0x40000040 ;  /* 0x4000004000257882 */ /* 0x000fe20000000000 */
[----:B------:R-:W-:Y:S01]  /*15cb0*/  VIADD R8, R2, 0x886 ;  /* 0x0000088602087836 */ /* 0x000fe20000000000 */
[----:B------:R-:W-:Y:S01]  /*15cc0*/  BSSY B0, `(.L_x_3064) ;  /* 0x0000932000007945 */ /* 0x000fe20003800000 */
[----:B------:R-:W-:Y:S01]  /*15cd0*/  IMAD.MOV.U32 R9, RZ, RZ, 0x40000040 ;  /* 0x40000040ff097424 */ /* 0x000fe200078e00ff */
[----:B------:R-:W-:Y:S01]  /*15ce0*/  CS2R R150, SRZ ;  /* 0x0000000000967805 */ /* 0x000fe2000001ff00 */
[----:B------:R-:W-:Y:S01]  /*15cf0*/  @!P1 VIADD R0, R0, 0x38840 ;  /* 0x0003884000009836 */ /* 0x000fe20000000000 */
[----:B------:R-:W-:-:S02]  /*15d00*/  CS2R R148, SRZ ;  /* 0x0000000000947805 */ /* 0x000fc4000001ff00 */
[----:B------:R-:W-:Y:S02]  /*15d10*/  CS2R R146, SRZ ;  /* 0x0000000000927805 */ /* 0x000fe4000001ff00 */
[----:B-----5:R-:W-:Y:S02]  /*15d20*/  CS2R R144, SRZ ;  /* 0x0000000000907805 */ /* 0x020fe4000001ff00 */
[----:B------:R-:W-:Y:S02]  /*15d30*/  CS2R R142, SRZ ;  /* 0x00000000008e7805 */ /* 0x000fe4000001ff00 */
[----:B------:R-:W-:Y:S02]  /*15d40*/  @!P1 PRMT R0, RZ, 0x654, R0 ;  /* 0x00000654ff009816 */ /* 0x000fe40000000000 */
        /* <DEDUP_REMOVED lines=12> */
[----:B------:R-:W-:Y:S01]  /*15e10*/  IMAD.IADD R3, R235, 0x1, R230 ;  /* 0x00000001eb037824 */ /* 0x000fe200078e02e6 */
        /* <DEDUP_REMOVED lines=14> */
[----:B------:R-:W-:-:S02]  /*15f00*/  WARPGROUP.DEPBAR.LE gsb0, 0x0 ;  /* 0x00008000000079c5 */ /* 0x000fc40000010000 */
[----:B------:R-:W-:-:S06]  /*15f10*/  WARPGROUP.ARRIVE ;  /* 0x00000000000079c5 */ /* 0x000fcc0000000000 */
        /* <DEDUP_REMOVED lines=428> */
[----:B------:R-:W-:Y:S01]  /*179e0*/  STL.64 [R1], R10 ;  /* 0x0000000a01007387 */ /* 0x000fe20000100a00 */
[----:B------:R-:W-:Y:S02]  /*179f0*/  WARPGROUP.DEPBAR.LE gsb0, 0x0 ;  /* 0x00008000000079c5 */ /* 0x000fe40000010000 */
[----:B------:R-:W-:-:S06]  /*17a00*/  WARPGROUP.ARRIVE ;  /* 0x00000000000079c5 */ /* 0x000fcc0000000000 */
[----:B------:R-:W-:Y:S01]  /*17a10*/  HGMMA.64x16x16.F32.BF16 R24, gdesc[UR8], R24, gsb0 ;  /* 0x00200000081879f0 */ /* 0x000fe20008001818 */
[----:B------:R-:W-:Y:S01]  /*17a20*/  UMOV UR8, UR14 ;  /* 0x0000000e00087c82 */ /* 0x000fe20008000000 */
[----:B------:R-:W-:Y:S01]  /*17a30*/  UMOV UR9, UR15 ;  /* 0x0000000f00097c82 */ /* 0x000fe20008000000 */
[----:B------:R-:W-:Y:S02]  /*17a40*/  WARPGROUP.DEPBAR.LE gsb0, 0x0 ;  /* 0x00008000000079c5 */ /* 0x000fe40000010000 */
[----:B------:R-:W-:-:S06]  /*17a50*/  WARPGROUP.ARRIVE ;  /* 0x00000000000079c5 */ /* 0x000fcc0000000000 */
[----:B------:R-:W-:Y:S03]  /*17a60*/  HGMMA.64x16x16.F32.BF16 R56, gdesc[UR16], R56, gsb0 ;  /* 0x00200000103879f0 */ /* 0x000fe60008001838 */
        /* <DEDUP_REMOVED lines=224> */
[----:B------:R-:W-:Y:S02]  /*18870*/  R2UR UR10, R4 ;  /* 0x00000000040a72ca */ /* 0x000fe400000e0000 */
[----:B------:R-:W-:Y:S01]  /*18880*/  R2UR UR11, R5 ;  /* 0x00000000050b72ca */ /* 0x000fe200000e0000 */
[----:B------:R-:W0:Y:S08]  /*18890*/  @P2 LDC R4, c[0x0][0x44c] ;  /* 0x00011300ff042b82 */ /* 0x000e300000000800 */
[----:B------:R-:W1:Y:S01]  /*188a0*/  @P2 LDC R5, c[0x0][0x450] ;  /* 0x00011400ff052b82 */ /* 0x000e620000000800 */
[----:B0-----:R-:W-:Y:S01]  /*188b0*/  @P2 IMAD.HI.U32 R4, R3, R4, RZ ;  /* 0x0000000403042227 */ /* 0x001fe200078e00ff */
[----:B------:R-:W-:-:S02]  /*188c0*/  WARPGROUP.DEPBAR.LE gsb0, 0x0 ;  /* 0x00008000000079c5 */ /* 0x000fc40000010000 */
        /* <DEDUP_REMOVED lines=18> */
[----:B------:R-:W-:Y:S01]  /*189f0*/  IMAD.MOV.U32 R6, RZ, RZ, R3 ;  /* 0x000000ffff067224 */ /* 0x000fe200078e0003 */
[----:B-1----:R-:W-:Y:S01]  /*18a00*/  @P2 SHF.R.U32.HI R6, RZ, R5, R4 ;  /* 0x00000005ff062219 */ /* 0x002fe20000011604 */
[----:B------:R-:W-:Y:S02]  /*18a10*/  VIADD R4, R2, 0x906 ;  /* 0x0000090602047836 */ /* 0x000fe40000000000 */
[----:B------:R-:W-:Y:S02]  /*18a20*/  IMAD.MOV.U32 R5, RZ, RZ, 0x40000040 ;  /* 0x40000040ff057424 */ /* 0x000fe400078e00ff */
[----:B------:R-:W-:-:S02]  /*18a30*/  IMAD.MOV.U32 R7, RZ, RZ, -0x50 ;  /* 0xffffffb0ff077424 */ /* 0x000fc400078e00ff */
[C---:B------:R-:W-:Y:S02]  /*18a40*/  IMAD R3, R84.reuse, -0x50, R232 ;  /* 0xffffffb054037824 */ /* 0x040fe400078e02e8 */
[----:B------:R-:W-:Y:S02]  /*18a50*/  IMAD R7, R84, R7, 0x51 ;  /* 0x0000005154077424 */ /* 0x000fe400078e0207 */
[----:B------:R-:W-:Y:S02]  /*18a60*/  VIADD R3, R3, 0x50 ;  /* 0x0000005003037836 */ /* 0x000fe40000000000 */
[----:B------:R-:W-:Y:S02]  /*18a70*/  IMAD R7, R234, -0x2, R7 ;  /* 0xfffffffeea077824 */ /* 0x000fe400078e0207 */
[----:B------:R-:W-:-:S03]  /*18a80*/  VIADD R2, R2, 0x986 ;  /* 0x0000098602027836 */ /* 0x000fc60000000000 */
[----:B------:R-:W-:Y:S01]  /*18a90*/  IADD3 R7, -R231, R7, R232 ;  /* 0x00000007e7077210 */ /* 0x000fe20007ffe1e8 */
[----:B------:R-:W-:Y:S02]  /*18aa0*/  WARPGROUP.DEPBAR.LE gsb0, 0x0 ;  /* 0x00008000000079c5 */ /* 0x000fe40000010000 */
[----:B------:R-:W-:-:S06]  /*18ab0*/  WARPGROUP.ARRIVE ;  /* 0x00000000000079c5 */ /* 0x000fcc0000000000 */
[----:B------:R-:W-:Y:S01]  /*18ac0*/  HGMMA.64x16x16.F32.BF16 R56, gdesc[UR36], R56, gsb0 ;  /* 0x00200000243879f0 */ /* 0x000fe20008001838 */
[----:B------:R-:W-:Y:S01]  /*18ad0*/  ULDC UR38, c[0x0][0x988] ;  /* 0x0002620000267ab9 */ /* 0x000fe20000000800 */
[----:B------:R-:W-:Y:S01]  /*18ae0*/  ULDC UR39, c[0x0][0x988] ;  /* 0x0002620000277ab9 */ /* 0x000fe20000000800 */
[----:B------:R-:W-:Y:S02]  /*18af0*/  WARPGROUP.DEPBAR.LE gsb0, 0x0 ;  /* 0x00008000000079c5 */ /* 0x000fe40000010000 */
[----:B------:R-:W-:-:S06]  /*18b00*/  WARPGROUP.ARRIVE ;  /* 0x00000000000079c5 */ /* 0x000fcc0000000000 */
[----:B------:R-:W-:Y:S01]  /*18b10*/  HGMMA.64x16x16.F32.BF16 R48, gdesc[UR4], R48, gsb0 ;  /* 0x00200000043079f0 */ /* 0x000fe20008001830 */
[----:B------:R-:W-:Y:S01]  /*18b20*/  R2UR UR6, R8 ;  /* 0x00000000080672ca */ /* 0x000fe200000e0000 */
[----:B------:R-:W-:Y:S01]  /*18b30*/  UMOV UR4, UR36 ;  /* 0x0000002400047c82 */ /* 0x000fe20008000000 */
[----:B------:R-:W-:Y:S01]  /*18b40*/  R2UR UR7, R9 ;  /* 0x00000000090772ca */ /* 0x000fe200000e0000 */
[----:B------:R-:W-:Y:S01]  /*18b50*/  UMOV UR5, UR37 ;  /* 0x0000002500057c82 */ /* 0x000fe20008000000 */
[----:B------:R-:W0:Y:S04]  /*18b60*/  SHFL.IDX PT, R8, R6, 0x1, 0x1c1f ;  /* 0x003c1f0006087f89 */ /* 0x000e2800000e0000 */
[----:B------:R-:W1:Y:S01]  /*18b70*/  SHFL.IDX PT, R6, R6, RZ, 0x1c1f ;  /* 0x001c1fff06067589 */ /* 0x000e6200000e0000 */
[----:B------:R-:W-:-:S02]  /*18b80*/  WARPGROUP.DEPBAR.LE gsb0, 0x0 ;  /* 0x00008000000079c5 */ /* 0x000fc40000010000 */
[----:B------:R-:W-:-:S06]  /*18b90*/  WARPGROUP.ARRIVE ;  /* 0x00000000000079c5 */ /* 0x000fcc0000000000 */
[----:B------:R-:W-:Y:S01]  /*18ba0*/  HGMMA.64x16x16.F32.BF16 R40, gdesc[UR4], R40, gsb0 ;  /* 0x00200000042879f0 */ /* 0x000fe20008001828 */
[----:B------:R-:W-:Y:S01]  /*18bb0*/  R2UR UR6, R4 ;  /* 0x00000000040672ca */ /* 0x000fe200000e0000 */
[----:B------:R-:W-:Y:S01]  /*18bc0*/  UMOV UR4, UR36 ;  /* 0x0000002400047c82 */ /* 0x000fe20008000000 */
[----:B------:R-:W-:Y:S01]  /*18bd0*/  R2UR UR7, R5 ;  /* 0x00000000050772ca */ /* 0x000fe200000e0000 */
[----:B------:R-:W-:Y:S01]  /*18be0*/  UMOV UR5, UR37 ;  /* 0x0000002500057c82 */ /* 0x000fe20008000000 */
[----:B------:R-:W-:Y:S02]  /*18bf0*/  IMAD R4, R234, -0x2, R3 ;  /* 0xfffffffeea047824 */ /* 0x000fe400078e0203 */
[----:B------:R-:W-:-:S03]  /*18c00*/  IMAD.MOV.U32 R3, RZ, RZ, 0x40000040 ;  /* 0x40000040ff037424 */ /* 0x000fc600078e00ff */
[-CC-:B0-----:R-:W-:Y:S02]  /*18c10*/  VIADDMNMX R8, R8, R7.reuse, R4.reuse, PT ;  /* 0x0000000708087246 */ /* 0x181fe40003800104 */
[----:B-1----:R-:W-:Y:S02]  /*18c20*/  VIADDMNMX R7, R6, R7, R4, PT ;  /* 0x0000000706077246 */ /* 0x002fe40003800104 */
[C---:B------:R-:W-:Y:S02]  /*18c30*/  ISETP.GT.AND P3, PT, R8.reuse, RZ, PT ;  /* 0x000000ff0800720c */ /* 0x040fe40003f64270 */
[C---:B------:R-:W-:Y:S02]  /*18c40*/  ISETP.GT.AND P4, PT, R8.reuse, 0x1, PT ;  /* 0x000000010800780c */ /* 0x040fe40003f84270 */
[----:B------:R-:W-:Y:S02]  /*18c50*/  ISETP.GT.AND P5, PT, R8, 0x8, PT ;  /* 0x000000080800780c */ /* 0x000fe40003fa4270 */
[----:B------:R-:W-:-:S02]  /*18c60*/  FSEL R58, R58, -INF , P3 ;  /* 0xff8000003a3a7808 */ /* 0x000fc40001800000 */
[----:B------:R-:W-:Y:S02]  /*18c70*/  FSEL R59, R59, -INF , P4 ;  /* 0xff8000003b3b7808 */ /* 0x000fe40002000000 */
[----:B------:R-:W-:Y:S02]  /*18c80*/  ISETP.GT.AND P3, PT, R8, 0x9, PT ;  /* 0x000000090800780c */ /* 0x000fe40003f64270 */
[----:B------:R-:W-:Y:S02]  /*18c90*/  FSEL R62, R62, -INF , P5 ;  /* 0xff8000003e3e7808 */ /* 0x000fe40002800000 */
[C---:B------:R-:W-:Y:S02]  /*18ca0*/  ISETP.GT.AND P4, PT, R8.reuse, 0x10, PT ;  /* 0x000000100800780c */ /* 0x040fe40003f84270 */
[----:B------:R-:W-:Y:S02]  /*18cb0*/  FSEL R64, R63, -INF , P3 ;  /* 0xff8000003f407808 */ /* 0x000fe40001800000 */
[----:B------:R-:W-:-:S02]  /*18cc0*/  ISETP.GT.AND P3, PT, R8, 0x11, PT ;  /* 0x000000110800780c */ /* 0x000fc40003f64270 */
[----:B------:R-:W-:Y:S02]  /*18cd0*/  FSEL R50, R50, -INF , P4 ;  /* 0xff80000032327808 */ /* 0x000fe40002000000 */
[C---:B------:R-:W-:Y:S02]  /*18ce0*/  ISETP.GT.AND P4, PT, R8.reuse, 0x18, PT ;  /* 0x000000180800780c */ /* 0x040fe40003f84270 */
[----:B------:R-:W-:Y:S02]  /*18cf0*/  FSEL R66, R51, -INF , P3 ;  /* 0xff80000033427808 */ /* 0x000fe40001800000 */
[----:B------:R-:W-:Y:S02]  /*18d00*/  ISETP.GT.AND P3, PT, R8, 0x19, PT ;  /* 0x000000190800780c */ /* 0x000fe40003f64270 */
[----:B------:R-:W-:Y:S02]  /*18d10*/  FSEL R54, R54, -INF , P4 ;  /* 0xff80000036367808 */ /* 0x000fe40002000000 */
[----:B------:R-:W-:-:S02]  /*18d20*/  ISETP.GT.AND P4, PT, R8, 0x20, PT ;  /* 0x000000200800780c */ /* 0x000fc40003f84270 */
[----:B------:R-:W-:Y:S02]  /*18d30*/  FSEL R68, R55, -INF , P3 ;  /* 0xff80000037447808 */ /* 0x000fe40001800000 */
[----:B------:R-:W-:Y:S02]  /*18d40*/  ISETP.GT.AND P3, PT, R8, 0x21, PT ;  /* 0x000000210800780c */ /* 0x000fe40003f64270 */
[----:B------:R-:W-:Y:S01]  /*18d50*/  ISETP.GT.AND P5, PT, R7, 0x8, PT ;  /* 0x000000080700780c */ /* 0x000fe20003fa4270 */
[----:B------:R-:W-:Y:S02]  /*18d60*/  WARPGROUP.DEPBAR.LE gsb0, 0x0 ;  /* 0x00008000000079c5 */ /* 0x000fe40000010000 */
[----:B------:R-:W-:Y:S01]  /*18d70*/  WARPGROUP.ARRIVE ;  /* 0x00000000000079c5 */ /* 0x000fe20000000000 */
[----:B------:R-:W-:Y:S02]  /*18d80*/  FSEL R42, R42, -INF , P4 ;  /* 0xff8000002a2a7808 */ /* 0x000fe40002000000 */
[----:B------:R-:W-:-:S02]  /*18d90*/  ISETP.GT.AND P4, PT, R8, 0x28, PT ;  /* 0x000000280800780c */ /* 0x000fc40003f84270 */
[----:B------:R-:W-:Y:S01]  /*18da0*/  FSEL R70, R43, -INF , P3 ;  /* 0xff8000002b467808 */ /* 0x000fe20001800000 */
[----:B------:R-:W-:Y:S01]  /*18db0*/  HGMMA.64x16x16.F32.BF16 R32, gdesc[UR4], R32, gsb0 ;  /* 0x00200000042079f0 */ /* 0x000fe20008001820 */
[----:B------:R-:W-:Y:S01]  /*18dc0*/  R2UR UR6, R2 ;  /* 0x00000000020672ca */ /* 0x000fe200000e0000 */
[----:B------:R-:W-:Y:S01]  /*18dd0*/  UMOV UR4, UR36 ;  /* 0x0000002400047c82 */ /* 0x000fe20008000000 */
[----:B------:R-:W-:Y:S01]  /*18de0*/  R2UR UR7, R3 ;  /* 0x00000000030772ca */ /* 0x000fe200000e0000 */
[----:B------:R-:W-:Y:S01]  /*18df0*/  UMOV UR5, UR37 ;  /* 0x0000002500057c82 */ /* 0x000fe20008000000 */
        /* <DEDUP_REMOVED lines=18> */
[----:B------:R-:W-:-:S04]  /*18f20*/  FMNMX.FTZ R3, R46, R3, !PT ;  /* 0x000000032e037209 */ /* 0x000fc80007810000 */
        /* <DEDUP_REMOVED lines=9> */
[----:B------:R-:W-:-:S02]  /*18fc0*/  ISETP.GT.AND P3, PT, R8, 0x39, PT ;  /* 0x000000390800780c */ /* 0x000fc40003f64270 */
[----:B------:R-:W-:Y:S02]  /*18fd0*/  FSEL R78, R38, -INF , P4 ;  /* 0xff800000264e7808 */ /* 0x000fe40002000000 */
[----:B------:R-:W-:Y:S02]  /*18fe0*/  FMNMX.FTZ R3, R76, R3, !PT ;  /* 0x000000034c037209 */ /* 0x000fe40007810000 */
[----:B------:R-:W-:Y:S02]  /*18ff0*/  ISETP.GT.AND P4, PT, R8, 0x40, PT ;  /* 0x000000400800780c */ /* 0x000fe40003f84270 */
[----:B------:R-:W-:Y:S02]  /*19000*/  FSEL R80, R39, -INF , P3 ;  /* 0xff80000027507808 */ /* 0x000fe40001800000 */
[----:B------:R-:W-:Y:S02]  /*19010*/  FMNMX.FTZ R3, R78, R3, !PT ;  /* 0x000000034e037209 */ /* 0x000fe40007810000 */
[----:B------:R-:W-:-:S02]  /*19020*/  ISETP.GT.AND P3, PT, R8, 0x41, PT ;  /* 0x000000410800780c */ /* 0x000fc40003f64270 */
[----:B------:R-:W-:Y:S01]  /*19030*/  FMNMX.FTZ R3, R80, R3, !PT ;  /* 0x0000000350037209 */ /* 0x000fe20007810000 */
[----:B------:R-:W-:Y:S02]  /*19040*/  WARPGROUP.DEPBAR.LE gsb0, 0x0 ;  /* 0x00008000000079c5 */ /* 0x000fe40000010000 */
[----:B------:R-:W-:Y:S01]  /*19050*/  FSEL R82, R26, -INF , P4 ;  /* 0xff8000001a527808 */ /* 0x000fe20002000000 */
[----:B------:R0:W-:Y:S01]  /*19060*/  @!P1 SYNCS.ARRIVE.TRANS64.RED.A1T0 RZ, [R0+URZ], RZ ;  /* 0x000000ff00ff99a7 */ /* 0x0001e2000810043f */
[----:B------:R-:W-:Y:S02]  /*19070*/  ISETP.GT.AND P4, PT, R8, 0x48, PT ;  /* 0x000000480800780c */ /* 0x000fe40003f84270 */
[----:B------:R-:W-:Y:S02]  /*19080*/  FSEL R86, R27, -INF , P3 ;  /* 0xff8000001b567808 */ /* 0x000fe40001800000 */
[----:B------:R-:W-:Y:S02]  /*19090*/  FMNMX.FTZ R3, R82, R3, !PT ;  /* 0x0000000352037209 */ /* 0x000fe40007810000 */
[----:B------:R-:W-:Y:S01]  /*190a0*/  ISETP.GT.AND P3, PT, R8, 0x49, PT ;  /* 0x000000490800780c */ /* 0x000fe20003f64270 */
[----:B------:R-:W1:Y:S01]  /*190b0*/  @P2 LDC R27, c[0x0][0x44c] ;  /* 0x00011300ff1b2b82 */ /* 0x000e620000000800 */
[----:B------:R-:W-:-:S02]  /*190c0*/  FSEL R88, R30, -INF , P4 ;  /* 0xff8000001e587808 */ /* 0x000fc40002000000 */
[----:B------:R-:W-:Y:S02]  /*190d0*/  FMNMX.FTZ R3, R86, R3, !PT ;  /* 0x0000000356037209 */ /* 0x000fe40007810000 */
[----:B------:R-:W-:Y:S02]  /*190e0*/  FSEL R90, R31, -INF , P3 ;  /* 0xff8000001f5a7808 */ /* 0x000fe40001800000 */
[----:B------:R-:W-:Y:S02]  /*190f0*/  FMNMX.FTZ R3, R88, R3, !PT ;  /* 0x0000000358037209 */ /* 0x000fe40007810000 */
[C---:B------:R-:W-:Y:S02]  /*19100*/  ISETP.GT.AND P3, PT, R7.reuse, RZ, PT ;  /* 0x000000ff0700720c */ /* 0x040fe40003f64270 */
[----:B------:R-:W-:Y:S02]  /*19110*/  FMNMX.FTZ R3, R90, R3, !PT ;  /* 0x000000035a037209 */ /* 0x000fe40007810000 */
[----:B------:R-:W-:-:S02]  /*19120*/  ISETP.GT.AND P4, PT, R7, 0x1, PT ;  /* 0x000000010700780c */ /* 0x000fc40003f84270 */
[----:B------:R-:W-:Y:S01]  /*19130*/  FSEL R56, R56, -INF , P3 ;  /* 0xff80000038387808 */ /* 0x000fe20001800000 */
[----:B------:R-:W2:Y:S01]  /*19140*/  SHFL.BFLY PT, R2, R3, 0x2, 0x1f ;  /* 0x0c401f0003027f89 */ /* 0x000ea200000e0000 */
[----:B------:R-:W-:Y:S02]  /*19150*/  FSEL R57, R57, -INF , P4 ;  /* 0xff80000039397808 */ /* 0x000fe40002000000 */
[----:B------:R-:W-:Y:S02]  /*19160*/  FSEL R8, R61, -INF , P6 ;  /* 0xff8000003d087808 */ /* 0x000fe40003000000 */
[C---:B------:R-:W-:Y:S02]  /*19170*/  ISETP.GT.AND P3, PT, R7.reuse, 0x10, PT ;  /* 0x000000100700780c */ /* 0x040fe40003f64270 */
[----:B------:R-:W-:Y:S01]  /*19180*/  ISETP.GT.AND P4, PT, R7, 0x11, PT ;  /* 0x000000110700780c */ /* 0x000fe20003f84270 */
[----:B-1----:R-:W-:Y:S01]  /*19190*/  @P2 IMAD.HI.U32 R27, R230, R27, RZ ;  /* 0x0000001be61b2227 */ /* 0x002fe200078e00ff */
[----:B------:R-:W-:-:S02]  /*191a0*/  FSEL R48, R48, -INF , P3 ;  /* 0xff80000030307808 */ /* 0x000fc40001800000 */
[----:B------:R-:W-:Y:S02]  /*191b0*/  FSEL R10, R49, -INF , P4 ;  /* 0xff800000310a7808 */ /* 0x000fe40002000000 */
[C---:B------:R-:W-:Y:S02]  /*191c0*/  ISETP.GT.AND P3, PT, R7.reuse, 0x19, PT ;  /* 0x000000190700780c */ /* 0x040fe40003f64270 */
[----:B------:R-:W-:Y:S02]  /*191d0*/  ISETP.GT.AND P4, PT, R7, 0x20, PT ;  /* 0x000000200700780c */ /* 0x000fe40003f84270 */
[----:B------:R-:W-:Y:S02]  /*191e0*/  FSEL R12, R53, -INF , P3 ;  /* 0xff800000350c7808 */ /* 0x000fe40001800000 */
[----:B------:R-:W-:Y:S02]  /*191f0*/  ISETP.GT.AND P3, PT, R7, 0x21, PT ;  /* 0x000000210700780c */ /* 0x000fe40003f64270 */
[----:B------:R-:W-:-:S02]  /*19200*/  FSEL R40, R40, -INF , P4 ;  /* 0xff80000028287808 */ /* 0x000fc40002000000 */
[----:B------:R-:W-:Y:S02]  /*19210*/  ISETP.GT.AND P4, PT, R7, 0x28, PT ;  /* 0x000000280700780c */ /* 0x000fe40003f84270 */
[----:B--2---:R-:W-:Y:S02]  /*19220*/  FMNMX.FTZ R2, R3, R2, !PT ;  /* 0x0000000203027209 */ /* 0x004fe40007810000 */
[----:B------:R-:W-:Y:S02]  /*19230*/  FMNMX.FTZ R3, R56, R57, !PT ;  /* 0x0000003938037209 */ /* 0x000fe40007810000 */
[----:B------:R-:W-:Y:S01]  /*19240*/  FSEL R14, R41, -INF , P3 ;  /* 0xff800000290e7808 */ /* 0x000fe20001800000 */
[----:B------:R-:W1:Y:S01]  /*19250*/  SHFL.BFLY PT, R5, R2, 0x1, 0x1f ;  /* 0x0c201f0002057f89 */ /* 0x000e6200000e0000 */
[----:B------:R-:W-:Y:S02]  /*19260*/  ISETP.GT.AND P3, PT, R7, 0x29, PT ;  /* 0x000000290700780c */ /* 0x000fe40003f64270 */
[----:B------:R-:W-:-:S02]  /*19270*/  FSEL R44, R44, -INF , P4 ;  /* 0xff8000002c2c7808 */ /* 0x000fc40002000000 */
[----:B------:R-:W-:Y:S02]  /*19280*/  FSEL R20, R45, -INF , P3 ;  /* 0xff8000002d147808 */ /* 0x000fe40001800000 */
[C---:B------:R-:W-:Y:S02]  /*19290*/  ISETP.GT.AND P3, PT, R7.reuse, 0x30, PT ;  /* 0x000000300700780c */ /* 0x040fe40003f64270 */
[C---:B------:R-:W-:Y:S02]  /*192a0*/  ISETP.GT.AND P4, PT, R7.reuse, 0x31, PT ;  /* 0x000000310700780c */ /* 0x040fe40003f84270 */
[----:B------:R-:W-:Y:S02]  /*192b0*/  FSEL R32, R32, -INF , P3 ;  /* 0xff80000020207808 */ /* 0x000fe40001800000 */
[----:B------:R-:W-:Y:S02]  /*192c0*/  ISETP.GT.AND P3, PT, R7, 0x38, PT ;  /* 0x000000380700780c */ /* 0x000fe40003f64270 */
[----:B------:R-:W-:-:S02]  /*192d0*/  FSEL R26, R33, -INF , P4 ;  /* 0xff800000211a7808 */ /* 0x000fc40002000000 */
[----:B------:R-:W-:Y:S02]  /*192e0*/  ISETP.GT.AND P4, PT, R7, 0x39, PT ;  /* 0x000000390700780c */ /* 0x000fe40003f84270 */
[----:B------:R-:W-:Y:S02]  /*192f0*/  FSEL R36, R36, -INF , P3 ;  /* 0xff80000024247808 */ /* 0x000fe40001800000 */
[----:B------:R-:W-:Y:S02]  /*19300*/  FSEL R30, R37, -INF , P4 ;  /* 0xff800000251e7808 */ /* 0x000fe40002000000 */
[C---:B------:R-:W-:Y:S02]  /*19310*/  ISETP.GT.AND P3, PT, R7.reuse, 0x40, PT ;  /* 0x000000400700780c */ /* 0x040fe40003f64270 */
[----:B-1----:R-:W-:Y:S02]  /*19320*/  FMNMX.FTZ R4, R2, R5, !PT ;  /* 0x0000000502047209 */ /* 0x002fe40007810000 */
[----:B------:R-:W-:Y:S01]  /*19330*/  FMNMX.FTZ R5, R60, R3, !PT ;  /* 0x000000033c057209 */ /* 0x000fe20007810000 */
[----:B------:R-:W-:Y:S01]  /*19340*/  IMAD.U32 R3, RZ, RZ, UR4 ;  /* 0x00000004ff037e24 */ /* 0x000fe2000f8e00ff */
[----:B------:R-:W-:-:S02]  /*19350*/  ISETP.GT.AND P4, PT, R7, 0x41, PT ;  /* 0x000000410700780c */ /* 0x000fc40003f84270 */
[----:B------:R-:W-:Y:S01]  /*19360*/  FMNMX.FTZ R5, R8, R5, !PT ;  /* 0x0000000508057209 */ /* 0x000fe20007810000 */
[----:B------:R-:W-:Y:S01]  /*19370*/  FMUL.FTZ R2, R4, R3 ;  /* 0x0000000304027220 */ /* 0x000fe20000410000 */
[----:B------:R-:W-:Y:S02]  /*19380*/  FSEL R24, R24, -INF , P3 ;  /* 0xff80000018187808 */ /* 0x000fe40001800000 */
[----:B------:R-:W-:Y:S02]  /*19390*/  FMNMX.FTZ R5, R48, R5, !PT ;  /* 0x0000000530057209 */ /* 0x000fe40007810000 */
[----:B------:R-:W-:Y:S02]  /*193a0*/  ISETP.GT.AND P3, PT, R7, 0x48, PT ;  /* 0x000000480700780c */ /* 0x000fe40003f64270 */
[----:B------:R-:W-:Y:S02]  /*193b0*/  FMNMX.FTZ R5, R10, R5, !PT ;  /* 0x000000050a057209 */ /* 0x000fe40007810000 */
[----:B------:R-:W-:-:S02]  /*193c0*/  FSEL R34, R25, -INF , P4 ;  /* 0xff80000019227808 */ /* 0x000fc40002000000 */
[----:B------:R-:W-:Y:S02]  /*193d0*/  FMNMX.FTZ R5, R52, R5, !PT ;  /* 0x0000000534057209 */ /* 0x000fe40007810000 */
[----:B------:R-:W-:Y:S02]  /*193e0*/  ISETP.GT.AND P4, PT, R7, 0x49, PT ;  /* 0x000000490700780c */ /* 0x000fe40003f84270 */
[----:B------:R-:W-:Y:S02]  /*193f0*/  FMNMX.FTZ R5, R12, R5, !PT ;  /* 0x000000050c057209 */ /* 0x000fe40007810000 */
[----:B------:R-:W-:Y:S02]  /*19400*/  FSEL R28, R28, -INF , P3 ;  /* 0xff8000001c1c7808 */ /* 0x000fe40001800000 */
[----:B------:R-:W-:Y:S02]  /*19410*/  FMNMX.FTZ R5, R40, R5, !PT ;  /* 0x0000000528057209 */ /* 0x000fe40007810000 */
[----:B------:R-:W-:-:S02]  /*19420*/  FSETP.NEU.FTZ.AND P6, PT, R4, -INF , PT ;  /* 0xff8000000400780b */ /* 0x000fc40003fdd000 */
[----:B------:R-:W-:Y:S02]  /*19430*/  FMNMX.FTZ R5, R14, R5, !PT ;  /* 0x000000050e057209 */ /* 0x000fe40007810000 */
[----:B------:R-:W-:Y:S02]  /*19440*/  FSEL R38, R29, -INF , P4 ;  /* 0xff8000001d267808 */ /* 0x000fe40002000000 */
[----:B------:R-:W-:Y:S02]  /*19450*/  FMNMX.FTZ R5, R44, R5, !PT ;  /* 0x000000052c057209 */ /* 0x000fe40007810000 */
[----:B------:R-:W-:Y:S02]  /*19460*/  FSEL R9, R2, RZ, P6 ;  /* 0x000000ff02097208 */ /* 0x000fe40003000000 */
[----:B------:R-:W-:-:S03]  /*19470*/  FMNMX.FTZ R5, R20, R5, !PT ;  /* 0x0000000514057209 */ /* 0x000fc60007810000 */
[--C-:B------:R-:W-:Y:S01]  /*19480*/  FFMA.FTZ R205, R50, R3, -R9.reuse ;  /* 0x0000000332cd7223 */ /* 0x100fe20000010809 */
[----:B------:R-:W-:Y:S01]  /*19490*/  FMNMX.FTZ R5, R32, R5, !PT ;  /* 0x0000000520057209 */ /* 0x000fe20007810000 */
[-CC-:B------:R-:W-:Y:S01]  /*194a0*/  FFMA.FTZ R209, R58, R3.reuse, -R9.reuse ;  /* 0x000000033ad17223 */ /* 0x180fe20000010809 */
[-CC-:B------:R-:W-:Y:S01]  /*194b0*/  FFMA.FTZ R2, R59, R3.reuse, -R9.reuse ;  /* 0x000000033b027223 */ /* 0x180fe20000010809 */
[--C-:B------:R-:W-:Y:S01]  /*194c0*/  FFMA.FTZ R211, R62, R3, -R9.reuse ;  /* 0x000000033ed37223 */ /* 0x100fe20000010809 */
[----:B------:R-:W-:Y:S01]  /*194d0*/  FMNMX.FTZ R5, R26, R5, !PT ;  /* 0x000000051a057209 */ /* 0x000fe20007810000 */
[-CC-:B------:R-:W-:Y:S01]  /*194e0*/  FFMA.FTZ R6, R64, R3.reuse, -R9.reuse ;  /* 0x0000000340067223 */ /* 0x180fe20000010809 */
[--C-:B------:R-:W-:Y:S01]  /*194f0*/  FFMA.FTZ R66, R66, R3, -R9.reuse ;  /* 0x0000000342427223 */ /* 0x100fe20000010809 */
[----:B------:R-:W-:Y:S01]  /*19500*/  MUFU.EX2 R209, R209 ;  /* 0x000000d100d17308 */ /* 0x000fe20000000800 */
[----:B------:R-:W-:Y:S01]  /*19510*/  FMNMX.FTZ R5, R36, R5, !PT ;  /* 0x0000000524057209 */ /* 0x000fe20007810000 */
[-CC-:B------:R-:W-:Y:S01]  /*19520*/  FFMA.FTZ R54, R54, R3.reuse, -R9.reuse ;  /* 0x0000000336367223 */ /* 0x180fe20000010809 */
[-CC-:B------:R-:W-:Y:S01]  /*19530*/  FFMA.FTZ R68, R68, R3.reuse, -R9.reuse ;  /* 0x0000000344447223 */ /* 0x180fe20000010809 */
[--C-:B------:R-:W-:Y:S01]  /*19540*/  FFMA.FTZ R42, R42, R3, -R9.reuse ;  /* 0x000000032a2a7223 */ /* 0x100fe20000010809 */
[----:B------:R-:W-:Y:S01]  /*19550*/  FMNMX.FTZ R5, R30, R5, !PT ;  /* 0x000000051e057209 */ /* 0x000fe20007810000 */
[-CC-:B------:R-:W-:Y:S01]  /*19560*/  FFMA.FTZ R70, R70, R3.reuse, -R9.reuse ;  /* 0x0000000346467223 */ /* 0x180fe20000010809 */
[--C-:B------:R-:W-:Y:S01]  /*19570*/  FFMA.FTZ R46, R46, R3, -R9.reuse ;  /* 0x000000032e2e7223 */ /* 0x100fe20000010809 */
[----:B------:R-:W1:Y:S01]  /*19580*/  MUFU.EX2 R2, R2 ;  /* 0x0000000200027308 */ /* 0x000e620000000800 */
        /* <DEDUP_REMOVED lines=13> */
[----:B------:R-:W-:Y:S01]  /*19660*/  FFMA.FTZ R90, R90, R3, -R9 ;  /* 0x000000035a5a7223 */ /* 0x000fe20000010809 */
[----:B------:R-:W-:Y:S01]  /*19670*/  CS2R R64, SRZ ;  /* 0x0000000000407805 */ /* 0x000fe2000001ff00 */
[----:B------:R-:W-:Y:S01]  /*19680*/  MUFU.EX2 R6, R6 ;  /* 0x0000000600067308 */ /* 0x000fe20000000800 */
[----:B------:R-:W-:Y:S01]  /*19690*/  CS2R R62, SRZ ;  /* 0x00000000003e7805 */ /* 0x000fe2000001ff00 */
[----:B------:R-:W2:Y:S01]  /*196a0*/  SHFL.BFLY PT, R50, R5, 0x2, 0x1f ;  /* 0x0c401f0005327f89 */ /* 0x000ea200000e0000 */
[----:B------:R-:W-:-:S05]  /*196b0*/  CS2R R58, SRZ ;  /* 0x00000000003a7805 */ /* 0x000fca000001ff00 */
[----:B------:R-:W-:Y:S08]  /*196c0*/  MUFU.EX2 R205, R205 ;  /* 0x000000cd00cd7308 */ /* 0x000ff00000000800 */
[----:B------:R-:W-:Y:S08]  /*196d0*/  MUFU.EX2 R66, R66 ;  /* 0x0000004200427308 */ /* 0x000ff00000000800 */
[----:B------:R-:W-:Y:S01]  /*196e0*/  MUFU.EX2 R54, R54 ;  /* 0x0000003600367308 */ /* 0x000fe20000000800 */
[----:B--2---:R-:W-:-:S05]  /*196f0*/  FMNMX.FTZ R50, R5, R50, !PT ;  /* 0x0000003205327209 */ /* 0x004fca0007810000 */
[----:B------:R-:W2:Y:S02]  /*19700*/  SHFL.BFLY PT, R5, R50, 0x1, 0x1f ;  /* 0x0c201f0032057f89 */ /* 0x000ea400000e0000 */
[----:B------:R3:W-:Y:S08]  /*19710*/  MUFU.EX2 R207, R68 ;  /* 0x0000004400cf7308 */ /* 0x0007f00000000800 */
[----:B------:R-:W-:Y:S01]  /*19720*/  MUFU.EX2 R42, R42 ;  /* 0x0000002a002a7308 */ /* 0x000fe20000000800 */
[----:B---3--:R-:W-:-:S07]  /*19730*/  CS2R R68, SRZ ;  /* 0x0000000000447805 */ /* 0x008fce000001ff00 */
[----:B------:R3:W-:Y:S01]  /*19740*/  MUFU.EX2 R201, R70 ;  /* 0x0000004600c97308 */ /* 0x0007e20000000800 */
[----:B--2---:R-:W-:-:S07]  /*19750*/  FMNMX.FTZ R5, R50, R5, !PT ;  /* 0x0000000532057209 */ /* 0x004fce0007810000 */
[----:B------:R-:W-:Y:S01]  /*19760*/  MUFU.EX2 R46, R46 ;  /* 0x0000002e002e7308 */ /* 0x000fe20000000800 */
[----:B------:R-:W2:Y:S01]  /*19770*/  @P2 LDC R50, c[0x0][0x450] ;  /* 0x00011400ff322b82 */ /* 0x000ea20000000800 */
[----:B---3--:R-:W-:Y:S02]  /*19780*/  CS2R R70, SRZ ;  /* 0x0000000000467805 */ /* 0x008fe4000001ff00 */
[C---:B------:R-:W-:Y:S01]  /*19790*/  FSETP.NEU.FTZ.AND P3, PT, R5.reuse, -INF , PT ;  /* 0xff8000000500780b */ /* 0x040fe20003f7d000 */
[----:B------:R-:W-:-:S03]  /*197a0*/  FMUL.FTZ R7, R5, R3 ;  /* 0x0000000305077220 */ /* 0x000fc60000410000 */
[----:B------:R3:W-:Y:S02]  /*197b0*/  MUFU.EX2 R203, R72 ;  /* 0x0000004800cb7308 */ /* 0x0007e40000000800 */
[----:B------:R-:W-:-:S05]  /*197c0*/  FSEL R7, R7, RZ, P3 ;  /* 0x000000ff07077208 */ /* 0x000fca0001800000 */
[-CC-:B------:R-:W-:Y:S01]  /*197d0*/  FFMA.FTZ R56, R56, R3.reuse, -R7.reuse ;  /* 0x0000000338387223 */ /* 0x180fe20000010807 */
        /* <DEDUP_REMOVED lines=17> */
[-CC-:B------:R-:W-:Y:S01]  /*198f0*/  FFMA.FTZ R24, R24, R3.reuse, -R7.reuse ;  /* 0x0000000318187223 */ /* 0x180fe20000010807 */
[-CC-:B------:R-:W-:Y:S01]  /*19900*/  FFMA.FTZ R34, R34, R3.reuse, -R7.reuse ;  /* 0x0000000322227223 */ /* 0x180fe20000010807 */
[-CC-:B------:R-:W-:Y:S01]  /*19910*/  FFMA.FTZ R28, R28, R3.reuse, -R7.reuse ;  /* 0x000000031c1c7223 */ /* 0x180fe20000010807 */
[----:B------:R-:W-:Y:S01]  /*19920*/  FFMA.FTZ R38, R38, R3, -R7 ;  /* 0x0000000326267223 */ /* 0x000fe20000010807 */
[----:B------:R1:W-:Y:S01]  /*19930*/  MUFU.EX2 R9, R8 ;  /* 0x0000000800097308 */ /* 0x0003e20000000800 */
[----:B---3--:R-:W-:-:S07]  /*19940*/  CS2R R72, SRZ ;  /* 0x0000000000487805 */ /* 0x008fce000001ff00 */
[----:B------:R-:W3:Y:S01]  /*19950*/  MUFU.EX2 R60, R60 ;  /* 0x0000003c003c7308 */ /* 0x000ee20000000800 */
[----:B-1----:R-:W-:Y:S01]  /*19960*/  FADD.FTZ R8, R209, R2 ;  /* 0x00000002d1087221 */ /* 0x002fe20000010000 */
[----:B------:R-:W-:Y:S02]  /*19970*/  F2FP.BF16.F32.PACK_AB R209, R2, R209 ;  /* 0x000000d102d1723e */ /* 0x000fe400000010ff */
[----:B----4-:R-:W-:Y:S01]  /*19980*/  F2FP.BF16.F32.PACK_AB R208, R57, R56 ;  /* 0x0000003839d0723e */ /* 0x010fe200000010ff */
[----:B------:R-:W-:Y:S01]  /*19990*/  FADD.FTZ R25, R211, R8 ;  /* 0x00000008d3197221 */ /* 0x000fe20000010000 */
[C---:B------:R-:W-:Y:S02]  /*199a0*/  F2FP.BF16.F32.PACK_AB R211, R6.reuse, R211 ;  /* 0x000000d306d3723e */ /* 0x040fe400000010ff */
[----:B------:R-:W-:Y:S01]  /*199b0*/  MUFU.EX2 R48, R48 ;  /* 0x0000003000307308 */ /* 0x000fe20000000800 */
[----:B------:R-:W-:Y:S01]  /*199c0*/  FADD.FTZ R8, R6, R25 ;  /* 0x0000001906087221 */ /* 0x000fe20000010000 */
[----:B------:R-:W-:Y:S01]  /*199d0*/  FADD.FTZ R25, R56, R57 ;  /* 0x0000003938197221 */ /* 0x000fe20000010000 */
[----:B------:R-:W-:-:S05]  /*199e0*/  CS2R R56, SRZ ;  /* 0x0000000000387805 */ /* 0x000fca000001ff00 */
[----:B------:R1:W4:Y:S01]  /*199f0*/  MUFU.EX2 R11, R10 ;  /* 0x0000000a000b7308 */ /* 0x0003220000000800 */
[----:B---3--:R-:W-:-:S07]  /*19a00*/  F2FP.BF16.F32.PACK_AB R210, R9, R60 ;  /* 0x0000003c09d2723e */ /* 0x008fce00000010ff */
[----:B------:R-:W-:Y:S01]  /*19a10*/  MUFU.EX2 R52, R52 ;  /* 0x0000003400347308 */ /* 0x000fe20000000800 */
[----:B-1----:R-:W-:Y:S01]  /*19a20*/  IMAD.MOV.U32 R10, RZ, RZ, R230 ;  /* 0x000000ffff0a7224 */ /* 0x002fe200078e00e6 */
[----:B--2---:R-:W-:Y:S01]  /*19a30*/  @P2 SHF.R.U32.HI R10, RZ, R50, R27 ;  /* 0x00000032ff0a2219 */ /* 0x004fe2000001161b */
[----:B------:R-:W-:Y:S01]  /*19a40*/  FADD.FTZ R27, R205, R8 ;  /* 0x00000008cd1b7221 */ /* 0x000fe20000010000 */
[----:B------:R-:W-:Y:S01]  /*19a50*/  FADD.FTZ R8, R60, R25 ;  /* 0x000000193c087221 */ /* 0x000fe20000010000 */
[C---:B------:R-:W-:Y:S02]  /*19a60*/  F2FP.BF16.F32.PACK_AB R205, R66.reuse, R205 ;  /* 0x000000cd42cd723e */ /* 0x040fe400000010ff */
[----:B------:R-:W-:Y:S01]  /*19a70*/  CS2R R60, SRZ ;  /* 0x00000000003c7805 */ /* 0x000fe2000001ff00 */
[----:B------:R-:W-:Y:S01]  /*19a80*/  FADD.FTZ R27, R66, R27 ;  /* 0x0000001b421b7221 */ /* 0x000fe20000010000 */
[----:B------:R1:W2:Y:S01]  /*19a90*/  MUFU.EX2 R13, R12 ;  /* 0x0000000c000d7308 */ /* 0x0002a20000000800 */
[----:B----4-:R-:W-:-:S02]  /*19aa0*/  F2FP.BF16.F32.PACK_AB R204, R11, R48 ;  /* 0x000000300bcc723e */ /* 0x010fc400000010ff */
[----:B------:R-:W-:Y:S02]  /*19ab0*/  CS2R R66, SRZ ;  /* 0x0000000000427805 */ /* 0x000fe4000001ff00 */
[----:B------:R-:W-:-:S03]  /*19ac0*/  CS2R R50, SRZ ;  /* 0x0000000000327805 */ /* 0x000fc6000001ff00 */
[----:B------:R-:W3:Y:S01]  /*19ad0*/  MUFU.EX2 R40, R40 ;  /* 0x0000002800287308 */ /* 0x000ee20000000800 */
[----:B-1----:R-:W-:Y:S01]  /*19ae0*/  IADD3 R12, R10, R232, -R231 ;  /* 0x000000e80a0c7210 */ /* 0x002fe20007ffe8e7 */
[----:B------:R-:W-:Y:S01]  /*19af0*/  FADD.FTZ R10, R54, R27 ;  /* 0x0000001b360a7221 */ /* 0x000fe20000010000 */
[----:B------:R-:W-:-:S03]  /*19b00*/  FADD.FTZ R27, R9, R8 ;  /* 0x00000008091b7221 */ /* 0x000fc60000010000 */
[----:B------:R-:W-:Y:S01]  /*19b10*/  FADD.FTZ R29, R207, R10 ;  /* 0x0000000acf1d7221 */ /* 0x000fe20000010000 */
[----:B0-----:R-:W-:Y:S01]  /*19b20*/  FADD.FTZ R0, R48, R27 ;  /* 0x0000001b30007221 */ /* 0x001fe20000010000 */
[----:B------:R-:W0:Y:S01]  /*19b30*/  MUFU.EX2 R74, R74 ;  /* 0x0000004a004a7308 */ /* 0x000e220000000800 */
[----:B------:R-:W-:-:S04]  /*19b40*/  IMAD.HI R12, R12, 0x66666667, RZ ;  /* 0x666666670c0c7827 */ /* 0x000fc800078e02ff */
[----:B------:R-:W-:Y:S01]  /*19b50*/  FADD.FTZ R8, R42, R29 ;  /* 0x0000001d2a087221 */ /* 0x000fe20000010000 */
[----:B------:R-:W-:Y:S01]  /*19b60*/  FADD.FTZ R27, R11, R0 ;  /* 0x000000000b1b7221 */ /* 0x000fe20000010000 */
[----:B--2---:R-:W-:Y:S02]  /*19b70*/  F2FP.BF16.F32.PACK_AB R206, R13, R52 ;  /* 0x000000340dce723e */ /* 0x004fe400000010ff */
[----:B------:R-:W-:Y:S01]  /*19b80*/  CS2R R48, SRZ ;  /* 0x0000000000307805 */ /* 0x000fe2000001ff00 */
[----:B------:R-:W-:Y:S01]  /*19b90*/  FADD.FTZ R29, R201, R8 ;  /* 0x00000008c91d7221 */ /* 0x000fe20000010000 */
[----:B------:R-:W-:Y:S01]  /*19ba0*/  FADD.FTZ R0, R52, R27 ;  /* 0x0000001b34007221 */ /* 0x000fe20000010000 */
[----:B------:R-:W1:Y:S01]  /*19bb0*/  MUFU.EX2 R15, R14 ;  /* 0x0000000e000f7308 */ /* 0x000e620000000800 */
[----:B------:R-:W-:Y:S01]  /*19bc0*/  SHF.R.U32.HI R225, RZ, 0x1f, R12 ;  /* 0x0000001fffe17819 */ /* 0x000fe2000001160c */
[----:B------:R-:W-:Y:S01]  /*19bd0*/  FADD.FTZ R8, R46, R29 ;  /* 0x0000001d2e087221 */ /* 0x000fe20000010000 */
[----:B------:R-:W-:Y:S01]  /*19be0*/  FADD.FTZ R29, R13, R0 ;  /* 0x000000000d1d7221 */ /* 0x000fe20000010000 */
[----:B------:R-:W-:-:S02]  /*19bf0*/  F2FP.BF16.F32.PACK_AB R207, R207, R54 ;  /* 0x00000036cfcf723e */ /* 0x000fc400000010ff */
[----:B------:R-:W-:Y:S01]  /*19c00*/  CS2R R54, SRZ ;  /* 0x0000000000367805 */ /* 0x000fe2000001ff00 */
[----:B------:R-:W-:Y:S01]  /*19c10*/  FADD.FTZ R31, R203, R8 ;  /* 0x00000008cb1f7221 */ /* 0x000fe20000010000 */
[----:B---3--:R-:W-:Y:S01]  /*19c20*/  FADD.FTZ R0, R40, R29 ;  /* 0x0000001d28007221 */ /* 0x008fe20000010000 */
[----:B------:R2:W3:Y:S01]  /*19c30*/  MUFU.EX2 R197, R76 ;  /* 0x0000004c00c57308 */ /* 0x0004e20000000800 */
[----:B------:R-:W-:Y:S01]  /*19c40*/  LEA.HI.SX32 R225, R12, R225, 0x1b ;  /* 0x000000e10ce17211 */ /* 0x000fe200078fdaff */
[----:B0-----:R-:W-:Y:S01]  /*19c50*/  FADD.FTZ R8, R74, R31 ;  /* 0x0000001f4a087221 */ /* 0x001fe20000010000 */
[----:B------:R-:W-:Y:S02]  /*19c60*/  F2FP.BF16.F32.PACK_AB R201, R201, R42 ;  /* 0x0000002ac9c9723e */ /* 0x000fe400000010ff */
[----:B------:R-:W-:Y:S02]  /*19c70*/  CS2R R52, SRZ ;  /* 0x0000000000347805 */ /* 0x000fe4000001ff00 */
[----:B------:R-:W-:-:S02]  /*19c80*/  VIMNMX R225, RZ, R225, !PT ;  /* 0x000000e1ffe17248 */ /* 0x000fc40007fe0100 */
[----:B------:R-:W-:Y:S02]  /*19c90*/  CS2R R42, SRZ ;  /* 0x00000000002a7805 */ /* 0x000fe4000001ff00 */
[----:B------:R-:W-:Y:S01]  /*19ca0*/  F2FP.BF16.F32.PACK_AB R203, R203, R46 ;  /* 0x0000002ecbcb723e */ /* 0x000fe200000010ff */
[----:B------:R-:W0:Y:S01]  /*19cb0*/  MUFU.EX2 R44, R44 ;  /* 0x0000002c002c7308 */ /* 0x000e220000000800 */
[C---:B-1----:R-:W-:Y:S01]  /*19cc0*/  FADD.FTZ R7, R15.reuse, R0 ;  /* 0x000000000f077221 */ /* 0x042fe20000010000 */
[----:B------:R-:W-:Y:S02]  /*19cd0*/  F2FP.BF16.F32.PACK_AB R200, R15, R40 ;  /* 0x000000280fc8723e */ /* 0x000fe400000010ff */
[----:B--2---:R-:W-:Y:S02]  /*19ce0*/  CS2R R76, SRZ ;  /* 0x00000000004c7805 */ /* 0x004fe4000001ff00 */
[----:B------:R-:W-:Y:S02]  /*19cf0*/  CS2R R46, SRZ ;  /* 0x00000000002e7805 */ /* 0x000fe4000001ff00 */
[----:B------:R-:W-:Y:S01]  /*19d00*/  CS2R R40, SRZ ;  /* 0x0000000000287805 */ /* 0x000fe2000001ff00 */
[----:B------:R-:W1:Y:S01]  /*19d10*/  MUFU.EX2 R78, R78 ;  /* 0x0000004e004e7308 */ /* 0x000e620000000800 */
[C---:B---3--:R-:W-:Y:S01]  /*19d20*/  FADD.FTZ R29, R197.reuse, R8 ;  /* 0x00000008c51d7221 */ /* 0x048fe20000010000 */
[----:B------:R-:W-:Y:S01]  /*19d30*/  VIADD R8, R84, 0xfffffffe ;  /* 0xfffffffe54087836 */ /* 0x000fe20000000000 */
[----:B------:R-:W-:-:S02]  /*19d40*/  F2FP.BF16.F32.PACK_AB R197, R197, R74 ;  /* 0x0000004ac5c5723e */ /* 0x000fc400000010ff */
[----:B------:R-:W-:Y:S02]  /*19d50*/  CS2R R84, SRZ ;  /* 0x0000000000547805 */ /* 0x000fe4000001ff00 */
[----:B------:R-:W-:Y:S02]  /*19d60*/  CS2R R74, SRZ ;  /* 0x00000000004a7805 */ /* 0x000fe4000001ff00 */
[----:B------:R-:W-:Y:S01]  /*19d70*/  ISETP.GE.AND P3, PT, R8, R225, PT ;  /* 0x000000e10800720c */ /* 0x000fe20003f66270 */
[----:B------:R-:W2:Y:S01]  /*19d80*/  MUFU.EX2 R21, R20 ;  /* 0x0000001400157308 */ /* 0x000ea20000000800 */
[----:B0-----:R-:W-:-:S07]  /*19d90*/  FADD.FTZ R0, R44, R7 ;  /* 0x000000072c007221 */ /* 0x001fce0000010000 */
[----:B------:R0:W3:Y:S01]  /*19da0*/  MUFU.EX2 R199, R80 ;  /* 0x0000005000c77308 */ /* 0x0000e20000000800 */
[----:B-1----:R-:W-:-:S07]  /*19db0*/  FADD.FTZ R2, R78, R29 ;  /* 0x0000001d4e027221 */ /* 0x002fce0000010000 */
[----:B------:R-:W1:Y:S01]  /*19dc0*/  MUFU.EX2 R32, R32 ;  /* 0x0000002000207308 */ /* 0x000e620000000800 */
[C---:B--2---:R-:W-:Y:S01]  /*19dd0*/  FADD.FTZ R29, R21.reuse, R0 ;  /* 0x00000000151d7221 */ /* 0x044fe20000010000 */
[----:B------:R-:W-:Y:S02]  /*19de0*/  F2FP.BF16.F32.PACK_AB R202, R21, R44 ;  /* 0x0000002c15ca723e */ /* 0x000fe400000010ff */
[----:B0-----:R-:W-:Y:S02]  /*19df0*/  CS2R R80, SRZ ;  /* 0x0000000000507805 */ /* 0x001fe4000001ff00 */
[----:B------:R-:W-:Y:S02]  /*19e00*/  CS2R R44, SRZ ;  /* 0x00000000002c7805 */ /* 0x000fe4000001ff00 */
[----:B------:R-:W0:Y:S01]  /*19e10*/  MUFU.EX2 R82, R82 ;  /* 0x0000005200527308 */ /* 0x000e220000000800 */
[C---:B---3--:R-:W-:Y:S01]  /*19e20*/  FADD.FTZ R31, R199.reuse, R2 ;  /* 0x00000002c71f7221 */ /* 0x048fe20000010000 */
[----:B------:R-:W-:-:S02]  /*19e30*/  F2FP.BF16.F32.PACK_AB R199, R199, R78 ;  /* 0x0000004ec7c7723e */ /* 0x000fc400000010ff */
[----:B------:R-:W-:-:S04]  /*19e40*/  CS2R R78, SRZ ;  /* 0x00000000004e7805 */ /* 0x000fc8000001ff00 */
[----:B------:R-:W2:Y:S01]  /*19e50*/  MUFU.EX2 R25, R26 ;  /* 0x0000001a00197308 */ /* 0x000ea20000000800 */
[----:B-1----:R-:W-:-:S07]  /*19e60*/  FADD.FTZ R0, R32, R29 ;  /* 0x0000001d20007221 */ /* 0x002fce0000010000 */
[----:B------:R1:W3:Y:S01]  /*19e70*/  MUFU.EX2 R193, R86 ;  /* 0x0000005600c17308 */ /* 0x0002e20000000800 */
[----:B0-----:R-:W-:-:S07]  /*19e80*/  FADD.FTZ R2, R82, R31 ;  /* 0x0000001f52027221 */ /* 0x001fce0000010000 */
[----:B------:R-:W0:Y:S01]  /*19e90*/  MUFU.EX2 R36, R36 ;  /* 0x0000002400247308 */ /* 0x000e220000000800 */
[C---:B--2---:R-:W-:Y:S01]  /*19ea0*/  FADD.FTZ R29, R25.reuse, R0 ;  /* 0x00000000191d7221 */ /* 0x044fe20000010000 */
[----:B------:R-:W-:Y:S02]  /*19eb0*/  F2FP.BF16.F32.PACK_AB R196, R25, R32 ;  /* 0x0000002019c4723e */ /* 0x000fe400000010ff */
[----:B-1----:R-:W-:Y:S02]  /*19ec0*/  CS2R R86, SRZ ;  /* 0x0000000000567805 */ /* 0x002fe4000001ff00 */
[----:B------:R-:W-:Y:S02]  /*19ed0*/  CS2R R32, SRZ ;  /* 0x0000000000207805 */ /* 0x000fe4000001ff00 */
[----:B------:R-:W1:Y:S01]  /*19ee0*/  MUFU.EX2 R88, R88 ;  /* 0x0000005800587308 */ /* 0x000e620000000800 */
[C---:B---3--:R-:W-:Y:S01]  /*19ef0*/  FADD.FTZ R31, R193.reuse, R2 ;  /* 0x00000002c11f7221 */ /* 0x048fe20000010000 */
[----:B------:R-:W-:Y:S01]  /*19f00*/  F2FP.BF16.F32.PACK_AB R193, R193, R82 ;  /* 0x00000052c1c1723e */ /* 0x000fe200000010ff */
[----:B------:R-:W-:Y:S01]  /*19f10*/  IMAD.MOV.U32 R2, RZ, RZ, 0x3f800000 ;  /* 0x3f800000ff027424 */ /* 0x000fe200078e00ff */
[----:B------:R-:W-:-:S04]  /*19f20*/  CS2R R82, SRZ ;  /* 0x0000000000527805 */ /* 0x000fc8000001ff00 */
[----:B------:R-:W2:Y:S01]  /*19f30*/  MUFU.EX2 R27, R30 ;  /* 0x0000001e001b7308 */ /* 0x000ea20000000800 */
[----:B0-----:R-:W-:-:S07]  /*19f40*/  FADD.FTZ R0, R36, R29 ;  /* 0x0000001d24007221 */ /* 0x001fce0000010000 */
[----:B------:R-:W0:Y:S01]  /*19f50*/  MUFU.EX2 R24, R24 ;  /* 0x0000001800187308 */ /* 0x000e220000000800 */
[----:B-1----:R-:W-:-:S07]  /*19f60*/  FADD.FTZ R12, R88, R31 ;  /* 0x0000001f580c7221 */ /* 0x002fce0000010000 */
[----:B------:R1:W3:Y:S01]  /*19f70*/  MUFU.EX2 R7, R34 ;  /* 0x0000002200077308 */ /* 0x0002e20000000800 */
[C---:B--2---:R-:W-:Y:S01]  /*19f80*/  FADD.FTZ R31, R27.reuse, R0 ;  /* 0x000000001b1f7221 */ /* 0x044fe20000010000 */
[----:B------:R-:W-:Y:S02]  /*19f90*/  F2FP.BF16.F32.PACK_AB R198, R27, R36 ;  /* 0x000000241bc6723e */ /* 0x000fe400000010ff */
[----:B------:R-:W-:Y:S02]  /*19fa0*/  CS2R R36, SRZ ;  /* 0x0000000000247805 */ /* 0x000fe4000001ff00 */
[----:B------:R-:W-:Y:S02]  /*19fb0*/  CS2R R26, SRZ ;  /* 0x00000000001a7805 */ /* 0x000fe4000001ff00 */
[----:B------:R-:W2:Y:S01]  /*19fc0*/  MUFU.EX2 R28, R28 ;  /* 0x0000001c001c7308 */ /* 0x000ea20000000800 */
[----:B0-----:R-:W-:Y:S01]  /*19fd0*/  FADD.FTZ R0, R24, R31 ;  /* 0x0000001f18007221 */ /* 0x001fe20000010000 */
[----:B-1----:R-:W-:-:S02]  /*19fe0*/  CS2R R34, SRZ ;  /* 0x0000000000227805 */ /* 0x002fc4000001ff00 */
[----:B------:R-:W-:-:S04]  /*19ff0*/  CS2R R30, SRZ ;  /* 0x00000000001e7805 */ /* 0x000fc8000001ff00 */
[----:B------:R0:W1:Y:S01]  /*1a000*/  MUFU.EX2 R195, R90 ;  /* 0x0000005a00c37308 */ /* 0x0000620000000800 */
[C---:B---3--:R-:W-:Y:S01]  /*1a010*/  FADD.FTZ R9, R7.reuse, R0 ;  /* 0x0000000007097221 */ /* 0x048fe20000010000 */
[----:B------:R-:W-:Y:S02]  /*1a020*/  F2FP.BF16.F32.PACK_AB R192, R7, R24 ;  /* 0x0000001807c0723e */ /* 0x000fe400000010ff */
[----:B------:R-:W-:-:S04]  /*1a030*/  CS2R R24, SRZ ;  /* 0x0000000000187805 */ /* 0x000fc8000001ff00 */
[----:B------:R3:W4:Y:S01]  /*1a040*/  MUFU.EX2 R29, R38 ;  /* 0x00000026001d7308 */ /* 0x0007220000000800 */
[----:B--2---:R-:W-:Y:S01]  /*1a050*/  FADD.FTZ R0, R28, R9 ;  /* 0x000000091c007221 */ /* 0x004fe20000010000 */
[----:B0-----:R-:W-:Y:S01]  /*1a060*/  CS2R R90, SRZ ;  /* 0x00000000005a7805 */ /* 0x001fe2000001ff00 */
[C---:B-1----:R-:W-:Y:S01]  /*1a070*/  FADD.FTZ R12, R195.reuse, R12 ;  /* 0x0000000cc30c7221 */ /* 0x042fe20000010000 */
[----:B------:R-:W-:Y:S02]  /*1a080*/  F2FP.BF16.F32.PACK_AB R195, R195, R88 ;  /* 0x00000058c3c3723e */ /* 0x000fe400000010ff */
[----:B------:R-:W-:Y:S02]  /*1a090*/  CS2R R88, SRZ ;  /* 0x0000000000587805 */ /* 0x000fe4000001ff00 */
[----:B---3--:R-:W-:Y:S01]  /*1a0a0*/  CS2R R38, SRZ ;  /* 0x0000000000267805 */ /* 0x008fe2000001ff00 */
[C---:B----4-:R-:W-:Y:S01]  /*1a0b0*/  FADD.FTZ R13, R29.reuse, R0 ;  /* 0x000000001d0d7221 */ /* 0x050fe20000010000 */
[----:B------:R-:W-:Y:S01]  /*1a0c0*/  F2FP.BF16.F32.PACK_AB R194, R29, R28 ;  /* 0x0000001c1dc2723e */ /* 0x000fe200000010ff */
[----:B------:R-:W-:Y:S01]  /*1a0d0*/  IMAD.MOV.U32 R0, RZ, RZ, 0x3f800000 ;  /* 0x3f800000ff007424 */ /* 0x000fe200078e00ff */
[----:B------:R-:W-:Y:S01]  /*1a0e0*/  CS2R R28, SRZ ;  /* 0x00000000001c7805 */ /* 0x000fe2000001ff00 */
[----:B------:R-:W-:Y:S06]  /*1a0f0*/  @!P3 BRA `(.L_x_3065) ;  /* 0x0000004c00b8b947 */ /* 0x000fec0003800000 */
[----:B------:R-:W-:Y:S01]  /*1a100*/  BSSY B1, `(.L_x_3065) ;  /* 0x00004ed000017945 */ /* 0x000fe20003800000 */
[----:B------:R-:W-:Y:S02]  /*1a110*/  IMAD.MOV.U32 R6, RZ, RZ, R4 ;  /* 0x000000ffff067224 */ /* 0x000fe400078e0004 */
[----:B------:R-:W-:Y:S02]  /*1a120*/  IMAD.MOV.U32 R7, RZ, RZ, R5 ;  /* 0x000000ffff077224 */ /* 0x000fe400078e0005 */
[----:B------:R-:W-:Y:S02]  /*1a130*/  IMAD.MOV.U32 R9, RZ, RZ, R218 ;  /* 0x000000ffff097224 */ /* 0x000fe400078e00da */
[----:B------:R-:W-:Y:S02]  /*1a140*/  IMAD.MOV.U32 R10, RZ, RZ, R217 ;  /* 0x000000ffff0a7224 */ /* 0x000fe400078e00d9 */
[----:B------:R-:W-:Y:S02]  /*1a150*/  IMAD.MOV.U32 R2, RZ, RZ, 0x3f800000 ;  /* 0x3f800000ff027424 */ /* 0x000fe400078e00ff */
[----:B------:R-:W-:-:S07]  /*1a160*/  IMAD.MOV.U32 R151, RZ, RZ, RZ ;  /* 0x000000ffff977224 */ /* 0x000fce00078e00ff */
.L_x_3076:
[----:B------:R-:W-:-:S05]  /*1a170*/  VIADD R3, R10, 0x1 ;  /* 0x000000010a037836 */ /* 0x000fca0000000000 */
[----:B------:R-:W-:-:S04]  /*1a180*/  ISETP.NE.AND P3, PT, R3, 0x2, PT ;  /* 0x000000020300780c */ /* 0x000fc80003f65270 */
[----:B------:R-:W-:Y:S02]  /*1a190*/  SEL R218, RZ, 0x1, P3 ;  /* 0x00000001ffda7807 */ /* 0x000fe40001800000 */
[----:B------:R-:W-:Y:S02]  /*1a1a0*/  SEL R217, R3, RZ, P3 ;  /* 0x000000ff03d97207 */ /* 0x000fe40001800000 */
[----:B------:R-:W-:Y:S01]  /*1a1b0*/  LOP3.LUT R218, R9, R218, RZ, 0x3c, !PT ;  /* 0x000000da09da7212 */ /* 0x000fe200078e3cff */
[----:B------:R-:W-:Y:S06]  /*1a1c0*/  @!P0 BRA `(.L_x_3066) ;  /* 0x0000000000048947 */ /* 0x000fec0003800000 */
[----:B------:R-:W-:Y:S01]  /*1a1d0*/  BPT.TRAP 0x1 ;  /* 0x000000040000795c */ /* 0x000fe20000300000 */
.L_x_3066:
[----:B------:R-:W-:Y:S01]  /*1a1e0*/  IMAD R11, R217, 0x8, R18 ;  /* 0x00000008d90b7824 */ /* 0x000fe200078e0212 */
[----:B------:R-:W-:-:S04]  /*1a1f0*/  SHF.L.U32 R4, R218, 0x1f, RZ ;  /* 0x0000001fda047819 */ /* 0x000fc800000006ff */
[----:B------:R0:W1:Y:S01]  /*1a200*/  SYNCS.PHASECHK.TRANS64.TRYWAIT P3, [R11+URZ+0x38830], R4 ;  /* 0x038830040b0075a7 */ /* 0x000062000806017f */
[----:B------:R-:W-:Y:S05]  /*1a210*/  @!P0 BRA `(.L_x_3067) ;  /* 0x0000000000048947 */ /* 0x000fea0003800000 */
[----:B------:R-:W-:Y:S01]  /*1a220*/  BPT.TRAP 0x1 ;  /* 0x000000040000795c */ /* 0x000fe20000300000 */
.L_x_3067:
[----:B------:R-:W-:Y:S01]  /*1a230*/  IMAD R3, R217, 0xa00, R222 ;  /* 0x00000a00d9037824 */ /* 0x000fe200078e02de */
[----:B------:R-:W-:Y:S03]  /*1a240*/  BSSY B2, `(.L_x_3068) ;  /* 0x0000006000027945 */ /* 0x000fe60003800000 */
[C---:B------:R-:W-:Y:S02]  /*1a250*/  VIADD R14, R3.reuse, 0x80 ;  /* 0x00000080030e7836 */ /* 0x040fe40000000000 */
[----:B------:R-:W-:Y:S01]  /*1a260*/  VIADD R20, R3, 0x100 ;  /* 0x0000010003147836 */ /* 0x000fe20000000000 */
[----:B-1----:R-:W-:Y:S06]  /*1a270*/  @P3 BRA `(.L_x_3069) ;  /* 0x0000000000083947 */ /* 0x002fec0003800000 */
[----:B------:R-:W1:Y:S02]  /*1a280*/  SYNCS.PHASECHK.TRANS64.TRYWAIT P3, [R11+URZ+0x38830], R4 ;  /* 0x038830040b0075a7 */ /* 0x000e64000806017f */
[----:B-1----:R-:W-:Y:S05]  /*1a290*/  @!P3 BRA `(.L_x_3070) ;  /* 0x0000017800a0b947 */ /* 0x002fea0003800000 */
.L_x_3069:
[----:B------:R-:W-:Y:S05]  /*1a2a0*/  BSYNC B2 ;  /* 0x0000000000027941 */ /* 0x000fea0003800000 */
.L_x_3068:
[----:B------:R-:W2:Y:S04]  /*1a2b0*/  LDL.64 R152, [R1+0x40] ;  /* 0x0000400001987983 */ /* 0x000ea80000100a00 */
[----:B------:R-:W3:Y:S01]  /*1a2c0*/  LDL.64 R154, [R1+0x48] ;  /* 0x00004800019a7983 */ /* 0x000ee20000100a00 */
[----:B01----:R-:W-:Y:S02]  /*1a2d0*/  IMAD.MOV.U32 R4, RZ, RZ, R3 ;  /* 0x000000ffff047224 */ /* 0x003fe400078e0003 */
[----:B------:R-:W-:-:S03]  /*1a2e0*/  IMAD.MOV.U32 R5, RZ, RZ, 0x40000040 ;  /* 0x40000040ff057424 */ /* 0x000fc600078e00ff */
[----:B------:R-:W-:Y:S02]  /*1a2f0*/  R2UR UR6, R4 ;  /* 0x00000000040672ca */ /* 0x000fe400000e0000 */
[----:B------:R-:W-:Y:S01]  /*1a300*/  R2UR UR7, R5 ;  /* 0x00000000050772ca */ /* 0x000fe200000e0000 */
[----:B------:R-:W-:Y:S01]  /*1a310*/  WARPGROUP.ARRIVE ;  /* 0x00000000000079c5 */ /* 0x000fe20000000000 */
[----:B------:R-:W-:Y:S01]  /*1a320*/  IMAD.MOV.U32 R15, RZ, RZ, 0x40000040 ;  /* 0x40000040ff0f7424 */ /* 0x000fe200078e00ff */
[----:B------:R-:W-:-:S04]  /*1a330*/  R2UR UR14, R14 ;  /* 0x000000000e0e72ca */ /* 0x000fc800000e0000 */
[----:B------:R-:W-:Y:S01]  /*1a340*/  R2UR UR15, R15 ;  /* 0x000000000f0f72ca */ /* 0x000fe200000e0000 */
[----:B------:R-:W-:Y:S01]  /*1a350*/  IMAD.MOV.U32 R21, RZ, RZ, 0x40000040 ;  /* 0x40000040ff157424 */ /* 0x000fe200078e00ff */
[----:B------:R-:W-:-:S04]  /*1a360*/  R2UR UR26, R20 ;  /* 0x00000000141a72ca */ /* 0x000fc800000e0000 */
[----:B------:R-:W-:Y:S01]  /*1a370*/  R2UR UR27, R21 ;  /* 0x00000000151b72ca */ /* 0x000fe200000e0000 */
[----:B------:R-:W-:Y:S01]  /*1a380*/  VIADD R4, R3, 0x180 ;  /* 0x0000018003047836 */ /* 0x000fe20000000000 */
[----:B------:R-:W-:-:S04]  /*1a390*/  R2UR UR23, R5 ;  /* 0x00000000051772ca */ /* 0x000fc800000e0000 */
[----:B------:R-:W-:Y:S02]  /*1a3a0*/  R2UR UR22, R4 ;  /* 0x00000000041672ca */ /* 0x000fe400000e0000 */
[----:B--2---:R-:W-:Y:S02]  /*1a3b0*/  R2UR UR28, R152 ;  /* 0x00000000981c72ca */ /* 0x004fe400000e0000 */
[----:B------:R-:W-:Y:S02]  /*1a3c0*/  R2UR UR29, R153 ;  /* 0x00000000991d72ca */ /* 0x000fe400000e0000 */
[----:B------:R-:W2:Y:S01]  /*1a3d0*/  LDL.64 R152, [R1+0x38] ;  /* 0x0000380001987983 */ /* 0x000ea20000100a00 */
[----:B---3--:R-:W-:Y:S02]  /*1a3e0*/  R2UR UR8, R154 ;  /* 0x000000009a0872ca */ /* 0x008fe400000e0000 */
        /* <DEDUP_REMOVED lines=16> */
[----:B------:R-:W-:Y:S01]  /*1a4f0*/  VIADD R14, R3, 0x200 ;  /* 0x00000200030e7836 */ /* 0x000fe20000000000 */
[----:B------:R-:W-:Y:S02]  /*1a500*/  WARPGROUP.DEPBAR.LE gsb0, 0x0 ;  /* 0x00008000000079c5 */ /* 0x000fe40000010000 */
[----:B------:R-:W-:-:S06]  /*1a510*/  WARPGROUP.ARRIVE ;  /* 0x00000000000079c5 */ /* 0x000fcc0000000000 */
[----:B------:R-:W-:Y:S01]  /*1a520*/  HGMMA.64x16x16.F32.BF16 R160, gdesc[UR20], RZ, !UPT, gsb0 ;  /* 0x0020000014a079f0 */ /* 0x000fe2000c0018ff */
[----:B------:R-:W-:Y:S02]  /*1a530*/  R2UR UR10, R14 ;  /* 0x000000000e0a72ca */ /* 0x000fe400000e0000 */
[----:B------:R-:W-:Y:S01]  /*1a540*/  R2UR UR11, R15 ;  /* 0x000000000f0b72ca */ /* 0x000fe200000e0000 */
[----:B------:R-:W-:Y:S01]  /*1a550*/  VIADD R4, R3, 0x2 ;  /* 0x0000000203047836 */ /* 0x000fe20000000000 */
[----:B------:R-:W-:Y:S02]  /*1a560*/  WARPGROUP.DEPBAR.LE gsb0, 0x0 ;  /* 0x00008000000079c5 */ /* 0x000fe40000010000 */
[----:B------:R-:W-:Y:S01]  /*1a570*/  IMAD.MOV.U32 R5, RZ, RZ, 0x40000040 ;  /* 0x40000040ff057424 */ /* 0x000fe200078e00ff */
[----:B--2---:R-:W-:Y:S02]  /*1a580*/  R2UR UR30, R152 ;  /* 0x00000000981e72ca */ /* 0x004fe400000e0000 */
[----:B------:R-:W-:-:S02]  /*1a590*/  R2UR UR31, R153 ;  /* 0x00000000991f72ca */ /* 0x000fc400000e0000 */
        /* <DEDUP_REMOVED lines=15> */
[----:B------:R-:W-:Y:S02]  /*1a690*/  VIADD R20, R3, 0x102 ;  /* 0x0000010203147836 */ /* 0x000fe40000000000 */
[----:B------:R-:W-:Y:S01]  /*1a6a0*/  IMAD.MOV.U32 R21, RZ, RZ, 0x40000040 ;  /* 0x40000040ff157424 */ /* 0x000fe200078e00ff */
[----:B------:R-:W-:Y:S01]  /*1a6b0*/  UMOV UR16, UR28 ;  /* 0x0000001c00107c82 */ /* 0x000fe20008000000 */
[----:B------:R-:W-:Y:S01]  /*1a6c0*/  UMOV UR17, UR29 ;  /* 0x0000001d00117c82 */ /* 0x000fe20008000000 */
[----:B------:R-:W-:-:S02]  /*1a6d0*/  WARPGROUP.DEPBAR.LE gsb0, 0x0 ;  /* 0x00008000000079c5 */ /* 0x000fc40000010000 */
[----:B------:R-:W-:Y:S01]  /*1a6e0*/  WARPGROUP.ARRIVE ;  /* 0x00000000000079c5 */ /* 0x000fe20000000000 */
[----:B------:R-:W-:Y:S01]  /*1a6f0*/  VIADD R4, R3, 0x182 ;  /* 0x0000018203047836 */ /* 0x000fe20000000000 */
[----:B------:R-:W-:Y:S01]  /*1a700*/  UMOV UR24, UR28 ;  /* 0x0000001c00187c82 */ /* 0x000fe20008000000 */
[----:B------:R-:W-:Y:S01]  /*1a710*/  IMAD.MOV.U32 R5, RZ, RZ, 0x40000040 ;  /* 0x40000040ff057424 */ /* 0x000fe200078e00ff */
[----:B------:R-:W-:Y:S01]  /*1a720*/  UMOV UR25, UR29 ;  /* 0x0000001d00197c82 */ /* 0x000fe20008000000 */
[----:B------:R-:W-:Y:S01]  /*1a730*/  UMOV UR20, UR28 ;  /* 0x0000001c00147c82 */ /* 0x000fe20008000000 */
[----:B------:R-:W-:Y:S01]  /*1a740*/  HGMMA.64x16x16.F32.BF16 R176, gdesc[UR12], R176, gsb0 ;  /* 0x002000000cb079f0 */ /* 0x000fe200080018b0 */
[----:B------:R-:W-:Y:S01]  /*1a750*/  R2UR UR18, R20 ;  /* 0x00000000141272ca */ /* 0x000fe200000e0000 */
[----:B------:R-:W-:Y:S01]  /*1a760*/  UMOV UR21, UR29 ;  /* 0x0000001d00157c82 */ /* 0x000fe20008000000 */
[----:B------:R-:W-:Y:S01]  /*1a770*/  R2UR UR19, R21 ;  /* 0x00000000151372ca */ /* 0x000fe200000e0000 */
[----:B------:R-:W2:Y:S01]  /*1a780*/  LDL.64 R14, [R1+0x30] ;  /* 0x00003000010e7983 */ /* 0x000ea20000100a00 */
[----:B------:R-:W-:Y:S01]  /*1a790*/  R2UR UR26, R4 ;  /* 0x00000000041a72ca */ /* 0x000fe200000e0000 */
[----:B------:R-:W-:-:S02]  /*1a7a0*/  WARPGROUP.DEPBAR.LE gsb0, 0x0 ;  /* 0x00008000000079c5 */ /* 0x000fc40000010000 */
[----:B------:R-:W-:Y:S01]  /*1a7b0*/  WARPGROUP.ARRIVE ;  /* 0x00000000000079c5 */ /* 0x000fe20000000000 */
[----:B------:R-:W-:Y:S01]  /*1a7c0*/  R2UR UR27, R5 ;  /* 0x00000000051b72ca */ /* 0x000fe200000e0000 */
[----:B------:R-:W-:Y:S01]  /*1a7d0*/  UMOV UR8, UR30 ;  /* 0x0000001e00087c82 */ /* 0x000fe20008000000 */
[----:B------:R-:W-:Y:S01]  /*1a7e0*/  UMOV UR9, UR31 ;  /* 0x0000001f00097c82 */ /* 0x000fe20008000000 */
[----:B------:R-:W-:Y:S01]  /*1a7f0*/  UMOV UR4, UR30 ;  /* 0x0000001e00047c82 */ /* 0x000fe20008000000 */
[----:B------:R-:W-:-:S03]  /*1a800*/  UMOV UR5, UR31 ;  /* 0x0000001f00057c82 */ /* 0x000fc60008000000 */
[----:B------:R-:W-:Y:S01]  /*1a810*/  HGMMA.64x16x16.F32.BF16 R168, gdesc[UR16], R168, gsb0 ;  /* 0x0020000010a879f0 */ /* 0x000fe200080018a8 */
[----:B------:R-:W-:Y:S01]  /*1a820*/  VIADD R4, R3, 0x202 ;  /* 0x0000020203047836 */ /* 0x000fe20000000000 */
[----:B------:R-:W-:Y:S01]  /*1a830*/  UMOV UR12, UR30 ;  /* 0x0000001e000c7c82 */ /* 0x000fe20008000000 */
[----:B------:R-:W-:Y:S01]  /*1a840*/  IMAD.MOV.U32 R5, RZ, RZ, 0x40000040 ;  /* 0x40000040ff057424 */ /* 0x000fe200078e00ff */
[----:B------:R-:W-:Y:S01]  /*1a850*/  UMOV UR13, UR31 ;  /* 0x0000001f000d7c82 */ /* 0x000fe20008000000 */
[----:B------:R-:W3:Y:S01]  /*1a860*/  LDL.64 R20, [R1+0x28] ;  /* 0x0000280001147983 */ /* 0x000ee20000100a00 */
[----:B------:R-:W-:Y:S02]  /*1a870*/  WARPGROUP.DEPBAR.LE gsb0, 0x0 ;  /* 0x00008000000079c5 */ /* 0x000fe40000010000 */
        /* <DEDUP_REMOVED lines=243> */
[----:B------:R-:W2:Y:S01]  /*1b7b0*/  LDL.64 R14, [R1] ;  /* 0x00000000010e7983 */ /* 0x000ea20000100a00 */
        /* <DEDUP_REMOVED lines=537> */
.L_x_3071:
[----:B------:R-:W-:Y:S01]  /*1d950*/  SHF.L.U32 R0, R9, 0x1f, RZ ;  /* 0x0000001f09007819 */ /* 0x000fe200000006ff */
[----:B------:R-:W-:-:S04]  /*1d960*/  IMAD R9, R10, 0x8, R18 ;  /* 0x000000080a097824 */ /* 0x000fc800078e0212 */
[----:B------:R0:W1:Y:S01]  /*1d970*/  SYNCS.PHASECHK.TRANS64.TRYWAIT P3, [R9+URZ+0x38850], R0 ;  /* 0x03885000090075a7 */ /* 0x000062000806017f */
[----:B------:R-:W-:Y:S05]  /*1d980*/  @!P0 BRA `(.L_x_3072) ;  /* 0x0000000000048947 */ /* 0x000fea0003800000 */
[----:B------:R-:W-:Y:S01]  /*1d990*/  BPT.TRAP 0x1 ;  /* 0x000000040000795c */ /* 0x000fe20000300000 */
.L_x_3072:
[----:B------:R-:W-:Y:S04]  /*1d9a0*/  BSSY B2, `(.L_x_3073) ;  /* 0x0000004000027945 */ /* 0x000fe80003800000 */
[----:B-1----:R-:W-:Y:S05]  /*1d9b0*/  @P3 BRA `(.L_x_3074) ;  /* 0x0000000000083947 */ /* 0x002fea0003800000 */
[----:B------:R-:W1:Y:S02]  /*1d9c0*/  SYNCS.PHASECHK.TRANS64.TRYWAIT P3, [R9+URZ+0x38850], R0 ;  /* 0x03885000090075a7 */ /* 0x000e64000806017f */
[----:B-1----:R-:W-:Y:S05]  /*1d9d0*/  @!P3 BRA `(.L_x_3075) ;  /* 0x0000014000e4b947 */ /* 0x002fea0003800000 */
.L_x_3074:
[----:B------:R-:W-:Y:S05]  /*1d9e0*/  BSYNC B2 ;  /* 0x0000000000027941 */ /* 0x000fea0003800000 */
.L_x_3073:
[----:B01----:R-:W-:Y:S01]  /*1d9f0*/  VIADD R0, R18, 0x400 ;  /* 0x0000040012007836 */ /* 0x003fe20000000000 */
[----:B------:R-:W-:Y:S01]  /*1da00*/  WARPGROUP.ARRIVE ;  /* 0x00000000000079c5 */ /* 0x000fe20000000000 */
[----:B------:R-:W-:Y:S02]  /*1da10*/  IMAD.MOV.U32 R3, RZ, RZ, 0x40000040 ;  /* 0x40000040ff037424 */ /* 0x000fe400078e00ff */
[----:B------:R-:W-:Y:S01]  /*1da20*/  IMAD.MOV.U32 R5, RZ, RZ, 0x40000040 ;  /* 0x40000040ff057424 */ /* 0x000fe200078e00ff */
[----:B------:R-:W-:Y:S01]  /*1da30*/  SHF.R.U32.HI R0, RZ, 0x4, R0 ;  /* 0x00000004ff007819 */ /* 0x000fe20000011600 */
[----:B------:R-:W-:Y:S01]  /*1da40*/  @!P1 VIADD R11, R11, 0x38840 ;  /* 0x000388400b0b9836 */ /* 0x000fe20000000000 */
[----:B------:R-:W-:Y:S01]  /*1da50*/  R2UR UR7, R3 ;  /* 0x00000000030772ca */ /* 0x000fe200000e0000 */
[----:B------:R-:W-:Y:S01]  /*1da60*/  @!P1 VIADD R9, R9, 0x38860 ;  /* 0x0003886009099836 */ /* 0x000fe20000000000 */
[----:B------:R-:W-:Y:S01]  /*1da70*/  LOP3.LUT R0, R0, 0x3fff, RZ, 0xc0, !PT ;  /* 0x00003fff00007812 */ /* 0x000fe200078ec0ff */
[----:B------:R-:W0:Y:S01]  /*1da80*/  @P2 LDC R3, c[0x0][0x44c] ;  /* 0x00011300ff032b82 */ /* 0x000e220000000800 */
[----:B------:R-:W-:-:S02]  /*1da90*/  @!P1 PRMT R11, RZ, 0x654, R11 ;  /* 0x00000654ff0b9816 */ /* 0x000fc4000000000b */
[----:B------:R-:W-:Y:S02]  /*1daa0*/  LOP3.LUT R0, R0, 0x2800000, RZ, 0xfc, !PT ;  /* 0x0280000000007812 */ /* 0x000fe400078efcff */
[----:B------:R-:W-:-:S03]  /*1dab0*/  @!P1 PRMT R9, RZ, 0x654, R9 ;  /* 0x00000654ff099816 */ /* 0x000fc60000000009 */
[----:B------:R-:W-:Y:S02]  /*1dac0*/  IMAD R2, R10, 0xa00, R0 ;  /* 0x00000a000a027824 */ /* 0x000fe400078e0200 */
[----:B------:R-:W1:Y:S02]  /*1dad0*/  @P2 LDC R0, c[0x0][0x450] ;  /* 0x00011400ff002b82 */ /* 0x000e640000000800 */
[C---:B------:R-:W-:Y:S01]  /*1dae0*/  VIADD R4, R2.reuse, 0x80 ;  /* 0x0000008002047836 */ /* 0x040fe20000000000 */
[----:B------:R-:W-:-:S13]  /*1daf0*/  R2UR UR6, R2 ;  /* 0x00000000020672ca */ /* 0x000fda00000e0000 */
        /* <DEDUP_REMOVED lines=18> */
[----:B------:R-:W-:Y:S01]  /*1dc20*/  R2UR UR6, R4 ;  /* 0x00000000040672ca */ /* 0x000fe200000e0000 */
[----:B------:R-:W-:Y:S01]  /*1dc30*/  IMAD.IADD R4, R235, 0x1, R230 ;  /* 0x00000001eb047824 */ /* 0x000fe200078e02e6 */
[----:B------:R-:W-:-:S03]  /*1dc40*/  R2UR UR7, R5 ;  /* 0x00000000050772ca */ /* 0x000fc600000e0000 */
[----:B0-----:R-:W-:-:S05]  /*1dc50*/  @P2 IMAD.HI.U32 R3, R4, R3, RZ ;  /* 0x0000000304032227 */ /* 0x001fca00078e00ff */
[----:B-1----:R-:W-:Y:S01]  /*1dc60*/  @P2 SHF.R.U32.HI R4, RZ, R0, R3 ;  /* 0x00000000ff042219 */ /* 0x002fe20000011603 */
[----:B------:R-:W-:-:S04]  /*1dc70*/  IMAD.MOV.U32 R0, RZ, RZ, -0x50 ;  /* 0xffffffb0ff007424 */ /* 0x000fc800078e00ff */
[----:B------:R-:W0:Y:S01]  /*1dc80*/  SHFL.IDX PT, R3, R4, RZ, 0x1c1f ;  /* 0x001c1fff04037589 */ /* 0x000e2200000e0000 */
[----:B------:R-:W-:-:S03]  /*1dc90*/  IMAD R0, R8, R0, 0x1 ;  /* 0x0000000108007424 */ /* 0x000fc600078e0200 */
[----:B------:R-:W1:Y:S01]  /*1dca0*/  SHFL.IDX PT, R4, R4, 0x1, 0x1c1f ;  /* 0x003c1f0004047f89 */ /* 0x000e6200000e0000 */
[----:B------:R-:W-:-:S05]  /*1dcb0*/  IMAD R0, R234, -0x2, R0 ;  /* 0xfffffffeea007824 */ /* 0x000fca00078e0200 */
[----:B------:R-:W-:-:S05]  /*1dcc0*/  IADD3 R0, -R231, R0, R232 ;  /* 0x00000000e7007210 */ /* 0x000fca0007ffe1e8 */
[C---:B0-----:R-:W-:Y:S02]  /*1dcd0*/  IMAD.IADD R3, R0.reuse, 0x1, R3 ;  /* 0x0000000100037824 */ /* 0x041fe400078e0203 */
[----:B-1----:R-:W-:-:S03]  /*1dce0*/  IMAD.IADD R0, R0, 0x1, R4 ;  /* 0x0000000100007824 */ /* 0x002fc600078e0204 */
[C---:B------:R-:W-:Y:S02]  /*1dcf0*/  ISETP.GT.AND P3, PT, R3.reuse, RZ, PT ;  /* 0x000000ff0300720c */ /* 0x040fe40003f64270 */
[C---:B------:R-:W-:Y:S02]  /*1dd00*/  ISETP.GT.AND P4, PT, R3.reuse, 0x1, PT ;  /* 0x000000010300780c */ /* 0x040fe40003f84270 */
        /* <DEDUP_REMOVED lines=52> */
[----:B------:R-:W-:Y:S01]  /*1e050*/  ISETP.GT.AND P5, PT, R3, 0x49, PT ;  /* 0x000000490300780c */ /* 0x000fe20003fa4270 */
[----:B------:R-:W-:Y:S01]  /*1e060*/  IMAD.MOV.U32 R3, RZ, RZ, 0x40000040 ;  /* 0x40000040ff037424 */ /* 0x000fe200078e00ff */
        /* <DEDUP_REMOVED lines=8> */
[----:B------:R-:W0:Y:S01]  /*1e0f0*/  SHFL.BFLY PT, R10, R5, 0x2, 0x1f ;  /* 0x0c401f00050a7f89 */ /* 0x000e2200000e0000 */
[----:B------:R-:W-:Y:S02]  /*1e100*/  ISETP.GT.AND P5, PT, R0, 0x8, PT ;  /* 0x000000080000780c */ /* 0x000fe40003fa4270 */
[----:B------:R-:W-:Y:S02]  /*1e110*/  FSEL R187, R187, -INF , P4 ;  /* 0xff800000bbbb7808 */ /* 0x000fe40002000000 */
[----:B------:R-:W-:-:S02]  /*1e120*/  FMNMX.FTZ R4, R186, R6, !PT ;  /* 0x00000006ba047209 */ /* 0x000fc40007810000 */
[----:B------:R-:W-:Y:S02]  /*1e130*/  ISETP.GT.AND P3, PT, R0, 0x9, PT ;  /* 0x000000090000780c */ /* 0x000fe40003f64270 */
[----:B------:R-:W-:Y:S02]  /*1e140*/  FSEL R190, R190, -INF , P5 ;  /* 0xff800000bebe7808 */ /* 0x000fe40002800000 */
[----:B------:R-:W-:Y:S02]  /*1e150*/  FSEL R191, R191, -INF , P3 ;  /* 0xff800000bfbf7808 */ /* 0x000fe40001800000 */
[C---:B------:R-:W-:Y:S02]  /*1e160*/  ISETP.GT.AND P3, PT, R0.reuse, 0x10, PT ;  /* 0x000000100000780c */ /* 0x040fe40003f64270 */
[----:B------:R-:W-:Y:S02]  /*1e170*/  ISETP.GT.AND P6, PT, R0, 0x11, PT ;  /* 0x000000110000780c */ /* 0x000fe40003fc4270 */
[----:B------:R-:W-:-:S02]  /*1e180*/  FSEL R178, R178, -INF , P3 ;  /* 0xff800000b2b27808 */ /* 0x000fc40001800000 */
[C---:B------:R-:W-:Y:S02]  /*1e190*/  ISETP.GT.AND P4, PT, R0.reuse, 0x18, PT ;  /* 0x000000180000780c */ /* 0x040fe40003f84270 */
[----:B------:R-:W-:Y:S02]  /*1e1a0*/  FSEL R179, R179, -INF , P6 ;  /* 0xff800000b3b37808 */ /* 0x000fe40003000000 */
[----:B------:R-:W-:Y:S02]  /*1e1b0*/  ISETP.GT.AND P5, PT, R0, 0x19, PT ;  /* 0x000000190000780c */ /* 0x000fe40003fa4270 */
[----:B0-----:R-:W-:Y:S02]  /*1e1c0*/  FMNMX.FTZ R5, R5, R10, !PT ;  /* 0x0000000a05057209 */ /* 0x001fe40007810000 */
[----:B------:R-:W-:Y:S02]  /*1e1d0*/  FSEL R182, R182, -INF , P4 ;  /* 0xff800000b6b67808 */ /* 0x000fe40002000000 */
[----:B------:R-:W-:-:S02]  /*1e1e0*/  FSEL R183, R183, -INF , P5 ;  /* 0xff800000b7b77808 */ /* 0x000fc40002800000 */
[C---:B------:R-:W-:Y:S02]  /*1e1f0*/  ISETP.GT.AND P6, PT, R0.reuse, 0x20, PT ;  /* 0x000000200000780c */ /* 0x040fe40003fc4270 */
[----:B------:R-:W-:Y:S02]  /*1e200*/  ISETP.GT.AND P5, PT, R0, 0x21, PT ;  /* 0x000000210000780c */ /* 0x000fe40003fa4270 */
[----:B------:R-:W-:Y:S02]  /*1e210*/  FSEL R170, R170, -INF , P6 ;  /* 0xff800000aaaa7808 */ /* 0x000fe40003000000 */
[C---:B------:R-:W-:Y:S02]  /*1e220*/  ISETP.GT.AND P4, PT, R0.reuse, 0x28, PT ;  /* 0x000000280000780c */ /* 0x040fe40003f84270 */
        /* <DEDUP_REMOVED lines=16> */
[----:B------:R-:W-:Y:S01]  /*1e330*/  ISETP.GT.AND P6, PT, R0, 0x49, PT ;  /* 0x000000490000780c */ /* 0x000fe20003fc4270 */
[----:B------:R-:W-:Y:S02]  /*1e340*/  WARPGROUP.DEPBAR.LE gsb0, 0x0 ;  /* 0x00008000000079c5 */ /* 0x000fe40000010000 */
[----:B------:R-:W-:-:S06]  /*1e350*/  WARPGROUP.ARRIVE ;  /* 0x00000000000079c5 */ /* 0x000fcc0000000000 */
[----:B------:R-:W-:Y:S01]  /*1e360*/  HGMMA.64x256x16.F32.BF16 R24, R196, gdesc[UR4].tnspB, R24, gsb0 ;  /* 0x43e00004c4187df0 */ /* 0x000fe20008001818 */
[----:B------:R-:W-:Y:S02]  /*1e370*/  R2UR UR6, R2 ;  /* 0x00000000020672ca */ /* 0x000fe400000e0000 */
[----:B------:R-:W-:Y:S01]  /*1e380*/  R2UR UR7, R3 ;  /* 0x00000000030772ca */ /* 0x000fe200000e0000 */
[----:B------:R-:W0:Y:S01]  /*1e390*/  SHFL.BFLY PT, R2, R5, 0x1, 0x1f ;  /* 0x0c201f0005027f89 */ /* 0x000e2200000e0000 */
[----:B------:R-:W-:Y:S01]  /*1e3a0*/  IMAD.U32 R3, RZ, RZ, UR39 ;  /* 0x00000027ff037e24 */ /* 0x000fe2000f8e00ff */
[----:B0-----:R-:W-:Y:S02]  /*1e3b0*/  FMNMX.FTZ R5, R5, R2, !PT ;  /* 0x0000000205057209 */ /* 0x001fe40007810000 */
[----:B------:R-:W-:Y:S02]  /*1e3c0*/  FMNMX.FTZ R2, R187, R4, !PT ;  /* 0x00000004bb027209 */ /* 0x000fe40007810000 */
[----:B------:R-:W-:-:S02]  /*1e3d0*/  FSETP.NEU.FTZ.AND P3, PT, R5, -INF , PT ;  /* 0xff8000000500780b */ /* 0x000fc40003f7d000 */
[----:B------:R-:W-:-:S04]  /*1e3e0*/  FMNMX.FTZ R2, R190, R2, !PT ;  /* 0x00000002be027209 */ /* 0x000fc80007810000 */
[----:B------:R-:W-:Y:S01]  /*1e3f0*/  FMNMX.FTZ R4, R191, R2, !PT ;  /* 0x00000002bf047209 */ /* 0x000fe20007810000 */
[----:B------:R-:W-:-:S03]  /*1e400*/  FMUL.FTZ R2, R5, R3 ;  /* 0x0000000305027220 */ /* 0x000fc60000410000 */
[----:B------:R-:W-:Y:S02]  /*1e410*/  FMNMX.FTZ R4, R178, R4, !PT ;  /* 0x00000004b2047209 */ /* 0x000fe40007810000 */
[----:B------:R-:W-:Y:S02]  /*1e420*/  FSEL R2, R2, RZ, P3 ;  /* 0x000000ff02027208 */ /* 0x000fe40001800000 */
[----:B------:R-:W-:-:S03]  /*1e430*/  FMNMX.FTZ R4, R179, R4, !PT ;  /* 0x00000004b3047209 */ /* 0x000fc60007810000 */
[-CC-:B------:R-:W-:Y:S01]  /*1e440*/  FFMA.FTZ R204, R176, R3.reuse, -R2.reuse ;  /* 0x00000003b0cc7223 */ /* 0x180fe20000010802 */
[----:B------:R-:W-:Y:S01]  /*1e450*/  FMNMX.FTZ R4, R182, R4, !PT ;  /* 0x00000004b6047209 */ /* 0x000fe20007810000 */
[-CC-:B------:R-:W-:Y:S01]  /*1e460*/  FFMA.FTZ R15, R177, R3.reuse, -R2.reuse ;  /* 0x00000003b10f7223 */ /* 0x180fe20000010802 */
[----:B------:R-:W-:Y:S01]  /*1e470*/  FSEL R176, R155, -INF , P5 ;  /* 0xff8000009bb07808 */ /* 0x000fe20002800000 */
        /* <DEDUP_REMOVED lines=11> */
[-CC-:B------:R-:W-:Y:S01]  /*1e530*/  FFMA.FTZ R200, R168, R3.reuse, -R2.reuse ;  /* 0x00000003a8c87223 */ /* 0x180fe20000010802 */
[-CC-:B------:R-:W-:Y:S01]  /*1e540*/  FFMA.FTZ R158, R169, R3.reuse, -R2.reuse ;  /* 0x00000003a99e7223 */ /* 0x180fe20000010802 */
[----:B------:R-:W-:Y:S01]  /*1e550*/  FMNMX.FTZ R4, R174, R4, !PT ;  /* 0x00000004ae047209 */ /* 0x000fe20007810000 */
[-CC-:B------:R-:W-:Y:S01]  /*1e560*/  FFMA.FTZ R202, R172, R3.reuse, -R2.reuse ;  /* 0x00000003acca7223 */ /* 0x180fe20000010802 */
[-CC-:B------:R-:W-:Y:S01]  /*1e570*/  FFMA.FTZ R20, R173, R3.reuse, -R2.reuse ;  /* 0x00000003ad147223 */ /* 0x180fe20000010802 */
[-CC-:B------:R-:W-:Y:S01]  /*1e580*/  FFMA.FTZ R21, R161, R3.reuse, -R2.reuse ;  /* 0x00000003a1157223 */ /* 0x180fe20000010802 */
[----:B------:R-:W-:Y:S01]  /*1e590*/  FMNMX.FTZ R4, R175, R4, !PT ;  /* 0x00000004af047209 */ /* 0x000fe20007810000 */
[----:B------:R-:W-:Y:S01]  /*1e5a0*/  FFMA.FTZ R155, R165, R3, -R2 ;  /* 0x00000003a59b7223 */ /* 0x000fe20000010802 */
[----:B------:R-:W-:Y:S02]  /*1e5b0*/  MUFU.EX2 R208, R208 ;  /* 0x000000d000d07308 */ /* 0x000fe40000000800 */
[----:B------:R-:W-:-:S04]  /*1e5c0*/  FMNMX.FTZ R4, R162, R4, !PT ;  /* 0x00000004a2047209 */ /* 0x000fc80007810000 */
[----:B------:R-:W-:Y:S02]  /*1e5d0*/  FMNMX.FTZ R4, R163, R4, !PT ;  /* 0x00000004a3047209 */ /* 0x000fe40007810000 */
        /* <DEDUP_REMOVED lines=9> */
[----:B------:R-:W-:Y:S03]  /*1e670*/  MUFU.EX2 R204, R204 ;  /* 0x000000cc00cc7308 */ /* 0x000fe60000000800 */
[----:B------:R-:W0:Y:S05]  /*1e680*/  SHFL.BFLY PT, R4, R0, 0x2, 0x1f ;  /* 0x0c401f0000047f89 */ /* 0x000e2a00000e0000 */
[----:B------:R-:W-:Y:S08]  /*1e690*/  MUFU.EX2 R15, R15 ;  /* 0x0000000f000f7308 */ /* 0x000ff00000000800 */
[----:B------:R-:W-:Y:S08]  /*1e6a0*/  MUFU.EX2 R206, R206 ;  /* 0x000000ce00ce7308 */ /* 0x000ff00000000800 */
[----:B------:R-:W-:Y:S01]  /*1e6b0*/  MUFU.EX2 R159, R159 ;  /* 0x0000009f009f7308 */ /* 0x000fe20000000800 */
[----:B0-----:R-:W-:-:S05]  /*1e6c0*/  FMNMX.FTZ R0, R0, R4, !PT ;  /* 0x0000000400007209 */ /* 0x001fca0007810000 */
[----:B------:R-:W0:Y:S02]  /*1e6d0*/  SHFL.BFLY PT, R4, R0, 0x1, 0x1f ;  /* 0x0c201f0000047f89 */ /* 0x000e2400000e0000 */
[----:B------:R-:W-:Y:S08]  /*1e6e0*/  MUFU.EX2 R200, R200 ;  /* 0x000000c800c87308 */ /* 0x000ff00000000800 */
[----:B------:R-:W-:Y:S08]  /*1e6f0*/  MUFU.EX2 R158, R158 ;  /* 0x0000009e009e7308 */ /* 0x000ff00000000800 */
[----:B------:R-:W-:Y:S01]  /*1e700*/  MUFU.EX2 R202, R202 ;  /* 0x000000ca00ca7308 */ /* 0x000fe20000000800 */
[----:B0-----:R-:W-:-:S07]  /*1e710*/  FMNMX.FTZ R4, R0, R4, !PT ;  /* 0x0000000400047209 */ /* 0x001fce0007810000 */
[----:B------:R-:W-:Y:S01]  /*1e720*/  MUFU.EX2 R20, R20 ;  /* 0x0000001400147308 */ /* 0x000fe20000000800 */
[----:B------:R-:W-:Y:S02]  /*1e730*/  FSEL R0, R5, RZ, P3 ;  /* 0x000000ff05007208 */ /* 0x000fe40001800000 */
[----:B------:R-:W-:Y:S02]  /*1e740*/  FSETP.NEU.FTZ.AND P4, PT, R4, -INF , PT ;  /* 0xff8000000400780b */ /* 0x000fe40003f9d000 */
[----:B------:R-:W-:Y:S01]  /*1e750*/  ISETP.GT.AND P3, PT, R8, R225, PT ;  /* 0x000000e10800720c */ /* 0x000fe20003f64270 */
[----:B------:R-:W-:Y:S01]  /*1e760*/  FADD.FTZ R0, -R0, R7 ;  /* 0x0000000700007221 */ /* 0x000fe20000010100 */
[----:B------:R-:W-:Y:S01]  /*1e770*/  VIADD R8, R8, 0xffffffff ;  /* 0xffffffff08087836 */ /* 0x000fe20000000000 */
[----:B------:R-:W-:Y:S02]  /*1e780*/  MUFU.EX2 R21, R21 ;  /* 0x0000001500157308 */ /* 0x000fe40000000800 */
[----:B------:R-:W-:-:S06]  /*1e790*/  FMUL.FTZ R0, R0, R3 ;  /* 0x0000000300007220 */ /* 0x000fcc0000410000 */
[----:B------:R-:W0:Y:S08]  /*1e7a0*/  MUFU.EX2 R0, R0 ;  /* 0x0000000000007308 */ /* 0x000e300000000800 */
[----:B------:R-:W-:Y:S01]  /*1e7b0*/  MUFU.EX2 R155, R155 ;  /* 0x0000009b009b7308 */ /* 0x000fe20000000800 */
[----:B0-----:R-:W-:Y:S01]  /*1e7c0*/  FFMA.FTZ R13, R0, R13, R208 ;  /* 0x0000000d000d7223 */ /* 0x001fe200000100d0 */
[----:B------:R-:W-:-:S03]  /*1e7d0*/  F2FP.BF16.F32.PACK_AB R208, R10, R208 ;  /* 0x000000d00ad0723e */ /* 0x000fc600000010ff */
[----:B------:R-:W-:Y:S01]  /*1e7e0*/  FADD.FTZ R13, R10, R13 ;  /* 0x0000000d0a0d7221 */ /* 0x000fe20000010000 */
[----:B------:R-:W-:-:S03]  /*1e7f0*/  IMAD.MOV.U32 R10, RZ, RZ, R217 ;  /* 0x000000ffff0a7224 */ /* 0x000fc600078e00d9 */
[----:B------:R-:W-:Y:S01]  /*1e800*/  FADD.FTZ R13, R210, R13 ;  /* 0x0000000dd20d7221 */ /* 0x000fe20000010000 */
[----:B------:R-:W-:-:S03]  /*1e810*/  F2FP.BF16.F32.PACK_AB R210, R14, R210 ;  /* 0x000000d20ed2723e */ /* 0x000fc600000010ff */
[----:B------:R-:W-:-:S04]  /*1e820*/  FADD.FTZ R13, R14, R13 ;  /* 0x0000000d0e0d7221 */ /* 0x000fc80000010000 */
        /* <DEDUP_REMOVED lines=11> */
[----:B------:R-:W-:Y:S01]  /*1e8e0*/  FADD.FTZ R13, R20, R13 ;  /* 0x0000000d140d7221 */ /* 0x000fe20000010000 */
[----:B------:R-:W-:Y:S02]  /*1e8f0*/  WARPGROUP.DEPBAR.LE gsb0, 0x0 ;  /* 0x00008000000079c5 */ /* 0x000fe40000010000 */
[----:B------:R-:W-:Y:S01]  /*1e900*/  WARPGROUP.ARRIVE ;  /* 0x00000000000079c5 */ /* 0x000fe20000000000 */
[-CC-:B------:R-:W-:Y:S01]  /*1e910*/  FFMA.FTZ R196, R160, R3.reuse, -R2.reuse ;  /* 0x00000003a0c47223 */ /* 0x180fe20000010802 */
[----:B------:R-:W-:-:S04]  /*1e920*/  FFMA.FTZ R198, R164, R3, -R2 ;  /* 0x00000003a4c67223 */ /* 0x000fc80000010802 */
        /* <DEDUP_REMOVED lines=13> */
[CC--:B------:R-:W-:Y:S01]  /*1ea00*/  FMUL.FTZ R156, R4.reuse, R3.reuse ;  /* 0x00000003049c7220 */ /* 0x0c0fe20000410000 */
[----:B------:R-:W-:Y:S01]  /*1ea10*/  FFMA.FTZ R153, R157, R3, -R2 ;  /* 0x000000039d997223 */ /* 0x000fe20000010802 */
[----:B------:R-:W-:Y:S01]  /*1ea20*/  FSEL R2, R4, RZ, P4 ;  /* 0x000000ff04027208 */ /* 0x000fe20002000000 */
[----:B------:R0:W-:Y:S01]  /*1ea30*/  @!P1 SYNCS.ARRIVE.TRANS64.RED.A1T0 RZ, [R11+URZ], RZ ;  /* 0x000000ff0bff99a7 */ /* 0x0001e2000810043f */
[----:B------:R-:W1:Y:S01]  /*1ea40*/  MUFU.EX2 R192, R192 ;  /* 0x000000c000c07308 */ /* 0x000e620000000800 */
[----:B------:R-:W-:-:S02]  /*1ea50*/  FSEL R156, R156, RZ, P4 ;  /* 0x000000ff9c9c7208 */ /* 0x000fc40002000000 */
[----:B------:R-:W-:-:S03]  /*1ea60*/  FADD.FTZ R2, -R2, R6 ;  /* 0x0000000602027221 */ /* 0x000fc60000010100 */
[-CC-:B------:R-:W-:Y:S01]  /*1ea70*/  FFMA.FTZ R209, R186, R3.reuse, -R156.reuse ;  /* 0x00000003bad17223 */ /* 0x180fe2000001089c */
[-C--:B------:R-:W-:Y:S01]  /*1ea80*/  FMUL.FTZ R2, R2, R3.reuse ;  /* 0x0000000302027220 */ /* 0x080fe20000410000 */
        /* <DEDUP_REMOVED lines=16> */
[----:B------:R3:W-:Y:S01]  /*1eb90*/  @!P1 SYNCS.ARRIVE.TRANS64.RED.A1T0 RZ, [R9+URZ], RZ ;  /* 0x000000ff09ff99a7 */ /* 0x0007e2000810043f */
[-CC-:B0-----:R-:W-:Y:S01]  /*1eba0*/  FFMA.FTZ R11, R167, R3.reuse, -R156.reuse ;  /* 0x00000003a70b7223 */ /* 0x181fe2000001089c */
[-CC-:B------:R-:W-:Y:S01]  /*1ebb0*/  FFMA.FTZ R193, R154, R3.reuse, -R156.reuse ;  /* 0x000000039ac17223 */ /* 0x180fe2000001089c */
[-CC-:B------:R-:W-:Y:S01]  /*1ebc0*/  FFMA.FTZ R176, R176, R3.reuse, -R156.reuse ;  /* 0x00000003b0b07223 */ /* 0x180fe2000001089c */
[----:B------:R-:W0:Y:S01]  /*1ebd0*/  MUFU.EX2 R157, R157 ;  /* 0x0000009d009d7308 */ /* 0x000e220000000800 */
[-CC-:B------:R-:W-:Y:S01]  /*1ebe0*/  FFMA.FTZ R177, R177, R3.reuse, -R156.reuse ;  /* 0x00000003b1b17223 */ /* 0x180fe2000001089c */
[----:B------:R-:W-:Y:S01]  /*1ebf0*/  FFMA.FTZ R156, R184, R3, -R156 ;  /* 0x00000003b89c7223 */ /* 0x000fe2000001089c */
[----:B-1----:R-:W-:-:S05]  /*1ec00*/  FADD.FTZ R13, R192, R13 ;  /* 0x0000000dc00d7221 */ /* 0x002fca0000010000 */
[----:B------:R-:W1:Y:S01]  /*1ec10*/  MUFU.EX2 R211, R211 ;  /* 0x000000d300d37308 */ /* 0x000e620000000800 */
[----:B--2---:R-:W-:-:S07]  /*1ec20*/  FFMA.FTZ R12, R2, R12, R209 ;  /* 0x0000000c020c7223 */ /* 0x004fce00000100d1 */
        /* <DEDUP_REMOVED lines=22> */
[----:B------:R-:W-:Y:S01]  /*1ed90*/  F2FP.BF16.F32.PACK_AB R201, R7, R201 ;  /* 0x000000c907c9723e */ /* 0x000fe200000010ff */
[----:B------:R-:W-:-:S05]  /*1eda0*/  IMAD.MOV.U32 R7, RZ, RZ, R5 ;  /* 0x000000ffff077224 */ /* 0x000fca00078e0005 */
[----:B------:R-:W2:Y:S01]  /*1edb0*/  MUFU.EX2 R197, R197 ;  /* 0x000000c500c57308 */ /* 0x000ea20000000800 */
[----:B0-----:R-:W-:-:S07]  /*1edc0*/  FADD.FTZ R12, R203, R12 ;  /* 0x0000000ccb0c7221 */ /* 0x001fce0000010000 */
[----:B---3--:R-:W0:Y:S01]  /*1edd0*/  MUFU.EX2 R9, R163 ;  /* 0x000000a300097308 */ /* 0x008e220000000800 */
[C---:B-1----:R-:W-:Y:S01]  /*1ede0*/  FADD.FTZ R12, R6.reuse, R12 ;  /* 0x0000000c060c7221 */ /* 0x042fe20000010000 */
[----:B------:R-:W-:Y:S01]  /*1edf0*/  F2FP.BF16.F32.PACK_AB R203, R6, R203 ;  /* 0x000000cb06cb723e */ /* 0x000fe200000010ff */
[----:B------:R-:W-:-:S05]  /*1ee00*/  IMAD.MOV.U32 R6, RZ, RZ, R4 ;  /* 0x000000ffff067224 */ /* 0x000fca00078e0004 */
[----:B------:R-:W1:Y:S01]  /*1ee10*/  MUFU.EX2 R199, R199 ;  /* 0x000000c700c77308 */ /* 0x000e620000000800 */
[----:B--2---:R-:W-:-:S07]  /*1ee20*/  FADD.FTZ R12, R197, R12 ;  /* 0x0000000cc50c7221 */ /* 0x004fce0000010000 */
[----:B------:R-:W2:Y:S01]  /*1ee30*/  MUFU.EX2 R11, R11 ;  /* 0x0000000b000b7308 */ /* 0x000ea20000000800 */
[C---:B0-----:R-:W-:Y:S01]  /*1ee40*/  FADD.FTZ R12, R9.reuse, R12 ;  /* 0x0000000c090c7221 */ /* 0x041fe20000010000 */
[----:B------:R-:W-:Y:S01]  /*1ee50*/  F2FP.BF16.F32.PACK_AB R197, R9, R197 ;  /* 0x000000c509c5723e */ /* 0x000fe200000010ff */
[----:B------:R-:W-:-:S05]  /*1ee60*/  IMAD.MOV.U32 R9, RZ, RZ, R218 ;  /* 0x000000ffff097224 */ /* 0x000fca00078e00da */
        /* <DEDUP_REMOVED lines=14> */
[----:B0-----:R-:W-:-:S07]  /*1ef50*/  FADD.FTZ R13, R194, R13 ;  /* 0x0000000dc20d7221 */ /* 0x001fce0000010000 */
[----:B------:R-:W0:Y:S01]  /*1ef60*/  MUFU.EX2 R156, R156 ;  /* 0x0000009c009c7308 */ /* 0x000e220000000800 */
[----:B-1----:R-:W-:Y:S01]  /*1ef70*/  FADD.FTZ R12, R177, R12 ;  /* 0x0000000cb10c7221 */ /* 0x002fe20000010000 */
[C---:B--2---:R-:W-:Y:S01]  /*1ef80*/  FADD.FTZ R13, R153.reuse, R13 ;  /* 0x0000000d990d7221 */ /* 0x044fe20000010000 */
[----:B------:R-:W-:Y:S02]  /*1ef90*/  F2FP.BF16.F32.PACK_AB R194, R153, R194 ;  /* 0x000000c299c2723e */ /* 0x000fe400000010ff */
[C---:B0-----:R-:W-:Y:S01]  /*1efa0*/  FADD.FTZ R12, R156.reuse, R12 ;  /* 0x0000000c9c0c7221 */ /* 0x041fe20000010000 */
[----:B------:R-:W-:Y:S01]  /*1efb0*/  F2FP.BF16.F32.PACK_AB R195, R156, R177 ;  /* 0x000000b19cc3723e */ /* 0x000fe200000010ff */
[----:B------:R-:W-:Y:S06]  /*1efc0*/  @P3 BRA `(.L_x_3076) ;  /* 0xffffffb000683947 */ /* 0x000fec000383ffff */
[----:B------:R-:W-:Y:S05]  /*1efd0*/  BSYNC B1 ;  /* 0x0000000000017941 */ /* 0x000fea0003800000 */
.L_x_3065:
[----:B------:R-:W-:Y:S05]  /*1efe0*/  BSYNC B0 ;  /* 0x0000000000007941 */ /* 0x000fea0003800000 */
.L_x_3064:
[----:B------:R-:W-:Y:S01]  /*1eff0*/  ISETP.GE.AND P2, PT, R8, RZ, PT ;  /* 0x000000ff0800720c */ /* 0x000fe20003f46270 */
[----:B------:R-:W-:-:S12]  /*1f000*/  BSSY B0, `(.L_x_3077) ;  /* 0x000048a000007945 */ /* 0x000fd80003800000 */
[----:B------:R-:W-:Y:S05]  /*1f010*/  @!P2 BRA `(.L_x_3078) ;  /* 0x000000480020a947 */ /* 0x000fea0003800000 */
[----:B------:R-:W-:Y:S02]  /*1f020*/  IMAD.MOV.U32 R6, RZ, RZ, R4 ;  /* 0x000000ffff067224 */ /* 0x000fe400078e0004 */
[----:B------:R-:W-:Y:S02]  /*1f030*/  IMAD.MOV.U32 R7, RZ, RZ, R5 ;  /* 0x000000ffff077224 */ /* 0x000fe400078e0005 */
[----:B------:R-:W-:Y:S02]  /*1f040*/  IMAD.MOV.U32 R9, RZ, RZ, R218 ;  /* 0x000000ffff097224 */ /* 0x000fe400078e00da */
[----:B------:R-:W-:-:S07]  /*1f050*/  IMAD.MOV.U32 R10, RZ, RZ, R217 ;  /* 0x000000ffff0a7224 */ /* 0x000fce00078e00d9 */
.L_x_3089:
[----:B------:R-:W-:-:S05]  /*1f060*/  VIADD R11, R10, 0x1 ;  /* 0x000000010a0b7836 */ /* 0x000fca0000000000 */
[----:B------:R-:W-:-:S04]  /*1f070*/  ISETP.NE.AND P2, PT, R11, 0x2, PT ;  /* 0x000000020b00780c */ /* 0x000fc80003f45270 */
[----:B------:R-:W-:Y:S02]  /*1f080*/  SEL R11, R11, RZ, P2 ;  /* 0x000000ff0b0b7207 */ /* 0x000fe40001000000 */
[----:B------:R-:W-:-:S03]  /*1f090*/  SEL R218, RZ, 0x1, P2 ;  /* 0x00000001ffda7807 */ /* 0x000fc60001000000 */
[----:B------:R-:W-:Y:S01]  /*1f0a0*/  IMAD.MOV.U32 R217, RZ, RZ, R11 ;  /* 0x000000ffffd97224 */ /* 0x000fe200078e000b */
[----:B------:R-:W-:Y:S01]  /*1f0b0*/  LOP3.LUT R218, R9, R218, RZ, 0x3c, !PT ;  /* 0x000000da09da7212 */ /* 0x000fe200078e3cff */
[----:B------:R-:W-:Y:S06]  /*1f0c0*/  @!P0 BRA `(.L_x_3079) ;  /* 0x0000000000048947 */ /* 0x000fec0003800000 */
[----:B------:R-:W-:Y:S01]  /*1f0d0*/  BPT.TRAP 0x1 ;  /* 0x000000040000795c */ /* 0x000fe20000300000 */
.L_x_3079:
[----:B------:R-:W-:Y:S01]  /*1f0e0*/  IMAD R4, R217, 0x8, R18 ;  /* 0x00000008d9047824 */ /* 0x000fe200078e0212 */
[----:B------:R-:W-:-:S04]  /*1f0f0*/  SHF.L.U32 R5, R218, 0x1f, RZ ;  /* 0x0000001fda057819 */ /* 0x000fc800000006ff */
[----:B------:R0:W1:Y:S01]  /*1f100*/  SYNCS.PHASECHK.TRANS64.TRYWAIT P2, [R4+URZ+0x38830], R5 ;  /* 0x03883005040075a7 */ /* 0x000062000804017f */
[----:B------:R-:W-:Y:S05]  /*1f110*/  @!P0 BRA `(.L_x_3080) ;  /* 0x0000000000048947 */ /* 0x000fea0003800000 */
[----:B------:R-:W-:Y:S01]  /*1f120*/  BPT.TRAP 0x1 ;  /* 0x000000040000795c */ /* 0x000fe20000300000 */
.L_x_3080:
[----:B------:R-:W-:Y:S01]  /*1f130*/  IMAD R3, R217, 0xa00, R222 ;  /* 0x00000a00d9037824 */ /* 0x000fe200078e02de */
[----:B------:R-:W-:Y:S03]  /*1f140*/  BSSY B1, `(.L_x_3081) ;  /* 0x0000006000017945 */ /* 0x000fe60003800000 */
[C---:B------:R-:W-:Y:S02]  /*1f150*/  VIADD R14, R3.reuse, 0x80 ;  /* 0x00000080030e7836 */ /* 0x040fe40000000000 */
[----:B------:R-:W-:Y:S01]  /*1f160*/  VIADD R20, R3, 0x100 ;  /* 0x0000010003147836 */ /* 0x000fe20000000000 */
[----:B-1----:R-:W-:Y:S06]  /*1f170*/  @P2 BRA `(.L_x_3082) ;  /* 0x0000000000082947 */ /* 0x002fec0003800000 */
[----:B------:R-:W1:Y:S02]  /*1f180*/  SYNCS.PHASECHK.TRANS64.TRYWAIT P2, [R4+URZ+0x38830], R5 ;  /* 0x03883005040075a7 */ /* 0x000e64000804017f */
[----:B-1----:R-:W-:Y:S05]  /*1f190*/  @!P2 BRA `(.L_x_3083) ;  /* 0x0000012c0008a947 */ /* 0x002fea0003800000 */
.L_x_3082:
[----:B------:R-:W-:Y:S05]  /*1f1a0*/  BSYNC B1 ;  /* 0x0000000000017941 */ /* 0x000fea0003800000 */
.L_x_3081:
        /* <DEDUP_REMOVED lines=874> */
.L_x_3084:
[----:B------:R-:W-:Y:S01]  /*22850*/  SHF.L.U32 R0, R9, 0x1f, RZ ;  /* 0x0000001f09007819 */ /* 0x000fe200000006ff */
[----:B------:R-:W-:-:S04]  /*22860*/  IMAD R9, R10, 0x8, R18 ;  /* 0x000000080a097824 */ /* 0x000fc800078e0212 */
[----:B------:R0:W1:Y:S01]  /*22870*/  SYNCS.PHASECHK.TRANS64.TRYWAIT P2, [R9+URZ+0x38850], R0 ;  /* 0x03885000090075a7 */ /* 0x000062000804017f */
[----:B------:R-:W-:Y:S05]  /*22880*/  @!P0 BRA `(.L_x_3085) ;  /* 0x0000000000048947 */ /* 0x000fea0003800000 */
[----:B------:R-:W-:Y:S01]  /*22890*/  BPT.TRAP 0x1 ;  /* 0x000000040000795c */ /* 0x000fe20000300000 */
.L_x_3085:
[----:B------:R-:W-:Y:S04]  /*228a0*/  BSSY B1, `(.L_x_3086) ;  /* 0x0000004000017945 */ /* 0x000fe80003800000 */
[----:B-1----:R-:W-:Y:S05]  /*228b0*/  @P2 BRA `(.L_x_3087) ;  /* 0x0000000000082947 */ /* 0x002fea0003800000 */
[----:B------:R-:W1:Y:S02]  /*228c0*/  SYNCS.PHASECHK.TRANS64.TRYWAIT P2, [R9+URZ+0x38850], R0 ;  /* 0x03885000090075a7 */ /* 0x000e64000804017f */
[----:B-1----:R-:W-:Y:S05]  /*228d0*/  @!P2 BRA `(.L_x_3088) ;  /* 0x000000f4004ca947 */ /* 0x002fea0003800000 */
.L_x_3087:
[----:B------:R-:W-:Y:S05]  /*228e0*/  BSYNC B1 ;  /* 0x0000000000017941 */ /* 0x000fea0003800000 */
.L_x_3086:
[----:B01----:R-:W-:Y:S01]  /*228f0*/  VIADD R0, R18, 0x400 ;  /* 0x0000040012007836 */ /* 0x003fe20000000000 */
[----:B------:R-:W-:Y:S01]  /*22900*/  WARPGROUP.ARRIVE ;  /* 0x00000000000079c5 */ /* 0x000fe20000000000 */
[----:B------:R-:W-:Y:S01]  /*22910*/  IMAD.MOV.U32 R3, RZ, RZ, 0x40000040 ;  /* 0x40000040ff037424 */ /* 0x000fe200078e00ff */
[----:B------:R-:W-:Y:S01]  /*22920*/  ISETP.GT.AND P2, PT, R8, RZ, PT ;  /* 0x000000ff0800720c */ /* 0x000fe20003f44270 */
[----:B------:R-:W-:Y:S01]  /*22930*/  IMAD.MOV.U32 R5, RZ, RZ, 0x40000040 ;  /* 0x40000040ff057424 */ /* 0x000fe200078e00ff */
[----:B------:R-:W-:Y:S01]  /*22940*/  SHF.R.U32.HI R0, RZ, 0x4, R0 ;  /* 0x00000004ff007819 */ /* 0x000fe20000011600 */
[----:B------:R-:W-:Y:S01]  /*22950*/  @!P1 IMAD R11, R11, 0x8, R18 ;  /* 0x000000080b0b9824 */ /* 0x000fe200078e0212 */
[----:B------:R-:W-:Y:S01]  /*22960*/  R2UR UR7, R3 ;  /* 0x00000000030772ca */ /* 0x000fe200000e0000 */
[----:B------:R-:W-:Y:S01]  /*22970*/  IMAD.MOV.U32 R3, RZ, RZ, 0x40000040 ;  /* 0x40000040ff037424 */ /* 0x000fe200078e00ff */
[----:B------:R-:W-:Y:S01]  /*22980*/  LOP3.LUT R0, R0, 0x3fff, RZ, 0xc0, !PT ;  /* 0x00003fff00007812 */ /* 0x000fe200078ec0ff */
[----:B------:R-:W-:-:S02]  /*22990*/  @!P1 VIADD R11, R11, 0x38840 ;  /* 0x000388400b0b9836 */ /* 0x000fc40000000000 */
[----:B------:R-:W-:Y:S01]  /*229a0*/  @!P1 VIADD R9, R9, 0x38860 ;  /* 0x0003886009099836 */ /* 0x000fe20000000000 */
[----:B------:R-:W-:Y:S01]  /*229b0*/  LOP3.LUT R0, R0, 0x2800000, RZ, 0xfc, !PT ;  /* 0x0280000000007812 */ /* 0x000fe200078efcff */
[----:B------:R-:W-:-:S03]  /*229c0*/  VIADD R8, R8, 0xffffffff ;  /* 0xffffffff08087836 */ /* 0x000fc60000000000 */
[----:B------:R-:W-:Y:S01]  /*229d0*/  @!P1 PRMT R9, RZ, 0x654, R9 ;  /* 0x00000654ff099816 */ /* 0x000fe20000000009 */
        /* <DEDUP_REMOVED lines=67> */
[----:B0-----:R-:W-:Y:S01]  /*22e10*/  FMNMX.FTZ R4, R4, R21, !PT ;  /* 0x0000001504047209 */ /* 0x001fe20007810000 */
[----:B------:R-:W-:Y:S02]  /*22e20*/  WARPGROUP.DEPBAR.LE gsb0, 0x0 ;  /* 0x00008000000079c5 */ /* 0x000fe40000010000 */
[----:B------:R-:W-:-:S06]  /*22e30*/  WARPGROUP.ARRIVE ;  /* 0x00000000000079c5 */ /* 0x000fcc0000000000 */
[----:B------:R-:W-:Y:S01]  /*22e40*/  HGMMA.64x256x16.F32.BF16 R24, R196, gdesc[UR4].tnspB, R24, gsb0 ;  /* 0x43e00004c4187df0 */ /* 0x000fe20008001818 */
[----:B------:R-:W-:Y:S01]  /*22e50*/  R2UR UR6, R2 ;  /* 0x00000000020672ca */ /* 0x000fe200000e0000 */
[----:B------:R-:W-:Y:S01]  /*22e60*/  FADD.FTZ R2, -R5, R7 ;  /* 0x0000000705027221 */ /* 0x000fe20000010100 */
[----:B------:R-:W-:Y:S01]  /*22e70*/  R2UR UR7, R3 ;  /* 0x00000000030772ca */ /* 0x000fe200000e0000 */
[----:B------:R-:W-:-:S04]  /*22e80*/  IMAD.U32 R3, RZ, RZ, UR38 ;  /* 0x00000026ff037e24 */ /* 0x000fc8000f8e00ff */
[-C--:B------:R-:W-:Y:S01]  /*22e90*/  FMUL.FTZ R0, R2, R3.reuse ;  /* 0x0000000302007220 */ /* 0x080fe20000410000 */
[----:B------:R-:W-:-:S04]  /*22ea0*/  FMUL.FTZ R2, R5, R3 ;  /* 0x0000000305027220 */ /* 0x000fc80000410000 */
[-CC-:B------:R-:W-:Y:S01]  /*22eb0*/  FFMA.FTZ R21, R161, R3.reuse, -R2.reuse ;  /* 0x00000003a1157223 */ /* 0x180fe20000010802 */
[-CC-:B------:R-:W-:Y:S01]  /*22ec0*/  FFMA.FTZ R208, R184, R3.reuse, -R2.reuse ;  /* 0x00000003b8d07223 */ /* 0x180fe20000010802 */
[----:B------:R-:W0:Y:S01]  /*22ed0*/  SHFL.BFLY PT, R161, R4, 0x1, 0x1f ;  /* 0x0c201f0004a17f89 */ /* 0x000e2200000e0000 */
        /* <DEDUP_REMOVED lines=11> */
[----:B------:R-:W-:Y:S01]  /*22f90*/  MUFU.EX2 R0, R0 ;  /* 0x0000000000007308 */ /* 0x000fe20000000800 */
[----:B------:R-:W-:-:S07]  /*22fa0*/  @!P1 PRMT R168, RZ, 0x654, R11 ;  /* 0x00000654ffa89816 */ /* 0x000fce000000000b */
[----:B------:R-:W1:Y:S01]  /*22fb0*/  MUFU.EX2 R208, R208 ;  /* 0x000000d000d07308 */ /* 0x000e620000000800 */
[----:B0-----:R-:W-:-:S07]  /*22fc0*/  FMNMX.FTZ R4, R4, R161, !PT ;  /* 0x000000a104047209 */ /* 0x001fce0007810000 */
[----:B------:R-:W0:Y:S08]  /*22fd0*/  MUFU.EX2 R7, R7 ;  /* 0x0000000700077308 */ /* 0x000e300000000800 */
[----:B------:R-:W2:Y:S01]  /*22fe0*/  MUFU.EX2 R210, R210 ;  /* 0x000000d200d27308 */ /* 0x000ea20000000800 */
[----:B-1----:R-:W-:-:S07]  /*22ff0*/  FFMA.FTZ R13, R0, R13, R208 ;  /* 0x0000000d000d7223 */ /* 0x002fce00000100d0 */
        /* <DEDUP_REMOVED lines=12> */
[----:B------:R-:W-:Y:S01]  /*230c0*/  F2FP.BF16.F32.PACK_AB R204, R10, R204 ;  /* 0x000000cc0acc723e */ /* 0x000fe200000010ff */
[----:B------:R-:W-:-:S05]  /*230d0*/  IMAD.MOV.U32 R10, RZ, RZ, R217 ;  /* 0x000000ffff0a7224 */ /* 0x000fca00078e00d9 */
[----:B------:R-:W2:Y:S01]  /*230e0*/  MUFU.EX2 R200, R200 ;  /* 0x000000c800c87308 */ /* 0x000ea20000000800 */
[----:B-1----:R-:W-:-:S07]  /*230f0*/  FADD.FTZ R13, R206, R13 ;  /* 0x0000000dce0d7221 */ /* 0x002fce0000010000 */
        /* <DEDUP_REMOVED lines=8> */
[----:B------:R-:W-:Y:S01]  /*23180*/  MUFU.EX2 R21, R21 ;  /* 0x0000001500157308 */ /* 0x000fe20000000800 */
[----:B0-----:R-:W-:-:S04]  /*23190*/  FADD.FTZ R13, R202, R13 ;  /* 0x0000000dca0d7221 */ /* 0x001fc80000010000 */
[C---:B--2---:R-:W-:Y:S01]  /*231a0*/  FADD.FTZ R13, R20.reuse, R13 ;  /* 0x0000000d140d7221 */ /* 0x044fe20000010000 */
[----:B------:R-:W-:Y:S01]  /*231b0*/  F2FP.BF16.F32.PACK_AB R202, R20, R202 ;  /* 0x000000ca14ca723e */ /* 0x000fe200000010ff */
[----:B------:R-:W-:Y:S02]  /*231c0*/  WARPGROUP.DEPBAR.LE gsb0, 0x0 ;  /* 0x00008000000079c5 */ /* 0x000fe40000010000 */
[----:B------:R-:W-:Y:S01]  /*231d0*/  WARPGROUP.ARRIVE ;  /* 0x00000000000079c5 */ /* 0x000fe20000000000 */
[-CC-:B------:R-:W-:Y:S01]  /*231e0*/  FFMA.FTZ R196, R160, R3.reuse, -R2.reuse ;  /* 0x00000003a0c47223 */ /* 0x180fe20000010802 */
[-CC-:B------:R-:W-:Y:S01]  /*231f0*/  FFMA.FTZ R198, R164, R3.reuse, -R2.reuse ;  /* 0x00000003a4c67223 */ /* 0x180fe20000010802 */
[----:B------:R-:W-:-:S03]  /*23200*/  FFMA.FTZ R160, R165, R3, -R2 ;  /* 0x00000003a5a07223 */ /* 0x000fc60000010802 */
[----:B------:R-:W-:Y:S01]  /*23210*/  HGMMA.64x256x16.F32.BF16 R24, R192, gdesc[UR4].tnspB, R24, gsb0 ;  /* 0x43e00004c0187df0 */ /* 0x000fe20008001818 */
[----:B------:R-:W0:Y:S08]  /*23220*/  MUFU.EX2 R196, R196 ;  /* 0x000000c400c47308 */ /* 0x000e300000000800 */
[----:B------:R-:W1:Y:S08]  /*23230*/  MUFU.EX2 R198, R198 ;  /* 0x000000c600c67308 */ /* 0x000e700000000800 */
[----:B------:R-:W2:Y:S01]  /*23240*/  MUFU.EX2 R160, R160 ;  /* 0x000000a000a07308 */ /* 0x000ea20000000800 */
[----:B0-----:R-:W-:Y:S01]  /*23250*/  FADD.FTZ R13, R196, R13 ;  /* 0x0000000dc40d7221 */ /* 0x001fe20000010000 */
[----:B------:R-:W-:-:S03]  /*23260*/  F2FP.BF16.F32.PACK_AB R196, R21, R196 ;  /* 0x000000c415c4723e */ /* 0x000fc600000010ff */
[----:B------:R-:W-:-:S04]  /*23270*/  FADD.FTZ R13, R21, R13 ;  /* 0x0000000d150d7221 */ /* 0x000fc80000010000 */
[----:B-1----:R-:W-:-:S04]  /*23280*/  FADD.FTZ R13, R198, R13 ;  /* 0x0000000dc60d7221 */ /* 0x002fc80000010000 */
[C---:B--2---:R-:W-:Y:S01]  /*23290*/  FADD.FTZ R13, R160.reuse, R13 ;  /* 0x0000000da00d7221 */ /* 0x044fe20000010000 */
[----:B------:R-:W-:Y:S01]  /*232a0*/  F2FP.BF16.F32.PACK_AB R198, R160, R198 ;  /* 0x000000c6a0c6723e */ /* 0x000fe200000010ff */
[----:B------:R-:W-:Y:S02]  /*232b0*/  WARPGROUP.DEPBAR.LE gsb0, 0x0 ;  /* 0x00008000000079c5 */ /* 0x000fe40000010000 */
[-CC-:B------:R-:W-:Y:S01]  /*232c0*/  FFMA.FTZ R192, R152, R3.reuse, -R2.reuse ;  /* 0x0000000398c07223 */ /* 0x180fe20000010802 */
[-CC-:B------:R-:W-:Y:S01]  /*232d0*/  FFMA.FTZ R152, R153, R3.reuse, -R2.reuse ;  /* 0x0000000399987223 */ /* 0x180fe20000010802 */
[-C--:B------:R-:W-:Y:S01]  /*232e0*/  FFMA.FTZ R194, R156, R3.reuse, -R2 ;  /* 0x000000039cc27223 */ /* 0x080fe20000010802 */
[C---:B------:R-:W-:Y:S01]  /*232f0*/  FADD.FTZ R153, -R4.reuse, R6 ;  /* 0x0000000604997221 */ /* 0x040fe20000010100 */
[-C--:B------:R-:W-:Y:S01]  /*23300*/  FMUL.FTZ R156, R4, R3.reuse ;  /* 0x00000003049c7220 */ /* 0x080fe20000410000 */
[-C--:B------:R-:W-:Y:S01]  /*23310*/  FFMA.FTZ R2, R157, R3.reuse, -R2 ;  /* 0x000000039d027223 */ /* 0x080fe20000010802 */
[----:B------:R-:W-:Y:S01]  /*23320*/  @!P1 SYNCS.ARRIVE.TRANS64.RED.A1T0 RZ, [R168+URZ], RZ ;  /* 0x000000ffa8ff99a7 */ /* 0x000fe2000810043f */
[-C--:B------:R-:W-:Y:S01]  /*23330*/  FMUL.FTZ R153, R153, R3.reuse ;  /* 0x0000000399997220 */ /* 0x080fe20000410000 */
        /* <DEDUP_REMOVED lines=9> */
[----:B------:R0:W-:Y:S01]  /*233d0*/  MUFU.EX2 R2, R153 ;  /* 0x0000009900027308 */ /* 0x0001e20000000800 */
[-CC-:B------:R-:W-:Y:S01]  /*233e0*/  FFMA.FTZ R197, R162, R3.reuse, -R156.reuse ;  /* 0x00000003a2c57223 */ /* 0x180fe2000001089c */
[-CC-:B------:R-:W-:Y:S01]  /*233f0*/  FFMA.FTZ R161, R171, R3.reuse, -R156.reuse ;  /* 0x00000003aba17223 */ /* 0x180fe2000001089c */
[-CC-:B------:R-:W-:Y:S01]  /*23400*/  FFMA.FTZ R203, R174, R3.reuse, -R156.reuse ;  /* 0x00000003aecb7223 */ /* 0x180fe2000001089c */
[-CC-:B------:R-:W-:Y:S01]  /*23410*/  FFMA.FTZ R175, R175, R3.reuse, -R156.reuse ;  /* 0x00000003afaf7223 */ /* 0x180fe2000001089c */
[-CC-:B------:R-:W-:Y:S01]  /*23420*/  FFMA.FTZ R163, R163, R3.reuse, -R156.reuse ;  /* 0x00000003a3a37223 */ /* 0x180fe2000001089c */
[-CC-:B------:R-:W-:Y:S01]  /*23430*/  FFMA.FTZ R199, R166, R3.reuse, -R156.reuse ;  /* 0x00000003a6c77223 */ /* 0x180fe2000001089c */
[----:B------:R1:W-:Y:S01]  /*23440*/  @!P1 SYNCS.ARRIVE.TRANS64.RED.A1T0 RZ, [R9+URZ], RZ ;  /* 0x000000ff09ff99a7 */ /* 0x0003e2000810043f */
[----:B------:R-:W2:Y:S01]  /*23450*/  MUFU.EX2 R209, R209 ;  /* 0x000000d100d17308 */ /* 0x000ea20000000800 */
[-CC-:B0-----:R-:W-:Y:S01]  /*23460*/  FFMA.FTZ R153, R187, R3.reuse, -R156.reuse ;  /* 0x00000003bb997223 */ /* 0x181fe2000001089c */
[-CC-:B------:R-:W-:Y:S01]  /*23470*/  FFMA.FTZ R193, R154, R3.reuse, -R156.reuse ;  /* 0x000000039ac17223 */ /* 0x180fe2000001089c */
[-CC-:B------:R-:W-:Y:S01]  /*23480*/  FFMA.FTZ R155, R155, R3.reuse, -R156.reuse ;  /* 0x000000039b9b7223 */ /* 0x180fe2000001089c */
[----:B------:R-:W-:-:S04]  /*23490*/  FFMA.FTZ R158, R158, R3, -R156 ;  /* 0x000000039e9e7223 */ /* 0x000fc8000001089c */
[----:B------:R-:W0:Y:S08]  /*234a0*/  MUFU.EX2 R153, R153 ;  /* 0x0000009900997308 */ /* 0x000e300000000800 */
[----:B------:R-:W3:Y:S01]  /*234b0*/  MUFU.EX2 R211, R211 ;  /* 0x000000d300d37308 */ /* 0x000ee20000000800 */
[----:B--2---:R-:W-:-:S07]  /*234c0*/  FFMA.FTZ R12, R2, R12, R209 ;  /* 0x0000000c020c7223 */ /* 0x004fce00000100d1 */
[----:B------:R-:W2:Y:S01]  /*234d0*/  MUFU.EX2 R165, R165 ;  /* 0x000000a500a57308 */ /* 0x000ea20000000800 */
[C---:B0-----:R-:W-:Y:S01]  /*234e0*/  FADD.FTZ R12, R153.reuse, R12 ;  /* 0x0000000c990c7221 */ /* 0x041fe20000010000 */
[----:B------:R-:W-:-:S06]  /*234f0*/  F2FP.BF16.F32.PACK_AB R209, R153, R209 ;  /* 0x000000d199d1723e */ /* 0x000fcc00000010ff */
[----:B------:R-:W0:Y:S01]  /*23500*/  MUFU.EX2 R205, R205 ;  /* 0x000000cd00cd7308 */ /* 0x000e220000000800 */
[----:B---3--:R-:W-:-:S07]  /*23510*/  FADD.FTZ R12, R211, R12 ;  /* 0x0000000cd30c7221 */ /* 0x008fce0000010000 */
[----:B------:R-:W3:Y:S01]  /*23520*/  MUFU.EX2 R157, R157 ;  /* 0x0000009d009d7308 */ /* 0x000ee20000000800 */
[----:B--2---:R-:W-:Y:S01]  /*23530*/  FADD.FTZ R162, R165, R12 ;  /* 0x0000000ca5a27221 */ /* 0x004fe20000010000 */
[-CC-:B------:R-:W-:Y:S01]  /*23540*/  FFMA.FTZ R12, R167, R3.reuse, -R156.reuse ;  /* 0x00000003a70c7223 */ /* 0x180fe2000001089c */
[----:B------:R-:W-:Y:S01]  /*23550*/  FFMA.FTZ R156, R159, R3, -R156 ;  /* 0x000000039f9c7223 */ /* 0x000fe2000001089c */
[----:B------:R-:W-:-:S04]  /*23560*/  F2FP.BF16.F32.PACK_AB R211, R165, R211 ;  /* 0x000000d3a5d3723e */ /* 0x000fc800000010ff */
[----:B------:R-:W2:Y:S01]  /*23570*/  MUFU.EX2 R207, R207 ;  /* 0x000000cf00cf7308 */ /* 0x000ea20000000800 */
[----:B0-----:R-:W-:-:S07]  /*23580*/  FADD.FTZ R162, R205, R162 ;  /* 0x000000a2cda27221 */ /* 0x001fce0000010000 */
        /* <DEDUP_REMOVED lines=15> */
[----:B-1----:R-:W0:Y:S01]  /*23680*/  MUFU.EX2 R9, R163 ;  /* 0x000000a300097308 */ /* 0x002e220000000800 */
[C---:B---3--:R-:W-:Y:S01]  /*23690*/  FADD.FTZ R162, R11.reuse, R162 ;  /* 0x000000a20ba27221 */ /* 0x048fe20000010000 */
[----:B------:R-:W-:-:S06]  /*236a0*/  F2FP.BF16.F32.PACK_AB R203, R11, R203 ;  /* 0x000000cb0bcb723e */ /* 0x000fcc00000010ff */
        /* <DEDUP_REMOVED lines=22> */
[----:B-1----:R-:W-:Y:S01]  /*23810*/  FADD.FTZ R13, R194, R13 ;  /* 0x0000000dc20d7221 */ /* 0x002fe20000010000 */
[----:B------:R-:W-:-:S03]  /*23820*/  F2FP.BF16.F32.PACK_AB R194, R6, R194 ;  /* 0x000000c206c2723e */ /* 0x000fc600000010ff */
[----:B------:R-:W-:Y:S01]  /*23830*/  FADD.FTZ R13, R6, R13 ;  /* 0x0000000d060d7221 */ /* 0x000fe20000010000 */
[----:B------:R-:W-:Y:S02]  /*23840*/  IMAD.MOV.U32 R6, RZ, RZ, R4 ;  /* 0x000000ffff067224 */ /* 0x000fe400078e0004 */
[----:B--2---:R-:W-:-:S04]  /*23850*/  FADD.FTZ R7, R158, R7 ;  /* 0x000000079e077221 */ /* 0x004fc80000010000 */
[C---:B0-----:R-:W-:Y:S01]  /*23860*/  FADD.FTZ R12, R156.reuse, R7 ;  /* 0x000000079c0c7221 */ /* 0x041fe20000010000 */
[----:B------:R-:W-:Y:S01]  /*23870*/  F2FP.BF16.F32.PACK_AB R195, R156, R158 ;  /* 0x0000009e9cc3723e */ /* 0x000fe200000010ff */
[----:B------:R-:W-:Y:S01]  /*23880*/  IMAD.MOV.U32 R7, RZ, RZ, R5 ;  /* 0x000000ffff077224 */ /* 0x000fe200078e0005 */
[----:B------:R-:W-:Y:S06]  /*23890*/  @P2 BRA `(.L_x_3089) ;  /* 0xffffffb400f02947 */ /* 0x000fec000383ffff */
.L_x_3078:
[----:B------:R-:W-:Y:S05]  /*238a0*/  BSYNC B0 ;  /* 0x0000000000007941 */ /* 0x000fea0003800000 */
.L_x_3077:
        /* <DEDUP_REMOVED lines=131> */
.L_x_3090:
[----:B------:R-:W-:Y:S01]  /*240e0*/  IMAD R0, R217, 0x8, R18 ;  /* 0x00000008d9007824 */ /* 0x000fe200078e0212 */
[----:B------:R-:W-:-:S04]  /*240f0*/  SHF.L.U32 R7, R218, 0x1f, RZ ;  /* 0x0000001fda077819 */ /* 0x000fc800000006ff */
[----:B------:R0:W1:Y:S01]  /*24100*/  SYNCS.PHASECHK.TRANS64.TRYWAIT P2, [R0+URZ+0x38850], R7 ;  /* 0x03885007000075a7 */ /* 0x000062000804017f */
[----:B------:R-:W-:Y:S05]  /*24110*/  @!P0 BRA `(.L_x_3091) ;  /* 0x0000000000048947 */ /* 0x000fea0003800000 */
[----:B------:R-:W-:Y:S01]  /*24120*/  BPT.TRAP 0x1 ;  /* 0x000000040000795c */ /* 0x000fe20000300000 */
.L_x_3091:
        /* <DEDUP_REMOVED lines=9> */
.L_x_3093:
[----:B------:R-:W-:Y:S05]  /*241c0*/  BSYNC B0 ;  /* 0x0000000000007941 */ /* 0x000fea0003800000 */
.L_x_3092:
[----:B------:R-:W-:Y:S01]  /*241d0*/  IMAD.MOV.U32 R6, RZ, RZ, R2 ;  /* 0x000000ffff067224 */ /* 0x000fe200078e0002 */
[----:B------:R-:W2:Y:S01]  /*241e0*/  LDL.LU R18, [R1+0x60] ;  /* 0x0000600001127983 */ /* 0x000ea20000300800 */
[----:B01----:R-:W-:Y:S01]  /*241f0*/  IMAD.MOV.U32 R7, RZ, RZ, 0x40000040 ;  /* 0x40000040ff077424 */ /* 0x003fe200078e00ff */
[----:B------:R-:W-:Y:S01]  /*24200*/  WARPGROUP.ARRIVE ;  /* 0x00000000000079c5 */ /* 0x000fe20000000000 */
[----:B------:R-:W-:Y:S01]  /*24210*/  VIADD R217, R217, 0x1 ;  /* 0x00000001d9d97836 */ /* 0x000fe20000000000 */
[----:B------:R-:W-:Y:S01]  /*24220*/  R2UR UR6, R6 ;  /* 0x00000000060672ca */ /* 0x000fe200000e0000 */
[----:B------:R-:W-:Y:S01]  /*24230*/  VIADD R6, R2, 0x80 ;  /* 0x0000008002067836 */ /* 0x000fe20000000000 */
[----:B------:R-:W-:Y:S01]  /*24240*/  R2UR UR7, R7 ;  /* 0x00000000070772ca */ /* 0x000fe200000e0000 */
[----:B------:R-:W-:Y:S01]  /*24250*/  IMAD.MOV.U32 R7, RZ, RZ, 0x40000040 ;  /* 0x40000040ff077424 */ /* 0x000fe200078e00ff */
[----:B------:R-:W-:-:S04]  /*24260*/  ISETP.NE.AND P2, PT, R217, 0x2, PT ;  /* 0x00000002d900780c */ /* 0x000fc80003f45270 */
[----:B------:R-:W-:Y:S02]  /*24270*/  SEL R11, RZ, 0x1, P2 ;  /* 0x00000001ff0b7807 */ /* 0x000fe40001000000 */
[----:B------:R-:W-:Y:S02]  /*24280*/  SEL R217, R217, RZ, P2 ;  /* 0x000000ffd9d97207 */ /* 0x000fe40001000000 */
[----:B------:R-:W-:Y:S01]  /*24290*/  LOP3.LUT R218, R218, R11, RZ, 0x3c, !PT ;  /* 0x0000000bdada7212 */ /* 0x000fe200078e3cff */
[----:B------:R-:W-:Y:S02]  /*242a0*/  @!P1 VIADD R11, R0, 0x38860 ;  /* 0x00038860000b9836 */ /* 0x000fe40000000000 */
[----:B------:R-:W-:Y:S01]  /*242b0*/  HGMMA.64x256x16.F32.BF16 R24, R208, gdesc[UR4].tnspB, R24, gsb0 ;  /* 0x43e00004d0187df0 */ /* 0x000fe20008001818 */
[----:B------:R-:W-:Y:S01]  /*242c0*/  R2UR UR6, R6 ;  /* 0x00000000060672ca */ /* 0x000fe200000e0000 */
[----:B------:R-:W-:Y:S01]  /*242d0*/  VIADD R6, R2, 0x100 ;  /* 0x0000010002067836 */ /* 0x000fe20000000000 */
[----:B------:R-:W-:Y:S01]  /*242e0*/  R2UR UR7, R7 ;  /* 0x00000000070772ca */ /* 0x000fe200000e0000 */
[----:B------:R-:W-:Y:S01]  /*242f0*/  IMAD.MOV.U32 R7, RZ, RZ, 0x40000040 ;  /* 0x40000040ff077424 */ /* 0x000fe200078e00ff */
[----:B------:R-:W-:Y:S01]  /*24300*/  @!P1 PRMT R11, RZ, 0x654, R11 ;  /* 0x00000654ff0b9816 */ /* 0x000fe2000000000b */
[----:B------:R-:W-:Y:S01]  /*24310*/  IMAD.MOV.U32 R0, RZ, RZ, -0x800000 ;  /* 0xff800000ff007424 */ /* 0x000fe200078e00ff */
[----:B------:R-:W-:-:S02]  /*24320*/  WARPGROUP.DEPBAR.LE gsb0, 0x0 ;  /* 0x00008000000079c5 */ /* 0x000fc40000010000 */
[----:B------:R-:W-:-:S15]  /*24330*/  WARPGROUP.ARRIVE ;  /* 0x00000000000079c5 */ /* 0x000fde0000000000 */
[----:B------:R-:W-:-:S04]  /*24340*/  NOP ;  /* 0x0000000000007918 */ /* 0x000fc80000000000 */
        /* <DEDUP_REMOVED lines=21> */
[----:B------:R-:W-:Y:S02]  /*244a0*/  R2UR UR7, R7 ;  /* 0x00000000070772ca */ /* 0x000fe400000e0000 */
[----:B------:R-:W0:Y:S02]  /*244b0*/  SHFL.BFLY PT, R7, R12, 0x2, 0x1f ;  /* 0x0c401f000c077f89 */ /* 0x000e2400000e0000 */
[----:B0-----:R-:W-:Y:S02]  /*244c0*/  FADD.FTZ R6, R7, R12 ;  /* 0x0000000c07067221 */ /* 0x001fe40000010000 */
[----:B------:R-:W0:Y:S04]  /*244d0*/  SHFL.BFLY PT, R7, R2, 0x1, 0x1f ;  /* 0x0c201f0002077f89 */ /* 0x000e2800000e0000 */
[----:B------:R-:W1:Y:S01]  /*244e0*/  SHFL.BFLY PT, R9, R6, 0x1, 0x1f ;  /* 0x0c201f0006097f89 */ /* 0x000e6200000e0000 */
[----:B0-----:R-:W-:Y:S01]  /*244f0*/  FADD.FTZ R14, R2, R7 ;  /* 0x00000007020e7221 */ /* 0x001fe20000010000 */
[----:B------:R-:W-:-:S02]  /*24500*/  IMAD.MOV.U32 R2, RZ, RZ, -0x800000 ;  /* 0xff800000ff027424 */ /* 0x000fc400078e00ff */
[----:B-1----:R-:W-:Y:S02]  /*24510*/  FADD.FTZ R15, R6, R9 ;  /* 0x00000009060f7221 */ /* 0x002fe40000010000 */
[----:B------:R-:W-:Y:S02]  /*24520*/  FSETP.NE.FTZ.AND P0, PT, R14, RZ, PT ;  /* 0x000000ff0e00720b */ /* 0x000fe40003f15000 */
[----:B------:R-:W-:Y:S02]  /*24530*/  CS2R R6, SRZ ;  /* 0x0000000000067805 */ /* 0x000fe4000001ff00 */
[----:B------:R-:W-:-:S09]  /*24540*/  FSETP.NE.FTZ.AND P3, PT, R15, RZ, PT ;  /* 0x000000ff0f00720b */ /* 0x000fd20003f75000 */
[----:B------:R-:W0:Y:S01]  /*24550*/  @P0 MUFU.LG2 R9, R14 ;  /* 0x0000000e00090308 */ /* 0x000e220000000c00 */
[----:B------:R-:W-:-:S03]  /*24560*/  @P0 FMUL.FTZ R8, R3, 0.69314718246459960938 ;  /* 0x3f31721803080820 */ /* 0x000fc60000410000 */
[----:B------:R-:W-:-:S04]  /*24570*/  @P3 FMUL.FTZ R12, R3, 0.69314718246459960938 ;  /* 0x3f317218030c3820 */ /* 0x000fc80000410000 */
        /* <DEDUP_REMOVED lines=141> */
.L_x_2977:
        /* <DEDUP_REMOVED lines=19> */
[----:B------:R-:W-:Y:S01]  /*24f80*/  F2FP.BF16.F32.PACK_AB R27, R27, R5 ;  /* 0x000000051b1b723e */ /* 0x000fe200000010ff */
[----:B------:R-:W-:Y:S01]  /*24f90*/  IMAD.SHL.U32 R5, R236, 0x4, RZ ;  /* 0x00000004ec057824 */ /* 0x000fe200078e00ff */
[----:B------:R-:W-:Y:S02]  /*24fa0*/  F2FP.BF16.F32.PACK_AB R31, R63, R62 ;  /* 0x0000003e3f1f723e */ /* 0x000fe400000010ff */
[----:B------:R-:W-:Y:S02]  /*24fb0*/  F2FP.BF16.F32.PACK_AB R136, R137, R136 ;  /* 0x000000888988723e */ /* 0x000fe400000010ff */
[----:B------:R-:W-:Y:S02]  /*24fc0*/  F2FP.BF16.F32.PACK_AB R137, R139, R138 ;  /* 0x0000008a8b89723e */ /* 0x000fe400000010ff */
[----:B------:R-:W-:Y:S02]  /*24fd0*/  F2FP.BF16.F32.PACK_AB R138, R141, R140 ;  /* 0x0000008c8d8a723e */ /* 0x000fe400000010ff */
[----:B------:R-:W-:-:S02]  /*24fe0*/  F2FP.BF16.F32.PACK_AB R139, R143, R142 ;  /* 0x0000008e8f8b723e */ /* 0x000fc400000010ff */
[----:B------:R-:W-:Y:S02]  /*24ff0*/  MOV R20, R18 ;  /* 0x0000001200147202 */ /* 0x000fe40000000f00 */
[----:B---3--:R-:W-:Y:S01]  /*25000*/  MOV R21, R85 ;  /* 0x0000005500157202 */ /* 0x008fe20000000f00 */
[----:B------:R-:W-:Y:S02]  /*25010*/  BAR.SYNC.DEFER_BLOCKING 0x1, 0x100 ;  /* 0x0044000000007b1d */ /* 0x000fe40000010000 */
[----:B--2---:R-:W-:-:S03]  /*25020*/  IMAD.WIDE R122, R26, 0x2, R20 ;  /* 0x000000021a7a7825 */ /* 0x004fc600078e0214 */
[C---:B------:R-:W-:Y:S02]  /*25030*/  IADD3 R102, P3, R122.reuse, 0x4000, RZ ;  /* 0x000040007a667810 */ /* 0x040fe40007f7e0ff */
[----:B------:R-:W-:Y:S02]  /*25040*/  IADD3 R96, P0, R122, 0x40, RZ ;  /* 0x000000407a607810 */ /* 0x000fe40007f1e0ff */
[----:B------:R-:W-:Y:S01]  /*25050*/  LOP3.LUT R120, R102, 0x380, RZ, 0xc0, !PT ;  /* 0x0000038066787812 */ /* 0x000fe200078ec0ff */
[--C-:B------:R-:W-:Y:S01]  /*25060*/  IMAD.X R103, RZ, RZ, R123.reuse, P3 ;  /* 0x000000ffff677224 */ /* 0x100fe200018e067b */
[----:B------:R-:W-:Y:S01]  /*25070*/  LOP3.LUT R112, R96, 0x380, RZ, 0xc0, !PT ;  /* 0x0000038060707812 */ /* 0x000fe200078ec0ff */
[----:B------:R-:W-:Y:S01]  /*25080*/  IMAD.X R97, RZ, RZ, R123, P0 ;  /* 0x000000ffff617224 */ /* 0x000fe200000e067b */
[----:B------:R-:W-:Y:S02]  /*25090*/  IADD3 R100, P4, R122, 0x60, RZ ;  /* 0x000000607a647810 */ /* 0x000fe40007f9e0ff */
[----:B------:R-:W-:-:S02]  /*250a0*/  SHF.R.U64 R120, R120, 0x3, RZ ;  /* 0x0000000378787819 */ /* 0x000fc400000012ff */
[C---:B------:R-:W-:Y:S01]  /*250b0*/  IADD3 R104, P6, R122.reuse, 0x4020, RZ ;  /* 0x000040207a687810 */ /* 0x040fe20007fde0ff */
[--C-:B------:R-:W-:Y:S01]  /*250c0*/  IMAD.X R101, RZ, RZ, R123.reuse, P4 ;  /* 0x000000ffff657224 */ /* 0x100fe200020e067b */
[----:B------:R-:W-:Y:S02]  /*250d0*/  IADD3 R92, P1, R122, 0x20, RZ ;  /* 0x000000207a5c7810 */ /* 0x000fe40007f3e0ff */
[----:B------:R-:W-:Y:S01]  /*250e0*/  SHF.R.U64 R112, R112, 0x3, RZ ;  /* 0x0000000370707819 */ /* 0x000fe200000012ff */
[--C-:B------:R-:W-:Y:S01]  /*250f0*/  IMAD.X R105, RZ, RZ, R123.reuse, P6 ;  /* 0x000000ffff697224 */ /* 0x100fe200030e067b */
[----:B------:R-:W-:Y:S01]  /*25100*/  IADD3 R108, P2, R122, 0x4060, RZ ;  /* 0x000040607a6c7810 */ /* 0x000fe20007f5e0ff */
[--C-:B------:R-:W-:Y:S01]  /*25110*/  IMAD.X R93, RZ, RZ, R123.reuse, P1 ;  /* 0x000000ffff5d7224 */ /* 0x100fe200008e067b */
[----:B------:R-:W-:Y:S02]  /*25120*/  LOP3.LUT R118, R100, 0x380, RZ, 0xc0, !PT ;  /* 0x0000038064767812 */ /* 0x000fe400078ec0ff */
[----:B------:R-:W-:Y:S01]  /*25130*/  LOP3.LUT R102, R120, R102, RZ, 0x3c, !PT ;  /* 0x0000006678667212 */ /* 0x000fe200078e3cff */
[----:B------:R-:W-:Y:S01]  /*25140*/  IMAD.X R109, RZ, RZ, R123, P2 ;  /* 0x000000ffff6d7224 */ /* 0x000fe200010e067b */
[----:B------:R-:W-:-:S02]  /*25150*/  LOP3.LUT R120, R104, 0x380, RZ, 0xc0, !PT ;  /* 0x0000038068787812 */ /* 0x000fc400078ec0ff */
[----:B------:R-:W-:Y:S02]  /*25160*/  LOP3.LUT R96, R112, R96, RZ, 0x3c, !PT ;  /* 0x0000006070607212 */ /* 0x000fe400078e3cff */
[----:B------:R-:W-:Y:S02]  /*25170*/  LOP3.LUT R85, R122, 0x380, RZ, 0xc0, !PT ;  /* 0x000003807a557812 */ /* 0x000fe400078ec0ff */
[----:B------:R-:W-:Y:S02]  /*25180*/  SHF.R.U64 R118, R118, 0x3, RZ ;  /* 0x0000000376767819 */ /* 0x000fe400000012ff */
[----:B------:R-:W-:Y:S02]  /*25190*/  LOP3.LUT R112, R108, 0x380, RZ, 0xc0, !PT ;  /* 0x000003806c707812 */ /* 0x000fe400078ec0ff */
[C---:B------:R-:W-:Y:S02]  /*251a0*/  IADD3 R106, P5, R122.reuse, 0x4040, RZ ;  /* 0x000040407a6a7810 */ /* 0x040fe40007fbe0ff */
[----:B------:R-:W-:-:S02]  /*251b0*/  IADD3 R110, P1, R122, 0x8000, RZ ;  /* 0x000080007a6e7810 */ /* 0x000fc40007f3e0ff */
[----:B-----5:R-:W-:Y:S01]  /*251c0*/  LOP3.LUT R144, R92, 0x380, RZ, 0xc0, !PT ;  /* 0x000003805c907812 */ /* 0x020fe200078ec0ff */
[--C-:B------:R-:W-:Y:S01]  /*251d0*/  IMAD.X R107, RZ, RZ, R123.reuse, P5 ;  /* 0x000000ffff6b7224 */ /* 0x100fe200028e067b */
[----:B------:R-:W-:Y:S01]  /*251e0*/  SHF.R.U64 R120, R120, 0x3, RZ ;  /* 0x0000000378787819 */ /* 0x000fe200000012ff */
[--C-:B------:R-:W-:Y:S01]  /*251f0*/  IMAD.X R111, RZ, RZ, R123.reuse, P1 ;  /* 0x000000ffff6f7224 */ /* 0x100fe200008e067b */
[----:B------:R-:W-:Y:S02]  /*25200*/  IADD3 R84, P0, R122, 0x8020, RZ ;  /* 0x000080207a547810 */ /* 0x000fe40007f1e0ff */
[----:B------:R-:W-:Y:S02]  /*25210*/  SHF.R.U64 R85, R85, 0x3, RZ ;  /* 0x0000000355557819 */ /* 0x000fe400000012ff */
[----:B------:R-:W-:Y:S01]  /*25220*/  LOP3.LUT R100, R118, R100, RZ, 0x3c, !PT ;  /* 0x0000006476647212 */ /* 0x000fe200078e3cff */
[----:B------:R-:W-:Y:S01]  /*25230*/  IMAD.X R113, RZ, RZ, R123, P0 ;  /* 0x000000ffff717224 */ /* 0x000fe200000e067b */
[----:B------:R-:W-:-:S02]  /*25240*/  SHF.R.U64 R112, R112, 0x3, RZ ;  /* 0x0000000370707819 */ /* 0x000fc400000012ff */
[----:B------:R-:W-:Y:S02]  /*25250*/  IADD3 R116, P3, R122, 0x8060, RZ ;  /* 0x000080607a747810 */ /* 0x000fe40007f7e0ff */
[----:B------:R-:W-:Y:S02]  /*25260*/  SHF.R.U64 R144, R144, 0x3, RZ ;  /* 0x0000000390907819 */ /* 0x000fe400000012ff */
[----:B------:R-:W-:Y:S01]  /*25270*/  LOP3.LUT R118, R110, 0x380, RZ, 0xc0, !PT ;  /* 0x000003806e767812 */ /* 0x000fe200078ec0ff */
[----:B------:R-:W-:Y:S01]  /*25280*/  IMAD.X R117, RZ, RZ, R123, P3 ;  /* 0x000000ffff757224 */ /* 0x000fe200018e067b */
[----:B------:R-:W-:Y:S02]  /*25290*/  LOP3.LUT R104, R120, R104, RZ, 0x3c, !PT ;  /* 0x0000006878687212 */ /* 0x000fe400078e3cff */
[----:B------:R-:W-:Y:S02]  /*252a0*/  LOP3.LUT R120, R84, 0x380, RZ, 0xc0, !PT ;  /* 0x0000038054787812 */ /* 0x000fe400078ec0ff */
[----:B------:R-:W-:-:S02]  /*252b0*/  IADD3 R114, P4, R122, 0x8040, RZ ;  /* 0x000080407a727810 */ /* 0x000fc40007f9e0ff */
[C---:B------:R-:W-:Y:S02]  /*252c0*/  IADD3 R88, P6, R122.reuse, 0xc000, RZ ;  /* 0x0000c0007a587810 */ /* 0x040fe40007fde0ff */
[C---:B------:R-:W-:Y:S01]  /*252d0*/  IADD3 R26, P5, R122.reuse, 0xc020, RZ ;  /* 0x0000c0207a1a7810 */ /* 0x040fe20007fbe0ff */
[--C-:B------:R-:W-:Y:S01]  /*252e0*/  IMAD.X R115, RZ, RZ, R123.reuse, P4 ;  /* 0x000000ffff737224 */ /* 0x100fe200020e067b */
[C---:B------:R-:W-:Y:S01]  /*252f0*/  IADD3 R30, P2, R122.reuse, 0xc040, RZ ;  /* 0x0000c0407a1e7810 */ /* 0x040fe20007f5e0ff */
[--C-:B------:R-:W-:Y:S01]  /*25300*/  IMAD.X R119, RZ, RZ, R123.reuse, P6 ;  /* 0x000000ffff777224 */ /* 0x100fe200030e067b */
[----:B-1----:R-:W-:Y:S01]  /*25310*/  IADD3 R52, P1, R122, 0xc060, RZ ;  /* 0x0000c0607a347810 */ /* 0x002fe20007f3e0ff */
[--C-:B------:R-:W-:Y:S01]  /*25320*/  IMAD.X R121, RZ, RZ, R123.reuse, P5 ;  /* 0x000000ffff797224 */ /* 0x100fe200028e067b */
[----:B------:R-:W-:Y:S01]  /*25330*/  LOP3.LUT R122, R85, R122, RZ, 0x3c, !PT ;  /* 0x0000007a557a7212 */ /* 0x000fe200078e3cff */
[--C-:B------:R-:W-:Y:S01]  /*25340*/  IMAD.X R85, RZ, RZ, R123.reuse, P2 ;  /* 0x000000ffff557224 */ /* 0x100fe200010e067b */
[----:B------:R-:W-:Y:S01]  /*25350*/  LOP3.LUT R108, R112, R108, RZ, 0x3c, !PT ;  /* 0x0000006c706c7212 */ /* 0x000fe200078e3cff */
[----:B------:R-:W-:Y:S01]  /*25360*/  IMAD.X R89, RZ, RZ, R123, P1 ;  /* 0x000000ffff597224 */ /* 0x000fe200008e067b */
[----:B------:R-:W-:-:S02]  /*25370*/  LOP3.LUT R92, R144, R92, RZ, 0x3c, !PT ;  /* 0x0000005c905c7212 */ /* 0x000fc400078e3cff */
[----:B------:R-:W-:Y:S02]  /*25380*/  SHF.R.U64 R118, R118, 0x3, RZ ;  /* 0x0000000376767819 */ /* 0x000fe400000012ff */
[----:B------:R-:W-:Y:S02]  /*25390*/  LOP3.LUT R112, R116, 0x380, RZ, 0xc0, !PT ;  /* 0x0000038074707812 */ /* 0x000fe400078ec0ff */
[----:B------:R-:W-:Y:S02]  /*253a0*/  LOP3.LUT R144, R106, 0x380, RZ, 0xc0, !PT ;  /* 0x000003806a907812 */ /* 0x000fe400078ec0ff */
[----:B------:R-:W-:Y:S02]  /*253b0*/  SHF.R.U64 R120, R120, 0x3, RZ ;  /* 0x0000000378787819 */ /* 0x000fe400000012ff */
[----:B------:R-:W-:Y:S02]  /*253c0*/  MOV R122, R122 ;  /* 0x0000007a007a7202 */ /* 0x000fe40000000f00 */
[----:B------:R-:W-:-:S02]  /*253d0*/  LOP3.LUT R110, R118, R110, RZ, 0x3c, !PT ;  /* 0x0000006e766e7212 */ /* 0x000fc400078e3cff */
[----:B------:R-:W-:Y:S01]  /*253e0*/  SHF.R.U64 R151, R112, 0x3, RZ ;  /* 0x0000000370977819 */ /* 0x000fe200000012ff */
[----:B------:R1:W-:Y:S01]  /*253f0*/  STSM.16.M88.4 [R122], R8 ;  /* 0x000000087a007844 */ /* 0x0003e20000000200 */
[----:B------:R-:W-:Y:S02]  /*25400*/  SHF.R.U64 R144, R144, 0x3, RZ ;  /* 0x0000000390907819 */ /* 0x000fe400000012ff */
[----:B------:R-:W-:Y:S02]  /*25410*/  LOP3.LUT R118, R88, 0x380, RZ, 0xc0, !PT ;  /* 0x0000038058767812 */ /* 0x000fe400078ec0ff */
[----:B------:R-:W-:Y:S02]  /*25420*/  LOP3.LUT R112, R120, R84, RZ, 0x3c, !PT ;  /* 0x0000005478707212 */ /* 0x000fe400078e3cff */
[----:B------:R-:W-:Y:S02]  /*25430*/  LOP3.LUT R7, R26, 0x380, RZ, 0xc0, !PT ;  /* 0x000003801a077812 */ /* 0x000fe400078ec0ff */
[----:B------:R-:W-:-:S02]  /*25440*/  LOP3.LUT R25, R30, 0x380, RZ, 0xc0, !PT ;  /* 0x000003801e197812 */ /* 0x000fc400078ec0ff */
[----:B------:R-:W-:Y:S02]  /*25450*/  LOP3.LUT R84, R52, 0x380, RZ, 0xc0, !PT ;  /* 0x0000038034547812 */ /* 0x000fe400078ec0ff */
[----:B------:R-:W-:Y:S02]  /*25460*/  LOP3.LUT R106, R144, R106, RZ, 0x3c, !PT ;  /* 0x0000006a906a7212 */ /* 0x000fe400078e3cff */
[----:B------:R-:W-:Y:S02]  /*25470*/  SHF.R.U64 R118, R118, 0x3, RZ ;  /* 0x0000000376767819 */ /* 0x000fe400000012ff */
[----:B------:R-:W-:Y:S02]  /*25480*/  SHF.R.U64 R7, R7, 0x3, RZ ;  /* 0x0000000307077819 */ /* 0x000fe400000012ff */
[----:B------:R-:W-:Y:S02]  /*25490*/  SHF.R.U64 R25, R25, 0x3, RZ ;  /* 0x0000000319197819 */ /* 0x000fe400000012ff */
[----:B-1----:R-:W-:-:S02]  /*254a0*/  F2FP.BF16.F32.PACK_AB R10, R37, R12 ;  /* 0x0000000c250a723e */ /* 0x002fc400000010ff */
[----:B------:R-:W-:Y:S02]  /*254b0*/  LOP3.LUT R144, R114, 0x380, RZ, 0xc0, !PT ;  /* 0x0000038072907812 */ /* 0x000fe400078ec0ff */
[----:B------:R-:W-:Y:S02]  /*254c0*/  SHF.R.U64 R29, R84, 0x3, RZ ;  /* 0x00000003541d7819 */ /* 0x000fe400000012ff */
[----:B------:R-:W-:Y:S02]  /*254d0*/  MOV R92, R92 ;  /* 0x0000005c005c7202 */ /* 0x000fe40000000f00 */
[----:B------:R-:W-:Y:S02]  /*254e0*/  F2FP.BF16.F32.PACK_AB R8, R33, R32 ;  /* 0x000000202108723e */ /* 0x000fe400000010ff */
[----:B------:R-:W-:Y:S02]  /*254f0*/  F2FP.BF16.F32.PACK_AB R9, R35, R34 ;  /* 0x000000222309723e */ /* 0x000fe400000010ff */
[----:B------:R-:W-:-:S02]  /*25500*/  F2FP.BF16.F32.PACK_AB R11, R39, R38 ;  /* 0x00000026270b723e */ /* 0x000fc400000010ff */
[----:B------:R-:W-:Y:S02]  /*25510*/  F2FP.BF16.F32.PACK_AB R12, R41, R14 ;  /* 0x0000000e290c723e */ /* 0x000fe400000010ff */
[----:B------:R-:W-:Y:S01]  /*25520*/  MOV R96, R96 ;  /* 0x0000006000607202 */ /* 0x000fe20000000f00 */
[----:B------:R1:W-:Y:S01]  /*25530*/  STSM.16.M88.4 [R92], R8 ;  /* 0x000000085c007844 */ /* 0x0003e20000000200 */
[----:B------:R-:W-:Y:S02]  /*25540*/  F2FP.BF16.F32.PACK_AB R14, R45, R24 ;  /* 0x000000182d0e723e */ /* 0x000fe400000010ff */
[----:B------:R-:W-:Y:S02]  /*25550*/  LOP3.LUT R118, R118, R88, RZ, 0x3c, !PT ;  /* 0x0000005876767212 */ /* 0x000fe400078e3cff */
[----:B------:R-:W-:Y:S01]  /*25560*/  LOP3.LUT R120, R7, R26, RZ, 0x3c, !PT ;  /* 0x0000001a07787212 */ /* 0x000fe200078e3cff */
[----:B------:R2:W-:Y:S01]  /*25570*/  STSM.16.M88.4 [R96], R12 ;  /* 0x0000000c60007844 */ /* 0x0005e20000000200 */
[----:B------:R-:W-:-:S02]  /*25580*/  LOP3.LUT R84, R25, R30, RZ, 0x3c, !PT ;  /* 0x0000001e19547212 */ /* 0x000fc400078e3cff */
[----:B------:R-:W-:Y:S02]  /*25590*/  SHF.R.U64 R144, R144, 0x3, RZ ;  /* 0x0000000390907819 */ /* 0x000fe400000012ff */
[----:B------:R-:W-:Y:S02]  /*255a0*/  LOP3.LUT R88, R29, R52, RZ, 0x3c, !PT ;  /* 0x000000341d587212 */ /* 0x000fe400078e3cff */
[----:B------:R-:W-:Y:S01]  /*255b0*/  MOV R100, R100 ;  /* 0x0000006400647202 */ /* 0x000fe20000000f00 */
[----:B------:R-:W3:Y:S01]  /*255c0*/  LDC R52, c[0x0][0xbe8] ;  /* 0x0002fa00ff347b82 */ /* 0x000ee20000000800 */
[----:B------:R-:W-:Y:S02]  /*255d0*/  F2FP.BF16.F32.PACK_AB R24, R49, R28 ;  /* 0x0000001c3118723e */ /* 0x000fe400000010ff */
[----:B------:R-:W-:Y:S02]  /*255e0*/  F2FP.BF16.F32.PACK_AB R25, R51, R50 ;  /* 0x000000323319723e */ /* 0x000fe400000010ff */
[----:B------:R-:W-:-:S02]  /*255f0*/  F2FP.BF16.F32.PACK_AB R26, R3, R160 ;  /* 0x000000a0031a723e */ /* 0x000fc400000010ff */
[----:B------:R-:W-:Y:S02]  /*25600*/  MOV R102, R102 ;  /* 0x0000006600667202 */ /* 0x000fe40000000f00 */
[----:B------:R-:W-:Y:S01]  /*25610*/  F2FP.BF16.F32.PACK_AB R28, R57, R161 ;  /* 0x000000a1391c723e */ /* 0x000fe200000010ff */
[----:B------:R-:W-:Y:S01]  /*25620*/  STSM.16.M88.4 [R100], R24 ;  /* 0x0000001864007844 */ /* 0x000fe20000000200 */
[----:B------:R-:W-:Y:S02]  /*25630*/  F2FP.BF16.F32.PACK_AB R29, R59, R58 ;  /* 0x0000003a3b1d723e */ /* 0x000fe400000010ff */
[----:B------:R-:W-:Y:S02]  /*25640*/  F2FP.BF16.F32.PACK_AB R30, R61, R162 ;  /* 0x000000a23d1e723e */ /* 0x000fe400000010ff */
[----:B------:R-:W-:Y:S02]  /*25650*/  MOV R104, R104 ;  /* 0x0000006800687202 */ /* 0x000fe40000000f00 */
[----:B-1----:R-:W-:Y:S01]  /*25660*/  F2FP.BF16.F32.PACK_AB R8, R65, R163 ;  /* 0x000000a34108723e */ /* 0x002fe200000010ff */
[----:B------:R-:W-:Y:S01]  /*25670*/  STSM.16.M88.4 [R102], R28 ;  /* 0x0000001c66007844 */ /* 0x000fe20000000200 */
[----:B------:R-:W-:-:S02]  /*25680*/  F2FP.BF16.F32.PACK_AB R9, R67, R66 ;  /* 0x000000424309723e */ /* 0x000fc400000010ff */
[----:B------:R-:W-:Y:S02]  /*25690*/  F2FP.BF16.F32.PACK_AB R10, R69, R164 ;  /* 0x000000a4450a723e */ /* 0x000fe400000010ff */
[----:B------:R-:W-:Y:S02]  /*256a0*/  F2FP.BF16.F32.PACK_AB R11, R71, R70 ;  /* 0x00000046470b723e */ /* 0x000fe400000010ff */
[----:B------:R-:W-:Y:S02]  /*256b0*/  MOV R106, R106 ;  /* 0x0000006a006a7202 */ /* 0x000fe40000000f00 */
[----:B--2---:R-:W-:Y:S01]  /*256c0*/  F2FP.BF16.F32.PACK_AB R12, R73, R165 ;  /* 0x000000a5490c723e */ /* 0x004fe200000010ff */
[----:B------:R1:W-:Y:S01]  /*256d0*/  STSM.16.M88.4 [R104], R8 ;  /* 0x0000000868007844 */ /* 0x0003e20000000200 */
[----:B------:R-:W-:Y:S02]  /*256e0*/  F2FP.BF16.F32.PACK_AB R13, R75, R74 ;  /* 0x0000004a4b0d723e */ /* 0x000fe400000010ff */
[----:B------:R-:W-:-:S02]  /*256f0*/  F2FP.BF16.F32.PACK_AB R14, R77, R166 ;  /* 0x000000a64d0e723e */ /* 0x000fc400000010ff */
[----:B------:R-:W-:Y:S02]  /*25700*/  F2FP.BF16.F32.PACK_AB R15, R79, R78 ;  /* 0x0000004e4f0f723e */ /* 0x000fe400000010ff */
[----:B------:R-:W-:Y:S02]  /*25710*/  LOP3.LUT R114, R144, R114, RZ, 0x3c, !PT ;  /* 0x0000007290727212 */ /* 0x000fe400078e3cff */
[----:B------:R-:W-:Y:S01]  /*25720*/  LOP3.LUT R116, R151, R116, RZ, 0x3c, !PT ;  /* 0x0000007497747212 */ /* 0x000fe200078e3cff */
[----:B------:R2:W-:Y:S01]  /*25730*/  STSM.16.M88.4 [R106], R12 ;  /* 0x0000000c6a007844 */ /* 0x0005e20000000200 */
[----:B------:R-:W-:Y:S02]  /*25740*/  MOV R108, R108 ;  /* 0x0000006c006c7202 */ /* 0x000fe40000000f00 */
[----:B------:R-:W-:Y:S02]  /*25750*/  F2FP.BF16.F32.PACK_AB R32, R81, R167 ;  /* 0x000000a75120723e */ /* 0x000fe400000010ff */
        /* <DEDUP_REMOVED lines=8> */
[----:B------:R-:W-:Y:S02]  /*257e0*/  F2FP.BF16.F32.PACK_AB R51, R95, R94 ;  /* 0x0000005e5f33723e */ /* 0x000fe400000010ff */
[----:B------:R-:W-:Y:S02]  /*257f0*/  MOV R112, R112 ;  /* 0x0000007000707202 */ /* 0x000fe40000000f00 */
[----:B------:R-:W-:Y:S01]  /*25800*/  F2FP.BF16.F32.PACK_AB R64, R153, R171 ;  /* 0x000000ab9940723e */ /* 0x000fe200000010ff */
[----:B------:R-:W-:Y:S01]  /*25810*/  STSM.16.M88.4 [R110], R48 ;  /* 0x000000306e007844 */ /* 0x000fe20000000200 */
[----:B------:R-:W-:Y:S02]  /*25820*/  F2FP.BF16.F32.PACK_AB R65, R99, R98 ;  /* 0x000000626341723e */ /* 0x000fe400000010ff */
[----:B------:R-:W-:Y:S02]  /*25830*/  F2FP.BF16.F32.PACK_AB R66, R154, R172 ;  /* 0x000000ac9a42723e */ /* 0x000fe400000010ff */
[----:B------:R-:W-:-:S02]  /*25840*/  F2FP.BF16.F32.PACK_AB R67, R40, R36 ;  /* 0x000000242843723e */ /* 0x000fc400000010ff */
[----:B------:R-:W-:Y:S02]  /*25850*/  MOV R114, R114 ;  /* 0x0000007200727202 */ /* 0x000fe40000000f00 */
[----:B-1----:R-:W-:Y:S01]  /*25860*/  F2FP.BF16.F32.PACK_AB R8, R155, R173 ;  /* 0x000000ad9b08723e */ /* 0x002fe200000010ff */
[----:B------:R-:W-:Y:S01]  /*25870*/  STSM.16.M88.4 [R112], R64 ;  /* 0x0000004070007844 */ /* 0x000fe20000000200 */
[----:B------:R-:W-:Y:S02]  /*25880*/  F2FP.BF16.F32.PACK_AB R9, R44, R42 ;  /* 0x0000002a2c09723e */ /* 0x000fe400000010ff */
[----:B------:R-:W-:Y:S02]  /*25890*/  F2FP.BF16.F32.PACK_AB R10, R156, R174 ;  /* 0x000000ae9c0a723e */ /* 0x000fe400000010ff */
[----:B------:R-:W-:Y:S02]  /*258a0*/  F2FP.BF16.F32.PACK_AB R11, R56, R46 ;  /* 0x0000002e380b723e */ /* 0x000fe400000010ff */
[----:B------:R-:W-:-:S02]  /*258b0*/  MOV R116, R116 ;  /* 0x0000007400747202 */ /* 0x000fc40000000f00 */
[----:B--2---:R-:W-:Y:S01]  /*258c0*/  F2FP.BF16.F32.PACK_AB R12, R157, R175 ;  /* 0x000000af9d0c723e */ /* 0x004fe200000010ff */
[----:B------:R-:W-:Y:S01]  /*258d0*/  STSM.16.M88.4 [R114], R8 ;  /* 0x0000000872007844 */ /* 0x000fe20000000200 */
[----:B------:R-:W-:Y:S02]  /*258e0*/  F2FP.BF16.F32.PACK_AB R13, R68, R60 ;  /* 0x0000003c440d723e */ /* 0x000fe400000010ff */
[----:B------:R-:W-:Y:S02]  /*258f0*/  F2FP.BF16.F32.PACK_AB R14, R158, R176 ;  /* 0x000000b09e0e723e */ /* 0x000fe400000010ff */
[----:B------:R-:W-:Y:S02]  /*25900*/  F2FP.BF16.F32.PACK_AB R15, R76, R72 ;  /* 0x000000484c0f723e */ /* 0x000fe400000010ff */
[----:B------:R-:W-:Y:S02]  /*25910*/  MOV R118, R118 ;  /* 0x0000007600767202 */ /* 0x000fe40000000f00 */
[----:B------:R-:W-:Y:S01]  /*25920*/  F2FP.BF16.F32.PACK_AB R24, R159, R177 ;  /* 0x000000b19f18723e */ /* 0x000fe200000010ff */
[----:B------:R1:W-:Y:S01]  /*25930*/  STSM.16.M88.4 [R116], R12 ;  /* 0x0000000c74007844 */ /* 0x0003e20000000200 */
[----:B------:R-:W-:Y:S01]  /*25940*/  F2FP.BF16.F32.PACK_AB R25, R124, R80 ;  /* 0x000000507c19723e */ /* 0x000fe200000010ff */
[----:B------:R-:W-:Y:S01]  /*25950*/  IMAD.MOV.U32 R80, RZ, RZ, RZ ;  /* 0x000000ffff507224 */ /* 0x000fe200078e00ff */
[----:B------:R-:W-:-:S02]  /*25960*/  F2FP.BF16.F32.PACK_AB R26, R125, R178 ;  /* 0x000000b27d1a723e */ /* 0x000fc400000010ff */
[----:B------:R-:W-:Y:S02]  /*25970*/  F2FP.BF16.F32.PACK_AB R27, R127, R126 ;  /* 0x0000007e7f1b723e */ /* 0x000fe400000010ff */
[----:B------:R-:W-:Y:S02]  /*25980*/  ISETP.NE.U32.AND P0, PT, RZ, UR4, PT ;  /* 0x00000004ff007c0c */ /* 0x000fe4000bf05070 */
[----:B------:R-:W-:Y:S01]  /*25990*/  MOV R120, R120 ;  /* 0x0000007800787202 */ /* 0x000fe20000000f00 */
[----:B------:R2:W-:Y:S01]  /*259a0*/  STSM.16.M88.4 [R118], R24 ;  /* 0x0000001876007844 */ /* 0x0005e20000000200 */
[----:B------:R-:W-:Y:S02]  /*259b0*/  F2FP.BF16.F32.PACK_AB R28, R129, R128 ;  /* 0x00000080811c723e */ /* 0x000fe400000010ff */
[----:B------:R-:W-:Y:S02]  /*259c0*/  F2FP.BF16.F32.PACK_AB R29, R131, R130 ;  /* 0x00000082831d723e */ /* 0x000fe400000010ff */
[----:B------:R-:W-:-:S02]  /*259d0*/  F2FP.BF16.F32.PACK_AB R30, R133, R132 ;  /* 0x00000084851e723e */ /* 0x000fc400000010ff */
[----:B-1----:R-:W-:Y:S02]  /*259e0*/  IADD3 R12, P1, R5, UR4, RZ ;  /* 0x00000004050c7c10 */ /* 0x002fe4000ff3e0ff */
[----:B------:R-:W-:Y:S02]  /*259f0*/  F2FP.BF16.F32.PACK_AB R31, R135, R134 ;  /* 0x00000086871f723e */ /* 0x000fe400000010ff */
[----:B------:R-:W-:Y:S02]  /*25a00*/  MOV R84, R84 ;  /* 0x0000005400547202 */ /* 0x000fe40000000f00 */
[----:B------:R-:W-:Y:S01]  /*25a10*/  ISETP.NE.AND.EX P0, PT, RZ, UR5, PT, P0 ;  /* 0x00000005ff007c0c */ /* 0x000fe2000bf05300 */
[----:B------:R1:W-:Y:S01]  /*25a20*/  STSM.16.M88.4 [R120], R28 ;  /* 0x0000001c78007844 */ /* 0x0003e20000000200 */
[----:B------:R-:W-:Y:S02]  /*25a30*/  MOV R88, R88 ;  /* 0x0000005800587202 */ /* 0x000fe40000000f00 */
[----:B--2---:R-:W-:Y:S01]  /*25a40*/  SHF.R.S32.HI R27, RZ, 0x1f, R236 ;  /* 0x0000001fff1b7819 */ /* 0x004fe200000114ec */
[----:B------:R1:W-:Y:S01]  /*25a50*/  STSM.16.M88.4 [R84], R136 ;  /* 0x0000008854007844 */ /* 0x0003e20000000200 */
[----:B------:R-:W-:-:S02]  /*25a60*/  F2FP.BF16.F32.PACK_AB R8, R145, R4 ;  /* 0x000000049108723e */ /* 0x000fc400000010ff */
[----:B------:R-:W-:Y:S02]  /*25a70*/  SHF.L.U64.HI R3, R236, 0x2, R27 ;  /* 0x00000002ec037819 */ /* 0x000fe4000001021b */
[----:B------:R-:W-:Y:S02]  /*25a80*/  F2FP.BF16.F32.PACK_AB R9, R147, R146 ;  /* 0x000000929309723e */ /* 0x000fe400000010ff */
[----:B------:R-:W-:Y:S01]  /*25a90*/  IADD3.X R13, R3, UR5, RZ, P1, !PT ;  /* 0x00000005030d7c10 */ /* 0x000fe20008ffe4ff */
[----:B------:R-:W-:Y:S01]  /*25aa0*/  ULDC.64 UR4, c[0x0][0xc08] ;  /* 0x0003020000047ab9 */ /* 0x000fe20000000a00 */
[----:B------:R-:W-:Y:S02]  /*25ab0*/  F2FP.BF16.F32.PACK_AB R10, R149, R148 ;  /* 0x00000094950a723e */ /* 0x000fe400000010ff */
[----:B------:R-:W-:Y:S02]  /*25ac0*/  F2FP.BF16.F32.PACK_AB R11, R6, R150 ;  /* 0x00000096060b723e */ /* 0x000fe400000010ff */
[----:B---3--:R-:W-:-:S02]  /*25ad0*/  ISETP.NE.AND P1, PT, R52, 0x1, PT ;  /* 0x000000013400780c */ /* 0x008fc40003f25270 */
[----:B------:R-:W-:Y:S01]  /*25ae0*/  ISETP.NE.U32.AND P2, PT, RZ, UR4, PT ;  /* 0x00000004ff007c0c */ /* 0x000fe2000bf45070 */
[----:B------:R1:W-:Y:S01]  /*25af0*/  STSM.16.M88.4 [R88], R8 ;  /* 0x0000000858007844 */ /* 0x0003e20000000200 */
[----:B------:R-:W-:Y:S02]  /*25b00*/  BAR.SYNC.DEFER_BLOCKING 0x1, 0x100 ;  /* 0x0044000000007b1d */ /* 0x000fe40000010000 */
[----:B------:R-:W-:-:S07]  /*25b10*/  ISETP.NE.AND.EX P2, PT, RZ, UR5, PT, P2 ;  /* 0x00000005ff007c0c */ /* 0x000fce000bf45320 */
[----:B------:R-:W2:Y:S08]  /*25b20*/  @P1 LDC R6, c[0x0][0xbec] ;  /* 0x0002fb00ff061b82 */ /* 0x000eb00000000800 */
[----:B------:R-:W3:Y:S01]  /*25b30*/  @P1 LDC R15, c[0x0][0xbf0] ;  /* 0x0002fc00ff0f1b82 */ /* 0x000ee20000000800 */
[----:B------:R-:W-:Y:S01]  /*25b40*/  @P2 IADD3 R4, P3, R5, UR4, RZ ;  /* 0x0000000405042c10 */ /* 0x000fe2000ff7e0ff */
[----:B------:R-:W-:-:S03]  /*25b50*/  ULDC UR4, c[0x0][0xa88] ;  /* 0x0002a20000047ab9 */ /* 0x000fc60000000800 */
[----:B------:R-:W-:Y:S01]  /*25b60*/  @P2 IADD3.X R5, R3, UR5, RZ, P3, !PT ;  /* 0x0000000503052c10 */ /* 0x000fe20009ffe4ff */
[----:B------:R-:W-:Y:S01]  /*25b70*/  IMAD.U32 R3, RZ, RZ, UR4 ;  /* 0x00000004ff037e24 */ /* 0x000fe2000f8e00ff */
[----:B------:R1:W5:Y:S05]  /*25b80*/  @P0 LDG.E R80, desc[UR6][R12.64] ;  /* 0x000000060c500981 */ /* 0x00036a000c1e1900 */
[----:B------:R1:W5:Y:S01]  /*25b90*/  @P2 LDG.E R3, desc[UR6][R4.64] ;  /* 0x0000000604032981 */ /* 0x000362000c1e1900 */
[----:B------:R-:W-:Y:S05]  /*25ba0*/  @P2 BRA `(.L_x_3097) ;  /* 0x0000000000142947 */ /* 0x000fea0003800000 */
[----:B------:R-:W-:Y:S05]  /*25bb0*/  @!P0 BRA `(.L_x_3097) ;  /* 0x0000000000108947 */ /* 0x000fea0003800000 */
[----:B------:R-:W-:Y:S02]  /*25bc0*/  ULDC.64 UR4, c[0x0][0x208] ;  /* 0x0000820000047ab9 */ /* 0x000fe40000000a00 */
[----:B-1----:R-:W4:Y:S04]  /*25bd0*/  LDG.E R4, desc[UR4][R12.64] ;  /* 0x000000040c047981 */ /* 0x002f28000c1e1900 */
[----:B-----5:R-:W4:Y:S02]  /*25be0*/  LDG.E R3, desc[UR4][R12.64+0x4] ;  /* 0x000004040c037981 */ /* 0x020f24000c1e1900 */
[----:B----4-:R-:W-:-:S07]  /*25bf0*/  IMAD.IADD R3, R3, 0x1, -R4 ;  /* 0x0000000103037824 */ /* 0x010fce00078e0a04 */
.L_x_3097:
[----:B-1----:R-:W4:Y:S01]  /*25c00*/  LDL.LU R84, [R1+0x5c] ;  /* 0x00005c0001547983 */ /* 0x002f220000300800 */
[----:B------:R-:W-:Y:S01]  /*25c10*/  IMAD.IADD R25, R235, 0x1, R230 ;  /* 0x00000001eb197824 */ /* 0x000fe200078e02e6 */
[----:B------:R-:W-:Y:S01]  /*25c20*/  ULDC.64 UR4, c[0x0][0xb90] ;  /* 0x0002e40000047ab9 */ /* 0x000fe20000000a00 */
[----:B-----5:R-:W-:Y:S01]  /*25c30*/  SHF.R.S32.HI R81, RZ, 0x1f, R80 ;  /* 0x0000001fff517819 */ /* 0x020fe20000011450 */
[----:B------:R-:W4:Y:S01]  /*25c40*/  LDL R14, [R1+0x80] ;  /* 0x00008000010e7983 */ /* 0x000f220000100800 */
[----:B--2---:R-:W-:-:S04]  /*25c50*/  @P1 IMAD.HI.U32 R6, R25, R6, RZ ;  /* 0x0000000619061227 */ /* 0x004fc800078e00ff */
[----:B------:R-:W-:Y:S01]  /*25c60*/  IMAD.SHL.U32 R8, R212, 0x40, RZ ;  /* 0x00000040d4087824 */ /* 0x000fe200078e00ff */
[----:B------:R-:W-:Y:S01]  /*25c70*/  SEL R82, R27, RZ, !P0 ;  /* 0x000000ff1b527207 */ /* 0x000fe20004000000 */
[----:B------:R-:W-:Y:S01]  /*25c80*/  IMAD.MOV.U32 R7, RZ, RZ, R25 ;  /* 0x000000ffff077224 */ /* 0x000fe200078e0019 */
[----:B---3--:R-:W-:Y:S01]  /*25c90*/  @P1 SHF.R.U32.HI R7, RZ, R15, R6 ;  /* 0x0000000fff071219 */ /* 0x008fe20000011606 */
[----:B------:R-:W-:Y:S01]  /*25ca0*/  IMAD R9, R237, 0x8, R8 ;  /* 0x00000008ed097824 */ /* 0x000fe200078e0208 */
[----:B------:R-:W2:Y:S01]  /*25cb0*/  LDL R15, [R1+0x6c] ;  /* 0x00006c00010f7983 */ /* 0x000ea20000100800 */
[----:B------:R-:W-:Y:S01]  /*25cc0*/  SEL R236, R236, RZ, !P0 ;  /* 0x000000ffecec7207 */ /* 0x000fe20004000000 */
[----:B------:R-:W-:Y:S01]  /*25cd0*/  IMAD R3, R3, R52, RZ ;  /* 0x0000003403037224 */ /* 0x000fe200078e02ff */
[----:B------:R-:W1:Y:S01]  /*25ce0*/  @P1 LDC R85, c[0x0][0xbec] ;  /* 0x0002fb00ff551b82 */ /* 0x000e620000000800 */
[----:B------:R-:W-:Y:S02]  /*25cf0*/  IMAD.MOV R13, RZ, RZ, -R7 ;  /* 0x000000ffff0d7224 */ /* 0x000fe400078e0a07 */
[----:B------:R-:W-:-:S04]  /*25d00*/  IMAD.WIDE R20, R9, 0x2, R20 ;  /* 0x0000000209147825 */ /* 0x000fc800078e0214 */
[----:B------:R-:W-:Y:S01]  /*25d10*/  IMAD R9, R52, R13, R25 ;  /* 0x0000000d34097224 */ /* 0x000fe200078e0219 */
[----:B------:R-:W-:Y:S01]  /*25d20*/  ULDC.64 UR6, c[0x0][0x208] ;  /* 0x0000820000067ab9 */ /* 0x000fe20000000a00 */
[----:B------:R-:W3:Y:S03]  /*25d30*/  @P1 LDC R87, c[0x0][0xbf0] ;  /* 0x0002fc00ff571b82 */ /* 0x000ee60000000800 */
[----:B------:R-:W-:Y:S02]  /*25d40*/  SHF.R.S32.HI R6, RZ, 0x1f, R9 ;  /* 0x0000001fff067819 */ /* 0x000fe40000011409 */
[C---:B------:R-:W-:Y:S02]  /*25d50*/  IADD3 R33, P2, R20.reuse, 0x5000, RZ ;  /* 0x0000500014217810 */ /* 0x040fe40007f5e0ff */
[C---:B------:R-:W-:Y:S02]  /*25d60*/  IADD3 R29, P3, R20.reuse, 0x4000, RZ ;  /* 0x00004000141d7810 */ /* 0x040fe40007f7e0ff */
[----:B------:R-:W-:-:S02]  /*25d70*/  IADD3 R13, P4, R20, 0x2000, RZ ;  /* 0x00002000140d7810 */ /* 0x000fc40007f9e0ff */
[----:B------:R-:W-:Y:S02]  /*25d80*/  LOP3.LUT R32, R33, 0x380, RZ, 0xc0, !PT ;  /* 0x0000038021207812 */ /* 0x000fe400078ec0ff */
[----:B------:R-:W-:Y:S02]  /*25d90*/  LOP3.LUT R28, R29, 0x380, RZ, 0xc0, !PT ;  /* 0x000003801d1c7812 */ /* 0x000fe400078ec0ff */
[----:B------:R-:W-:Y:S02]  /*25da0*/  LOP3.LUT R12, R13, 0x380, RZ, 0xc0, !PT ;  /* 0x000003800d0c7812 */ /* 0x000fe400078ec0ff */
        /* <DEDUP_REMOVED lines=8> */
[----:B------:R-:W-:Y:S01]  /*25e30*/  IMAD.X R13, RZ, RZ, R21, P4 ;  /* 0x000000ffff0d7224 */ /* 0x000fe200020e0615 */
[C---:B------:R-:W-:Y:S02]  /*25e40*/  IADD3 R61, P2, R20.reuse, 0xb000, RZ ;  /* 0x0000b000143d7810 */ /* 0x040fe40007f5e0ff */
[C---:B------:R-:W-:Y:S02]  /*25e50*/  IADD3 R57, P3, R20.reuse, 0xa000, RZ ;  /* 0x0000a00014397810 */ /* 0x040fe40007f7e0ff */
[----:B------:R-:W-:-:S02]  /*25e60*/  IADD3 R37, P6, R20, 0x6000, RZ ;  /* 0x0000600014257810 */ /* 0x000fc40007fde0ff */
[----:B------:R-:W-:Y:S02]  /*25e70*/  IADD3 R45, P4, R20, 0x8000, RZ ;  /* 0x00008000142d7810 */ /* 0x000fe40007f9e0ff */
        /* <DEDUP_REMOVED lines=16> */
[----:B------:R-:W-:-:S02]  /*25f80*/  IADD3 R65, P6, R20, 0xc000, RZ ;  /* 0x0000c00014417810 */ /* 0x000fc40007fde0ff */
[----:B------:R-:W-:Y:S02]  /*25f90*/  IADD3 R73, P4, R20, 0xe000, RZ ;  /* 0x0000e00014497810 */ /* 0x000fe40007f9e0ff */
        /* <DEDUP_REMOVED lines=8> */
[----:B------:R-:W-:Y:S01]  /*26020*/  BSSY B1, `(.L_x_3098) ;  /* 0x00000a1000017945 */ /* 0x000fe20003800000 */
[----:B------:R-:W-:-:S02]  /*26030*/  SHF.R.S32.HI R89, RZ, 0x1f, R16 ;  /* 0x0000001fff597819 */ /* 0x000fc40000011410 */
[----:B------:R-:W-:Y:S02]  /*26040*/  SHF.R.S32.HI R90, RZ, 0x1f, R220 ;  /* 0x0000001fff5a7819 */ /* 0x000fe400000114dc */
[----:B------:R-:W-:Y:S02]  /*26050*/  SHF.R.S32.HI R92, RZ, 0x1f, R221 ;  /* 0x0000001fff5c7819 */ /* 0x000fe400000114dd */
[----:B----4-:R-:W-:-:S05]  /*26060*/  SHF.R.S32.HI R83, RZ, 0x1f, R84 ;  /* 0x0000001fff537819 */ /* 0x010fca0000011454 */
[----:B------:R-:W-:-:S04]  /*26070*/  IMAD R4, R83, UR4, RZ ;  /* 0x0000000453047c24 */ /* 0x000fc8000f8e02ff */
[C---:B------:R-:W-:Y:S02]  /*26080*/  IMAD R11, R84.reuse, UR5, R4 ;  /* 0x00000005540b7c24 */ /* 0x040fe4000f8e0204 */
[----:B------:R-:W-:Y:S01]  /*26090*/  IMAD.WIDE.U32 R4, R84, UR4, R80 ;  /* 0x0000000454047c25 */ /* 0x000fe2000f8e0050 */
[----:B------:R-:W-:-:S03]  /*260a0*/  ULDC.64 UR4, c[0x0][0xb98] ;  /* 0x0002e60000047ab9 */ /* 0x000fc60000000a00 */
[----:B------:R-:W-:Y:S02]  /*260b0*/  IMAD.IADD R5, R5, 0x1, R11 ;  /* 0x0000000105057824 */ /* 0x000fe400078e020b */
[----:B------:R-:W-:Y:S02]  /*260c0*/  IMAD R11, R82, UR4, RZ ;  /* 0x00000004520b7c24 */ /* 0x000fe4000f8e02ff */
[----:B------:R-:W-:-:S04]  /*260d0*/  IMAD.WIDE.U32 R4, R236, UR4, R4 ;  /* 0x00000004ec047c25 */ /* 0x000fc8000f8e0004 */
[----:B------:R-:W-:Y:S01]  /*260e0*/  IMAD R8, R236, UR5, R11 ;  /* 0x00000005ec087c24 */ /* 0x000fe2000f8e020b */
[----:B------:R-:W-:Y:S01]  /*260f0*/  SHF.R.S32.HI R11, RZ, 0x1f, R7 ;  /* 0x0000001fff0b7819 */ /* 0x000fe20000011407 */
[----:B------:R-:W-:Y:S01]  /*26100*/  ULDC.64 UR4, c[0x0][0xb88] ;  /* 0x0002e20000047ab9 */ /* 0x000fe20000000a00 */
[----:B------:R-:W-:Y:S01]  /*26110*/  IADD3 R4, P0, R7, R4, RZ ;  /* 0x0000000407047210 */ /* 0x000fe20007f1e0ff */
[----:B------:R-:W-:-:S03]  /*26120*/  IMAD R6, R6, UR4, RZ ;  /* 0x0000000406067c24 */ /* 0x000fc6000f8e02ff */
[----:B------:R-:W-:Y:S01]  /*26130*/  IADD3.X R5, R11, R5, R8, P0, !PT ;  /* 0x000000050b057210 */ /* 0x000fe200007fe408 */
[C---:B------:R-:W-:Y:S02]  /*26140*/  IMAD R11, R9.reuse, UR5, R6 ;  /* 0x00000005090b7c24 */ /* 0x040fe4000f8e0206 */
[----:B------:R-:W-:Y:S01]  /*26150*/  IMAD.WIDE.U32 R4, R9, UR4, R4 ;  /* 0x0000000409047c25 */ /* 0x000fe2000f8e0004 */
[----:B------:R-:W-:-:S03]  /*26160*/  ULDC.64 UR4, c[0x0][0xb50] ;  /* 0x0002d40000047ab9 */ /* 0x000fc60000000a00 */
[----:B------:R-:W-:Y:S01]  /*26170*/  IMAD.IADD R5, R5, 0x1, R11 ;  /* 0x0000000105057824 */ /* 0x000fe200078e020b */
[----:B------:R-:W-:-:S04]  /*26180*/  LEA R6, P0, R4, UR4, 0x2 ;  /* 0x0000000404067c11 */ /* 0x000fc8000f8010ff */
[----:B------:R-:W-:Y:S02]  /*26190*/  LEA.HI.X R10, R4, UR5, R5, 0x2, P0 ;  /* 0x00000005040a7c11 */ /* 0x000fe400080f1405 */
[C---:B------:R-:W-:Y:S01]  /*261a0*/  IADD3 R7, P5, R20.reuse, 0x1000, RZ ;  /* 0x0000100014077810 */ /* 0x040fe20007fbe0ff */
[----:B------:R-:W-:Y:S01]  /*261b0*/  SHFL.IDX PT, R50, R6, RZ, 0x1c1f ;  /* 0x001c1fff06327589 */ /* 0x000fe200000e0000 */
[----:B------:R-:W-:Y:S01]  /*261c0*/  IADD3 R25, P0, R20, 0x3000, RZ ;  /* 0x0000300014197810 */ /* 0x000fe20007f1e0ff */
[----:B------:R-:W-:Y:S01]  /*261d0*/  IMAD.IADD R14, R14, 0x1, R230 ;  /* 0x000000010e0e7824 */ /* 0x000fe200078e02e6 */
[----:B------:R-:W-:Y:S02]  /*261e0*/  ULDC.64 UR4, c[0x0][0xaa0] ;  /* 0x0002a80000047ab9 */ /* 0x000fe40000000a00 */
[----:B------:R-:W-:-:S04]  /*261f0*/  LOP3.LUT R24, R25, 0x380, RZ, 0xc0, !PT ;  /* 0x0000038019187812 */ /* 0x000fc800078ec0ff */
[----:B------:R-:W-:-:S04]  /*26200*/  SHF.R.U64 R24, R24, 0x3, RZ ;  /* 0x0000000318187819 */ /* 0x000fc800000012ff */
[----:B------:R-:W-:Y:S01]  /*26210*/  LOP3.LUT R24, R24, R25, RZ, 0x3c, !PT ;  /* 0x0000001918187212 */ /* 0x000fe200078e3cff */
[--C-:B------:R-:W-:Y:S01]  /*26220*/  IMAD.X R25, RZ, RZ, R21.reuse, P0 ;  /* 0x000000ffff197224 */ /* 0x100fe200000e0615 */
[C---:B------:R-:W-:Y:S01]  /*26230*/  IADD3 R49, P0, R20.reuse, 0x9000, RZ ;  /* 0x0000900014317810 */ /* 0x040fe20007f1e0ff */
[----:B------:R-:W-:Y:S01]  /*26240*/  IMAD.X R9, RZ, RZ, R21, P5 ;  /* 0x000000ffff097224 */ /* 0x000fe200028e0615 */
[----:B------:R-:W-:Y:S02]  /*26250*/  IADD3 R41, P5, R20, 0x7000, RZ ;  /* 0x0000700014297810 */ /* 0x000fe40007fbe0ff */
[----:B------:R-:W-:Y:S01]  /*26260*/  LOP3.LUT R48, R49, 0x380, RZ, 0xc0, !PT ;  /* 0x0000038031307812 */ /* 0x000fe200078ec0ff */
[----:B------:R-:W4:Y:S01]  /*26270*/  SHFL.IDX PT, R51, R10, RZ, 0x1c1f ;  /* 0x001c1fff0a337589 */ /* 0x000f2200000e0000 */
[----:B------:R-:W-:Y:S02]  /*26280*/  LOP3.LUT R40, R41, 0x380, RZ, 0xc0, !PT ;  /* 0x0000038029287812 */ /* 0x000fe400078ec0ff */
[----:B------:R-:W-:Y:S01]  /*26290*/  SHF.R.U64 R48, R48, 0x3, RZ ;  /* 0x0000000330307819 */ /* 0x000fe200000012ff */
[----:B------:R-:W-:Y:S01]  /*262a0*/  SHFL.IDX PT, R58, R6, 0x1, 0x1c1f ;  /* 0x003c1f00063a7f89 */ /* 0x000fe200000e0000 */
[----:B------:R-:W-:-:S03]  /*262b0*/  LOP3.LUT R8, R7, 0x380, RZ, 0xc0, !PT ;  /* 0x0000038007087812 */ /* 0x000fc600078ec0ff */
[----:B------:R-:W0:Y:S01]  /*262c0*/  SHFL.IDX PT, R59, R10, 0x1, 0x1c1f ;  /* 0x003c1f000a3b7f89 */ /* 0x000e2200000e0000 */
[----:B------:R-:W-:Y:S01]  /*262d0*/  LOP3.LUT R48, R48, R49, RZ, 0x3c, !PT ;  /* 0x0000003130307212 */ /* 0x000fe200078e3cff */
[--C-:B------:R-:W-:Y:S01]  /*262e0*/  IMAD.X R49, RZ, RZ, R21.reuse, P0 ;  /* 0x000000ffff317224 */ /* 0x100fe200000e0615 */
[----:B------:R-:W-:Y:S01]  /*262f0*/  SHF.R.U64 R40, R40, 0x3, RZ ;  /* 0x0000000328287819 */ /* 0x000fe200000012ff */
[----:B------:R-:W-:Y:S01]  /*26300*/  VIADD R4, R14, 0x8 ;  /* 0x000000080e047836 */ /* 0x000fe20000000000 */
[----:B--2---:R-:W-:Y:S02]  /*26310*/  LOP3.LUT P0, RZ, R15, 0x3, RZ, 0xc0, !PT ;  /* 0x000000030fff7812 */ /* 0x004fe4000780c0ff */
[----:B------:R-:W-:Y:S02]  /*26320*/  SHF.R.U64 R8, R8, 0x3, RZ ;  /* 0x0000000308087819 */ /* 0x000fe400000012ff */
[----:B------:R-:W-:Y:S01]  /*26330*/  LOP3.LUT R40, R40, R41, RZ, 0x3c, !PT ;  /* 0x0000002928287212 */ /* 0x000fe200078e3cff */
[----:B------:R-:W-:Y:S01]  /*26340*/  IMAD.X R41, RZ, RZ, R21, P5 ;  /* 0x000000ffff297224 */ /* 0x000fe200028e0615 */
[----:B------:R-:W-:-:S02]  /*26350*/  ISETP.GE.OR P2, PT, R14, R3, P0 ;  /* 0x000000030e00720c */ /* 0x000fc40000746670 */
[----:B------:R-:W-:Y:S02]  /*26360*/  LOP3.LUT R8, R8, R7, RZ, 0x3c, !PT ;  /* 0x0000000708087212 */ /* 0x000fe400078e3cff */
[----:B------:R-:W-:Y:S02]  /*26370*/  IADD3 R5, P3, R20, 0xf000, RZ ;  /* 0x0000f00014057810 */ /* 0x000fe40007f7e0ff */
[----:B------:R-:W-:Y:S02]  /*26380*/  ISETP.GE.OR P0, PT, R4, R3, P0 ;  /* 0x000000030400720c */ /* 0x000fe40000706670 */
[C---:B------:R-:W-:Y:S02]  /*26390*/  IADD3 R69, P5, R20.reuse, 0xd000, RZ ;  /* 0x0000d00014457810 */ /* 0x040fe40007fbe0ff */
[----:B------:R-:W-:Y:S02]  /*263a0*/  LOP3.LUT R7, R20, 0x380, RZ, 0xc0, !PT ;  /* 0x0000038014077812 */ /* 0x000fe400078ec0ff */
[----:B------:R-:W-:-:S02]  /*263b0*/  LOP3.LUT R4, R5, 0x380, RZ, 0xc0, !PT ;  /* 0x0000038005047812 */ /* 0x000fc400078ec0ff */
[----:B------:R-:W-:Y:S02]  /*263c0*/  LOP3.LUT R68, R69, 0x380, RZ, 0xc0, !PT ;  /* 0x0000038045447812 */ /* 0x000fe400078ec0ff */
[----:B------:R-:W-:Y:S02]  /*263d0*/  SHF.R.U64 R7, R7, 0x3, RZ ;  /* 0x0000000307077819 */ /* 0x000fe400000012ff */
[----:B------:R-:W-:Y:S02]  /*263e0*/  SHF.R.U64 R4, R4, 0x3, RZ ;  /* 0x0000000304047819 */ /* 0x000fe400000012ff */
[----:B------:R-:W-:Y:S02]  /*263f0*/  SHF.R.U64 R68, R68, 0x3, RZ ;  /* 0x0000000344447819 */ /* 0x000fe400000012ff */
[----:B------:R-:W-:Y:S01]  /*26400*/  LOP3.LUT R20, R7, R20, RZ, 0x3c, !PT ;  /* 0x0000001407147212 */ /* 0x000fe200078e3cff */
[----:B----4-:R-:W-:Y:S01]  /*26410*/  @!P2 ST.E desc[UR6][R50.64], R0 ;  /* 0x000000003200a985 */ /* 0x010fe2000c101906 */
[----:B------:R-:W-:Y:S01]  /*26420*/  LOP3.LUT R68, R68, R69, RZ, 0x3c, !PT ;  /* 0x0000004544447212 */ /* 0x000fe200078e3cff */
[--C-:B------:R-:W-:Y:S01]  /*26430*/  IMAD.X R69, RZ, RZ, R21.reuse, P5 ;  /* 0x000000ffff457224 */ /* 0x100fe200028e0615 */
[----:B------:R-:W-:Y:S01]  /*26440*/  LOP3.LUT R76, R4, R5, RZ, 0x3c, !PT ;  /* 0x00000005044c7212 */ /* 0x000fe200078e3cff */
[----:B0-----:R0:W-:Y:S01]  /*26450*/  @!P0 ST.E desc[UR6][R58.64], R2 ;  /* 0x000000023a008985 */ /* 0x0011e2000c101906 */
[----:B------:R-:W-:-:S03]  /*26460*/  IMAD.X R77, RZ, RZ, R21, P3 ;  /* 0x000000ffff4d7224 */ /* 0x000fc600018e0615 */
[----:B------:R2:W5:Y:S04]  /*26470*/  LD.E.128 R4, desc[UR6][R20.64] ;  /* 0x0000000614047980 */ /* 0x000568000c101d00 */
[----:B------:R-:W5:Y:S04]  /*26480*/  LD.E.128 R8, desc[UR6][R8.64] ;  /* 0x0000000608087980 */ /* 0x000f68000c101d00 */
[----:B------:R-:W5:Y:S01]  /*26490*/  LD.E.128 R12, desc[UR6][R12.64] ;  /* 0x000000060c0c7980 */ /* 0x000f62000c101d00 */
[----:B--2---:R-:W-:-:S03]  /*264a0*/  IMAD R21, R81, UR4, RZ ;  /* 0x0000000451157c24 */ /* 0x004fc6000f8e02ff */
[----:B------:R-:W5:Y:S01]  /*264b0*/  LD.E.128 R24, desc[UR6][R24.64] ;  /* 0x0000000618187980 */ /* 0x000f62000c101d00 */
[C---:B------:R-:W-:Y:S02]  /*264c0*/  IMAD R81, R80.reuse, UR5, R21 ;  /* 0x0000000550517c24 */ /* 0x040fe4000f8e0215 */
[----:B------:R-:W-:Y:S01]  /*264d0*/  IMAD.WIDE.U32 R20, R80, UR4, RZ ;  /* 0x0000000450147c25 */ /* 0x000fe2000f8e00ff */
[----:B------:R-:W-:Y:S01]  /*264e0*/  ULDC.64 UR4, c[0x0][0xae8] ;  /* 0x0002ba0000047ab9 */ /* 0x000fe20000000a00 */
[----:B------:R-:W5:Y:S02]  /*264f0*/  LD.E.128 R28, desc[UR6][R28.64] ;  /* 0x000000061c1c7980 */ /* 0x000f64000c101d00 */
[----:B------:R-:W-:Y:S02]  /*26500*/  IMAD.IADD R21, R21, 0x1, R81 ;  /* 0x0000000115157824 */ /* 0x000fe400078e0251 */
[----:B------:R-:W-:Y:S01]  /*26510*/  IMAD R81, R237, 0x20, R212 ;  /* 0x00000020ed517824 */ /* 0x000fe200078e02d4 */
[----:B------:R-:W5:Y:S01]  /*26520*/  LD.E.128 R32, desc[UR6][R32.64] ;  /* 0x0000000620207980 */ /* 0x000f62000c101d00 */
[----:B------:R-:W-:-:S02]  /*26530*/  IMAD R83, R83, UR4, RZ ;  /* 0x0000000453537c24 */ /* 0x000fc4000f8e02ff */
[----:B0-----:R-:W-:Y:S01]  /*26540*/  IMAD.IADD R2, R230, 0x1, R81 ;  /* 0x00000001e6027824 */ /* 0x001fe200078e0251 */
[----:B------:R-:W5:Y:S01]  /*26550*/  LD.E.128 R36, desc[UR6][R36.64] ;  /* 0x0000000624247980 */ /* 0x000f62000c101d00 */
[C---:B------:R-:W-:Y:S02]  /*26560*/  IMAD R83, R84.reuse, UR5, R83 ;  /* 0x0000000554537c24 */ /* 0x040fe4000f8e0253 */
[----:B------:R-:W-:Y:S01]  /*26570*/  IMAD.WIDE.U32 R20, R84, UR4, R20 ;  /* 0x0000000454147c25 */ /* 0x000fe2000f8e0014 */
[----:B------:R-:W-:Y:S01]  /*26580*/  ULDC.64 UR4, c[0x0][0xaf0] ;  /* 0x0002bc0000047ab9 */ /* 0x000fe20000000a00 */
[----:B------:R-:W5:Y:S02]  /*26590*/  LD.E.128 R40, desc[UR6][R40.64] ;  /* 0x0000000628287980 */ /* 0x000f64000c101d00 */
[----:B-1----:R-:W-:Y:S02]  /*265a0*/  @P1 IMAD.HI.U32 R0, R2, R85, RZ ;  /* 0x0000005502001227 */ /* 0x002fe400078e00ff */
[----:B------:R-:W5:Y:S02]  /*265b0*/  LD.E.128 R44, desc[UR6][R44.64] ;  /* 0x000000062c2c7980 */ /* 0x000f64000c101d00 */
[----:B------:R-:W-:-:S02]  /*265c0*/  IMAD.IADD R21, R21, 0x1, R83 ;  /* 0x0000000115157824 */ /* 0x000fc400078e0253 */
[----:B------:R-:W-:Y:S01]  /*265d0*/  IMAD.MOV.U32 R81, RZ, RZ, R2 ;  /* 0x000000ffff517224 */ /* 0x000fe200078e0002 */
[----:B---3--:R-:W-:Y:S01]  /*265e0*/  @P1 SHF.R.U32.HI R81, RZ, R87, R0 ;  /* 0x00000057ff511219 */ /* 0x008fe20000011600 */
[----:B------:R-:W-:Y:S01]  /*265f0*/  IMAD R83, R82, UR4, RZ ;  /* 0x0000000452537c24 */ /* 0x000fe2000f8e02ff */
[----:B------:R-:W5:Y:S01]  /*26600*/  LD.E.128 R48, desc[UR6][R48.64] ;  /* 0x0000000630307980 */ /* 0x000f62000c101d00 */
[C---:B------:R-:W-:Y:S01]  /*26610*/  IMAD.WIDE.U32 R20, R236.reuse, UR4, R20 ;  /* 0x00000004ec147c25 */ /* 0x040fe2000f8e0014 */
[----:B------:R-:W-:Y:S02]  /*26620*/  SHF.R.S32.HI R0, RZ, 0x1f, R81 ;  /* 0x0000001fff007819 */ /* 0x000fe40000011451 */
        /* <DEDUP_REMOVED lines=17> */
[----:B------:R-:W5:Y:S01]  /*26740*/  LD.E.128 R76, desc[UR6][R76.64] ;  /* 0x000000064c4c7980 */ /* 0x000f62000c101d00 */
[----:B------:R-:W-:Y:S01]  /*26750*/  IMAD.IADD R230, R212, 0x1, R230 ;  /* 0x00000001d4e67824 */ /* 0x000fe200078e02e6 */
[----:B------:R-:W-:Y:S01]  /*26760*/  @!PT LDS RZ, [RZ] ;  /* 0x00000000fffff984 */ /* 0x000fe20000000800 */
[----:B------:R-:W-:Y:S01]  /*26770*/  @!PT LDS RZ, [RZ] ;  /* 0x00000000fffff984 */ /* 0x000fe20000000800 */
[----:B------:R-:W-:Y:S01]  /*26780*/  @!PT LDS RZ, [RZ] ;  /* 0x00000000fffff984 */ /* 0x000fe20000000800 */
[----:B------:R-:W-:Y:S01]  /*26790*/  @!PT LDS RZ, [RZ] ;  /* 0x00000000fffff984 */ /* 0x000fe20000000800 */
[----:B------:R0:W-:Y:S06]  /*267a0*/  MEMBAR.ALL.CTA ;  /* 0x0000000000007992 */ /* 0x0001ec0000008000 */
[----:B0-----:R-:W0:Y:S01]  /*267b0*/  FENCE.VIEW.ASYNC.S ;  /* 0x00000000000073c6 */ /* 0x001e220000000000 */
[----:B------:R-:W-:-:S02]  /*267c0*/  IMAD R81, R83, UR5, R2 ;  /* 0x0000000553517c24 */ /* 0x000fc4000f8e0202 */
[----:B------:R-:W-:Y:S01]  /*267d0*/  IMAD.WIDE.U32 R20, R83, UR4, R20 ;  /* 0x0000000453147c25 */ /* 0x000fe2000f8e0014 */
[----:B------:R-:W-:-:S03]  /*267e0*/  ULDC.64 UR4, c[0x0][0xa80] ;  /* 0x0002a00000047ab9 */ /* 0x000fc60000000a00 */
[----:B------:R-:W-:Y:S01]  /*267f0*/  VIADD R2, R230, 0x40 ;  /* 0x00000040e6027836 */ /* 0x000fe20000000000 */
[----:B------:R-:W-:Y:S01]  /*26800*/  LEA R52, P2, R20, UR4, 0x1 ;  /* 0x0000000414347c11 */ /* 0x000fe2000f8408ff */
[----:B------:R-:W-:Y:S02]  /*26810*/  IMAD.IADD R21, R21, 0x1, R81 ;  /* 0x0000000115157824 */ /* 0x000fe400078e0251 */
[----:B------:R-:W-:Y:S01]  /*26820*/  VIADD R0, R230, 0x20 ;  /* 0x00000020e6007836 */ /* 0x000fe20000000000 */
[-C--:B------:R-:W-:Y:S02]  /*26830*/  ISETP.GE.AND P0, PT, R2, R3.reuse, PT ;  /* 0x000000030200720c */ /* 0x080fe40003f06270 */
[----:B------:R-:W-:Y:S02]  /*26840*/  LEA.HI.X R2, R20, UR5, R21, 0x1, P2 ;  /* 0x0000000514027c11 */ /* 0x000fe400090f0c15 */
[-C--:B------:R-:W-:Y:S02]  /*26850*/  ISETP.GE.AND P2, PT, R230, R3.reuse, PT ;  /* 0x00000003e600720c */ /* 0x080fe40003f46270 */
[----:B------:R-:W-:Y:S01]  /*26860*/  ISETP.GE.AND P1, PT, R0, R3, PT ;  /* 0x000000030000720c */ /* 0x000fe20003f26270 */
[----:B------:R-:W-:Y:S01]  /*26870*/  VIADD R0, R18, 0x38820 ;  /* 0x0003882012007836 */ /* 0x000fe20000000000 */
[----:B------:R-:W-:-:S04]  /*26880*/  SHF.R.S32.HI R80, RZ, 0x1f, R213 ;  /* 0x0000001fff507819 */ /* 0x000fc800000114d5 */
[----:B------:R-:W-:Y:S02]  /*26890*/  LEA.HI R80, R80, R213, RZ, 0x3 ;  /* 0x000000d550507211 */ /* 0x000fe400078f18ff */
[----:B------:R-:W-:Y:S01]  /*268a0*/  PRMT R0, RZ, 0x654, R0 ;  /* 0x00000654ff007816 */ /* 0x000fe20000000000 */
[----:B0-----:R0:W1:Y:S01]  /*268b0*/  SHFL.IDX PT, R87, R52, RZ, 0x181f ;  /* 0x00181fff34577589 */ /* 0x00106200000e0000 */
[----:B------:R-:W-:Y:S02]  /*268c0*/  LOP3.LUT R86, R80, 0xfffffff8, RZ, 0xc0, !PT ;  /* 0xfffffff850567812 */ /* 0x000fe400078ec0ff */
[----:B------:R0:W-:Y:S01]  /*268d0*/  SYNCS.ARRIVE.TRANS64.RED.A1T0 RZ, [R0+URZ], RZ ;  /* 0x000000ff00ff79a7 */ /* 0x0001e2000810043f */
[----:B------:R0:W2:Y:S01]  /*268e0*/  SHFL.IDX PT, R85, R2, RZ, 0x181f ;  /* 0x00181fff02557589 */ /* 0x0000a200000e0000 */
[----:B------:R-:W-:Y:S01]  /*268f0*/  SHF.R.S32.HI R88, RZ, 0x1f, R86 ;  /* 0x0000001fff587819 */ /* 0x000fe20000011456 */
[----:B------:R-:W-:Y:S06]  /*26900*/  @P2 BRA `(.L_x_3099) ;  /* 0x0000000000482947 */ /* 0x000fec0003800000 */
        /* <DEDUP_REMOVED lines=18> */
.L_x_3099:
[----:B------:R-:W-:Y:S05]  /*26a30*/  BSYNC B1 ;  /* 0x0000000000017941 */ /* 0x000fea0003800000 */
.L_x_3098:
        /* <DEDUP_REMOVED lines=22> */
.L_x_3101:
[----:B------:R-:W-:Y:S05]  /*26ba0*/  BSYNC B1 ;  /* 0x0000000000017941 */ /* 0x000fea0003800000 */
.L_x_3100:
        /* <DEDUP_REMOVED lines=22> */
.L_x_3103:
[----:B------:R-:W-:Y:S05]  /*26d10*/  BSYNC B1 ;  /* 0x0000000000017941 */ /* 0x000fea0003800000 */
.L_x_3102:
[----:B------:R-:W-:Y:S01]  /*26d20*/  VIADD R0, R230, 0x60 ;  /* 0x00000060e6007836 */ /* 0x000fe20000000000 */
[----:B0-----:R0:W0:Y:S04]  /*26d30*/  SHFL.IDX PT, R9, R2, 0x3, 0x181f ;  /* 0x00781f0002097f89 */ /* 0x00102800000e0000 */
[----:B------:R-:W-:Y:S01]  /*26d40*/  ISETP.GE.AND P0, PT, R0, R3, PT ;  /* 0x000000030000720c */ /* 0x000fe20003f06270 */
[----:B------:R0:W0:-:S12]  /*26d50*/  SHFL.IDX PT, R11, R52, 0x3, 0x181f ;  /* 0x00781f00340b7f89 */ /* 0x00001800000e0000 */
[----:B------:R-:W-:Y:S05]  /*26d60*/  @P0 BRA `(.L_x_3104) ;  /* 0x0000000c00c80947 */ /* 0x000fea0003800000 */
[----:B------:R-:W-:Y:S01]  /*26d70*/  ULDC UR4, c[0x0][0xac8] ;  /* 0x0002b20000047ab9 */ /* 0x000fe20000000800 */
[----:B------:R-:W-:Y:S01]  /*26d80*/  ULDC.64 UR6, c[0x0][0x208] ;  /* 0x0000820000067ab9 */ /* 0x000fe20000000a00 */
[----:B------:R-:W-:Y:S02]  /*26d90*/  ISETP.GE.AND P3, PT, R16, UR4, PT ;  /* 0x0000000410007c0c */ /* 0x000fe4000bf66270 */
[----:B------:R-:W-:Y:S02]  /*26da0*/  ISETP.GE.AND P4, PT, R213, UR4, PT ;  /* 0x00000004d5007c0c */ /* 0x000fe4000bf86270 */
[----:B------:R-:W-:-:S09]  /*26db0*/  ISETP.GE.AND P5, PT, R220, UR4, PT ;  /* 0x00000004dc007c0c */ /* 0x000fd2000bfa6270 */
[-C--:B0--3--:R-:W-:Y:S02]  /*26dc0*/  @!P3 LEA R2, P0, R16, R11.reuse, 0x1 ;  /* 0x0000000b1002b211 */ /* 0x089fe400078008ff */
[----:B------:R-:W-:Y:S02]  /*26dd0*/  @!P4 LEA R4, P1, R86, R11, 0x1 ;  /* 0x0000000b5604c211 */ /* 0x000fe400078208ff */
[----:B------:R-:W-:Y:S02]  /*26de0*/  @!P3 LEA.HI.X R3, R16, R9, R89, 0x1, P0 ;  /* 0x000000091003b211 */ /* 0x000fe400000f0c59 */
        /* <DEDUP_REMOVED lines=13> */
.L_x_3096:
[----:B------:R-:W-:Y:S01]  /*26ec0*/  IMAD.SHL.U32 R4, R236, 0x4, RZ ;  /* 0x00000004ec047824 */ /* 0x000fe200078e00ff */
        /* <DEDUP_REMOVED lines=31> */
.L_x_3105:
[----:B------:R-:W4:Y:S01]  /*270c0*/  LDL R20, [R1+0x5c] ;  /* 0x00005c0001147983 */ /* 0x000f220000100800 */
[----:B------:R-:W-:Y:S01]  /*270d0*/  BSSY B1, `(.L_x_3106) ;  /* 0x000002d000017945 */ /* 0x000fe20003800000 */
[----:B------:R-:W-:Y:S02]  /*270e0*/  SEL R13, R236, RZ, !P0 ;  /* 0x000000ffec0d7207 */ /* 0x000fe40004000000 */
[----:B------:R-:W-:Y:S02]  /*270f0*/  SEL R12, R9, RZ, !P0 ;  /* 0x000000ff090c7207 */ /* 0x000fe40004000000 */
[----:B-----5:R-:W-:Y:S02]  /*27100*/  SHF.R.S32.HI R11, RZ, 0x1f, R6 ;  /* 0x0000001fff0b7819 */ /* 0x020fe40000011406 */
[----:B----4-:R-:W-:Y:S01]  /*27110*/  SHF.R.S32.HI R10, RZ, 0x1f, R20 ;  /* 0x0000001fff0a7819 */ /* 0x010fe20000011414 */
[----:B------:R-:W-:Y:S06]  /*27120*/  @P3 BRA `(.L_x_3107) ;  /* 0x00000000009c3947 */ /* 0x000fec0003800000 */
[----:B------:R-:W4:Y:S01]  /*27130*/  LDC R9, c[0x0][0xbe8] ;  /* 0x0002fa00ff097b82 */ /* 0x000f220000000800 */
[----:B------:R-:W-:Y:S01]  /*27140*/  IADD3 R8, R230, -0x80, R7 ;  /* 0xffffff80e6087810 */ /* 0x000fe20007ffe007 */
[----:B----4-:R-:W-:-:S05]  /*27150*/  IMAD R2, R0, R9, RZ ;  /* 0x0000000900027224 */ /* 0x010fca00078e02ff */
        /* <DEDUP_REMOVED lines=36> */
.L_x_3107:
[----:B------:R-:W-:Y:S05]  /*273a0*/  BSYNC B1 ;  /* 0x0000000000017941 */ /* 0x000fea0003800000 */
.L_x_3106:
[----:B------:R-:W-:Y:S01]  /*273b0*/  ULDC.64 UR4, c[0x0][0xaa0] ;  /* 0x0002a80000047ab9 */ /* 0x000fe20000000a00 */
[----:B------:R-:W-:Y:S01]  /*273c0*/  IMAD R7, R237, 0x20, R212 ;  /* 0x00000020ed077824 */ /* 0x000fe200078e02d4 */
[----:B------:R-:W-:Y:S01]  /*273d0*/  BSSY B1, `(.L_x_3108) ;  /* 0x0000046000017945 */ /* 0x000fe20003800000 */
[----:B----4-:R-:W-:Y:S01]  /*273e0*/  IMAD R3, R11, UR4, RZ ;  /* 0x000000040b037c24 */ /* 0x010fe2000f8e02ff */
[----:B------:R-:W-:Y:S01]  /*273f0*/  SHF.R.S32.HI R8, RZ, 0x1f, R221 ;  /* 0x0000001fff087819 */ /* 0x000fe200000114dd */
[----:B------:R-:W-:Y:S01]  /*27400*/  IMAD.IADD R9, R230, 0x1, R7 ;  /* 0x00000001e6097824 */ /* 0x000fe200078e0207 */
[----:B------:R-:W-:Y:S01]  /*27410*/  SHF.R.S32.HI R11, RZ, 0x1f, R220 ;  /* 0x0000001fff0b7819 */ /* 0x000fe200000114dc */
        /* <DEDUP_REMOVED lines=20> */
[----:B------:R-:W-:Y:S01]  /*27560*/  IMAD R7, R25, R6, R9 ;  /* 0x0000000619077224 */ /* 0x000fe200078e0209 */
[----:B------:R-:W-:Y:S01]  /*27570*/  SHF.R.S32.HI R6, RZ, 0x1f, R213 ;  /* 0x0000001fff067819 */ /* 0x000fe200000114d5 */
[C---:B------:R-:W-:Y:S02]  /*27580*/  IMAD R9, R5.reuse, UR5, R4 ;  /* 0x0000000505097c24 */ /* 0x040fe4000f8e0204 */
[----:B------:R-:W-:Y:S01]  /*27590*/  IMAD.WIDE.U32 R2, R5, UR4, R2 ;  /* 0x0000000405027c25 */ /* 0x000fe2000f8e0002 */
[----:B------:R-:W-:Y:S01]  /*275a0*/  SHF.R.S32.HI R4, RZ, 0x1f, R7 ;  /* 0x0000001fff047819 */ /* 0x000fe20000011407 */
[----:B------:R-:W-:Y:S01]  /*275b0*/  ULDC.64 UR4, c[0x0][0xad8] ;  /* 0x0002b60000047ab9 */ /* 0x000fe20000000a00 */
[----:B------:R-:W-:Y:S01]  /*275c0*/  LEA.HI R6, R6, R213, RZ, 0x3 ;  /* 0x000000d506067211 */ /* 0x000fe200078f18ff */
[----:B------:R-:W-:Y:S01]  /*275d0*/  IMAD.IADD R3, R3, 0x1, R9 ;  /* 0x0000000103037824 */ /* 0x000fe200078e0209 */
[----:B------:R-:W-:Y:S01]  /*275e0*/  SHF.R.S32.HI R9, RZ, 0x1f, R16 ;  /* 0x0000001fff097819 */ /* 0x000fe20000011410 */
[----:B------:R-:W-:Y:S01]  /*275f0*/  IMAD R4, R4, UR4, RZ ;  /* 0x0000000404047c24 */ /* 0x000fe2000f8e02ff */
[----:B------:R-:W-:Y:S01]  /*27600*/  SHF.R.S32.HI R6, RZ, 0x3, R6 ;  /* 0x00000003ff067819 */ /* 0x000fe20000011406 */
[----:B------:R-:W-:-:S02]  /*27610*/  IMAD.IADD R230, R212, 0x1, R230 ;  /* 0x00000001d4e67824 */ /* 0x000fc400078e02e6 */
[----:B------:R-:W-:Y:S02]  /*27620*/  IMAD R25, R0, R25, RZ ;  /* 0x0000001900197224 */ /* 0x000fe400078e02ff */
[C---:B------:R-:W-:Y:S02]  /*27630*/  IMAD R5, R7.reuse, UR5, R4 ;  /* 0x0000000507057c24 */ /* 0x040fe4000f8e0204 */
[----:B------:R-:W-:Y:S01]  /*27640*/  IMAD.WIDE.U32 R2, R7, UR4, R2 ;  /* 0x0000000407027c25 */ /* 0x000fe2000f8e0002 */
[----:B------:R-:W-:Y:S01]  /*27650*/  ISETP.GE.AND P2, PT, R230, R25, PT ;  /* 0x00000019e600720c */ /* 0x000fe20003f46270 */
[----:B------:R-:W-:Y:S02]  /*27660*/  ULDC.64 UR4, c[0x0][0xa80] ;  /* 0x0002a00000047ab9 */ /* 0x000fe40000000a00 */
        /* <DEDUP_REMOVED lines=28> */
.L_x_3109:
[----:B------:R-:W-:Y:S05]  /*27830*/  BSYNC B1 ;  /* 0x0000000000017941 */ /* 0x000fea0003800000 */
.L_x_3108:
        /* <DEDUP_REMOVED lines=22> */
.L_x_3111:
[----:B------:R-:W-:Y:S05]  /*279a0*/  BSYNC B1 ;  /* 0x0000000000017941 */ /* 0x000fea0003800000 */
.L_x_3110:
        /* <DEDUP_REMOVED lines=22> */
.L_x_3113:
[----:B------:R-:W-:Y:S05]  /*27b10*/  BSYNC B1 ;  /* 0x0000000000017941 */ /* 0x000fea0003800000 */
.L_x_3112:
        /* <DEDUP_REMOVED lines=23> */
.L_x_3104:
[----:B------:R-:W-:Y:S05]  /*27c90*/  BSYNC B0 ;  /* 0x0000000000007941 */ /* 0x000fea0003800000 */
.L_x_3095:
[----:B------:R-:W-:Y:S02]  /*27ca0*/  ULDC UR4, c[0x0][0xc3c] ;  /* 0x00030f0000047ab9 */ /* 0x000fe40000000800 */
[----:B-1----:R-:W-:-:S13]  /*27cb0*/  ISETP.GE.AND P0, PT, R55, UR4, PT ;  /* 0x0000000437007c0c */ /* 0x002fda000bf06270 */
[----:B------:R-:W-:Y:S05]  /*27cc0*/  @!P0 BRA `(.L_x_3114) ;  /* 0xfffffd9400788947 */ /* 0x000fea000383ffff */
[----:B------:R-:W-:Y:S05]  /*27cd0*/  BRA `(.L_x_2858) ;  /* 0x0000008c00f47947 */ /* 0x000fea0003800000 */
.L_x_2856:
        /* <DEDUP_REMOVED lines=18> */
.L_x_3115:
        /* <DEDUP_REMOVED lines=42> */
.L_x_3121:
        /* <DEDUP_REMOVED lines=13> */
.L_x_3120:
[----:B------:R-:W-:Y:S05]  /*28170*/  BSYNC B0 ;  /* 0x0000000000007941 */ /* 0x000fea0003800000 */
.L_x_3119:
        /* <DEDUP_REMOVED lines=21> */
.L_x_3117:
        /* <DEDUP_REMOVED lines=21> */
.L_x_3122:
        /* <DEDUP_REMOVED lines=56> */
.L_x_3118:
[----:B------:R-:W-:Y:S02]  /*287a0*/  IMAD.MOV.U32 R17, RZ, RZ, RZ ;  /* 0x000000ffff117224 */ /* 0x000fe400078e00ff */
[----:B------:R-:W-:Y:S02]  /*287b0*/  IMAD.U32 R16, RZ, RZ, UR6 ;  /* 0x00000006ff107e24 */ /* 0x000fe4000f8e00ff */
[----:B------:R-:W-:-:S07]  /*287c0*/  IMAD.MOV.U32 R18, RZ, RZ, RZ ;  /* 0x000000ffff127224 */ /* 0x000fce00078e00ff */
.L_x_3123:
[----:B------:R-:W-:-:S13]  /*287d0*/  ISETP.NE.AND P0, PT, R0, RZ, PT ;  /* 0x000000ff0000720c */ /* 0x000fda0003f05270 */
[----:B------:R-:W1:Y:S01]  /*287e0*/  @!P0 S2R R3, SR_CgaCtaId ;  /* 0x0000000000038919 */ /* 0x000e620000008800 */
[----:B------:R-:W-:-:S04]  /*287f0*/  @!P0 MOV R0, 0x400 ;  /* 0x0000040000008802 */ /* 0x000fc80000000f00 */
[----:B-1----:R-:W-:-:S05]  /*28800*/  @!P0 LEA R0, R3, R0, 0x18 ;  /* 0x0000000003008211 */ /* 0x002fca00078ec0ff */
[----:B------:R1:W-:Y:S01]  /*28810*/  @!P0 STS.128 [R0+0x388d0], R16 ;  /* 0x0388d01000008388 */ /* 0x0003e20000000c00 */
[----:B------:R-:W-:Y:S06]  /*28820*/  BAR.ARV 0x5, 0x180 ;  /* 0x0146000000007b1d */ /* 0x000fec0000002000 */
.L_x_3116:
        /* <DEDUP_REMOVED lines=25> */
[----:B------:R0:W-:Y:S02]  /*289c0*/  STL [R1+0x4], R3 ;  /* 0x0000040301007387 */ /* 0x0001e40000100800 */
        /* <DEDUP_REMOVED lines=11> */
.L_x_3281:
[----:B-12---:R-:W1:Y:S01]  /*28a80*/  LDC.64 R2, c[0x0][0xc88] ;  /* 0x00032200ff027b82 */ /* 0x006e620000000a00 */
[----:B------:R-:W-:Y:S01]  /*28a90*/  ULDC.64 UR4, c[0x0][0x208] ;  /* 0x0000820000047ab9 */ /* 0x000fe20000000a00 */
[----:B-1----:R-:W-:-:S05]  /*28aa0*/  IMAD.WIDE R2, R19, 0x4, R2 ;  /* 0x0000000413027825 */ /* 0x002fca00078e0202 */
[----:B0-----:R-:W2:Y:S01]  /*28ab0*/  LDG.E R4, desc[UR4][R2.64] ;  /* 0x0000000402047981 */ /* 0x001ea2000c1e1900 */
[----:B------:R-:W-:Y:S05]  /*28ac0*/  YIELD ;  /* 0x0000000000007946 */ /* 0x000fea0003800000 */
[----:B------:R-:W-:Y:S01]  /*28ad0*/  ULDC.64 UR4, c[0x0][0xa28] ;  /* 0x00028a0000047ab9 */ /* 0x000fe20000000a00 */
[----:B------:R-:W-:Y:S01]  /*28ae0*/  IMAD.MOV.U32 R0, RZ, RZ, RZ ;  /* 0x000000ffff007224 */ /* 0x000fe200078e00ff */
        /* <DEDUP_REMOVED lines=10> */
[----:B------:R0:W-:Y:S03]  /*28b90*/  STL [R1+0x30], R4 ;  /* 0x0000300401007387 */ /* 0x0001e60000100800 */
        /* <DEDUP_REMOVED lines=20> */
[C---:B-1----:R-:W-:Y:S01]  /*28ce0*/  IADD3.X R5, R14.reuse, UR9, RZ, P4, !PT ;  /* 0x000000090e057c10 */ /* 0x042fe2000a7fe4ff */
[----:B------:R-:W-:Y:S01]  /*28cf0*/  ULDC UR4, c[0x0][0x288] ;  /* 0x0000a20000047ab9 */ /* 0x000fe20000000800 */
[----:B---3--:R-:W-:Y:S01]  /*28d00*/  IADD3 R6, P5, R15, UR6, RZ ;  /* 0x000000060f067c10 */ /* 0x008fe2000ffbe0ff */
[----:B------:R-:W-:Y:S01]  /*28d10*/  IMAD.U32 R12, RZ, RZ, UR4 ;  /* 0x00000004ff0c7e24 */ /* 0x000fe2000f8e00ff */
[----:B------:R-:W-:Y:S01]  /*28d20*/  ULDC.64 UR4, c[0x0][0x418] ;  /* 0x0001060000047ab9 */ /* 0x000fe20000000a00 */
[----:B--2---:R0:W-:Y:S01]  /*28d30*/  STL [R1+0x3c], R8 ;  /* 0x00003c0801007387 */ /* 0x0041e20000100800 */
[----:B------:R-:W-:Y:S01]  /*28d40*/  IADD3.X R7, R14, UR7, RZ, P5, !PT ;  /* 0x000000070e077c10 */ /* 0x000fe2000affe4ff */
[----:B------:R-:W-:-:S04]  /*28d50*/  UISETP.NE.U32.AND UP0, UPT, UR4, URZ, UPT ;  /* 0x0000003f0400728c */ /* 0x000fc8000bf05070 */
[----:B------:R1:W5:Y:S01]  /*28d60*/  @P1 LDG.E R10, desc[UR12][R4.64] ;  /* 0x0000000c040a1981 */ /* 0x000362000c1e1900 */
[----:B------:R-:W-:Y:S01]  /*28d70*/  ULDC UR4, c[0x0][0x424] ;  /* 0x0001090000047ab9 */ /* 0x000fe20000000800 */
[----:B0-----:R-:W-:Y:S02]  /*28d80*/  @P3 IADD3 R8, P4, R15, UR10, RZ ;  /* 0x0000000a0f083c10 */ /* 0x001fe4000ff9e0ff */
[----:B------:R1:W5:Y:S02]  /*28d90*/  @P0 LDG.E R11, desc[UR12][R6.64] ;  /* 0x0000000c060b0981 */ /* 0x000364000c1e1900 */
[----:B------:R-:W-:-:S05]  /*28da0*/  @P3 IADD3.X R9, R14, UR11, RZ, P4, !PT ;  /* 0x0000000b0e093c10 */ /* 0x000fca000a7fe4ff */
[----:B------:R-:W2:Y:S01]  /*28db0*/  @P3 LDG.E R12, desc[UR12][R8.64] ;  /* 0x0000000c080c3981 */ /* 0x000ea2000c1e1900 */
[----:B------:R-:W-:-:S03]  /*28dc0*/  UISETP.NE.AND.EX UP0, UPT, UR5, URZ, UPT, UP0 ;  /* 0x0000003f0500728c */ /* 0x000fc6000bf05300 */
[----:B------:R-:W-:Y:S01]  /*28dd0*/  ULDC UR5, c[0x0][0x2f0] ;  /* 0x0000bc0000057ab9 */ /* 0x000fe20000000800 */
[----:B------:R-:W-:-:S04]  /*28de0*/  USEL UR4, UR4, 0x1, UP0 ;  /* 0x0000000104047887 */ /* 0x000fc80008000000 */
[----:B------:R-:W-:Y:S01]  /*28df0*/  UIMAD UR4, UR4, UR5, URZ ;  /* 0x00000005040472a4 */ /* 0x000fe2000f8e023f */
[----:B--2---:R1:W-:Y:S04]  /*28e00*/  STL [R1+0x40], R12 ;  /* 0x0000400c01007387 */ /* 0x0043e80000100800 */
[----:B------:R1:W5:Y:S01]  /*28e10*/  LDL R13, [R1+0x40] ;  /* 0x00004000010d7983 */ /* 0x0003620000100800 */
[----:B------:R-:W-:Y:S01]  /*28e20*/  ULDC UR5, c[0x0][0x348] ;  /* 0x0000d20000057ab9 */ /* 0x000fe20000000800 */
[----:B------:R-:W-:Y:S02]  /*28e30*/  IMAD.U32 R9, RZ, RZ, UR4 ;  /* 0x00000004ff097e24 */ /* 0x000fe4000f8e00ff */
[----:B------:R-:W-:Y:S01]  /*28e40*/  IMAD.U32 R8, RZ, RZ, UR5 ;  /* 0x00000005ff087e24 */ /* 0x000fe2000f8e00ff */
[----:B------:R-:W-:Y:S06]  /*28e50*/  @P3 BRA `(.L_x_3125) ;  /* 0x0000000000183947 */ /* 0x000fec0003800000 */
[----:B------:R-:W-:Y:S05]  /*28e60*/  @!P2 BRA `(.L_x_3125) ;  /* 0x000000000014a947 */ /* 0x000fea0003800000 */
[----:B------:R-:W-:Y:S02]  /*28e70*/  ULDC.64 UR4, c[0x0][0x208] ;  /* 0x0000820000047ab9 */ /* 0x000fe40000000a00 */
[----:B-1----:R-:W2:Y:S04]  /*28e80*/  LDG.E R12, desc[UR4][R2.64] ;  /* 0x00000004020c7981 */ /* 0x002ea8000c1e1900 */
[----:B------:R-:W2:Y:S02]  /*28e90*/  LDG.E R2, desc[UR4][R2.64+0x4] ;  /* 0x0000040402027981 */ /* 0x000ea4000c1e1900 */
[----:B--2--5:R-:W-:-:S05]  /*28ea0*/  IMAD.IADD R13, R2, 0x1, -R12 ;  /* 0x00000001020d7824 */ /* 0x024fca00078e0a0c */
[----:B------:R0:W-:Y:S02]  /*28eb0*/  STL [R1+0x40], R13 ;  /* 0x0000400d01007387 */ /* 0x0001e40000100800 */
.L_x_3125:
[----:B-1----:R-:W2:Y:S01]  /*28ec0*/  LDL R12, [R1+0x30] ;  /* 0x00003000010c7983 */ /* 0x002ea20000100800 */
[----:B-----5:R-:W-:Y:S01]  /*28ed0*/  IMAD.IADD R2, R11, 0x1, R0 ;  /* 0x000000010b027824 */ /* 0x020fe200078e0200 */
[----:B------:R-:W-:Y:S02]  /*28ee0*/  ULDC.64 UR4, c[0x0][0xa20] ;  /* 0x0002880000047ab9 */ /* 0x000fe40000000a00 */
[----:B------:R-:W-:Y:S02]  /*28ef0*/  ISETP.NE.U32.AND P2, PT, RZ, UR4, PT ;  /* 0x00000004ff007c0c */ /* 0x000fe4000bf45070 */
[----:B------:R1:W-:Y:S02]  /*28f00*/  STL [R1+0x18], R2 ;  /* 0x0000180201007387 */ /* 0x0003e40000100800 */
[----:B------:R-:W-:Y:S02]  /*28f10*/  ISETP.NE.AND.EX P2, PT, RZ, UR5, PT, P2 ;  /* 0x00000005ff007c0c */ /* 0x000fe4000bf45320 */
[----:B--2---:R1:W-:Y:S11]  /*28f20*/  STL [R1+0x10], R12 ;  /* 0x0000100c01007387 */ /* 0x0043f60000100800 */
[----:B------:R-:W-:Y:S05]  /*28f30*/  @!P2 BRA `(.L_x_3126) ;  /* 0x000000000014a947 */ /* 0x000fea0003800000 */
[----:B-1----:R-:W-:Y:S01]  /*28f40*/  IADD3 R2, P0, R15, UR4, RZ ;  /* 0x000000040f027c10 */ /* 0x002fe2000ff1e0ff */
[----:B------:R-:W-:-:S03]  /*28f50*/  ULDC.64 UR6, c[0x0][0x208] ;  /* 0x0000820000067ab9 */ /* 0x000fc60000000a00 */
[----:B------:R-:W-:-:S05]  /*28f60*/  IADD3.X R3, R14, UR5, RZ, P0, !PT ;  /* 0x000000050e037c10 */ /* 0x000fca00087fe4ff */
[----:B------:R1:W5:Y:S01]  /*28f70*/  LDG.E R9, desc[UR6][R2.64] ;  /* 0x0000000602097981 */ /* 0x000362000c1e1900 */
[----:B------:R-:W-:Y:S05]  /*28f80*/  BRA `(.L_x_3127) ;  /* 0x0000000000147947 */ /* 0x000fea0003800000 */
.L_x_3126:
[----:B------:R-:W-:Y:S05]  /*28f90*/  @!P0 BRA `(.L_x_3127) ;  /* 0x0000000000108947 */ /* 0x000fea0003800000 */
[----:B------:R-:W-:Y:S02]  /*28fa0*/  ULDC.64 UR4, c[0x0][0x208] ;  /* 0x0000820000047ab9 */ /* 0x000fe40000000a00 */
[----:B------:R-:W2:Y:S04]  /*28fb0*/  LDG.E R9, desc[UR4][R6.64] ;  /* 0x0000000406097981 */ /* 0x000ea8000c1e1900 */
[----:B------:R-:W2:Y:S02]  /*28fc0*/  LDG.E R6, desc[UR4][R6.64+0x4] ;  /* 0x0000040406067981 */ /* 0x000ea4000c1e1900 */
[----:B--2---:R-:W-:-:S07]  /*28fd0*/  IMAD.IADD R9, R6, 0x1, -R9 ;  /* 0x0000000106097824 */ /* 0x004fce00078e0a09 */
.L_x_3127:
[----:B------:R-:W-:Y:S01]  /*28fe0*/  ULDC.64 UR4, c[0x0][0x208] ;  /* 0x0000820000047ab9 */ /* 0x000fe20000000a00 */
[----:B-1----:R-:W1:Y:S01]  /*28ff0*/  LDC R3, c[0x0][0x448] ;  /* 0x00011200ff037b82 */ /* 0x002e620000000800 */
[----:B------:R-:W2:Y:S01]  /*29000*/  @P1 LDG.E R2, desc[UR4][R4.64] ;  /* 0x0000000404021981 */ /* 0x000ea2000c1e1900 */
[----:B-----5:R-:W-:-:S03]  /*29010*/  IMAD.IADD R0, R9, 0x1, -R0 ;  /* 0x0000000109007824 */ /* 0x020fc600078e0a00 */
[----:B------:R3:W2:Y:S01]  /*29020*/  @P1 LDG.E R4, desc[UR4][R4.64+0x4] ;  /* 0x0000040404041981 */ /* 0x0006a2000c1e1900 */
[----:B-1----:R-:W-:-:S13]  /*29030*/  ISETP.NE.AND P0, PT, R3, 0x1, PT ;  /* 0x000000010300780c */ /* 0x002fda0003f05270 */
[----:B---3--:R-:W1:Y:S01]  /*29040*/  @P0 LDC R5, c[0x0][0x450] ;  /* 0x00011400ff050b82 */ /* 0x008e620000000800 */
[----:B------:R-:W-:Y:S01]  /*29050*/  BSSY B0, `(.L_x_3128) ;  /* 0x00001b5000007945 */ /* 0x000fe20003800000 */
[----:B--2---:R-:W-:-:S06]  /*29060*/  @P1 IMAD.IADD R8, R4, 0x1, -R2 ;  /* 0x0000000104081824 */ /* 0x004fcc00078e0a02 */
[----:B------:R-:W2:Y:S01]  /*29070*/  @P0 LDC R4, c[0x0][0x44c] ;  /* 0x00011300ff040b82 */ /* 0x000ea20000000800 */
[----:B------:R-:W-:-:S04]  /*29080*/  IMAD.SHL.U32 R2, R17, 0x80, RZ ;  /* 0x0000008011027824 */ /* 0x000fc800078e00ff */
[----:B------:R-:W-:-:S04]  /*29090*/  VIADD R2, R2, 0x7f ;  /* 0x0000007f02027836 */ /* 0x000fc80000000000 */
[----:B------:R-:W-:Y:S02]  /*290a0*/  IMAD.MOV.U32 R3, RZ, RZ, R2 ;  /* 0x000000ffff037224 */ /* 0x000fe400078e0002 */
[----:B--2---:R-:W-:-:S04]  /*290b0*/  @P0 IMAD.HI.U32 R4, R2, R4, RZ ;  /* 0x0000000402040227 */ /* 0x004fc800078e00ff */
[----:B------:R-:W-:Y:S01]  /*290c0*/  IMAD.IADD R2, R0, 0x1, R8 ;  /* 0x0000000100027824 */ /* 0x000fe200078e0208 */
[----:B-1----:R-:W-:-:S03]  /*290d0*/  @P0 SHF.R.U32.HI R3, RZ, R5, R4 ;  /* 0x00000005ff030219 */ /* 0x002fc60000011604 */
        /* <DEDUP_REMOVED lines=10> */
[--C-:B------:R-:W-:Y:S02]  /*29180*/  IMAD R2, R2, 0x50, -R0.reuse ;  /* 0x0000005002027824 */ /* 0x100fe400078e0a00 */
[----:B------:R-:W-:-:S03]  /*29190*/  IMAD.MOV R0, RZ, RZ, -R0 ;  /* 0x000000ffff007224 */ /* 0x000fc600078e0a00 */
[----:B------:R-:W-:Y:S02]  /*291a0*/  VIMNMX R8, R2, R8, PT ;  /* 0x0000000802087248 */ /* 0x000fe40003fe0100 */
[----:B------:R-:W-:-:S04]  /*291b0*/  VIMNMX R0, RZ, R0, !PT ;  /* 0x00000000ff007248 */ /* 0x000fc80007fe0100 */
[----:B------:R-:W-:Y:S01]  /*291c0*/  ISETP.GT.AND P0, PT, R8, R0, PT ;  /* 0x000000000800720c */ /* 0x000fe20003f04270 */
[----:B------:R-:W-:-:S05]  /*291d0*/  IMAD.WIDE.U32 R2, R0, -0x33333333, RZ ;  /* 0xcccccccd00027825 */ /* 0x000fca00078e00ff */
[----:B------:R-:W-:-:S07]  /*291e0*/  SHF.R.U32.HI R9, RZ, 0x6, R3 ;  /* 0x00000006ff097819 */ /* 0x000fce0000011603 */
[----:B------:R-:W-:-:S04]  /*291f0*/  @P0 VIADD R8, R8, 0x4f ;  /* 0x0000004f08080836 */ /* 0x000fc80000000000 */
[----:B------:R-:W-:-:S05]  /*29200*/  @P0 IMAD.HI R0, R8, 0x66666667, RZ ;  /* 0x6666666708000827 */ /* 0x000fca00078e02ff */
[----:B------:R-:W-:Y:S01]  /*29210*/  @P0 SHF.R.U32.HI R2, RZ, 0x1f, R0 ;  /* 0x0000001fff020819 */ /* 0x000fe20000011600 */
[----:B------:R-:W-:-:S03]  /*29220*/  IMAD.MOV.U32 R7, RZ, RZ, R9 ;  /* 0x000000ffff077224 */ /* 0x000fc600078e0009 */
[----:B------:R-:W-:-:S04]  /*29230*/  @P0 LEA.HI.SX32 R7, R0, R2, 0x1b ;  /* 0x0000000200070211 */ /* 0x000fc800078fdaff */
[----:B------:R-:W-:Y:S02]  /*29240*/  ISETP.GT.AND P2, PT, R7, R9, PT ;  /* 0x000000090700720c */ /* 0x000fe40003f44270 */
[----:B------:R-:W-:-:S11]  /*29250*/  PLOP3.LUT P0, PT, PT, PT, PT, 0x80, 0x0 ;  /* 0x000000000000781c */ /* 0x000fd60003f0f070 */
        /* <DEDUP_REMOVED lines=8> */
.L_x_3348:
[----:B--2---:R-:W-:Y:S02]  /*292e0*/  ISETP.NE.AND P0, PT, R14, RZ, PT ;  /* 0x000000ff0e00720c */ /* 0x004fe40003f05270 */
[----:B------:R-:W-:-:S11]  /*292f0*/  PLOP3.LUT P6, PT, PT, PT, PT, 0x8, 0x0 ;  /* 0x000000000000781c */ /* 0x000fd60003fce170 */
[----:B------:R-:W-:Y:S05]  /*29300*/  @P0 BRA `(.L_x_3131) ;  /* 0x00000000000c0947 */ /* 0x000fea0003800000 */
[----:B------:R-:W-:-:S03]  /*29310*/  UMOV UR4, 0xffffffff ;  /* 0xffffffff00047882 */ /* 0x000fc60000000000 */
[----:B------:R-:W-:Y:S05]  /*29320*/  BRA.DIV UR4, `(.L_x_3132) ;  /* 0x0000008e04147947 */ /* 0x000fea000b800000 */
[----:B------:R-:W-:-:S13]  /*29330*/  ELECT P6, URZ, PT ;  /* 0x00000000003f782f */ /* 0x000fda00038c0000 */
.L_x_3131:
[----:B-1----:R-:W2:Y:S04]  /*29340*/  LDL R2, [R1+0x50] ;  /* 0x0000500001027983 */ /* 0x002ea80000100800 */
[----:B------:R-:W3:Y:S01]  /*29350*/  LDL R4, [R1+0x4] ;  /* 0x0000040001047983 */ /* 0x000ee20000100800 */
        /* <DEDUP_REMOVED lines=8> */
.L_x_3351:
[----:B------:R-:W-:Y:S05]  /*293e0*/  BSYNC B1 ;  /* 0x0000000000017941 */ /* 0x000fea0003800000 */
.L_x_3133:
[----:B------:R-:W-:Y:S04]  /*293f0*/  BSSY B1, `(.L_x_3135) ;  /* 0x00000b0000017945 */ /* 0x000fe80003800000 */
[----:B------:R-:W-:Y:S05]  /*29400*/  @!P6 BRA `(.L_x_3136) ;  /* 0x0000000800b8e947 */ /* 0x000fea0003800000 */
[----:B------:R-:W2:Y:S04]  /*29410*/  LDL R6, [R1+0x4] ;  /* 0x0000040001067983 */ /* 0x000ea80000100800 */
        /* <DEDUP_REMOVED lines=10> */
.L_x_3352:
[----:B------:R-:W-:Y:S05]  /*294c0*/  BSYNC B2 ;  /* 0x0000000000027941 */ /* 0x000fea0003800000 */
.L_x_3137:
        /* <DEDUP_REMOVED lines=9> */
.L_x_3140:
[----:B------:R-:W-:Y:S05]  /*29560*/  BSYNC B2 ;  /* 0x0000000000027941 */ /* 0x000fea0003800000 */
.L_x_3139:
        /* <DEDUP_REMOVED lines=8> */
[----:B------:R-:W-:Y:S01]  /*295f0*/  IMAD R3, R7, 0x50, R10 ;  /* 0x0000005007037824 */ /* 0x000fe200078e020a */
[----:B------:R-:W-:-:S03]  /*29600*/  UIADD3.X UR5, URZ, UR37, URZ, UP0, !UPT ;  /* 0x000000253f057290 */ /* 0x000fc600087fe43f */
[----:B------:R-:W-:Y:S02]  /*29610*/  VIADD R3, R3, 0xffffffb0 ;  /* 0xffffffb003037836 */ /* 0x000fe40000000000 */
[----:B--2---:R-:W-:Y:S02]  /*29620*/  IMAD R4, R2, 0xa000, R4 ;  /* 0x0000a00002047824 */ /* 0x004fe400078e0204 */
[----:B------:R-:W-:Y:S02]  /*29630*/  VIADD R2, R5, 0x38890 ;  /* 0x0003889005027836 */ /* 0x000fe40000000000 */
[----:B------:R-:W-:-:S07]  /*29640*/  VIADD R6, R4, 0x24400 ;  /* 0x0002440004067836 */ /* 0x000fce0000000000 */
.L_x_3141:
        /* <DEDUP_REMOVED lines=16> */
.L_x_3142:
        /* <DEDUP_REMOVED lines=16> */
.L_x_3143:
        /* <DEDUP_REMOVED lines=16> */
.L_x_3144:
        /* <DEDUP_REMOVED lines=13> */
.L_x_3353:
[----:B------:R-:W-:Y:S05]  /*29a20*/  BSYNC B2 ;  /* 0x0000000000027941 */ /* 0x000fea0003800000 */
.L_x_3145:
[----:B------:R-:W-:Y:S01]  /*29a30*/  BSSY B2, `(.L_x_3147) ;  /* 0x000000b000027945 */ /* 0x000fe20003800000 */
[----:B------:R-:W-:Y:S02]  /*29a40*/  IMAD.MOV.U32 R12, RZ, RZ, 0x0 ;  /* 0x00000000ff0c7424 */ /* 0x000fe400078e00ff */
[----:B0-----:R-:W-:Y:S01]  /*29a50*/  IMAD.MOV.U32 R13, RZ, RZ, 0x12f00000 ;  /* 0x12f00000ff0d7424 */ /* 0x001fe200078e00ff */
[----:B------:R-:W-:Y:S06]  /*29a60*/  @P1 BRA `(.L_x_3148) ;  /* 0x00000000001c1947 */ /* 0x000fec0003800000 */
[----:B------:R-:W0:Y:S01]  /*29a70*/  S2R R6, SR_TID.X ;  /* 0x0000000000067919 */ /* 0x000e220000002100 */
[----:B------:R-:W-:-:S04]  /*29a80*/  IMAD.MOV.U32 R2, RZ, RZ, 0xa000 ;  /* 0x0000a000ff027424 */ /* 0x000fc800078e00ff */
[----:B------:R3:W-:Y:S01]  /*29a90*/  SYNCS.ARRIVE.TRANS64 RZ, [R5+URZ+0x388b0], R2 ;  /* 0x0388b00205ff79a7 */ /* 0x0007e2000800003f */
[----:B0-----:R-:W-:-:S04]  /*29aa0*/  LOP3.LUT R6, R6, 0x1f, RZ, 0xc0, !PT ;  /* 0x0000001f06067812 */ /* 0x001fc800078ec0ff */
[----:B------:R-:W-:-:S13]  /*29ab0*/  ISETP.NE.AND P0, PT, R6, RZ, PT ;  /* 0x000000ff0600720c */ /* 0x000fda0003f05270 */
[----:B---3--:R-:W-:Y:S05]  /*29ac0*/  @!P0 BRA `(.L_x_3148) ;  /* 0x0000000000048947 */ /* 0x008fea0003800000 */
[----:B------:R-:W-:Y:S01]  /*29ad0*/  BPT.TRAP 0x1 ;  /* 0x000000040000795c */ /* 0x000fe20000300000 */
.L_x_3148:
[----:B------:R-:W-:Y:S05]  /*29ae0*/  BSYNC B2 ;  /* 0x0000000000027941 */ /* 0x000fea0003800000 */
.L_x_3147:
[----:B------:R-:W-:Y:S01]  /*29af0*/  R2UR UR6, R12 ;  /* 0x000000000c0672ca */ /* 0x000fe200000e0000 */
[----:B------:R-:W-:Y:S01]  /*29b00*/  IMAD.MOV.U32 R2, RZ, RZ, RZ ;  /* 0x000000ffff027224 */ /* 0x000fe200078e00ff */
[----:B------:R-:W-:Y:S01]  /*29b10*/  R2UR UR7, R13 ;  /* 0x000000000d0772ca */ /* 0x000fe200000e0000 */
[----:B------:R-:W-:Y:S01]  /*29b20*/  UIADD3 UR4, UP0, UR36, 0x670, URZ ;  /* 0x0000067024047890 */ /* 0x000fe2000ff1e03f */
[----:B------:R-:W-:Y:S01]  /*29b30*/  PLOP3.LUT P0, PT, PT, PT, PT, 0x80, 0x0 ;  /* 0x000000000000781c */ /* 0x000fe20003f0f070 */
[----:B-12---:R-:W-:Y:S01]  /*29b40*/  VIADD R5, R5, 0x388b0 ;  /* 0x000388b005057836 */ /* 0x006fe20000000000 */
[----:B------:R-:W-:Y:S01]  /*29b50*/  R2UR UR10, R2 ;  /* 0x00000000020a72ca */ /* 0x000fe200000e0000 */
[----:B------:R-:W-:Y:S01]  /*29b60*/  VIADD R2, R4, 0x400 ;  /* 0x0000040004027836 */ /* 0x000fe20000000000 */
[----:B------:R-:W-:-:S13]  /*29b70*/  UIADD3.X UR5, URZ, UR37, URZ, UP0, !UPT ;  /* 0x000000253f057290 */ /* 0x000fda00087fe43f */
.L_x_3149:
        /* <DEDUP_REMOVED lines=15> */
.L_x_3150:
        /* <DEDUP_REMOVED lines=15> */
.L_x_3151:
        /* <DEDUP_REMOVED lines=15> */
.L_x_3152:
        /* <DEDUP_REMOVED lines=10> */
.L_x_3136:
[----:B------:R-:W-:Y:S05]  /*29ef0*/  BSYNC B1 ;  /* 0x0000000000017941 */ /* 0x000fea0003800000 */
.L_x_3135:
[----:B-1----:R-:W2:Y:S04]  /*29f00*/  LDL.LU R2, [R1+0x1c] ;  /* 0x00001c0001027983 */ /* 0x002ea80000300800 */
        /* <DEDUP_REMOVED lines=12> */
.L_x_3171:
[----:B------:R-:W-:Y:S05]  /*29fd0*/  YIELD ;  /* 0x0000000000007946 */ /* 0x000fea0003800000 */
[----:B------:R-:W-:Y:S04]  /*29fe0*/  BSSY B1, `(.L_x_3153) ;  /* 0x00000af000017945 */ /* 0x000fe80003800000 */
[----:B--2---:R-:W-:Y:S05]  /*29ff0*/  @!P6 BRA `(.L_x_3154) ;  /* 0x0000000800b4e947 */ /* 0x004fea0003800000 */
        /* <DEDUP_REMOVED lines=11> */
.L_x_3354:
[----:B------:R-:W-:Y:S05]  /*2a0b0*/  BSYNC B2 ;  /* 0x0000000000027941 */ /* 0x000fea0003800000 */
.L_x_3155:
        /* <DEDUP_REMOVED lines=9> */
.L_x_3158:
[----:B------:R-:W-:Y:S05]  /*2a150*/  BSYNC B2 ;  /* 0x0000000000027941 */ /* 0x000fea0003800000 */
.L_x_3157:
        /* <DEDUP_REMOVED lines=13> */
.L_x_3159:
        /* <DEDUP_REMOVED lines=12> */
[----:B------:R-:W-:Y:S01]  /*2a2f0*/  UMOV UR6, 0x0 ;  /* 0x0000000000067882 */ /* 0x000fe20000000000 */
[----:B------:R-:W-:Y:S02]  /*2a300*/  UMOV UR7, 0x12f00000 ;  /* 0x12f0000000077882 */ /* 0x000fe40000000000 */
[----:B------:R-:W-:Y:S01]  /*2a310*/  R2UR UR10, R8 ;  /* 0x00000000080a72ca */ /* 0x000fe200000e0000 */
[----:B------:R-:W-:-:S14]  /*2a320*/  VIADD R8, R4, 0x26c00 ;  /* 0x00026c0004087836 */ /* 0x000fdc0000000000 */
.L_x_3160:
        /* <DEDUP_REMOVED lines=16> */
.L_x_3161:
        /* <DEDUP_REMOVED lines=16> */
.L_x_3162:
        /* <DEDUP_REMOVED lines=13> */
.L_x_3355:
[----:B------:R-:W-:Y:S05]  /*2a600*/  BSYNC B2 ;  /* 0x0000000000027941 */ /* 0x000fea0003800000 */
.L_x_3163:
        /* <DEDUP_REMOVED lines=11> */
.L_x_3166:
[----:B------:R-:W-:Y:S05]  /*2a6c0*/  BSYNC B2 ;  /* 0x0000000000027941 */ /* 0x000fea0003800000 */
.L_x_3165:
        /* <DEDUP_REMOVED lines=8> */
.L_x_3167:
        /* <DEDUP_REMOVED lines=16> */
.L_x_3168:
        /* <DEDUP_REMOVED lines=15> */
.L_x_3169:
        /* <DEDUP_REMOVED lines=15> */
.L_x_3170:
        /* <DEDUP_REMOVED lines=10> */
.L_x_3154:
[----:B------:R-:W-:Y:S05]  /*2aad0*/  BSYNC B1 ;  /* 0x0000000000017941 */ /* 0x000fea0003800000 */
.L_x_3153:
        /* <DEDUP_REMOVED lines=12> */
.L_x_3129:
[----:B------:R-:W-:Y:S05]  /*2aba0*/  BSYNC B0 ;  /* 0x0000000000007941 */ /* 0x000fea0003800000 */
.L_x_3128:
[----:B------:R-:W3:Y:S01]  /*2abb0*/  LDC R0, c[0x0][0x448] ;  /* 0x00011200ff007b82 */ /* 0x000ee20000000800 */
[----:B------:R-:W-:Y:S05]  /*2abc0*/  @!P0 WARPSYNC.ALL ;  /* 0x0000000000008948 */ /* 0x000fea0003800000 */
[----:B------:R-:W-:Y:S02]  /*2abd0*/  BSSY B7, `(.L_x_3172) ;  /* 0x0000507000077945 */ /* 0x000fe40003800000 */
[----:B------:R-:W-:Y:S01]  /*2abe0*/  @!P0 BAR.SYNC.DEFER_BLOCKING 0xc, 0x180 ;  /* 0x0306000000008b1d */ /* 0x000fe20000010000 */
[----:B---3--:R-:W-:Y:S02]  /*2abf0*/  ISETP.NE.AND P1, PT, R0, 0x1, PT ;  /* 0x000000010000780c */ /* 0x008fe40003f25270 */
[----:B------:R-:W-:-:S11]  /*2ac00*/  LEA R0, R17, 0x7f, 0x7 ;  /* 0x0000007f11007811 */ /* 0x000fd600078e38ff */
[----:B-12---:R-:W1:Y:S08]  /*2ac10*/  @P1 LDC R2, c[0x0][0x44c] ;  /* 0x00011300ff021b82 */ /* 0x006e700000000800 */
[----:B------:R-:W2:Y:S01]  /*2ac20*/  @P1 LDC R3, c[0x0][0x450] ;  /* 0x00011400ff031b82 */ /* 0x000ea20000000800 */
[----:B-1----:R-:W-:-:S05]  /*2ac30*/  @P1 IMAD.HI.U32 R2, R0, R2, RZ ;  /* 0x0000000200021227 */ /* 0x002fca00078e00ff */
[----:B--2---:R-:W-:-:S05]  /*2ac40*/  @P1 SHF.R.U32.HI R0, RZ, R3, R2 ;  /* 0x00000003ff001219 */ /* 0x004fca0000011602 */
[----:B------:R-:W-:-:S04]  /*2ac50*/  IMAD.IADD R0, R21, 0x1, R0 ;  /* 0x0000000115007824 */ /* 0x000fc800078e0200 */
[----:B------:R-:W-:-:S05]  /*2ac60*/  IMAD.HI R0, R0, 0x66666667, RZ ;  /* 0x6666666700007827 */ /* 0x000fca00078e02ff */
[----:B------:R-:W-:-:S04]  /*2ac70*/  SHF.R.U32.HI R2, RZ, 0x1f, R0 ;  /* 0x0000001fff027819 */ /* 0x000fc80000011600 */
[----:B------:R-:W-:-:S04]  /*2ac80*/  LEA.HI.SX32 R0, R0, R2, 0x1b ;  /* 0x0000000200007211 */ /* 0x000fc800078fdaff */
[----:B------:R-:W-:-:S04]  /*2ac90*/  VIMNMX R4, R20, R0, PT ;  /* 0x0000000014047248 */ /* 0x000fc80003fe0100 */
[----:B------:R-:W-:Y:S01]  /*2aca0*/  ISETP.GT.AND P0, PT, R4, RZ, PT ;  /* 0x000000ff0400720c */ /* 0x000fe20003f04270 */
        /* <DEDUP_REMOVED lines=20> */
.L_x_3173:
        /* <DEDUP_REMOVED lines=21> */
.L_x_3176:
[----:B------:R-:W-:Y:S05]  /*2af40*/  BSYNC B6 ;  /* 0x0000000000067941 */ /* 0x000fea0003800000 */
.L_x_3175:
        /* <DEDUP_REMOVED lines=18> */
[----:B01----:R-:W-:-:S07]  /*2b070*/  IMAD.MOV.U32 R13, RZ, RZ, RZ ;  /* 0x000000ffff0d7224 */ /* 0x003fce00078e00ff */
[----:B------:R-:W-:-:S07]  /*2b080*/  LEPC R20, `(.L_x_3179) ;  /* 0x000000001014794e */ /* 0x000fce0000000000 */
[----:B--2---:R-:W-:Y:S05]  /*2b090*/  CALL.ABS.NOINC R2 ;  /* 0x0000000002007343 */ /* 0x004fea0003c00000 */
.L_x_3179:
        /* <DEDUP_REMOVED lines=16> */
.L_x_3178:
[----:B------:R-:W-:Y:S05]  /*2b1a0*/  BSYNC B6 ;  /* 0x0000000000067941 */ /* 0x000fea0003800000 */
.L_x_3177:
        /* <DEDUP_REMOVED lines=11> */
[----:B----4-:R1:W2:Y:S02]  /*2b260*/  @P0 LDG.E R7, desc[UR6][R2.64] ;  /* 0x0000000602070981 */ /* 0x0102a4000c1e1900 */
[----:B-1----:R-:W1:Y:S01]  /*2b270*/  LDC.64 R2, c[0x0][0x418] ;  /* 0x00010600ff027b82 */ /* 0x002e620000000a00 */
[----:B-----5:R-:W-:Y:S01]  /*2b280*/  VIADD R4, R0, 0xffffffff ;  /* 0xffffffff00047836 */ /* 0x020fe20000000000 */
[----:B--2---:R-:W-:Y:S01]  /*2b290*/  SHF.R.S32.HI R8, RZ, 0x1f, R7 ;  /* 0x0000001fff087819 */ /* 0x004fe20000011407 */
[----:B------:R2:W-:Y:S04]  /*2b2a0*/  @P0 STL [R1+0x10], R7 ;  /* 0x0000100701000387 */ /* 0x0005e80000100800 */
[----:B------:R2:W-:Y:S01]  /*2b2b0*/  STL [R1+0x28], R8 ;  /* 0x0000280801007387 */ /* 0x0005e20000100800 */
[----:B-1----:R-:W-:Y:S01]  /*2b2c0*/  LOP3.LUT P0, RZ, R2, UR4, RZ, 0xfc, !PT ;  /* 0x0000000402ff7c12 */ /* 0x002fe2000f80fcff */
[----:B------:R-:W-:-:S03]  /*2b2d0*/  UMOV UR4, 0xffffffff ;  /* 0xffffffff00047882 */ /* 0x000fc60000000000 */
[----:B------:R-:W-:-:S04]  /*2b2e0*/  LOP3.LUT P0, RZ, R3, UR5, RZ, 0xfc, P0 ;  /* 0x0000000503ff7c12 */ /* 0x000fc8000800fcff */
[----:B------:R-:W-:Y:S01]  /*2b2f0*/  SEL R0, R7, RZ, !P0 ;  /* 0x000000ff07007207 */ /* 0x000fe20004000000 */
[----:B--2---:R-:W-:Y:S08]  /*2b300*/  BRA.DIV UR4, `(.L_x_3180) ;  /* 0x0000006e04a47947 */ /* 0x004ff0000b800000 */
[----:B------:R-:W1:Y:S02]  /*2b310*/  S2R R5, SR_TID.X ;  /* 0x0000000000057919 */ /* 0x000e640000002100 */
[----:B-1----:R-:W-:-:S04]  /*2b320*/  SHF.R.U32.HI R5, RZ, 0x5, R5 ;  /* 0x00000005ff057819 */ /* 0x002fc80000011605 */
[----:B------:R-:W-:-:S05]  /*2b330*/  LOP3.LUT R5, R5, 0x3, RZ, 0xc0, !PT ;  /* 0x0000000305057812 */ /* 0x000fca00078ec0ff */
[----:B------:R1:W2:Y:S02]  /*2b340*/  SHFL.IDX PT, R14, R5, RZ, 0x1f ;  /* 0x00001fff050e7589 */ /* 0x0002a400000e0000 */
.L_x_3358:
[----:B-1----:R-:W3:Y:S01]  /*2b350*/  LDL.LU R5, [R1+0x24] ;  /* 0x0000240001057983 */ /* 0x002ee20000300800 */
[----:B------:R-:W-:Y:S02]  /*2b360*/  PLOP3.LUT P1, PT, PT, PT, PT, 0x8, 0x0 ;  /* 0x000000000000781c */ /* 0x000fe40003f2e170 */
[----:B--2---:R-:W-:Y:S01]  /*2b370*/  ISETP.NE.AND P0, PT, R14, RZ, PT ;  /* 0x000000ff0e00720c */ /* 0x004fe20003f05270 */
[----:B------:R1:W-:Y:S04]  /*2b380*/  STL [R1], R0 ;  /* 0x0000000001007387 */ /* 0x0003e80000100800 */
[----:B------:R1:W-:Y:S01]  /*2b390*/  STL [R1+0xc], R4 ;  /* 0x00000c0401007387 */ /* 0x0003e20000100800 */
[----:B---3--:R-:W-:-:S05]  /*2b3a0*/  LOP3.LUT R5, R5, 0xfffffffe, RZ, 0xc0, !PT ;  /* 0xfffffffe05057812 */ /* 0x008fca00078ec0ff */
[----:B------:R-:W-:-:S05]  /*2b3b0*/  @P1 LOP3.LUT R5, R5, 0x1, RZ, 0xfc, !PT ;  /* 0x0000000105051812 */ /* 0x000fca00078efcff */
[----:B------:R1:W-:Y:S01]  /*2b3c0*/  STL [R1+0x24], R5 ;  /* 0x0000240501007387 */ /* 0x0003e20000100800 */
[----:B------:R-:W-:Y:S05]  /*2b3d0*/  @P0 BRA `(.L_x_3181) ;  /* 0x0000000400640947 */ /* 0x000fea0003800000 */
[----:B------:R-:W-:-:S03]  /*2b3e0*/  UMOV UR4, 0xffffffff ;  /* 0xffffffff00047882 */ /* 0x000fc60000000000 */
[----:B------:R-:W-:Y:S05]  /*2b3f0*/  BRA.DIV UR4, `(.L_x_3182) ;  /* 0x0000006e049c7947 */ /* 0x000fea000b800000 */
[----:B------:R-:W-:-:S13]  /*2b400*/  ELECT P6, URZ, PT ;  /* 0x00000000003f782f */ /* 0x000fda00038c0000 */
.L_x_3361:
        /* <DEDUP_REMOVED lines=8> */
[----:B-1----:R-:W-:Y:S01]  /*2b490*/  IMAD.MOV.U32 R0, RZ, RZ, R9 ;  /* 0x000000ffff007224 */ /* 0x002fe200078e0009 */
[----:B--2---:R-:W-:-:S13]  /*2b4a0*/  ISETP.NE.AND P0, PT, R6, 0x1, PT ;  /* 0x000000010600780c */ /* 0x004fda0003f05270 */
        /* <DEDUP_REMOVED lines=14> */
[----:B------:R-:W3:Y:S04]  /*2b590*/  LDG.E R0, desc[UR6][R2.64] ;  /* 0x0000000602007981 */ /* 0x000ee8000c1e1900 */
[----:B---3--:R2:W-:Y:S02]  /*2b5a0*/  STL [R1], R0 ;  /* 0x0000000001007387 */ /* 0x0085e40000100800 */
.L_x_3183:
[----:B------:R-:W3:Y:S04]  /*2b5b0*/  LDL R7, [R1+0x4] ;  /* 0x0000040001077983 */ /* 0x000ee80000100800 */
[----:B-12---:R-:W3:Y:S04]  /*2b5c0*/  LDL R0, [R1+0x8] ;  /* 0x0000080001007983 */ /* 0x006ee80000100800 */
[----:B------:R-:W2:Y:S01]  /*2b5d0*/  LDL R2, [R1+0x14] ;  /* 0x0000140001027983 */ /* 0x000ea20000100800 */
[----:B---3--:R-:W-:Y:S01]  /*2b5e0*/  IMAD R0, R0, 0x8, R7 ;  /* 0x0000000800007824 */ /* 0x008fe200078e0207 */
[----:B--2---:R-:W-:-:S04]  /*2b5f0*/  SHF.L.U32 R2, R2, 0x1f, RZ ;  /* 0x0000001f02027819 */ /* 0x004fc800000006ff */
[----:B------:R-:W1:Y:S02]  /*2b600*/  SYNCS.PHASECHK.TRANS64.TRYWAIT P0, [R0+URZ+0x38840], R2 ;  /* 0x03884002000075a7 */ /* 0x000e64000800017f */
[----:B-1----:R-:W-:Y:S05]  /*2b610*/  @!P0 BRA `(.L_x_3184) ;  /* 0x0000006c00348947 */ /* 0x002fea0003800000 */
.L_x_3362:
        /* <DEDUP_REMOVED lines=11> */
.L_x_3185:
[----:B-1----:R-:W2:Y:S04]  /*2b6d0*/  LDL R2, [R1+0x18] ;  /* 0x0000180001027983 */ /* 0x002ea80000100800 */
        /* <DEDUP_REMOVED lines=41> */
.L_x_3181:
[----:B---3--:R-:W2:Y:S04]  /*2b970*/  LDL R2, [R1+0x4] ;  /* 0x0000040001027983 */ /* 0x008ea80000100800 */
[----:B------:R-:W3:Y:S04]  /*2b980*/  LDL.LU R3, [R1+0x3c] ;  /* 0x00003c0001037983 */ /* 0x000ee80000300800 */
[----:B-1----:R-:W4:Y:S04]  /*2b990*/  LDL.LU R5, [R1+0x30] ;  /* 0x0000300001057983 */ /* 0x002f280000300800 */
[----:B------:R-:W5:Y:S01]  /*2b9a0*/  LDL.LU R4, [R1+0x44] ;  /* 0x0000440001047983 */ /* 0x000f620000300800 */
        /* <DEDUP_REMOVED lines=18> */
[----:B-1----:R-:W-:Y:S01]  /*2bad0*/  IMAD.IADD R2, R3, 0x1, R0 ;  /* 0x0000000103027824 */ /* 0x002fe200078e0200 */
        /* <DEDUP_REMOVED lines=20> */
.L_x_3187:
[----:B------:R-:W-:Y:S05]  /*2bc20*/  BSYNC B6 ;  /* 0x0000000000067941 */ /* 0x000fea0003800000 */
.L_x_3186:
[----:B------:R-:W3:Y:S01]  /*2bc30*/  LDL.LU R6, [R1+0x3c] ;  /* 0x00003c0001067983 */ /* 0x000ee20000300800 */
[----:B------:R-:W-:Y:S01]  /*2bc40*/  ULDC.64 UR4, c[0x0][0x2d8] ;  /* 0x0000b60000047ab9 */ /* 0x000fe20000000a00 */
[----:B------:R-:W1:Y:S01]  /*2bc50*/  LDC R7, c[0x0][0x448] ;  /* 0x00011200ff077b82 */ /* 0x000e620000000800 */
[----:B------:R-:W-:Y:S01]  /*2bc60*/  ULDC.64 UR6, c[0x0][0x280] ;  /* 0x0000a00000067ab9 */ /* 0x000fe20000000a00 */
[----:B--2---:R-:W3:Y:S04]  /*2bc70*/  LDL.LU.64 R2, [R1+0x48] ;  /* 0x0000480001027983 */ /* 0x004ee80000300a00 */
[----:B------:R-:W2:Y:S04]  /*2bc80*/  LDL.LU R0, [R1+0x44] ;  /* 0x0000440001007983 */ /* 0x000ea80000300800 */
[----:B------:R-:W4:Y:S04]  /*2bc90*/  LDL.LU R4, [R1+0x54] ;  /* 0x0000540001047983 */ /* 0x000f280000300800 */
[----:B------:R-:W4:Y:S01]  /*2bca0*/  LDL.LU R5, [R1+0x30] ;  /* 0x0000300001057983 */ /* 0x000f220000300800 */
[----:B------:R-:W0:Y:S01]  /*2bcb0*/  S2R R8, SR_TID.X ;  /* 0x0000000000087919 */ /* 0x000e220000002100 */
[----:B------:R-:W0:Y:S01]  /*2bcc0*/  S2R R9, SR_TID.X ;  /* 0x0000000000097919 */ /* 0x000e220000002100 */
[----:B-1----:R-:W-:Y:S01]  /*2bcd0*/  ISETP.NE.AND P0, PT, R7, 0x1, PT ;  /* 0x000000010700780c */ /* 0x002fe20003f05270 */
[----:B0-----:R-:W-:-:S02]  /*2bce0*/  IMAD.SHL.U32 R8, R8, 0x8, RZ ;  /* 0x0000000808087824 */ /* 0x001fc400078e00ff */
[----:B------:R-:W-:-:S03]  /*2bcf0*/  IMAD.SHL.U32 R9, R9, 0x8, RZ ;  /* 0x0000000809097824 */ /* 0x000fc600078e00ff */
[----:B------:R-:W-:-:S04]  /*2bd00*/  LOP3.LUT R8, R8, 0x38, RZ, 0xc0, !PT ;  /* 0x0000003808087812 */ /* 0x000fc800078ec0ff */
[C---:B------:R-:W-:Y:S02]  /*2bd10*/  LOP3.LUT R11, R8.reuse, 0x40, RZ, 0xfc, !PT ;  /* 0x00000040080b7812 */ /* 0x040fe400078efcff */
[C---:B------:R-:W-:Y:S02]  /*2bd20*/  LOP3.LUT R10, R8.reuse, 0x80, RZ, 0xfc, !PT ;  /* 0x00000080080a7812 */ /* 0x040fe400078efcff */
        /* <DEDUP_REMOVED lines=10> */
[----:B------:R-:W1:Y:S01]  /*2bdd0*/  S2R R4, SR_TID.X ;  /* 0x0000000000047919 */ /* 0x000e620000002100 */
[----:B------:R-:W-:-:S04]  /*2bde0*/  IMAD.WIDE.U32 R2, R5, UR4, R2 ;  /* 0x0000000405027c25 */ /* 0x000fc8000f8e0002 */
[----:B------:R-:W-:Y:S01]  /*2bdf0*/  IMAD R0, R5, UR5, R0 ;  /* 0x0000000505007c24 */ /* 0x000fe2000f8e0200 */
[----:B------:R-:W-:-:S03]  /*2be00*/  ULDC.64 UR4, c[0x0][0x2d0] ;  /* 0x0000b40000047ab9 */ /* 0x000fc60000000a00 */
[----:B------:R-:W-:Y:S01]  /*2be10*/  IMAD.IADD R3, R3, 0x1, R0 ;  /* 0x0000000103037824 */ /* 0x000fe200078e0200 */
[----:B-1----:R-:W-:-:S04]  /*2be20*/  LOP3.LUT R4, R4, 0x7f, RZ, 0xc0, !PT ;  /* 0x0000007f04047812 */ /* 0x002fc800078ec0ff */
[----:B------:R-:W-:Y:S02]  /*2be30*/  SHF.R.U32.HI R5, RZ, 0x3, R4 ;  /* 0x00000003ff057819 */ /* 0x000fe40000011604 */
[----:B------:R-:W1:Y:S02]  /*2be40*/  S2R R4, SR_TID.X ;  /* 0x0000000000047919 */ /* 0x000e640000002100 */
[----:B-1----:R-:W-:-:S05]  /*2be50*/  IMAD.SHL.U32 R4, R4, 0x10, RZ ;  /* 0x0000001004047824 */ /* 0x002fca00078e00ff */
[----:B------:R-:W-:Y:S02]  /*2be60*/  LOP3.LUT R4, R5, 0x70, R4, 0xf8, !PT ;  /* 0x0000007005047812 */ /* 0x000fe400078ef804 */
[----:B------:R-:W1:Y:S03]  /*2be70*/  @P0 LDC R5, c[0x0][0x44c] ;  /* 0x00011300ff050b82 */ /* 0x000e660000000800 */
[----:B------:R-:W-:-:S04]  /*2be80*/  IMAD R4, R17, 0x80, R4 ;  /* 0x0000008011047824 */ /* 0x000fc800078e0204 */
        /* <DEDUP_REMOVED lines=18> */
[----:B------:R-:W-:Y:S02]  /*2bfb0*/  ISETP.GE.AND P2, PT, R10, UR4, PT ;  /* 0x000000040a007c0c */ /* 0x000fe4000bf46270 */
[----:B------:R-:W-:Y:S01]  /*2bfc0*/  LEA R3, P4, R4, UR6, 0x1 ;  /* 0x0000000604037c11 */ /* 0x000fe2000f8808ff */
[----:B------:R-:W1:Y:S01]  /*2bfd0*/  S2R R10, SR_TID.X ;  /* 0x00000000000a7919 */ /* 0x000e620000002100 */
[----:B------:R-:W-:Y:S01]  /*2bfe0*/  IMAD.IADD R2, R5, 0x1, R6 ;  /* 0x0000000105027824 */ /* 0x000fe200078e0206 */
[----:B------:R-:W-:-:S02]  /*2bff0*/  ISETP.GE.AND P0, PT, R9, UR4, PT ;  /* 0x0000000409007c0c */ /* 0x000fc4000bf06270 */
[----:B------:R-:W-:Y:S01]  /*2c000*/  ISETP.GE.AND P1, PT, R11, UR4, PT ;  /* 0x000000040b007c0c */ /* 0x000fe2000bf26270 */
[----:B------:R-:W-:Y:S01]  /*2c010*/  UMOV UR4, 0xffffffff ;  /* 0xffffffff00047882 */ /* 0x000fe20000000000 */
[----:B------:R-:W-:Y:S02]  /*2c020*/  LEA.HI.X R2, R4, UR7, R2, 0x1, P4 ;  /* 0x0000000704027c11 */ /* 0x000fe4000a0f0c02 */
[----:B-1----:R-:W-:-:S04]  /*2c030*/  LOP3.LUT R10, R10, 0x7f, RZ, 0xc0, !PT ;  /* 0x0000007f0a0a7812 */ /* 0x002fc800078ec0ff */
        /* <DEDUP_REMOVED lines=19> */
[----:B0-----:R-:W-:-:S05]  /*2c170*/  VIADD R4, R17, 0x10 ;  /* 0x0000001011047836 */ /* 0x001fca0000000000 */
[----:B------:R-:W-:Y:S02]  /*2c180*/  ISETP.GE.AND P5, PT, R4, R0, PT ;  /* 0x000000000400720c */ /* 0x000fe40003fa6270 */
[----:B------:R-:W0:Y:S11]  /*2c190*/  SHFL.IDX PT, R4, R3, 0x1, 0x181f ;  /* 0x00381f0003047f89 */ /* 0x000e3600000e0000 */
[----:B0-----:R-:W-:-:S05]  /*2c1a0*/  @!P5 LEA R5, P4, R9, R4, 0x1 ;  /* 0x000000040905d211 */ /* 0x001fca00078808ff */
[----:B------:R-:W-:Y:S02]  /*2c1b0*/  @!P5 IMAD.X R4, RZ, RZ, R6, P4 ;  /* 0x000000ffff04d224 */ /* 0x000fe400020e0606 */
[----:B------:R-:W-:Y:S03]  /*2c1c0*/  SHFL.IDX PT, R6, R2, 0x2, 0x181f ;  /* 0x00581f0002067f89 */ /* 0x000fe600000e0000 */
[----:B------:R-:W-:-:S04]  /*2c1d0*/  @!P5 LOP3.LUT R5, R5, R4, RZ, 0x3c, !PT ;  /* 0x000000040505d212 */ /* 0x000fc800078e3cff */
[----:B------:R-:W-:-:S04]  /*2c1e0*/  @!P5 LOP3.LUT R4, R5, R4, RZ, 0x3c, !PT ;  /* 0x000000040504d212 */ /* 0x000fc800078e3cff */
[----:B------:R-:W-:-:S05]  /*2c1f0*/  @!P5 LOP3.LUT R5, R5, R4, RZ, 0x3c, !PT ;  /* 0x000000040505d212 */ /* 0x000fca00078e3cff */
[----:B------:R-:W-:Y:S04]  /*2c200*/  @!P5 LDGSTS.E.BYPASS.LTC128B.128 [R8+0x14c00], desc[UR4][R4.64], !P0 ;  /* 0x14c000000408dfae */ /* 0x000fe8000c101d44 */
        /* <DEDUP_REMOVED lines=57> */
[----:B------:R-:W0:Y:S04]  /*2c5a0*/  SHFL.IDX PT, R4, R3, 0x6, 0x181f ;  /* 0x00d81f0003047f89 */ /* 0x000e2800000e0000 */
[----:B------:R-:W1:Y:S07]  /*2c5b0*/  SHFL.IDX PT, R3, R3, 0x7, 0x181f ;  /* 0x00f81f0003037f89 */ /* 0x000e6e00000e0000 */
        /* <DEDUP_REMOVED lines=10> */
.L_x_3379:
[----:B------:R-:W-:Y:S01]  /*2c660*/  VIADD R17, R17, 0x70 ;  /* 0x0000007011117836 */ /* 0x000fe20000000000 */
[----:B------:R-:W-:Y:S04]  /*2c670*/  BSSY B0, `(.L_x_3189) ;  /* 0x000000d000007945 */ /* 0x000fe80003800000 */
[----:B------:R-:W-:-:S13]  /*2c680*/  ISETP.GE.AND P4, PT, R17, R0, PT ;  /* 0x000000001100720c */ /* 0x000fda0003f86270 */
[----:B------:R-:W-:Y:S05]  /*2c690*/  @P4 BRA `(.L_x_3190) ;  /* 0x0000000000284947 */ /* 0x000fea0003800000 */
[----:B0-----:R-:W-:Y:S01]  /*2c6a0*/  LEA R2, P4, R9, R3, 0x1 ;  /* 0x0000000309027211 */ /* 0x001fe200078808ff */
        /* <DEDUP_REMOVED lines=9> */
.L_x_3190:
[----:B------:R-:W-:Y:S05]  /*2c740*/  BSYNC B0 ;  /* 0x0000000000007941 */ /* 0x000fea0003800000 */
.L_x_3189:
[----:B01----:R-:W2:Y:S01]  /*2c750*/  LDL R8, [R1+0x4] ;  /* 0x0000040001087983 */ /* 0x003ea20000100800 */
[----:B------:R-:W-:Y:S01]  /*2c760*/  PLOP3.LUT P0, PT, PT, PT, PT, 0x80, 0x0 ;  /* 0x000000000000781c */ /* 0x000fe20003f0f070 */
[----:B------:R-:W-:Y:S01]  /*2c770*/  NOP ;  /* 0x0000000000007918 */ /* 0x000fe20000000000 */
[----:B--2---:R-:W-:-:S11]  /*2c780*/  VIADD R10, R8, 0x38800 ;  /* 0x00038800080a7836 */ /* 0x004fd60000000000 */
.L_x_3191:
        /* <DEDUP_REMOVED lines=19> */
.L_x_3380:
[----:B------:R-:W-:Y:S05]  /*2c8c0*/  BSYNC B0 ;  /* 0x0000000000007941 */ /* 0x000fea0003800000 */
.L_x_3192:
        /* <DEDUP_REMOVED lines=28> */
[----:B------:R-:W0:Y:S03]  /*2ca90*/  LDC R3, c[0x0][0x43c] ;  /* 0x00010f00ff037b82 */ /* 0x000e260000000800 */
[----:B------:R-:W3:Y:S01]  /*2caa0*/  LDL R6, [R1+0x10] ;  /* 0x0000100001067983 */ /* 0x000ee20000100800 */
[----:B------:R-:W-:Y:S01]  /*2cab0*/  IMAD.MOV.U32 R0, RZ, RZ, R2 ;  /* 0x000000ffff007224 */ /* 0x000fe200078e0002 */
[----:B------:R-:W-:Y:S01]  /*2cac0*/  ULDC.64 UR6, c[0x0][0x428] ;  /* 0x00010a0000067ab9 */ /* 0x000fe20000000a00 */
[----:B------:R-:W-:Y:S01]  /*2cad0*/  ULDC.64 UR8, c[0x0][0x208] ;  /* 0x0000820000087ab9 */ /* 0x000fe20000000a00 */
[----:B0-----:R-:W-:-:S13]  /*2cae0*/  ISETP.NE.AND P0, PT, R3, 0x1, PT ;  /* 0x000000010300780c */ /* 0x001fda0003f05270 */
[----:B-----5:R-:W0:Y:S02]  /*2caf0*/  @P0 LDC.64 R4, c[0x0][0x440] ;  /* 0x00011000ff040b82 */ /* 0x020e240000000a00 */
[----:B0-----:R-:W-:-:S05]  /*2cb00*/  @P0 IMAD.HI.U32 R4, R2, R4, RZ ;  /* 0x0000000402040227 */ /* 0x001fca00078e00ff */
[----:B------:R-:W-:-:S04]  /*2cb10*/  @P0 SHF.R.U32.HI R0, RZ, R5, R4 ;  /* 0x00000005ff000219 */ /* 0x000fc80000011604 */
[--C-:B------:R-:W-:Y:S01]  /*2cb20*/  SHF.R.S32.HI R5, RZ, 0x1f, R0.reuse ;  /* 0x0000001fff057819 */ /* 0x100fe20000011400 */
[--C-:B------:R-:W-:Y:S02]  /*2cb30*/  IMAD.MOV R7, RZ, RZ, -R0.reuse ;  /* 0x000000ffff077224 */ /* 0x100fe400078e0a00 */
[----:B------:R-:W-:Y:S02]  /*2cb40*/  IMAD.MOV.U32 R4, RZ, RZ, R0 ;  /* 0x000000ffff047224 */ /* 0x000fe400078e0000 */
        /* <DEDUP_REMOVED lines=8> */
.L_x_3200:
[----:B------:R-:W2:Y:S01]  /*2cbd0*/  LDL R0, [R1+0x4] ;  /* 0x0000040001007983 */ /* 0x000ea20000100800 */
[----:B------:R-:W-:Y:S01]  /*2cbe0*/  BSSY B3, `(.L_x_3201) ;  /* 0x0000005000037945 */ /* 0x000fe20003800000 */
[----:B--2---:R-:W-:Y:S01]  /*2cbf0*/  IMAD R3, R8, 0x8, R0 ;  /* 0x0000000808037824 */ /* 0x004fe200078e0200 */
[----:B------:R-:W-:-:S04]  /*2cc00*/  SHF.L.U32 R0, R9, 0x1f, RZ ;  /* 0x0000001f09007819 */ /* 0x000fc800000006ff */
[----:B------:R-:W1:Y:S02]  /*2cc10*/  SYNCS.PHASECHK.TRANS64.TRYWAIT P0, [R3+URZ+0x38840], R0 ;  /* 0x03884000030075a7 */ /* 0x000e64000800017f */
[----:B-1----:R-:W-:Y:S05]  /*2cc20*/  @!P0 BRA `(.L_x_3202) ;  /* 0x0000006000f48947 */ /* 0x002fea0003800000 */
.L_x_3381:
[----:B------:R-:W-:Y:S05]  /*2cc30*/  BSYNC B3 ;  /* 0x0000000000037941 */ /* 0x000fea0003800000 */
.L_x_3201:
        /* <DEDUP_REMOVED lines=12> */
.L_x_3204:
[----:B------:R-:W-:Y:S05]  /*2cd00*/  BSYNC B3 ;  /* 0x0000000000037941 */ /* 0x000fea0003800000 */
.L_x_3203:
        /* <DEDUP_REMOVED lines=13> */
.L_x_3205:
        /* <DEDUP_REMOVED lines=16> */
.L_x_3206:
        /* <DEDUP_REMOVED lines=16> */
.L_x_3207:
        /* <DEDUP_REMOVED lines=16> */
.L_x_3208:
        /* <DEDUP_REMOVED lines=17> */
.L_x_3382:
[----:B------:R-:W-:Y:S05]  /*2d1f0*/  BSYNC B3 ;  /* 0x0000000000037941 */ /* 0x000fea0003800000 */
.L_x_3209:
        /* <DEDUP_REMOVED lines=14> */
.L_x_3212:
[----:B------:R-:W-:Y:S05]  /*2d2e0*/  BSYNC B3 ;  /* 0x0000000000037941 */ /* 0x000fea0003800000 */
.L_x_3211:
        /* <DEDUP_REMOVED lines=15> */
.L_x_3213:
        /* <DEDUP_REMOVED lines=16> */
.L_x_3214:
        /* <DEDUP_REMOVED lines=16> */
.L_x_3215:
        /* <DEDUP_REMOVED lines=16> */
.L_x_3216:
        /* <DEDUP_REMOVED lines=13> */
.L_x_3199:
[----:B------:R-:W-:Y:S05]  /*2d7b0*/  BSYNC B1 ;  /* 0x0000000000017941 */ /* 0x000fea0003800000 */
.L_x_3198:
[----:B------:R-:W2:Y:S04]  /*2d7c0*/  LDL.LU R0, [R1+0x34] ;  /* 0x0000340001007983 */ /* 0x000ea80000300800 */
[----:B------:R1:W-:Y:S04]  /*2d7d0*/  STL [R1+0x8], R8 ;  /* 0x0000080801007387 */ /* 0x0003e80000100800 */
[----:B------:R1:W-:Y:S02]  /*2d7e0*/  STL [R1+0x14], R9 ;  /* 0x0000140901007387 */ /* 0x0003e40000100800 */
[----:B-12---:R-:W-:-:S07]  /*2d7f0*/  VIADD R0, R0, 0xfffffffd ;  /* 0xfffffffd00007836 */ /* 0x006fce0000000000 */
.L_x_3197:
[----:B------:R-:W-:Y:S05]  /*2d800*/  BSYNC B2 ;  /* 0x0000000000027941 */ /* 0x000fea0003800000 */
.L_x_3196:
[----:B------:R-:W-:-:S13]  /*2d810*/  ISETP.NE.AND P0, PT, R2, RZ, PT ;  /* 0x000000ff0200720c */ /* 0x000fda0003f05270 */
[----:B------:R-:W-:Y:S05]  /*2d820*/  @!P0 BRA `(.L_x_3195) ;  /* 0x0000001c00088947 */ /* 0x000fea0003800000 */
[----:B0-----:R0:W5:Y:S02]  /*2d830*/  LDL R7, [R1] ;  /* 0x0000000001077983 */ /* 0x0011640000100800 */
.L_x_3255:
        /* <DEDUP_REMOVED lines=37> */
.L_x_3219:
[----:B------:R-:W2:Y:S01]  /*2da90*/  LDL R2, [R1+0x4] ;  /* 0x0000040001027983 */ /* 0x000ea20000100800 */
[----:B------:R-:W-:Y:S01]  /*2daa0*/  BSSY B2, `(.L_x_3220) ;  /* 0x0000005000027945 */ /* 0x000fe20003800000 */
[----:B--2---:R-:W-:Y:S01]  /*2dab0*/  IMAD R3, R4, 0x8, R2 ;  /* 0x0000000804037824 */ /* 0x004fe200078e0202 */
[----:B------:R-:W-:-:S04]  /*2dac0*/  SHF.L.U32 R2, R5, 0x1f, RZ ;  /* 0x0000001f05027819 */ /* 0x000fc800000006ff */
[----:B------:R-:W2:Y:S02]  /*2dad0*/  SYNCS.PHASECHK.TRANS64.TRYWAIT P0, [R3+URZ+0x38840], R2 ;  /* 0x03884002030075a7 */ /* 0x000ea4000800017f */
[----:B--2---:R-:W-:Y:S05]  /*2dae0*/  @!P0 BRA `(.L_x_3221) ;  /* 0x00000054006c8947 */ /* 0x004fea0003800000 */
.L_x_3383:
[----:B------:R-:W-:Y:S05]  /*2daf0*/  BSYNC B2 ;  /* 0x0000000000027941 */ /* 0x000fea0003800000 */
.L_x_3220:
        /* <DEDUP_REMOVED lines=12> */
.L_x_3223:
[----:B------:R-:W-:Y:S05]  /*2dbc0*/  BSYNC B2 ;  /* 0x0000000000027941 */ /* 0x000fea0003800000 */
.L_x_3222:
        /* <DEDUP_REMOVED lines=13> */
.L_x_3224:
        /* <DEDUP_REMOVED lines=16> */
.L_x_3225:
        /* <DEDUP_REMOVED lines=16> */
.L_x_3226:
        /* <DEDUP_REMOVED lines=16> */
.L_x_3227:
        /* <DEDUP_REMOVED lines=17> */
.L_x_3384:
[----:B------:R-:W-:Y:S05]  /*2e0b0*/  BSYNC B2 ;  /* 0x0000000000027941 */ /* 0x000fea0003800000 */
.L_x_3228:
        /* <DEDUP_REMOVED lines=11> */
.L_x_3231:
[----:B------:R-:W-:Y:S05]  /*2e170*/  BSYNC B2 ;  /* 0x0000000000027941 */ /* 0x000fea0003800000 */
.L_x_3230:
        /* <DEDUP_REMOVED lines=14> */
.L_x_3232:
        /* <DEDUP_REMOVED lines=16> */
.L_x_3233:
        /* <DEDUP_REMOVED lines=16> */
.L_x_3234:
        /* <DEDUP_REMOVED lines=16> */
.L_x_3235:
        /* <DEDUP_REMOVED lines=13> */
.L_x_3218:
[----:B------:R-:W-:Y:S05]  /*2e630*/  BSYNC B1 ;  /* 0x0000000000017941 */ /* 0x000fea0003800000 */
.L_x_3217:
        /* <DEDUP_REMOVED lines=36> */
.L_x_3238:
[----:B------:R-:W4:Y:S01]  /*2e880*/  LDL R2, [R1+0x4] ;  /* 0x0000040001027983 */ /* 0x000f220000100800 */
[----:B------:R-:W-:Y:S01]  /*2e890*/  SHF.L.U32 R3, R11, 0x1f, RZ ;  /* 0x0000001f0b037819 */ /* 0x000fe200000006ff */
[----:B------:R-:W-:Y:S01]  /*2e8a0*/  BSSY B2, `(.L_x_3239) ;  /* 0x0000004000027945 */ /* 0x000fe20003800000 */
[----:B----4-:R-:W-:-:S04]  /*2e8b0*/  IMAD R2, R12, 0x8, R2 ;  /* 0x000000080c027824 */ /* 0x010fc800078e0202 */
[----:B------:R-:W4:Y:S02]  /*2e8c0*/  SYNCS.PHASECHK.TRANS64.TRYWAIT P0, [R2+URZ+0x38840], R3 ;  /* 0x03884003020075a7 */ /* 0x000f24000800017f */
[----:B----4-:R-:W-:Y:S05]  /*2e8d0*/  @!P0 BRA `(.L_x_3240) ;  /* 0x0000004800188947 */ /* 0x010fea0003800000 */
.L_x_3385:
[----:B------:R-:W-:Y:S05]  /*2e8e0*/  BSYNC B2 ;  /* 0x0000000000027941 */ /* 0x000fea0003800000 */
.L_x_3239:
        /* <DEDUP_REMOVED lines=12> */
.L_x_3242:
[----:B------:R-:W-:Y:S05]  /*2e9b0*/  BSYNC B2 ;  /* 0x0000000000027941 */ /* 0x000fea0003800000 */
.L_x_3241:
        /* <DEDUP_REMOVED lines=15> */
.L_x_3243:
        /* <DEDUP_REMOVED lines=16> */
.L_x_3244:
        /* <DEDUP_REMOVED lines=16> */
.L_x_3245:
        /* <DEDUP_REMOVED lines=16> */
.L_x_3246:
        /* <DEDUP_REMOVED lines=15> */
.L_x_3386:
[----:B------:R-:W-:Y:S05]  /*2eea0*/  BSYNC B2 ;  /* 0x0000000000027941 */ /* 0x000fea0003800000 */
.L_x_3247:
        /* <DEDUP_REMOVED lines=11> */
.L_x_3250:
[----:B------:R-:W-:Y:S05]  /*2ef60*/  BSYNC B2 ;  /* 0x0000000000027941 */ /* 0x000fea0003800000 */
.L_x_3249:
        /* <DEDUP_REMOVED lines=13> */
.L_x_3251:
        /* <DEDUP_REMOVED lines=16> */
.L_x_3252:
        /* <DEDUP_REMOVED lines=16> */
.L_x_3253:
        /* <DEDUP_REMOVED lines=16> */
.L_x_3254:
        /* <DEDUP_REMOVED lines=13> */
.L_x_3237:
[----:B------:R-:W-:Y:S05]  /*2f410*/  BSYNC B1 ;  /* 0x0000000000017941 */ /* 0x000fea0003800000 */
.L_x_3236:
[C---:B------:R-:W-:Y:S01]  /*2f420*/  ISETP.GT.AND P0, PT, R0.reuse, 0x1, PT ;  /* 0x000000010000780c */ /* 0x040fe20003f04270 */
[----:B------:R-:W-:-:S12]  /*2f430*/  VIADD R0, R0, 0xfffffffe ;  /* 0xfffffffe00007836 */ /* 0x000fd80000000000 */
[----:B------:R-:W-:Y:S05]  /*2f440*/  @P0 BRA `(.L_x_3255) ;  /* 0xffffffe000fc0947 */ /* 0x000fea000383ffff */
.L_x_3195:
[----:B------:R-:W-:Y:S05]  /*2f450*/  BSYNC B0 ;  /* 0x0000000000007941 */ /* 0x000fea0003800000 */
.L_x_3194:
        /* <DEDUP_REMOVED lines=18> */
.L_x_3257:
[----:B------:R-:W-:Y:S05]  /*2f580*/  BSYNC B0 ;  /* 0x0000000000007941 */ /* 0x000fea0003800000 */
.L_x_3256:
[----:B------:R-:W4:Y:S01]  /*2f590*/  LDL R0, [R1+0x24] ;  /* 0x0000240001007983 */ /* 0x000f220000100800 */
[----:B------:R-:W-:Y:S01]  /*2f5a0*/  BSSY B0, `(.L_x_3258) ;  /* 0x0000060000007945 */ /* 0x000fe20003800000 */
[----:B----4-:R-:W-:-:S13]  /*2f5b0*/  LOP3.LUT P0, RZ, R0, 0x1, RZ, 0xc0, !PT ;  /* 0x0000000100ff7812 */ /* 0x010fda000780c0ff */
[----:B------:R-:W-:Y:S05]  /*2f5c0*/  @!P0 BRA `(.L_x_3259) ;  /* 0x0000000400748947 */ /* 0x000fea0003800000 */
[----:B0-----:R-:W4:Y:S04]  /*2f5d0*/  LDL R4, [R1+0x4] ;  /* 0x0000040001047983 */ /* 0x001f280000100800 */
[----:B------:R-:W4:Y:S04]  /*2f5e0*/  LDL R0, [R1+0x8] ;  /* 0x0000080001007983 */ /* 0x000f280000100800 */
[----:B------:R-:W2:Y:S01]  /*2f5f0*/  LDL R2, [R1+0x14] ;  /* 0x0000140001027983 */ /* 0x000ea20000100800 */
[----:B------:R-:W-:Y:S01]  /*2f600*/  BSSY B1, `(.L_x_3260) ;  /* 0x0000006000017945 */ /* 0x000fe20003800000 */
[----:B------:R-:W-:Y:S01]  /*2f610*/  ISETP.NE.AND P1, PT, R3, RZ, PT ;  /* 0x000000ff0300720c */ /* 0x000fe20003f25270 */
[----:B----4-:R-:W-:Y:S01]  /*2f620*/  IMAD R0, R0, 0x8, R4 ;  /* 0x0000000800007824 */ /* 0x010fe200078e0204 */
[----:B--2---:R-:W-:-:S04]  /*2f630*/  SHF.L.U32 R2, R2, 0x1f, RZ ;  /* 0x0000001f02027819 */ /* 0x004fc800000006ff */
[----:B------:R-:W0:Y:S02]  /*2f640*/  SYNCS.PHASECHK.TRANS64.TRYWAIT P0, [R0+URZ+0x38860], R2 ;  /* 0x03886002000075a7 */ /* 0x000e24000800017f */
[----:B0-----:R-:W-:Y:S05]  /*2f650*/  @!P0 BRA `(.L_x_3261) ;  /* 0x0000003800e08947 */ /* 0x001fea0003800000 */
.L_x_3387:
[----:B------:R-:W-:Y:S05]  /*2f660*/  BSYNC B1 ;  /* 0x0000000000017941 */ /* 0x000fea0003800000 */
.L_x_3260:
[----:B------:R-:W-:Y:S04]  /*2f670*/  BSSY B1, `(.L_x_3262) ;  /* 0x0000009000017945 */ /* 0x000fe80003800000 */
[----:B------:R-:W-:Y:S05]  /*2f680*/  @P1 BRA `(.L_x_3263) ;  /* 0x00000000001c1947 */ /* 0x000fea0003800000 */
[----:B------:R-:W2:Y:S01]  /*2f690*/  S2R R3, SR_TID.X ;  /* 0x0000000000037919 */ /* 0x000ea20000002100 */
[----:B0-----:R-:W-:-:S04]  /*2f6a0*/  IMAD.MOV.U32 R2, RZ, RZ, 0xa000 ;  /* 0x0000a000ff027424 */ /* 0x001fc800078e00ff */
[----:B------:R4:W-:Y:S01]  /*2f6b0*/  SYNCS.ARRIVE.TRANS64 RZ, [R0+URZ+0x38850], R2 ;  /* 0x0388500200ff79a7 */ /* 0x0009e2000800003f */
[----:B--2---:R-:W-:-:S04]  /*2f6c0*/  LOP3.LUT R3, R3, 0x1f, RZ, 0xc0, !PT ;  /* 0x0000001f03037812 */ /* 0x004fc800078ec0ff */
[----:B------:R-:W-:-:S13]  /*2f6d0*/  ISETP.NE.AND P0, PT, R3, RZ, PT ;  /* 0x000000ff0300720c */ /* 0x000fda0003f05270 */
[----:B----4-:R-:W-:Y:S05]  /*2f6e0*/  @!P0 BRA `(.L_x_3263) ;  /* 0x0000000000048947 */ /* 0x010fea0003800000 */
[----:B------:R-:W-:Y:S01]  /*2f6f0*/  BPT.TRAP 0x1 ;  /* 0x000000040000795c */ /* 0x000fe20000300000 */
.L_x_3263:
[----:B------:R-:W-:Y:S05]  /*2f700*/  BSYNC B1 ;  /* 0x0000000000017941 */ /* 0x000fea0003800000 */
.L_x_3262:
[----:B------:R-:W2:Y:S04]  /*2f710*/  LDL.LU R5, [R1+0x18] ;  /* 0x0000180001057983 */ /* 0x000ea80000300800 */
[----:B------:R-:W2:Y:S04]  /*2f720*/  LDL.LU R3, [R1+0xc] ;  /* 0x00000c0001037983 */ /* 0x000ea80000300800 */
[----:B------:R-:W4:Y:S04]  /*2f730*/  LDL R4, [R1+0x4] ;  /* 0x0000040001047983 */ /* 0x000f280000100800 */
[----:B0-----:R-:W4:Y:S01]  /*2f740*/  LDL R2, [R1+0x8] ;  /* 0x0000080001027983 */ /* 0x001f220000100800 */
[----:B------:R-:W-:Y:S01]  /*2f750*/  UIADD3 UR4, UP0, UR36, 0x470, URZ ;  /* 0x0000047024047890 */ /* 0x000fe2000ff1e03f */
[----:B------:R-:W-:Y:S01]  /*2f760*/  PLOP3.LUT P0, PT, PT, PT, PT, 0x80, 0x0 ;  /* 0x000000000000781c */ /* 0x000fe20003f0f070 */
[----:B------:R-:W-:Y:S01]  /*2f770*/  VIADD R0, R0, 0x38850 ;  /* 0x0003885000007836 */ /* 0x000fe20000000000 */
[----:B------:R-:W-:Y:S01]  /*2f780*/  UMOV UR6, 0x0 ;  /* 0x0000000000067882 */ /* 0x000fe20000000000 */
[----:B------:R-:W-:Y:S01]  /*2f790*/  UIADD3.X UR5, URZ, UR37, URZ, UP0, !UPT ;  /* 0x000000253f057290 */ /* 0x000fe200087fe43f */
[----:B------:R-:W-:Y:S01]  /*2f7a0*/  UMOV UR7, 0x14f00000 ;  /* 0x14f0000000077882 */ /* 0x000fe20000000000 */
[----:B------:R-:W-:Y:S01]  /*2f7b0*/  UMOV UR10, URZ ;  /* 0x0000003f000a7c82 */ /* 0x000fe20008000000 */
[----:B--2---:R-:W-:-:S02]  /*2f7c0*/  IMAD R3, R3, 0x50, R5 ;  /* 0x0000005003037824 */ /* 0x004fc400078e0205 */
[----:B----4-:R-:W-:-:S04]  /*2f7d0*/  IMAD R2, R2, 0xa000, R4 ;  /* 0x0000a00002027824 */ /* 0x010fc800078e0204 */
[----:B------:R-:W-:-:S07]  /*2f7e0*/  VIADD R4, R2, 0x400 ;  /* 0x0000040002047836 */ /* 0x000fce0000000000 */
.L_x_3264:
        /* <DEDUP_REMOVED lines=16> */
.L_x_3265:
        /* <DEDUP_REMOVED lines=16> */
.L_x_3266:
        /* <DEDUP_REMOVED lines=16> */
.L_x_3267:
        /* <DEDUP_REMOVED lines=11> */
.L_x_3259:
[----:B------:R-:W-:Y:S05]  /*2fba0*/  BSYNC B0 ;  /* 0x0000000000007941 */ /* 0x000fea0003800000 */
.L_x_3258:
[----:B------:R-:W4:Y:S04]  /*2fbb0*/  LDL.LU R5, [R1+0x8] ;  /* 0x0000080001057983 */ /* 0x000f280000300800 */
[----:B0-----:R-:W2:Y:S01]  /*2fbc0*/  LDL.LU R4, [R1+0x14] ;  /* 0x0000140001047983 */ /* 0x001ea20000300800 */
[----:B----4-:R-:W-:-:S05]  /*2fbd0*/  VIADD R0, R5, 0x1 ;  /* 0x0000000105007836 */ /* 0x010fca0000000000 */
[----:B------:R-:W-:-:S04]  /*2fbe0*/  ISETP.NE.AND P0, PT, R0, 0x2, PT ;  /* 0x000000020000780c */ /* 0x000fc80003f05270 */
[----:B------:R-:W-:Y:S02]  /*2fbf0*/  SEL R2, RZ, 0x1, P0 ;  /* 0x00000001ff027807 */ /* 0x000fe40000000000 */
[----:B------:R-:W-:Y:S02]  /*2fc00*/  SEL R0, R0, RZ, P0 ;  /* 0x000000ff00007207 */ /* 0x000fe40000000000 */
[----:B--2---:R-:W-:-:S03]  /*2fc10*/  LOP3.LUT R4, R4, R2, RZ, 0x3c, !PT ;  /* 0x0000000204047212 */ /* 0x004fc600078e3cff */
[----:B------:R2:W-:Y:S04]  /*2fc20*/  STL [R1+0x8], R0 ;  /* 0x0000080001007387 */ /* 0x0005e80000100800 */
[----:B------:R2:W-:Y:S02]  /*2fc30*/  STL [R1+0x14], R4 ;  /* 0x0000140401007387 */ /* 0x0005e40000100800 */
.L_x_3174:
[----:B------:R-:W-:Y:S05]  /*2fc40*/  BSYNC B7 ;  /* 0x0000000000077941 */ /* 0x000fea0003800000 */
.L_x_3172:
        /* <DEDUP_REMOVED lines=9> */
[----:B------:R2:W4:Y:S04]  /*2fce0*/  LDS.128 R16, [R0+0x388d0] ;  /* 0x0388d00000107984 */ /* 0x0005280000000c00 */
[----:B------:R2:W-:Y:S01]  /*2fcf0*/  STL [R1+0x4], R0 ;  /* 0x0000040001007387 */ /* 0x0005e20000100800 */
[----:B------:R-:W-:Y:S06]  /*2fd00*/  BAR.ARV 0x4, 0x180 ;  /* 0x0106000000007b1d */ /* 0x000fec0000002000 */
[----:B------:R-:W-:Y:S05]  /*2fd10*/  BRA `(.L_x_3269) ;  /* 0x0000000800e47947 */ /* 0x000fea0003800000 */
.L_x_3268:
[----:B---3--:R-:W2:Y:S01]  /*2fd20*/  S2R R6, SR_TID.X ;  /* 0x0000000000067919 */ /* 0x008ea20000002100 */
        /* <DEDUP_REMOVED lines=36> */
.L_x_3397:
[----:B------:R-:W-:Y:S02]  /*2ff70*/  ULDC UR4, c[0x0][0xc38] ;  /* 0x00030e0000047ab9 */ /* 0x000fe40000000800 */
[----:B------:R-:W-:-:S04]  /*2ff80*/  IMAD.U32 R4, RZ, RZ, UR4 ;  /* 0x00000004ff047e24 */ /* 0x000fc8000f8e00ff */
[----:B---3--:R-:W-:-:S04]  /*2ff90*/  IMAD R16, R16, R4, RZ ;  /* 0x0000000410107224 */ /* 0x008fc800078e02ff */
[----:B------:R-:W-:-:S05]  /*2ffa0*/  IMAD.IADD R5, R5, 0x1, R16 ;  /* 0x0000000105057824 */ /* 0x000fca00078e0210 */
[----:B------:R-:W-:-:S13]  /*2ffb0*/  ISETP.GT.AND P6, PT, R5, R0, PT ;  /* 0x000000000500720c */ /* 0x000fda0003fc4270 */
[----:B------:R-:W-:Y:S05]  /*2ffc0*/  @P6 BRA `(.L_x_3271) ;  /* 0x0000000000a06947 */ /* 0x000fea0003800000 */
.L_x_3276:
[----:B--2---:R-:W2:Y:S01]  /*2ffd0*/  LDC R2, c[0x0][0xc3c] ;  /* 0x00030f00ff027b82 */ /* 0x004ea20000000800 */
[----:B------:R-:W-:-:S05]  /*2ffe0*/  VIADD R19, R19, 0x1f ;  /* 0x0000001f13137836 */ /* 0x000fca0000000000 */
[----:B--2---:R-:W-:-:S13]  /*2fff0*/  ISETP.GE.AND P6, PT, R19, R2, PT ;  /* 0x000000021300720c */ /* 0x004fda0003fc6270 */
[----:B------:R-:W-:Y:S05]  /*30000*/  @P6 BRA `(.L_x_3272) ;  /* 0x0000000400dc6947 */ /* 0x000fea0003800000 */
[----:B------:R-:W2:Y:S01]  /*30010*/  S2R R3, SR_TID.X ;  /* 0x0000000000037919 */ /* 0x000ea20000002100 */
[----:B------:R-:W-:Y:S01]  /*30020*/  BSSY B0, `(.L_x_3273) ;  /* 0x000000a000007945 */ /* 0x000fe20003800000 */
[----:B--2---:R-:W-:-:S05]  /*30030*/  LOP3.LUT R3, R3, 0x1f, RZ, 0xc0, !PT ;  /* 0x0000001f03037812 */ /* 0x004fca00078ec0ff */
[----:B------:R-:W-:Y:S02]  /*30040*/  IMAD.IADD R4, R19, 0x1, R3 ;  /* 0x0000000113047824 */ /* 0x000fe400078e0203 */
[----:B------:R-:W-:-:S03]  /*30050*/  IMAD.MOV.U32 R3, RZ, RZ, RZ ;  /* 0x000000ffff037224 */ /* 0x000fc600078e00ff */
[----:B------:R-:W-:-:S13]  /*30060*/  ISETP.GE.OR P6, PT, R4, R2, !P0 ;  /* 0x000000020400720c */ /* 0x000fda00047c6670 */
[----:B------:R-:W-:Y:S05]  /*30070*/  @P6 BRA `(.L_x_3274) ;  /* 0x0000000000106947 */ /* 0x000fea0003800000 */
[----:B------:R-:W2:Y:S01]  /*30080*/  LDC.64 R2, c[0x0][0xc80] ;  /* 0x00032000ff027b82 */ /* 0x000ea20000000a00 */
[----:B------:R-:W-:Y:S01]  /*30090*/  ULDC.64 UR4, c[0x0][0x208] ;  /* 0x0000820000047ab9 */ /* 0x000fe20000000a00 */
[----:B--2---:R-:W-:-:S06]  /*300a0*/  IMAD.WIDE R2, R4, 0x4, R2 ;  /* 0x0000000404027825 */ /* 0x004fcc00078e0202 */
[----:B------:R2:W5:Y:S02]  /*300b0*/  LDG.E R3, desc[UR4][R2.64] ;  /* 0x0000000402037981 */ /* 0x000564000c1e1900 */
.L_x_3274:
[----:B------:R-:W-:Y:S05]  /*300c0*/  BSYNC B0 ;  /* 0x0000000000007941 */ /* 0x000fea0003800000 */
.L_x_3273:
        /* <DEDUP_REMOVED lines=18> */
.L_x_3405:
[----:B------:R-:W-:Y:S02]  /*301f0*/  ULDC UR4, c[0x0][0xc38] ;  /* 0x00030e0000047ab9 */ /* 0x000fe40000000800 */
[----:B------:R-:W-:-:S04]  /*30200*/  IMAD.U32 R4, RZ, RZ, UR4 ;  /* 0x00000004ff047e24 */ /* 0x000fc8000f8e00ff */
[----:B---3--:R-:W-:-:S04]  /*30210*/  IMAD R16, R16, R4, RZ ;  /* 0x0000000410107224 */ /* 0x008fc800078e02ff */
[----:B------:R-:W-:-:S05]  /*30220*/  IMAD.IADD R5, R16, 0x1, R5 ;  /* 0x0000000110057824 */ /* 0x000fca00078e0205 */
[----:B------:R-:W-:-:S13]  /*30230*/  ISETP.GT.AND P6, PT, R5, R0, PT ;  /* 0x000000000500720c */ /* 0x000fda0003fc4270 */
[----:B------:R-:W-:Y:S05]  /*30240*/  @!P6 BRA `(.L_x_3276) ;  /* 0xfffffffc0060e947 */ /* 0x000fea000383ffff */
.L_x_3271:
        /* <DEDUP_REMOVED lines=8> */
.L_x_3409:
[----:B------:R-:W-:Y:S01]  /*302d0*/  ISETP.NE.AND P0, PT, R5, RZ, PT ;  /* 0x000000ff0500720c */ /* 0x000fe20003f05270 */
[----:B------:R-:W-:-:S12]  /*302e0*/  IMAD.MOV.U32 R5, RZ, RZ, RZ ;  /* 0x000000ffff057224 */ /* 0x000fd800078e00ff */
[----:B------:R-:W-:Y:S05]  /*302f0*/  @!P0 BRA `(.L_x_3278) ;  /* 0x0000000000148947 */ /* 0x000fea0003800000 */
[----:B------:R-:W-:Y:S01]  /*30300*/  UMOV UR4, 0xffffffff ;  /* 0xffffffff00047882 */ /* 0x000fe20000000000 */
[----:B------:R-:W-:Y:S02]  /*30310*/  VIADD R12, R6, 0xffffffff ;  /* 0xffffffff060c7836 */ /* 0x000fe40000000000 */
[----:B------:R-:W-:Y:S05]  /*30320*/  BRA.DIV UR4, `(.L_x_3279) ;  /* 0x0000003a04207947 */ /* 0x000fea000b800000 */
[----:B--2---:R2:W0:Y:S02]  /*30330*/  SHFL.IDX PT, R2, R2, R12, 0x1f ;  /* 0x00001f0c02027589 */ /* 0x00442400000e0000 */
.L_x_3412:
[----:B0-----:R-:W-:-:S07]  /*30340*/  IMAD.MOV.U32 R5, RZ, RZ, R2 ;  /* 0x000000ffff057224 */ /* 0x001fce00078e0002 */
.L_x_3278:
[----:B--23--:R-:W2:Y:S01]  /*30350*/  LDC.64 R2, c[0x0][0xc90] ;  /* 0x00032400ff027b82 */ /* 0x00cea20000000a00 */
[----:B------:R-:W-:Y:S01]  /*30360*/  IMAD.IADD R19, R6, 0x1, R19 ;  /* 0x0000000106137824 */ /* 0x000fe200078e0213 */
[----:B------:R-:W-:-:S03]  /*30370*/  ULDC.64 UR4, c[0x0][0x208] ;  /* 0x0000820000047ab9 */ /* 0x000fc60000000a00 */
[----:B--2---:R-:W-:-:S05]  /*30380*/  IMAD.WIDE R2, R19, 0x4, R2 ;  /* 0x0000000413027825 */ /* 0x004fca00078e0202 */
[----:B-1---5:R-:W4:Y:S01]  /*30390*/  LDG.E R7, desc[UR4][R2.64] ;  /* 0x0000000402077981 */ /* 0x022f22000c1e1900 */
[----:B------:R-:W-:-:S04]  /*303a0*/  IMAD R16, R5, R4, R16 ;  /* 0x0000000405107224 */ /* 0x000fc800078e0210 */
[----:B------:R-:W-:Y:S02]  /*303b0*/  IMAD.IADD R0, R0, 0x1, -R16 ;  /* 0x0000000100007824 */ /* 0x000fe400078e0a10 */
[----:B----4-:R-:W-:-:S05]  /*303c0*/  IMAD R6, R17, R7, RZ ;  /* 0x0000000711067224 */ /* 0x010fca00078e02ff */
[----:B------:R-:W-:-:S04]  /*303d0*/  IABS R8, R6 ;  /* 0x0000000600087213 */ /* 0x000fc80000000000 */
[----:B------:R-:W1:Y:S08]  /*303e0*/  I2F.RP R2, R8 ;  /* 0x0000000800027306 */ /* 0x000e700000209400 */
[----:B-1----:R-:W1:Y:S02]  /*303f0*/  MUFU.RCP R2, R2 ;  /* 0x0000000200027308 */ /* 0x002e640000001000 */
[----:B-1----:R-:W-:-:S06]  /*30400*/  VIADD R2, R2, 0xffffffe ;  /* 0x0ffffffe02027836 */ /* 0x002fcc0000000000 */
[----:B------:R-:W1:Y:S02]  /*30410*/  F2I.FTZ.U32.TRUNC.NTZ R3, R2 ;  /* 0x0000000200037305 */ /* 0x000e64000021f000 */
[----:B-1----:R-:W-:-:S04]  /*30420*/  IMAD.MOV R2, RZ, RZ, -R3 ;  /* 0x000000ffff027224 */ /* 0x002fc800078e0a03 */
        /* <DEDUP_REMOVED lines=53> */
.L_x_3272:
[----:B------:R-:W-:Y:S01]  /*30780*/  UMOV UR4, URZ ;  /* 0x0000003f00047c82 */ /* 0x000fe20008000000 */
[----:B------:R-:W-:Y:S01]  /*30790*/  UMOV UR5, URZ ;  /* 0x0000003f00057c82 */ /* 0x000fe20008000000 */
[----:B------:R-:W-:Y:S01]  /*307a0*/  ULDC UR6, c[0x0][0xc3c] ;  /* 0x00030f0000067ab9 */ /* 0x000fe20000000800 */
[----:B------:R-:W-:Y:S02]  /*307b0*/  IMAD.MOV.U32 R16, RZ, RZ, R0 ;  /* 0x000000ffff107224 */ /* 0x000fe400078e0000 */
[----:B------:R-:W-:Y:S02]  /*307c0*/  IMAD.U32 R17, RZ, RZ, UR4 ;  /* 0x00000004ff117e24 */ /* 0x000fe4000f8e00ff */
[----:B------:R-:W-:Y:S02]  /*307d0*/  IMAD.U32 R18, RZ, RZ, UR5 ;  /* 0x00000005ff127e24 */ /* 0x000fe4000f8e00ff */
[----:B------:R-:W-:-:S07]  /*307e0*/  IMAD.U32 R19, RZ, RZ, UR6 ;  /* 0x00000006ff137e24 */ /* 0x000fce000f8e00ff */
.L_x_3280:
[----:B------:R2:W3:Y:S01]  /*307f0*/  LDL R3, [R1+0x4] ;  /* 0x0000040001037983 */ /* 0x0004e20000100800 */
        /* <DEDUP_REMOVED lines=9> */
[----:B------:R2:W-:Y:S01]  /*30890*/  @!P0 STL [R1+0x4], R3 ;  /* 0x0000040301008387 */ /* 0x0005e20000100800 */
[----:B------:R-:W-:Y:S06]  /*308a0*/  BAR.ARV 0x5, 0x180 ;  /* 0x0146000000007b1d */ /* 0x000fec0000002000 */
.L_x_3269:
[----:B------:R-:W-:Y:S02]  /*308b0*/  ULDC UR4, c[0x0][0xc3c] ;  /* 0x00030f0000047ab9 */ /* 0x000fe40000000800 */
[----:B----4-:R-:W-:-:S13]  /*308c0*/  ISETP.GE.AND P0, PT, R19, UR4, PT ;  /* 0x0000000413007c0c */ /* 0x010fda000bf06270 */
[----:B------:R-:W-:Y:S05]  /*308d0*/  @!P0 BRA `(.L_x_3281) ;  /* 0xffffff8000688947 */ /* 0x000fea000383ffff */
[----:B------:R-:W-:Y:S05]  /*308e0*/  BSYNC B8 ;  /* 0x0000000000087941 */ /* 0x000fea0003800000 */
.L_x_3124:
[----:B--2---:R-:W2:Y:S01]  /*308f0*/  LDL.LU R0, [R1+0x50] ;  /* 0x0000500001007983 */ /* 0x004ea20000300800 */
[----:B------:R-:W-:Y:S01]  /*30900*/  BSSY B0, `(.L_x_3282) ;  /* 0x000000b000007945 */ /* 0x000fe20003800000 */
[----:B------:R-:W4:Y:S01]  /*30910*/  S2R R5, SR_CgaCtaId ;  /* 0x0000000000057919 */ /* 0x000f220000008800 */
[----:B--2---:R-:W-:-:S05]  /*30920*/  VIADD R0, R0, 0x1 ;  /* 0x0000000100007836 */ /* 0x004fca0000000000 */
        /* <DEDUP_REMOVED lines=8> */
.L_x_3413:
[----:B------:R-:W-:Y:S05]  /*309b0*/  BSYNC B0 ;  /* 0x0000000000007941 */ /* 0x000fea0003800000 */
.L_x_3282:
[----:B------:R-:W-:-:S03]  /*309c0*/  UMOV UR4, 0xffffffff ;  /* 0xffffffff00047882 */ /* 0x000fc60000000000 */
[----:B------:R-:W-:Y:S05]  /*309d0*/  BRA.DIV UR4, `(.L_x_3284) ;  /* 0x0000003204b07947 */ /* 0x000fea000b800000 */
[----:B------:R-:W2:Y:S02]  /*309e0*/  S2R R2, SR_TID.X ;  /* 0x0000000000027919 */ /* 0x000ea40000002100 */
[----:B--2---:R-:W-:-:S04]  /*309f0*/  SHF.R.U32.HI R2, RZ, 0x5, R2 ;  /* 0x00000005ff027819 */ /* 0x004fc80000011602 */
[----:B------:R-:W-:-:S05]  /*30a00*/  LOP3.LUT R2, R2, 0x3, RZ, 0xc0, !PT ;  /* 0x0000000302027812 */ /* 0x000fca00078ec0ff */
[----:B------:R2:W4:Y:S02]  /*30a10*/  SHFL.IDX PT, R14, R2, RZ, 0x1f ;  /* 0x00001fff020e7589 */ /* 0x00052400000e0000 */
.L_x_3416:
[----:B----4-:R-:W-:-:S13]  /*30a20*/  ISETP.NE.AND P0, PT, R14, RZ, PT ;  /* 0x000000ff0e00720c */ /* 0x010fda0003f05270 */
[----:B------:R-:W-:Y:S05]  /*30a30*/  @P0 BRA `(.L_x_2858) ;  /* 0x00000000009c0947 */ /* 0x000fea0003800000 */
[----:B------:R-:W-:-:S03]  /*30a40*/  UMOV UR4, 0xffffffff ;  /* 0xffffffff00047882 */ /* 0x000fc60000000000 */
[----:B------:R-:W-:Y:S05]  /*30a50*/  BRA.DIV UR4, `(.L_x_3285) ;  /* 0x0000003204c47947 */ /* 0x000fea000b800000 */
[----:B------:R-:W-:-:S13]  /*30a60*/  ELECT P6, URZ, PT ;  /* 0x00000000003f782f */ /* 0x000fda00038c0000 */
.L_x_3419:
[----:B------:R-:W-:Y:S05]  /*30a70*/  @!P6 BRA `(.L_x_2858) ;  /* 0x00000000008ce947 */ /* 0x000fea0003800000 */
[----:B--2---:R-:W2:Y:S02]  /*30a80*/  LDL R2, [R1+0x88] ;  /* 0x0000880001027983 */ /* 0x004ea40000100800 */
[----:B--2---:R-:W-:-:S13]  /*30a90*/  R2UR UR4, R2 ;  /* 0x00000000020472ca */ /* 0x004fda00000e0000 */
[----:B------:R-:W-:-:S06]  /*30aa0*/  ULOP3.LUT UR4, UR4, 0x2, URZ, 0xfc, !UPT ;  /* 0x0000000204047892 */ /* 0x000fcc000f8efc3f */
[----:B------:R-:W-:-:S05]  /*30ab0*/  IMAD.U32 R2, RZ, RZ, UR4 ;  /* 0x00000004ff027e24 */ /* 0x000fca000f8e00ff */
[----:B------:R-:W-:-:S13]  /*30ac0*/  ISETP.NE.AND P2, PT, R2, 0x3, PT ;  /* 0x000000030200780c */ /* 0x000fda0003f45270 */
[----:B------:R-:W-:Y:S05]  /*30ad0*/  @!P2 BRA `(.L_x_3286) ;  /* 0x000000000004a947 */ /* 0x000fea0003800000 */
[----:B------:R-:W-:Y:S01]  /*30ae0*/  BPT.TRAP 0x1 ;  /* 0x000000040000795c */ /* 0x000fe20000300000 */
.L_x_3286:
[----:B0-----:R-:W2:Y:S04]  /*30af0*/  LDL R3, [R1+0x8] ;  /* 0x0000080001037983 */ /* 0x001ea80000100800 */
[----:B-1-3-5:R-:W3:Y:S01]  /*30b00*/  LDL.LU R7, [R1+0x14] ;  /* 0x0000140001077983 */ /* 0x02aee20000300800 */
        /* <DEDUP_REMOVED lines=12> */
.L_x_3420:
[----:B------:R-:W1:Y:S02]  /*30bd0*/  SYNCS.PHASECHK.TRANS64.TRYWAIT P0, [R7+URZ], R2 ;  /* 0x00000002070075a7 */ /* 0x000e64000800017f */
[----:B-1----:R-:W-:Y:S05]  /*30be0*/  @!P0 BRA `(.L_x_3288) ;  /* 0x0000003000948947 */ /* 0x002fea0003800000 */
.L_x_3421:
[----:B------:R-:W-:Y:S05]  /*30bf0*/  @!P2 BRA `(.L_x_3289) ;  /* 0x000000000004a947 */ /* 0x000fea0003800000 */
[----:B------:R-:W-:Y:S01]  /*30c00*/  BPT.TRAP 0x1 ;  /* 0x000000040000795c */ /* 0x000fe20000300000 */
.L_x_3289:
[----:B------:R-:W2:Y:S01]  /*30c10*/  LDL.LU R4, [R1+0x8] ;  /* 0x0000080001047983 */ /* 0x000ea20000300800 */
[----:B------:R-:W-:-:S04]  /*30c20*/  VIADD R0, R0, 0x38860 ;  /* 0x0003886000007836 */ /* 0x000fc80000000000 */
[----:B--2---:R-:W-:-:S04]  /*30c30*/  IMAD R4, R4, 0x8, R0 ;  /* 0x0000000804047824 */ /* 0x004fc800078e0200 */
[----:B------:R-:W2:Y:S02]  /*30c40*/  SYNCS.PHASECHK.TRANS64.TRYWAIT P0, [R4+URZ], R5 ;  /* 0x00000005040075a7 */ /* 0x000ea4000800017f */
[----:B--2---:R-:W-:Y:S05]  /*30c50*/  @!P0 BRA `(.L_x_3290) ;  /* 0x00000030008c8947 */ /* 0x004fea0003800000 */
.L_x_3422:
[----:B------:R-:W-:-:S07]  /*30c60*/  IMAD R3, R3, 0x8, R0 ;  /* 0x0000000803037824 */ /* 0x000fce00078e0200 */
.L_x_3291:
[----:B---3--:R3:W4:Y:S02]  /*30c70*/  SYNCS.PHASECHK.TRANS64.TRYWAIT P0, [R3+URZ], R2 ;  /* 0x00000002030075a7 */ /* 0x008724000800017f */
[----:B----4-:R-:W-:Y:S05]  /*30c80*/  @!P0 NANOSLEEP.SYNCS 0x989680 ;  /* 0x009896800000895d */ /* 0x010fea0003900000 */
[----:B------:R-:W4:Y:S02]  /*30c90*/  @!P0 SYNCS.PHASECHK.TRANS64 P0, [R3+URZ], R2 ;  /* 0x00000002030085a7 */ /* 0x000f24000800007f */
[----:B----4-:R-:W-:Y:S05]  /*30ca0*/  @!P0 BRA `(.L_x_3291) ;  /* 0xfffffffc00f08947 */ /* 0x010fea000383ffff */
.L_x_2858:
[----:B------:R-:W-:Y:S05]  /*30cb0*/  BSYNC B9 ;  /* 0x0000000000097941 */ /* 0x000fea0003800000 */
.L_x_2855:
[----:B------:R-:W-:Y:S05]  /*30cc0*/  EXIT ;  /* 0x000000000000794d */ /* 0x000fea0003800000 */
.L_x_2878:
[----:B0-----:R0:W1:Y:S02]  /*30cd0*/  SYNCS.PHASECHK.TRANS64.TRYWAIT P6, [R0+URZ+0x38890], R115 ;  /* 0x03889073000075a7 */ /* 0x00106400080c017f */
[----:B-1----:R-:W-:Y:S05]  /*30ce0*/  @!P6 NANOSLEEP.SYNCS 0x989680 ;  /* 0x009896800000e95d */ /* 0x002fea0003900000 */
[----:B------:R-:W1:Y:S02]  /*30cf0*/  @!P6 SYNCS.PHASECHK.TRANS64 P6, [R0+URZ+0x38890], R115 ;  /* 0x038890730000e5a7 */ /* 0x000e6400080c007f */
[----:B-1----:R-:W-:Y:S05]  /*30d00*/  @!P6 BRA `(.L_x_2878) ;  /* 0xfffffffc00f0e947 */ /* 0x002fea000383ffff */
[----:B------:R-:W-:Y:S05]  /*30d10*/  BRA `(.L_x_3292) ;  /* 0xfffffd2800f47947 */ /* 0x000fea000383ffff */
.L_x_2934:
[----:B-1----:R1:W3:Y:S02]  /*30d20*/  SYNCS.PHASECHK.TRANS64.TRYWAIT P6, [R0+URZ+0x38890], R115 ;  /* 0x03889073000075a7 */ /* 0x0022e400080c017f */
[----:B---3--:R-:W-:Y:S05]  /*30d30*/  @!P6 NANOSLEEP.SYNCS 0x989680 ;  /* 0x009896800000e95d */ /* 0x008fea0003900000 */
[----:B------:R-:W3:Y:S02]  /*30d40*/  @!P6 SYNCS.PHASECHK.TRANS64 P6, [R0+URZ+0x38890], R115 ;  /* 0x038890730000e5a7 */ /* 0x000ee400080c007f */
[----:B---3--:R-:W-:Y:S05]  /*30d50*/  @!P6 BRA `(.L_x_2934) ;  /* 0xfffffffc00f0e947 */ /* 0x008fea000383ffff */
[----:B------:R-:W-:Y:S05]  /*30d60*/  BRA `(.L_x_3293) ;  /* 0xfffffd6000c47947 */ /* 0x000fea000383ffff */
.L_x_2959:
[----:B0-----:R0:W1:Y:S02]  /*30d70*/  SYNCS.PHASECHK.TRANS64.TRYWAIT P3, [R0+URZ+0x38890], R115 ;  /* 0x03889073000075a7 */ /* 0x001064000806017f */
[----:B-1----:R-:W-:Y:S05]  /*30d80*/  @!P3 NANOSLEEP.SYNCS 0x989680 ;  /* 0x009896800000b95d */ /* 0x002fea0003900000 */
[----:B------:R-:W1:Y:S02]  /*30d90*/  @!P3 SYNCS.PHASECHK.TRANS64 P3, [R0+URZ+0x38890], R115 ;  /* 0x038890730000b5a7 */ /* 0x000e64000806007f */
[----:B-1----:R-:W-:Y:S05]  /*30da0*/  @!P3 BRA `(.L_x_2959) ;  /* 0xfffffffc00f0b947 */ /* 0x002fea000383ffff */
[----:B------:R-:W-:Y:S05]  /*30db0*/  BRA `(.L_x_3294) ;  /* 0xfffffd9400b87947 */ /* 0x000fea000383ffff */
.L_x_2967:
[----:B-1----:R1:W2:Y:S02]  /*30dc0*/  SYNCS.PHASECHK.TRANS64.TRYWAIT P2, [R0+URZ+0x388b0], R115 ;  /* 0x0388b073000075a7 */ /* 0x0022a4000804017f */
[----:B--2---:R-:W-:Y:S05]  /*30dd0*/  @!P2 NANOSLEEP.SYNCS 0x989680 ;  /* 0x009896800000a95d */ /* 0x004fea0003900000 */
[----:B------:R-:W2:Y:S02]  /*30de0*/  @!P2 SYNCS.PHASECHK.TRANS64 P2, [R0+URZ+0x388b0], R115 ;  /* 0x0388b0730000a5a7 */ /* 0x000ea4000804007f */
[----:B--2---:R-:W-:Y:S05]  /*30df0*/  @!P2 BRA `(.L_x_2967) ;  /* 0xfffffffc00f0a947 */ /* 0x004fea000383ffff */
[----:B------:R-:W-:Y:S05]  /*30e00*/  BRA `(.L_x_3295) ;  /* 0xfffffd9800e87947 */ /* 0x000fea000383ffff */
.L_x_2987:
        /* <DEDUP_REMOVED lines=8> */
.L_x_3297:
[----:B------:R-:W-:Y:S05]  /*30e90*/  BSYNC B1 ;  /* 0x0000000000017941 */ /* 0x000fea0003800000 */
.L_x_3296:
        /* <DEDUP_REMOVED lines=8> */
.L_x_3298:
[----:B------:R-:W-:Y:S02]  /*30f20*/  IMAD.MOV.U32 R13, RZ, RZ, R8 ;  /* 0x000000ffff0d7224 */ /* 0x000fe400078e0008 */
[----:B------:R-:W-:-:S07]  /*30f30*/  IMAD.MOV.U32 R5, RZ, RZ, R14 ;  /* 0x000000ffff057224 */ /* 0x000fce00078e000e */
[----:B------:R-:W-:Y:S05]  /*30f40*/  WARPSYNC.COLLECTIVE R15, `(.L_x_3299) ;  /* 0x000000000f087348 */ /* 0x000fea0003c00000 */
[----:B------:R0:W1:Y:S02]  /*30f50*/  SHFL.IDX P6, R14, R13, R12, R11 ;  /* 0x0000000c0d0e7389 */ /* 0x00006400000c000b */
[----:B01----:R-:W-:Y:S01]  /*30f60*/  ENDCOLLECTIVE ;  /* 0x000000000000791b */ /* 0x003fe20003800000 */
.L_x_3299:
[----:B------:R-:W-:Y:S02]  /*30f70*/  IMAD.MOV.U32 R13, RZ, RZ, R0 ;  /* 0x000000ffff0d7224 */ /* 0x000fe400078e0000 */
[----:B------:R-:W-:-:S07]  /*30f80*/  IMAD.MOV.U32 R9, RZ, RZ, R14 ;  /* 0x000000ffff097224 */ /* 0x000fce00078e000e */
[----:B------:R-:W-:Y:S05]  /*30f90*/  WARPSYNC.COLLECTIVE R15, `(.L_x_3300) ;  /* 0x000000000f087348 */ /* 0x000fea0003c00000 */
[----:B------:R0:W1:Y:S02]  /*30fa0*/  SHFL.IDX P6, R14, R13, R12, R11 ;  /* 0x0000000c0d0e7389 */ /* 0x00006400000c000b */
[----:B01----:R-:W-:Y:S01]  /*30fb0*/  ENDCOLLECTIVE ;  /* 0x000000000000791b */ /* 0x003fe20003800000 */
.L_x_3300:
[----:B------:R-:W-:Y:S05]  /*30fc0*/  BRA `(.L_x_3301) ;  /* 0xfffffdac009c7947 */ /* 0x000fea000383ffff */
.L_x_2990:
        /* <DEDUP_REMOVED lines=8> */
.L_x_3303:
[----:B------:R-:W-:Y:S05]  /*31050*/  BSYNC B1 ;  /* 0x0000000000017941 */ /* 0x000fea0003800000 */
.L_x_3302:
        /* <DEDUP_REMOVED lines=8> */
.L_x_3304:
[----:B------:R-:W-:Y:S02]  /*310e0*/  IMAD.MOV.U32 R13, RZ, RZ, R8 ;  /* 0x000000ffff0d7224 */ /* 0x000fe400078e0008 */
[----:B------:R-:W-:-:S07]  /*310f0*/  IMAD.MOV.U32 R5, RZ, RZ, R14 ;  /* 0x000000ffff057224 */ /* 0x000fce00078e000e */
[----:B------:R-:W-:Y:S05]  /*31100*/  WARPSYNC.COLLECTIVE R15, `(.L_x_3305) ;  /* 0x000000000f087348 */ /* 0x000fea0003c00000 */
[----:B------:R0:W1:Y:S02]  /*31110*/  SHFL.IDX P6, R14, R13, R12, R11 ;  /* 0x0000000c0d0e7389 */ /* 0x00006400000c000b */
[----:B01----:R-:W-:Y:S01]  /*31120*/  ENDCOLLECTIVE ;  /* 0x000000000000791b */ /* 0x003fe20003800000 */
.L_x_3305:
[----:B------:R-:W-:Y:S02]  /*31130*/  IMAD.MOV.U32 R13, RZ, RZ, R0 ;  /* 0x000000ffff0d7224 */ /* 0x000fe400078e0000 */
[----:B------:R-:W-:-:S07]  /*31140*/  IMAD.MOV.U32 R9, RZ, RZ, R14 ;  /* 0x000000ffff097224 */ /* 0x000fce00078e000e */
[----:B------:R-:W-:Y:S05]  /*31150*/  WARPSYNC.COLLECTIVE R15, `(.L_x_3306) ;  /* 0x000000000f087348 */ /* 0x000fea0003c00000 */
[----:B------:R0:W1:Y:S02]  /*31160*/  SHFL.IDX P6, R14, R13, R12, R11 ;  /* 0x0000000c0d0e7389 */ /* 0x00006400000c000b */
[----:B01----:R-:W-:Y:S01]  /*31170*/  ENDCOLLECTIVE ;  /* 0x000000000000791b */ /* 0x003fe20003800000 */
.L_x_3306:
[----:B------:R-:W-:Y:S05]  /*31180*/  BRA `(.L_x_3307) ;  /* 0xfffffdb000b47947 */ /* 0x000fea000383ffff */
.L_x_2993:
        /* <DEDUP_REMOVED lines=8> */
.L_x_3309:
[----:B------:R-:W-:Y:S05]  /*31210*/  BSYNC B1 ;  /* 0x0000000000017941 */ /* 0x000fea0003800000 */
.L_x_3308:
        /* <DEDUP_REMOVED lines=8> */
.L_x_3310:
[----:B------:R-:W-:Y:S02]  /*312a0*/  IMAD.MOV.U32 R13, RZ, RZ, R8 ;  /* 0x000000ffff0d7224 */ /* 0x000fe400078e0008 */
[----:B------:R-:W-:-:S07]  /*312b0*/  IMAD.MOV.U32 R5, RZ, RZ, R14 ;  /* 0x000000ffff057224 */ /* 0x000fce00078e000e */
[----:B------:R-:W-:Y:S05]  /*312c0*/  WARPSYNC.COLLECTIVE R15, `(.L_x_3311) ;  /* 0x000000000f087348 */ /* 0x000fea0003c00000 */
[----:B------:R0:W1:Y:S02]  /*312d0*/  SHFL.IDX P6, R14, R13, R12, R11 ;  /* 0x0000000c0d0e7389 */ /* 0x00006400000c000b */
[----:B01----:R-:W-:Y:S01]  /*312e0*/  ENDCOLLECTIVE ;  /* 0x000000000000791b */ /* 0x003fe20003800000 */
.L_x_3311:
[----:B------:R-:W-:Y:S02]  /*312f0*/  IMAD.MOV.U32 R13, RZ, RZ, R0 ;  /* 0x000000ffff0d7224 */ /* 0x000fe400078e0000 */
[----:B------:R-:W-:-:S07]  /*31300*/  IMAD.MOV.U32 R9, RZ, RZ, R14 ;  /* 0x000000ffff097224 */ /* 0x000fce00078e000e */
[----:B------:R-:W-:Y:S05]  /*31310*/  WARPSYNC.COLLECTIVE R15, `(.L_x_3312) ;  /* 0x000000000f087348 */ /* 0x000fea0003c00000 */
[----:B------:R0:W1:Y:S02]  /*31320*/  SHFL.IDX P6, R14, R13, R12, R11 ;  /* 0x0000000c0d0e7389 */ /* 0x00006400000c000b */
[----:B01----:R-:W-:Y:S01]  /*31330*/  ENDCOLLECTIVE ;  /* 0x000000000000791b */ /* 0x003fe20003800000 */
.L_x_3312:
[----:B------:R-:W-:Y:S05]  /*31340*/  BRA `(.L_x_3313) ;  /* 0xfffffdb400c47947 */ /* 0x000fea000383ffff */
.L_x_2996:
        /* <DEDUP_REMOVED lines=8> */
.L_x_3315:
[----:B------:R-:W-:Y:S05]  /*313d0*/  BSYNC B1 ;  /* 0x0000000000017941 */ /* 0x000fea0003800000 */
.L_x_3314:
        /* <DEDUP_REMOVED lines=8> */
.L_x_3316:
[----:B------:R-:W-:Y:S02]  /*31460*/  IMAD.MOV.U32 R13, RZ, RZ, R8 ;  /* 0x000000ffff0d7224 */ /* 0x000fe400078e0008 */
[----:B------:R-:W-:-:S07]  /*31470*/  IMAD.MOV.U32 R10, RZ, RZ, R14 ;  /* 0x000000ffff0a7224 */ /* 0x000fce00078e000e */
[----:B------:R-:W-:Y:S05]  /*31480*/  WARPSYNC.COLLECTIVE R15, `(.L_x_3317) ;  /* 0x000000000f087348 */ /* 0x000fea0003c00000 */
[----:B------:R0:W1:Y:S02]  /*31490*/  SHFL.IDX P6, R14, R13, R12, R11 ;  /* 0x0000000c0d0e7389 */ /* 0x00006400000c000b */
[----:B01----:R-:W-:Y:S01]  /*314a0*/  ENDCOLLECTIVE ;  /* 0x000000000000791b */ /* 0x003fe20003800000 */
.L_x_3317:
[----:B------:R-:W-:Y:S02]  /*314b0*/  IMAD.MOV.U32 R13, RZ, RZ, R0 ;  /* 0x000000ffff0d7224 */ /* 0x000fe400078e0000 */
[----:B------:R-:W-:-:S07]  /*314c0*/  IMAD.MOV.U32 R8, RZ, RZ, R14 ;  /* 0x000000ffff087224 */ /* 0x000fce00078e000e */
[----:B------:R-:W-:Y:S05]  /*314d0*/  WARPSYNC.COLLECTIVE R15, `(.L_x_3318) ;  /* 0x000000000f087348 */ /* 0x000fea0003c00000 */
[----:B------:R0:W1:Y:S02]  /*314e0*/  SHFL.IDX P6, R14, R13, R12, R11 ;  /* 0x0000000c0d0e7389 */ /* 0x00006400000c000b */
[----:B01----:R-:W-:Y:S01]  /*314f0*/  ENDCOLLECTIVE ;  /* 0x000000000000791b */ /* 0x003fe20003800000 */
.L_x_3318:
[----:B------:R-:W-:Y:S01]  /*31500*/  IMAD.MOV.U32 R0, RZ, RZ, R14 ;  /* 0x000000ffff007224 */ /* 0x000fe200078e000e */
[----:B------:R-:W-:Y:S06]  /*31510*/  BRA `(.L_x_3319) ;  /* 0xfffffdb800d87947 */ /* 0x000fec000383ffff */
.L_x_3000:
[----:B0-----:R0:W1:Y:S02]  /*31520*/  SYNCS.PHASECHK.TRANS64.TRYWAIT P0, [R18+URZ+0x38800], R145 ;  /* 0x03880091120075a7 */ /* 0x001064000800017f */
[----:B-1----:R-:W-:Y:S05]  /*31530*/  @!P0 NANOSLEEP.SYNCS 0x989680 ;  /* 0x009896800000895d */ /* 0x002fea0003900000 */
[----:B------:R-:W1:Y:S02]  /*31540*/  @!P0 SYNCS.PHASECHK.TRANS64 P0, [R18+URZ+0x38800], R145 ;  /* 0x03880091120085a7 */ /* 0x000e64000800007f */
[----:B-1----:R-:W-:Y:S05]  /*31550*/  @!P0 BRA `(.L_x_3000) ;  /* 0xfffffffc00f08947 */ /* 0x002fea000383ffff */
[----:B------:R-:W-:Y:S05]  /*31560*/  BRA `(.L_x_3320) ;  /* 0xfffffdc000487947 */ /* 0x000fea000383ffff */
.L_x_3032:
        /* <DEDUP_REMOVED lines=8> */
.L_x_3322:
[----:B------:R-:W-:Y:S05]  /*315f0*/  BSYNC B1 ;  /* 0x0000000000017941 */ /* 0x000fea0003800000 */
.L_x_3321:
        /* <DEDUP_REMOVED lines=8> */
.L_x_3323:
[----:B------:R-:W-:Y:S02]  /*31680*/  IMAD.MOV.U32 R13, RZ, RZ, R8 ;  /* 0x000000ffff0d7224 */ /* 0x000fe400078e0008 */
[----:B------:R-:W-:-:S07]  /*31690*/  IMAD.MOV.U32 R4, RZ, RZ, R14 ;  /* 0x000000ffff047224 */ /* 0x000fce00078e000e */
[----:B------:R-:W-:Y:S05]  /*316a0*/  WARPSYNC.COLLECTIVE R15, `(.L_x_3324) ;  /* 0x000000000f087348 */ /* 0x000fea0003c00000 */
[----:B------:R0:W1:Y:S02]  /*316b0*/  SHFL.IDX P6, R14, R13, R12, R11 ;  /* 0x0000000c0d0e7389 */ /* 0x00006400000c000b */
[----:B01----:R-:W-:Y:S01]  /*316c0*/  ENDCOLLECTIVE ;  /* 0x000000000000791b */ /* 0x003fe20003800000 */
.L_x_3324:
[----:B------:R-:W-:Y:S02]  /*316d0*/  IMAD.MOV.U32 R13, RZ, RZ, R6 ;  /* 0x000000ffff0d7224 */ /* 0x000fe400078e0006 */
[----:B------:R-:W-:-:S07]  /*316e0*/  IMAD.MOV.U32 R21, RZ, RZ, R14 ;  /* 0x000000ffff157224 */ /* 0x000fce00078e000e */
[----:B------:R-:W-:Y:S05]  /*316f0*/  WARPSYNC.COLLECTIVE R15, `(.L_x_3325) ;  /* 0x000000000f087348 */ /* 0x000fea0003c00000 */
[----:B------:R0:W1:Y:S02]  /*31700*/  SHFL.IDX P6, R14, R13, R12, R11 ;  /* 0x0000000c0d0e7389 */ /* 0x00006400000c000b */
[----:B01----:R-:W-:Y:S01]  /*31710*/  ENDCOLLECTIVE ;  /* 0x000000000000791b */ /* 0x003fe20003800000 */
.L_x_3325:
[----:B------:R-:W-:Y:S05]  /*31720*/  BRA `(.L_x_3326) ;  /* 0xfffffdf400247947 */ /* 0x000fea000383ffff */
.L_x_3035:
[----:B------:R-:W-:Y:S01]  /*31730*/  BSSY B1, `(.L_x_3327) ;  /* 0x0000008000017945 */ /* 0x000fe20003800000 */
[----:B------:R-:W-:Y:S02]  /*31740*/  IMAD.MOV.U32 R13, RZ, RZ, R9 ;  /* 0x000000ffff0d7224 */ /* 0x000fe400078e0009 */
[----:B------:R-:W-:Y:S02]  /*31750*/  IMAD.MOV.U32 R12, RZ, RZ, 0x1 ;  /* 0x00000001ff0c7424 */ /* 0x000fe400078e00ff */
[----:B------:R-:W-:Y:S02]  /*31760*/  IMAD.MOV.U32 R11, RZ, RZ, 0x181f ;  /* 0x0000181fff0b7424 */ /* 0x000fe400078e00ff */
[----:B------:R-:W-:-:S07]  /*31770*/  IMAD.MOV.U32 R15, RZ, RZ, -0x1 ;  /* 0xffffffffff0f7424 */ /* 0x000fce00078e00ff */
[----:B0--34-:R-:W-:Y:S05]  /*31780*/  WARPSYNC.COLLECTIVE R15, `(.L_x_3328) ;  /* 0x000000000f087348 */ /* 0x019fea0003c00000 */
[----:B----4-:R1:W2:Y:S02]  /*31790*/  SHFL.IDX P6, R14, R13, R12, R11 ;  /* 0x0000000c0d0e7389 */ /* 0x0102a400000c000b */
[----:B0123--:R-:W-:Y:S01]  /*317a0*/  ENDCOLLECTIVE ;  /* 0x000000000000791b */ /* 0x00ffe20003800000 */
.L_x_3328:
[----:B------:R-:W-:Y:S05]  /*317b0*/  BSYNC B1 ;  /* 0x0000000000017941 */ /* 0x000fea0003800000 */
.L_x_3327:
        /* <DEDUP_REMOVED lines=8> */
.L_x_3329:
[----:B------:R-:W-:Y:S02]  /*31840*/  IMAD.MOV.U32 R13, RZ, RZ, R8 ;  /* 0x000000ffff0d7224 */ /* 0x000fe400078e0008 */
[----:B------:R-:W-:-:S07]  /*31850*/  IMAD.MOV.U32 R4, RZ, RZ, R14 ;  /* 0x000000ffff047224 */ /* 0x000fce00078e000e */
[----:B------:R-:W-:Y:S05]  /*31860*/  WARPSYNC.COLLECTIVE R15, `(.L_x_3330) ;  /* 0x000000000f087348 */ /* 0x000fea0003c00000 */
[----:B------:R0:W1:Y:S02]  /*31870*/  SHFL.IDX P6, R14, R13, R12, R11 ;  /* 0x0000000c0d0e7389 */ /* 0x00006400000c000b */
[----:B01----:R-:W-:Y:S01]  /*31880*/  ENDCOLLECTIVE ;  /* 0x000000000000791b */ /* 0x003fe20003800000 */
.L_x_3330:
[----:B------:R-:W-:Y:S02]  /*31890*/  IMAD.MOV.U32 R13, RZ, RZ, R6 ;  /* 0x000000ffff0d7224 */ /* 0x000fe400078e0006 */
[----:B------:R-:W-:-:S07]  /*318a0*/  IMAD.MOV.U32 R21, RZ, RZ, R14 ;  /* 0x000000ffff157224 */ /* 0x000fce00078e000e */
[----:B------:R-:W-:Y:S05]  /*318b0*/  WARPSYNC.COLLECTIVE R15, `(.L_x_3331) ;  /* 0x000000000f087348 */ /* 0x000fea0003c00000 */
[----:B------:R0:W1:Y:S02]  /*318c0*/  SHFL.IDX P6, R14, R13, R12, R11 ;  /* 0x0000000c0d0e7389 */ /* 0x00006400000c000b */
[----:B01----:R-:W-:Y:S01]  /*318d0*/  ENDCOLLECTIVE ;  /* 0x000000000000791b */ /* 0x003fe20003800000 */
.L_x_3331:
[----:B------:R-:W-:Y:S05]  /*318e0*/  BRA `(.L_x_3332) ;  /* 0xfffffdf400f47947 */ /* 0x000fea000383ffff */
.L_x_3038:
[----:B------:R-:W-:Y:S01]  /*318f0*/  BSSY B1, `(.L_x_3333) ;  /* 0x0000008000017945 */ /* 0x000fe20003800000 */
[----:B------:R-:W-:Y:S02]  /*31900*/  IMAD.MOV.U32 R13, RZ, RZ, R9 ;  /* 0x000000ffff0d7224 */ /* 0x000fe400078e0009 */
[----:B------:R-:W-:Y:S02]  /*31910*/  IMAD.MOV.U32 R12, RZ, RZ, 0x2 ;  /* 0x00000002ff0c7424 */ /* 0x000fe400078e00ff */
[----:B------:R-:W-:Y:S02]  /*31920*/  IMAD.MOV.U32 R11, RZ, RZ, 0x181f ;  /* 0x0000181fff0b7424 */ /* 0x000fe400078e00ff */
[----:B------:R-:W-:-:S07]  /*31930*/  IMAD.MOV.U32 R15, RZ, RZ, -0x1 ;  /* 0xffffffffff0f7424 */ /* 0x000fce00078e00ff */
[----:B-1-34-:R-:W-:Y:S05]  /*31940*/  WARPSYNC.COLLECTIVE R15, `(.L_x_3334) ;  /* 0x000000000f087348 */ /* 0x01afea0003c00000 */
[----:B----4-:R0:W2:Y:S02]  /*31950*/  SHFL.IDX P6, R14, R13, R12, R11 ;  /* 0x0000000c0d0e7389 */ /* 0x0100a400000c000b */
[----:B0123--:R-:W-:Y:S01]  /*31960*/  ENDCOLLECTIVE ;  /* 0x000000000000791b */ /* 0x00ffe20003800000 */
.L_x_3334:
[----:B------:R-:W-:Y:S05]  /*31970*/  BSYNC B1 ;  /* 0x0000000000017941 */ /* 0x000fea0003800000 */
.L_x_3333:
        /* <DEDUP_REMOVED lines=8> */
.L_x_3335:
[----:B------:R-:W-:Y:S02]  /*31a00*/  IMAD.MOV.U32 R13, RZ, RZ, R8 ;  /* 0x000000ffff0d7224 */ /* 0x000fe400078e0008 */
[----:B------:R-:W-:-:S07]  /*31a10*/  IMAD.MOV.U32 R4, RZ, RZ, R14 ;  /* 0x000000ffff047224 */ /* 0x000fce00078e000e */
[----:B------:R-:W-:Y:S05]  /*31a20*/  WARPSYNC.COLLECTIVE R15, `(.L_x_3336) ;  /* 0x000000000f087348 */ /* 0x000fea0003c00000 */
[----:B------:R0:W1:Y:S02]  /*31a30*/  SHFL.IDX P6, R14, R13, R12, R11 ;  /* 0x0000000c0d0e7389 */ /* 0x00006400000c000b */
[----:B01----:R-:W-:Y:S01]  /*31a40*/  ENDCOLLECTIVE ;  /* 0x000000000000791b */ /* 0x003fe20003800000 */
.L_x_3336:
[----:B------:R-:W-:Y:S02]  /*31a50*/  IMAD.MOV.U32 R13, RZ, RZ, R6 ;  /* 0x000000ffff0d7224 */ /* 0x000fe400078e0006 */
[----:B------:R-:W-:-:S07]  /*31a60*/  IMAD.MOV.U32 R21, RZ, RZ, R14 ;  /* 0x000000ffff157224 */ /* 0x000fce00078e000e */
[----:B------:R-:W-:Y:S05]  /*31a70*/  WARPSYNC.COLLECTIVE R15, `(.L_x_3337) ;  /* 0x000000000f087348 */ /* 0x000fea0003c00000 */
[----:B------:R0:W1:Y:S02]  /*31a80*/  SHFL.IDX P6, R14, R13, R12, R11 ;  /* 0x0000000c0d0e7389 */ /* 0x00006400000c000b */
[----:B01----:R-:W-:Y:S01]  /*31a90*/  ENDCOLLECTIVE ;  /* 0x000000000000791b */ /* 0x003fe20003800000 */
.L_x_3337:
[----:B------:R-:W-:Y:S05]  /*31aa0*/  BRA `(.L_x_3338) ;  /* 0xfffffdf800bc7947 */ /* 0x000fea000383ffff */
.L_x_3041:
        /* <DEDUP_REMOVED lines=8> */
.L_x_3340:
[----:B------:R-:W-:Y:S05]  /*31b30*/  BSYNC B1 ;  /* 0x0000000000017941 */ /* 0x000fea0003800000 */
.L_x_3339:
        /* <DEDUP_REMOVED lines=8> */
.L_x_3341:
[----:B------:R-:W-:Y:S02]  /*31bc0*/  IMAD.MOV.U32 R13, RZ, RZ, R8 ;  /* 0x000000ffff0d7224 */ /* 0x000fe400078e0008 */
[----:B------:R-:W-:-:S07]  /*31bd0*/  IMAD.MOV.U32 R20, RZ, RZ, R14 ;  /* 0x000000ffff147224 */ /* 0x000fce00078e000e */
[----:B------:R-:W-:Y:S05]  /*31be0*/  WARPSYNC.COLLECTIVE R15, `(.L_x_3342) ;  /* 0x000000000f087348 */ /* 0x000fea0003c00000 */
[----:B------:R0:W1:Y:S02]  /*31bf0*/  SHFL.IDX P6, R14, R13, R12, R11 ;  /* 0x0000000c0d0e7389 */ /* 0x00006400000c000b */
[----:B01----:R-:W-:Y:S01]  /*31c00*/  ENDCOLLECTIVE ;  /* 0x000000000000791b */ /* 0x003fe20003800000 */
.L_x_3342:
[----:B------:R-:W-:Y:S02]  /*31c10*/  IMAD.MOV.U32 R13, RZ, RZ, R6 ;  /* 0x000000ffff0d7224 */ /* 0x000fe400078e0006 */
[----:B------:R-:W-:-:S07]  /*31c20*/  IMAD.MOV.U32 R77, RZ, RZ, R14 ;  /* 0x000000ffff4d7224 */ /* 0x000fce00078e000e */
[----:B------:R-:W-:Y:S05]  /*31c30*/  WARPSYNC.COLLECTIVE R15, `(.L_x_3343) ;  /* 0x000000000f087348 */ /* 0x000fea0003c00000 */
[----:B------:R0:W1:Y:S02]  /*31c40*/  SHFL.IDX P6, R14, R13, R12, R11 ;  /* 0x0000000c0d0e7389 */ /* 0x00006400000c000b */
[----:B01----:R-:W-:Y:S01]  /*31c50*/  ENDCOLLECTIVE ;  /* 0x000000000000791b */ /* 0x003fe20003800000 */
.L_x_3343:
[----:B------:R-:W-:Y:S01]  /*31c60*/  IMAD.MOV.U32 R76, RZ, RZ, R14 ;  /* 0x000000ffff4c7224 */ /* 0x000fe200078e000e */
[----:B------:R-:W-:Y:S06]  /*31c70*/  BRA `(.L_x_3344) ;  /* 0xfffffdfc00887947 */ /* 0x000fec000383ffff */
.L_x_3045:
[----:B0-----:R0:W1:Y:S02]  /*31c80*/  SYNCS.PHASECHK.TRANS64.TRYWAIT P0, [R18+URZ+0x38800], R91 ;  /* 0x0388005b120075a7 */ /* 0x001064000800017f */
[----:B-1----:R-:W-:Y:S05]  /*31c90*/  @!P0 NANOSLEEP.SYNCS 0x989680 ;  /* 0x009896800000895d */ /* 0x002fea0003900000 */
[----:B------:R-:W1:Y:S02]  /*31ca0*/  @!P0 SYNCS.PHASECHK.TRANS64 P0, [R18+URZ+0x38800], R91 ;  /* 0x0388005b120085a7 */ /* 0x000e64000800007f */
[----:B-1----:R-:W-:Y:S05]  /*31cb0*/  @!P0 BRA `(.L_x_3045) ;  /* 0xfffffffc00f08947 */ /* 0x002fea000383ffff */
[----:B------:R-:W-:Y:S05]  /*31cc0*/  BRA `(.L_x_3345) ;  /* 0xfffffe0000ac7947 */ /* 0x000fea000383ffff */
.L_x_3063:
[----:B-1----:R1:W2:Y:S02]  /*31cd0*/  SYNCS.PHASECHK.TRANS64.TRYWAIT P2, [R0+URZ+0x38830], R3 ;  /* 0x03883003000075a7 */ /* 0x0022a4000804017f */
[----:B--2---:R-:W-:Y:S05]  /*31ce0*/  @!P2 NANOSLEEP.SYNCS 0x989680 ;  /* 0x009896800000a95d */ /* 0x004fea0003900000 */
[----:B------:R-:W2:Y:S02]  /*31cf0*/  @!P2 SYNCS.PHASECHK.TRANS64 P2, [R0+URZ+0x38830], R3 ;  /* 0x038830030000a5a7 */ /* 0x000ea4000804007f */
[----:B--2---:R-:W-:Y:S05]  /*31d00*/  @!P2 BRA `(.L_x_3063) ;  /* 0xfffffffc00f0a947 */ /* 0x004fea000383ffff */
[----:B------:R-:W-:Y:S05]  /*31d10*/  BRA `(.L_x_3062) ;  /* 0xfffffe3c00187947 */ /* 0x000fea000383ffff */
.L_x_3070:
[----:B-1----:R1:W2:Y:S02]  /*31d20*/  SYNCS.PHASECHK.TRANS64.TRYWAIT P3, [R11+URZ+0x38830], R4 ;  /* 0x038830040b0075a7 */ /* 0x0022a4000806017f */
[----:B--2---:R-:W-:Y:S05]  /*31d30*/  @!P3 NANOSLEEP.SYNCS 0x989680 ;  /* 0x009896800000b95d */ /* 0x004fea0003900000 */
[----:B------:R-:W2:Y:S02]  /*31d40*/  @!P3 SYNCS.PHASECHK.TRANS64 P3, [R11+URZ+0x38830], R4 ;  /* 0x038830040b00b5a7 */ /* 0x000ea4000806007f */
[----:B--2---:R-:W-:Y:S05]  /*31d50*/  @!P3 BRA `(.L_x_3070) ;  /* 0xfffffffc00f0b947 */ /* 0x004fea000383ffff */
[----:B------:R-:W-:Y:S05]  /*31d60*/  BRA `(.L_x_3069) ;  /* 0xfffffe84004c7947 */ /* 0x000fea000383ffff */
.L_x_3075:
[----:B-1----:R1:W2:Y:S02]  /*31d70*/  SYNCS.PHASECHK.TRANS64.TRYWAIT P3, [R9+URZ+0x38850], R0 ;  /* 0x03885000090075a7 */ /* 0x0022a4000806017f */
[----:B--2---:R-:W-:Y:S05]  /*31d80*/  @!P3 NANOSLEEP.SYNCS 0x989680 ;  /* 0x009896800000b95d */ /* 0x004fea0003900000 */
[----:B------:R-:W2:Y:S02]  /*31d90*/  @!P3 SYNCS.PHASECHK.TRANS64 P3, [R9+URZ+0x38850], R0 ;  /* 0x038850000900b5a7 */ /* 0x000ea4000806007f */
[----:B--2---:R-:W-:Y:S05]  /*31da0*/  @!P3 BRA `(.L_x_3075) ;  /* 0xfffffffc00f0b947 */ /* 0x004fea000383ffff */
[----:B------:R-:W-:Y:S05]  /*31db0*/  BRA `(.L_x_3074) ;  /* 0xfffffebc00087947 */ /* 0x000fea000383ffff */
.L_x_3083:
[----:B-1----:R1:W2:Y:S02]  /*31dc0*/  SYNCS.PHASECHK.TRANS64.TRYWAIT P2, [R4+URZ+0x38830], R5 ;  /* 0x03883005040075a7 */ /* 0x0022a4000804017f */
[----:B--2---:R-:W-:Y:S05]  /*31dd0*/  @!P2 NANOSLEEP.SYNCS 0x989680 ;  /* 0x009896800000a95d */ /* 0x004fea0003900000 */
[----:B------:R-:W2:Y:S02]  /*31de0*/  @!P2 SYNCS.PHASECHK.TRANS64 P2, [R4+URZ+0x38830], R5 ;  /* 0x038830050400a5a7 */ /* 0x000ea4000804007f */
[----:B--2---:R-:W-:Y:S05]  /*31df0*/  @!P2 BRA `(.L_x_3083) ;  /* 0xfffffffc00f0a947 */ /* 0x004fea000383ffff */
[----:B------:R-:W-:Y:S05]  /*31e00*/  BRA `(.L_x_3082) ;  /* 0xfffffed000e47947 */ /* 0x000fea000383ffff */
.L_x_3088:
[----:B-1----:R1:W2:Y:S02]  /*31e10*/  SYNCS.PHASECHK.TRANS64.TRYWAIT P2, [R9+URZ+0x38850], R0 ;  /* 0x03885000090075a7 */ /* 0x0022a4000804017f */
[----:B--2---:R-:W-:Y:S05]  /*31e20*/  @!P2 NANOSLEEP.SYNCS 0x989680 ;  /* 0x009896800000a95d */ /* 0x004fea0003900000 */
[----:B------:R-:W2:Y:S02]  /*31e30*/  @!P2 SYNCS.PHASECHK.TRANS64 P2, [R9+URZ+0x38850], R0 ;  /* 0x038850000900a5a7 */ /* 0x000ea4000804007f */
[----:B--2---:R-:W-:Y:S05]  /*31e40*/  @!P2 BRA `(.L_x_3088) ;  /* 0xfffffffc00f0a947 */ /* 0x004fea000383ffff */
[----:B------:R-:W-:Y:S05]  /*31e50*/  BRA `(.L_x_3087) ;  /* 0xffffff0800a07947 */ /* 0x000fea000383ffff */
.L_x_3094:
[----:B-1----:R1:W2:Y:S02]  /*31e60*/  SYNCS.PHASECHK.TRANS64.TRYWAIT P0, [R0+URZ+0x38850], R7 ;  /* 0x03885007000075a7 */ /* 0x0022a4000800017f */
[----:B--2---:R-:W-:Y:S05]  /*31e70*/  @!P0 NANOSLEEP.SYNCS 0x989680 ;  /* 0x009896800000895d */ /* 0x004fea0003900000 */
[----:B------:R-:W2:Y:S02]  /*31e80*/  @!P0 SYNCS.PHASECHK.TRANS64 P0, [R0+URZ+0x38850], R7 ;  /* 0x03885007000085a7 */ /* 0x000ea4000800007f */
[----:B--2---:R-:W-:Y:S05]  /*31e90*/  @!P0 BRA `(.L_x_3094) ;  /* 0xfffffffc00f08947 */ /* 0x004fea000383ffff */
[----:B------:R-:W-:Y:S05]  /*31ea0*/  BRA `(.L_x_3093) ;  /* 0xffffff2000c47947 */ /* 0x000fea000383ffff */
.L_x_3130:
[----:B------:R-:W1:Y:S01]  /*31eb0*/  S2R R6, SR_TID.X ;  /* 0x0000000000067919 */ /* 0x000e620000002100 */
[----:B------:R-:W-:Y:S01]  /*31ec0*/  BSSY B1, `(.L_x_3346) ;  /* 0x000000a000017945 */ /* 0x000fe20003800000 */
[----:B------:R-:W-:Y:S02]  /*31ed0*/  IMAD.MOV.U32 R12, RZ, RZ, RZ ;  /* 0x000000ffff0c7224 */ /* 0x000fe400078e00ff */
[----:B------:R-:W-:Y:S02]  /*31ee0*/  IMAD.MOV.U32 R11, RZ, RZ, 0x1f ;  /* 0x0000001fff0b7424 */ /* 0x000fe400078e00ff */
[----:B------:R-:W-:Y:S01]  /*31ef0*/  IMAD.MOV.U32 R15, RZ, RZ, -0x1 ;  /* 0xffffffffff0f7424 */ /* 0x000fe200078e00ff */
[----:B-1----:R-:W-:-:S04]  /*31f00*/  SHF.R.U32.HI R6, RZ, 0x5, R6 ;  /* 0x00000005ff067819 */ /* 0x002fc80000011606 */
[----:B------:R-:W-:-:S05]  /*31f10*/  LOP3.LUT R6, R6, 0x3, RZ, 0xc0, !PT ;  /* 0x0000000306067812 */ /* 0x000fca00078ec0ff */
[----:B0-----:R-:W-:-:S07]  /*31f20*/  IMAD.MOV.U32 R13, RZ, RZ, R6 ;  /* 0x000000ffff0d7224 */ /* 0x001fce00078e0006 */
[----:B------:R-:W-:Y:S05]  /*31f30*/  WARPSYNC.COLLECTIVE R15, `(.L_x_3347) ;  /* 0x000000000f087348 */ /* 0x000fea0003c00000 */
[----:B------:R0:W1:Y:S02]  /*31f40*/  SHFL.IDX P6, R14, R13, R12, R11 ;  /* 0x0000000c0d0e7389 */ /* 0x00006400000c000b */
[----:B01----:R-:W-:Y:S01]  /*31f50*/  ENDCOLLECTIVE ;  /* 0x000000000000791b */ /* 0x003fe20003800000 */
.L_x_3347:
[----:B------:R-:W-:Y:S05]  /*31f60*/  BSYNC B1 ;  /* 0x0000000000017941 */ /* 0x000fea0003800000 */
.L_x_3346:
[----:B------:R-:W-:Y:S05]  /*31f70*/  BRA `(.L_x_3348) ;  /* 0xffffff7000d87947 */ /* 0x000fea000383ffff */
.L_x_3132:
[----:B------:R-:W-:Y:S01]  /*31f80*/  BSSY B1, `(.L_x_3349) ;  /* 0x0000006000017945 */ /* 0x000fe20003800000 */
[----:B------:R-:W-:-:S07]  /*31f90*/  IMAD.MOV.U32 R15, RZ, RZ, -0x1 ;  /* 0xffffffffff0f7424 */ /* 0x000fce00078e00ff */
[----:B01----:R-:W-:Y:S05]  /*31fa0*/  WARPSYNC.COLLECTIVE R15, `(.L_x_3350) ;  /* 0x000000000f0c7348 */ /* 0x003fea0003c00000 */
[----:B------:R-:W-:Y:S02]  /*31fb0*/  ELECT P6, UR62, PT ;  /* 0x00000000003e782f */ /* 0x000fe400038c0000 */
[----:B------:R-:W-:Y:S01]  /*31fc0*/  MOV R14, UR62 ;  /* 0x0000003e000e7c02 */ /* 0x000fe20008000f00 */
[----:B01----:R-:W-:Y:S10]  /*31fd0*/  ENDCOLLECTIVE ;  /* 0x000000000000791b */ /* 0x003ff40003800000 */
.L_x_3350:
[----:B------:R-:W-:Y:S05]  /*31fe0*/  BSYNC B1 ;  /* 0x0000000000017941 */ /* 0x000fea0003800000 */
.L_x_3349:
[----:B------:R-:W-:Y:S05]  /*31ff0*/  BRA `(.L_x_3131) ;  /* 0xffffff7000d07947 */ /* 0x000fea000383ffff */
.L_x_3134:
[----:B-1----:R-:W2:Y:S02]  /*32000*/  LDL R3, [R1+0x4] ;  /* 0x0000040001037983 */ /* 0x002ea40000100800 */
[----:B--2---:R1:W2:Y:S02]  /*32010*/  SYNCS.PHASECHK.TRANS64.TRYWAIT P0, [R3+URZ+0x38820], R2 ;  /* 0x03882002030075a7 */ /* 0x0042a4000800017f */
[----:B--2---:R-:W-:Y:S05]  /*32020*/  @!P0 NANOSLEEP.SYNCS 0x989680 ;  /* 0x009896800000895d */ /* 0x004fea0003900000 */
[----:B------:R-:W2:Y:S02]  /*32030*/  @!P0 SYNCS.PHASECHK.TRANS64 P0, [R3+URZ+0x38820], R2 ;  /* 0x03882002030085a7 */ /* 0x000ea4000800007f */
[----:B--2---:R-:W-:Y:S05]  /*32040*/  @!P0 BRA `(.L_x_3134) ;  /* 0xfffffffc00ec8947 */ /* 0x004fea000383ffff */
[----:B------:R-:W-:Y:S05]  /*32050*/  BRA `(.L_x_3351) ;  /* 0xffffff7000e07947 */ /* 0x000fea000383ffff */
.L_x_3138:
[----:B-1----:R1:W2:Y:S02]  /*32060*/  SYNCS.PHASECHK.TRANS64.TRYWAIT P0, [R5+URZ+0x388a0], R8 ;  /* 0x0388a008050075a7 */ /* 0x0022a4000800017f */
[----:B--2---:R-:W-:Y:S05]  /*32070*/  @!P0 NANOSLEEP.SYNCS 0x989680 ;  /* 0x009896800000895d */ /* 0x004fea0003900000 */
[----:B------:R-:W2:Y:S02]  /*32080*/  @!P0 SYNCS.PHASECHK.TRANS64 P0, [R5+URZ+0x388a0], R8 ;  /* 0x0388a008050085a7 */ /* 0x000ea4000800007f */
[----:B--2---:R-:W-:Y:S05]  /*32090*/  @!P0 BRA `(.L_x_3138) ;  /* 0xfffffffc00f08947 */ /* 0x004fea000383ffff */
[----:B------:R-:W-:Y:S05]  /*320a0*/  BRA `(.L_x_3352) ;  /* 0xffffff7400047947 */ /* 0x000fea000383ffff */
.L_x_3146:
[----:B--2---:R2:W3:Y:S02]  /*320b0*/  SYNCS.PHASECHK.TRANS64.TRYWAIT P0, [R5+URZ+0x388c0], R8 ;  /* 0x0388c008050075a7 */ /* 0x0044e4000800017f */
[----:B---3--:R-:W-:Y:S05]  /*320c0*/  @!P0 NANOSLEEP.SYNCS 0x989680 ;  /* 0x009896800000895d */ /* 0x008fea0003900000 */
[----:B------:R-:W3:Y:S02]  /*320d0*/  @!P0 SYNCS.PHASECHK.TRANS64 P0, [R5+URZ+0x388c0], R8 ;  /* 0x0388c008050085a7 */ /* 0x000ee4000800007f */
[----:B---3--:R-:W-:Y:S05]  /*320e0*/  @!P0 BRA `(.L_x_3146) ;  /* 0xfffffffc00f08947 */ /* 0x008fea000383ffff */
[----:B------:R-:W-:Y:S05]  /*320f0*/  BRA `(.L_x_3353) ;  /* 0xffffff7800487947 */ /* 0x000fea000383ffff */
.L_x_3156:
[----:B-1----:R1:W2:Y:S02]  /*32100*/  SYNCS.PHASECHK.TRANS64.TRYWAIT P1, [R6+URZ+0x388a0], R5 ;  /* 0x0388a005060075a7 */ /* 0x0022a4000802017f */
[----:B--2---:R-:W-:Y:S05]  /*32110*/  @!P1 NANOSLEEP.SYNCS 0x989680 ;  /* 0x009896800000995d */ /* 0x004fea0003900000 */
[----:B------:R-:W2:Y:S02]  /*32120*/  @!P1 SYNCS.PHASECHK.TRANS64 P1, [R6+URZ+0x388a0], R5 ;  /* 0x0388a005060095a7 */ /* 0x000ea4000802007f */
[----:B--2---:R-:W-:Y:S05]  /*32130*/  @!P1 BRA `(.L_x_3156) ;  /* 0xfffffffc00f09947 */ /* 0x004fea000383ffff */
[----:B------:R-:W-:Y:S05]  /*32140*/  BRA `(.L_x_3354) ;  /* 0xffffff7c00d87947 */ /* 0x000fea000383ffff */
.L_x_3164:
[----:B--2---:R2:W3:Y:S02]  /*32150*/  SYNCS.PHASECHK.TRANS64.TRYWAIT P1, [R6+URZ+0x388c0], R5 ;  /* 0x0388c005060075a7 */ /* 0x0044e4000802017f */
[----:B---3--:R-:W-:Y:S05]  /*32160*/  @!P1 NANOSLEEP.SYNCS 0x989680 ;  /* 0x009896800000995d */ /* 0x008fea0003900000 */
[----:B------:R-:W3:Y:S02]  /*32170*/  @!P1 SYNCS.PHASECHK.TRANS64 P1, [R6+URZ+0x388c0], R5 ;  /* 0x0388c005060095a7 */ /* 0x000ee4000802007f */
[----:B---3--:R-:W-:Y:S05]  /*32180*/  @!P1 BRA `(.L_x_3164) ;  /* 0xfffffffc00f09947 */ /* 0x008fea000383ffff */
[----:B------:R-:W-:Y:S05]  /*32190*/  BRA `(.L_x_3355) ;  /* 0xffffff8400187947 */ /* 0x000fea000383ffff */
.L_x_3180:
        /* <DEDUP_REMOVED lines=11> */
.L_x_3357:
[----:B------:R-:W-:Y:S05]  /*32250*/  BSYNC B0 ;  /* 0x0000000000007941 */ /* 0x000fea0003800000 */
.L_x_3356:
[----:B------:R-:W-:Y:S05]  /*32260*/  BRA `(.L_x_3358) ;  /* 0xffffff9000387947 */ /* 0x000fea000383ffff */
.L_x_3182:
[----:B------:R-:W-:Y:S01]  /*32270*/  BSSY B0, `(.L_x_3359) ;  /* 0x0000006000007945 */ /* 0x000fe20003800000 */
[----:B------:R-:W-:-:S07]  /*32280*/  IMAD.MOV.U32 R15, RZ, RZ, -0x1 ;  /* 0xffffffffff0f7424 */ /* 0x000fce00078e00ff */
[----:B01----:R-:W-:Y:S05]  /*32290*/  WARPSYNC.COLLECTIVE R15, `(.L_x_3360) ;  /* 0x000000000f0c7348 */ /* 0x003fea0003c00000 */
[----:B------:R-:W-:Y:S02]  /*322a0*/  ELECT P6, UR62, PT ;  /* 0x00000000003e782f */ /* 0x000fe400038c0000 */
[----:B------:R-:W-:Y:S01]  /*322b0*/  MOV R14, UR62 ;  /* 0x0000003e000e7c02 */ /* 0x000fe20008000f00 */
[----:B01----:R-:W-:Y:S10]  /*322c0*/  ENDCOLLECTIVE ;  /* 0x000000000000791b */ /* 0x003ff40003800000 */
.L_x_3360:
[----:B------:R-:W-:Y:S05]  /*322d0*/  BSYNC B0 ;  /* 0x0000000000007941 */ /* 0x000fea0003800000 */
.L_x_3359:
[----:B------:R-:W-:Y:S05]  /*322e0*/  BRA `(.L_x_3361) ;  /* 0xffffff9000487947 */ /* 0x000fea000383ffff */
.L_x_3184:
[----:B-1----:R1:W2:Y:S02]  /*322f0*/  SYNCS.PHASECHK.TRANS64.TRYWAIT P0, [R0+URZ+0x38840], R2 ;  /* 0x03884002000075a7 */ /* 0x0022a4000800017f */
[----:B--2---:R-:W-:Y:S05]  /*32300*/  @!P0 NANOSLEEP.SYNCS 0x989680 ;  /* 0x009896800000895d */ /* 0x004fea0003900000 */
[----:B------:R-:W2:Y:S02]  /*32310*/  @!P0 SYNCS.PHASECHK.TRANS64 P0, [R0+URZ+0x38840], R2 ;  /* 0x03884002000085a7 */ /* 0x000ea4000800007f */
[----:B--2---:R-:W-:Y:S05]  /*32320*/  @!P0 BRA `(.L_x_3184) ;  /* 0xfffffffc00f08947 */ /* 0x004fea000383ffff */
[----:B------:R-:W-:Y:S05]  /*32330*/  BRA `(.L_x_3362) ;  /* 0xffffff9000b87947 */ /* 0x000fea000383ffff */
.L_x_3188:
[----:B------:R-:W2:Y:S01]  /*32340*/  LDL.LU R11, [R1+0x40] ;  /* 0x00004000010b7983 */ /* 0x000ea20000300800 */
[----:B------:R-:W-:Y:S02]  /*32350*/  IMAD.MOV.U32 R13, RZ, RZ, R2 ;  /* 0x000000ffff0d7224 */ /* 0x000fe400078e0002 */
[----:B------:R-:W-:Y:S02]  /*32360*/  IMAD.MOV.U32 R12, RZ, RZ, RZ ;  /* 0x000000ffff0c7224 */ /* 0x000fe400078e00ff */
[----:B------:R-:W-:Y:S02]  /*32370*/  IMAD.MOV.U32 R15, RZ, RZ, -0x1 ;  /* 0xffffffffff0f7424 */ /* 0x000fe400078e00ff */
[----:B------:R-:W-:Y:S02]  /*32380*/  IMAD R17, R17, 0x80, R10 ;  /* 0x0000008011117824 */ /* 0x000fe400078e020a */
[----:B--2---:R-:W-:Y:S02]  /*32390*/  IMAD R0, R11, R7, RZ ;  /* 0x000000070b007224 */ /* 0x004fe400078e02ff */
[----:B------:R-:W-:-:S03]  /*323a0*/  IMAD.MOV.U32 R11, RZ, RZ, 0x181f ;  /* 0x0000181fff0b7424 */ /* 0x000fc600078e00ff */
[----:B------:R-:W-:-:S13]  /*323b0*/  ISETP.GE.AND P5, PT, R17, R0, PT ;  /* 0x000000001100720c */ /* 0x000fda0003fa6270 */
[----:B-----5:R-:W-:Y:S05]  /*323c0*/  WARPSYNC.COLLECTIVE R15, `(.L_x_3363) ;  /* 0x000000000f087348 */ /* 0x020fea0003c00000 */
[----:B------:R0:W1:Y:S02]  /*323d0*/  SHFL.IDX P6, R14, R13, R12, R11 ;  /* 0x0000000c0d0e7389 */ /* 0x00006400000c000b */
[----:B01---5:R-:W-:Y:S01]  /*323e0*/  ENDCOLLECTIVE ;  /* 0x000000000000791b */ /* 0x023fe20003800000 */
.L_x_3363:
[----:B------:R-:W-:Y:S02]  /*323f0*/  IMAD.MOV.U32 R13, RZ, RZ, R3 ;  /* 0x000000ffff0d7224 */ /* 0x000fe400078e0003 */
[----:B------:R-:W-:-:S07]  /*32400*/  IMAD.MOV.U32 R4, RZ, RZ, R14 ;  /* 0x000000ffff047224 */ /* 0x000fce00078e000e */
[----:B------:R-:W-:Y:S05]  /*32410*/  WARPSYNC.COLLECTIVE R15, `(.L_x_3364) ;  /* 0x000000000f087348 */ /* 0x000fea0003c00000 */
[----:B------:R0:W1:Y:S02]  /*32420*/  SHFL.IDX P6, R14, R13, R12, R11 ;  /* 0x0000000c0d0e7389 */ /* 0x00006400000c000b */
[----:B01----:R-:W-:Y:S01]  /*32430*/  ENDCOLLECTIVE ;  /* 0x000000000000791b */ /* 0x003fe20003800000 */
.L_x_3364:
        /* <DEDUP_REMOVED lines=19> */
.L_x_3365:
[----:B------:R-:W-:-:S05]  /*32570*/  VIADD R4, R17, 0x10 ;  /* 0x0000001011047836 */ /* 0x000fca0000000000 */
[----:B------:R-:W-:Y:S01]  /*32580*/  ISETP.GE.AND P5, PT, R4, R0, PT ;  /* 0x000000000400720c */ /* 0x000fe20003fa6270 */
[----:B------:R-:W-:Y:S02]  /*32590*/  IMAD.MOV.U32 R13, RZ, RZ, R3 ;  /* 0x000000ffff0d7224 */ /* 0x000fe400078e0003 */
[----:B------:R-:W-:-:S10]  /*325a0*/  IMAD.MOV.U32 R6, RZ, RZ, R14 ;  /* 0x000000ffff067224 */ /* 0x000fd400078e000e */
[----:B------:R-:W-:Y:S05]  /*325b0*/  WARPSYNC.COLLECTIVE R15, `(.L_x_3366) ;  /* 0x000000000f087348 */ /* 0x000fea0003c00000 */
[----:B------:R0:W1:Y:S02]  /*325c0*/  SHFL.IDX P6, R14, R13, R12, R11 ;  /* 0x0000000c0d0e7389 */ /* 0x00006400000c000b */
[----:B01----:R-:W-:Y:S01]  /*325d0*/  ENDCOLLECTIVE ;  /* 0x000000000000791b */ /* 0x003fe20003800000 */
.L_x_3366:
        /* <DEDUP_REMOVED lines=19> */
.L_x_3367:
[----:B------:R-:W-:-:S05]  /*32710*/  VIADD R4, R17, 0x20 ;  /* 0x0000002011047836 */ /* 0x000fca0000000000 */
[----:B------:R-:W-:Y:S01]  /*32720*/  ISETP.GE.AND P5, PT, R4, R0, PT ;  /* 0x000000000400720c */ /* 0x000fe20003fa6270 */
[----:B------:R-:W-:Y:S02]  /*32730*/  IMAD.MOV.U32 R13, RZ, RZ, R3 ;  /* 0x000000ffff0d7224 */ /* 0x000fe400078e0003 */
[----:B------:R-:W-:-:S10]  /*32740*/  IMAD.MOV.U32 R6, RZ, RZ, R14 ;  /* 0x000000ffff067224 */ /* 0x000fd400078e000e */
[----:B------:R-:W-:Y:S05]  /*32750*/  WARPSYNC.COLLECTIVE R15, `(.L_x_3368) ;  /* 0x000000000f087348 */ /* 0x000fea0003c00000 */
[----:B------:R0:W1:Y:S02]  /*32760*/  SHFL.IDX P6, R14, R13, R12, R11 ;  /* 0x0000000c0d0e7389 */ /* 0x00006400000c000b */
[----:B01----:R-:W-:Y:S01]  /*32770*/  ENDCOLLECTIVE ;  /* 0x000000000000791b */ /* 0x003fe20003800000 */
.L_x_3368:
        /* <DEDUP_REMOVED lines=19> */
.L_x_3369:
[----:B------:R-:W-:-:S05]  /*328b0*/  VIADD R4, R17, 0x30 ;  /* 0x0000003011047836 */ /* 0x000fca0000000000 */
[----:B------:R-:W-:Y:S01]  /*328c0*/  ISETP.GE.AND P5, PT, R4, R0, PT ;  /* 0x000000000400720c */ /* 0x000fe20003fa6270 */
[----:B------:R-:W-:Y:S02]  /*328d0*/  IMAD.MOV.U32 R13, RZ, RZ, R3 ;  /* 0x000000ffff0d7224 */ /* 0x000fe400078e0003 */
[----:B------:R-:W-:-:S10]  /*328e0*/  IMAD.MOV.U32 R6, RZ, RZ, R14 ;  /* 0x000000ffff067224 */ /* 0x000fd400078e000e */
[----:B------:R-:W-:Y:S05]  /*328f0*/  WARPSYNC.COLLECTIVE R15, `(.L_x_3370) ;  /* 0x000000000f087348 */ /* 0x000fea0003c00000 */
[----:B------:R0:W1:Y:S02]  /*32900*/  SHFL.IDX P6, R14, R13, R12, R11 ;  /* 0x0000000c0d0e7389 */ /* 0x00006400000c000b */
[----:B01----:R-:W-:Y:S01]  /*32910*/  ENDCOLLECTIVE ;  /* 0x000000000000791b */ /* 0x003fe20003800000 */
.L_x_3370:
        /* <DEDUP_REMOVED lines=19> */
.L_x_3371:
[----:B------:R-:W-:-:S05]  /*32a50*/  VIADD R4, R17, 0x40 ;  /* 0x0000004011047836 */ /* 0x000fca0000000000 */
[----:B------:R-:W-:Y:S01]  /*32a60*/  ISETP.GE.AND P5, PT, R4, R0, PT ;  /* 0x000000000400720c */ /* 0x000fe20003fa6270 */
[----:B------:R-:W-:Y:S02]  /*32a70*/  IMAD.MOV.U32 R13, RZ, RZ, R3 ;  /* 0x000000ffff0d7224 */ /* 0x000fe400078e0003 */
[----:B------:R-:W-:-:S10]  /*32a80*/  IMAD.MOV.U32 R6, RZ, RZ, R14 ;  /* 0x000000ffff067224 */ /* 0x000fd400078e000e */
[----:B------:R-:W-:Y:S05]  /*32a90*/  WARPSYNC.COLLECTIVE R15, `(.L_x_3372) ;  /* 0x000000000f087348 */ /* 0x000fea0003c00000 */
[----:B------:R0:W1:Y:S02]  /*32aa0*/  SHFL.IDX P6, R14, R13, R12, R11 ;  /* 0x0000000c0d0e7389 */ /* 0x00006400000c000b */
[----:B01----:R-:W-:Y:S01]  /*32ab0*/  ENDCOLLECTIVE ;  /* 0x000000000000791b */ /* 0x003fe20003800000 */
.L_x_3372:
        /* <DEDUP_REMOVED lines=19> */
.L_x_3373:
[----:B------:R-:W-:-:S05]  /*32bf0*/  VIADD R4, R17, 0x50 ;  /* 0x0000005011047836 */ /* 0x000fca0000000000 */
[----:B------:R-:W-:Y:S01]  /*32c00*/  ISETP.GE.AND P5, PT, R4, R0, PT ;  /* 0x000000000400720c */ /* 0x000fe20003fa6270 */
[----:B------:R-:W-:Y:S02]  /*32c10*/  IMAD.MOV.U32 R13, RZ, RZ, R3 ;  /* 0x000000ffff0d7224 */ /* 0x000fe400078e0003 */
[----:B------:R-:W-:-:S10]  /*32c20*/  IMAD.MOV.U32 R6, RZ, RZ, R14 ;  /* 0x000000ffff067224 */ /* 0x000fd400078e000e */
[----:B------:R-:W-:Y:S05]  /*32c30*/  WARPSYNC.COLLECTIVE R15, `(.L_x_3374) ;  /* 0x000000000f087348 */ /* 0x000fea0003c00000 */
[----:B------:R0:W1:Y:S02]  /*32c40*/  SHFL.IDX P6, R14, R13, R12, R11 ;  /* 0x0000000c0d0e7389 */ /* 0x00006400000c000b */
[----:B01----:R-:W-:Y:S01]  /*32c50*/  ENDCOLLECTIVE ;  /* 0x000000000000791b */ /* 0x003fe20003800000 */
.L_x_3374:
        /* <DEDUP_REMOVED lines=19> */
.L_x_3375:
[----:B------:R-:W-:-:S05]  /*32d90*/  VIADD R5, R17, 0x60 ;  /* 0x0000006011057836 */ /* 0x000fca0000000000 */
[----:B------:R-:W-:Y:S01]  /*32da0*/  ISETP.GE.AND P5, PT, R5, R0, PT ;  /* 0x000000000500720c */ /* 0x000fe20003fa6270 */
[----:B------:R-:W-:Y:S02]  /*32db0*/  IMAD.MOV.U32 R13, RZ, RZ, R3 ;  /* 0x000000ffff0d7224 */ /* 0x000fe400078e0003 */
[----:B------:R-:W-:-:S10]  /*32dc0*/  IMAD.MOV.U32 R6, RZ, RZ, R14 ;  /* 0x000000ffff067224 */ /* 0x000fd400078e000e */
[----:B------:R-:W-:Y:S05]  /*32dd0*/  WARPSYNC.COLLECTIVE R15, `(.L_x_3376) ;  /* 0x000000000f087348 */ /* 0x000fea0003c00000 */
[----:B------:R0:W1:Y:S02]  /*32de0*/  SHFL.IDX P6, R14, R13, R12, R11 ;  /* 0x0000000c0d0e7389 */ /* 0x00006400000c000b */
[----:B01----:R-:W-:Y:S01]  /*32df0*/  ENDCOLLECTIVE ;  /* 0x000000000000791b */ /* 0x003fe20003800000 */
.L_x_3376:
        /* <DEDUP_REMOVED lines=19> */
.L_x_3377:
[----:B------:R-:W-:Y:S02]  /*32f30*/  IMAD.MOV.U32 R13, RZ, RZ, R3 ;  /* 0x000000ffff0d7224 */ /* 0x000fe400078e0003 */
[----:B------:R-:W-:-:S07]  /*32f40*/  IMAD.MOV.U32 R6, RZ, RZ, R14 ;  /* 0x000000ffff067224 */ /* 0x000fce00078e000e */
[----:B------:R-:W-:Y:S05]  /*32f50*/  WARPSYNC.COLLECTIVE R15, `(.L_x_3378) ;  /* 0x000000000f087348 */ /* 0x000fea0003c00000 */
[----:B------:R0:W1:Y:S02]  /*32f60*/  SHFL.IDX P6, R14, R13, R12, R11 ;  /* 0x0000000c0d0e7389 */ /* 0x00006400000c000b */
[----:B01----:R-:W-:Y:S01]  /*32f70*/  ENDCOLLECTIVE ;  /* 0x000000000000791b */ /* 0x003fe20003800000 */
.L_x_3378:
[----:B------:R-:W-:Y:S01]  /*32f80*/  IMAD.MOV.U32 R3, RZ, RZ, R14 ;  /* 0x000000ffff037224 */ /* 0x000fe200078e000e */
[----:B------:R-:W-:Y:S06]  /*32f90*/  BRA `(.L_x_3379) ;  /* 0xffffff9400b07947 */ /* 0x000fec000383ffff */
.L_x_3193:
[----:B0-----:R-:W2:Y:S02]  /*32fa0*/  LDL R2, [R1+0x4] ;  /* 0x0000040001027983 */ /* 0x001ea40000100800 */
[----:B--2---:R0:W1:Y:S02]  /*32fb0*/  SYNCS.PHASECHK.TRANS64.TRYWAIT P0, [R2+URZ+0x38820], R0 ;  /* 0x03882000020075a7 */ /* 0x004064000800017f */
[----:B-1----:R-:W-:Y:S05]  /*32fc0*/  @!P0 NANOSLEEP.SYNCS 0x989680 ;  /* 0x009896800000895d */ /* 0x002fea0003900000 */
[----:B------:R-:W1:Y:S02]  /*32fd0*/  @!P0 SYNCS.PHASECHK.TRANS64 P0, [R2+URZ+0x38820], R0 ;  /* 0x03882000020085a7 */ /* 0x000e64000800007f */
[----:B-1----:R-:W-:Y:S05]  /*32fe0*/  @!P0 BRA `(.L_x_3193) ;  /* 0xfffffffc00ec8947 */ /* 0x002fea000383ffff */
[----:B------:R-:W-:Y:S05]  /*32ff0*/  BRA `(.L_x_3380) ;  /* 0xffffff9800307947 */ /* 0x000fea000383ffff */
.L_x_3202:
[----:B-1----:R1:W2:Y:S02]  /*33000*/  SYNCS.PHASECHK.TRANS64.TRYWAIT P0, [R3+URZ+0x38840], R0 ;  /* 0x03884000030075a7 */ /* 0x0022a4000800017f */
[----:B--2---:R-:W-:Y:S05]  /*33010*/  @!P0 NANOSLEEP.SYNCS 0x989680 ;  /* 0x009896800000895d */ /* 0x004fea0003900000 */
[----:B------:R-:W2:Y:S02]  /*33020*/  @!P0 SYNCS.PHASECHK.TRANS64 P0, [R3+URZ+0x38840], R0 ;  /* 0x03884000030085a7 */ /* 0x000ea4000800007f */
[----:B--2---:R-:W-:Y:S05]  /*33030*/  @!P0 BRA `(.L_x_3202) ;  /* 0xfffffffc00f08947 */ /* 0x004fea000383ffff */
[----:B------:R-:W-:Y:S05]  /*33040*/  BRA `(.L_x_3381) ;  /* 0xffffff9800f87947 */ /* 0x000fea000383ffff */
.L_x_3210:
[----:B0-----:R0:W1:Y:S02]  /*33050*/  SYNCS.PHASECHK.TRANS64.TRYWAIT P0, [R3+URZ+0x60], R0 ;  /* 0x00006000030075a7 */ /* 0x001064000800017f */
[----:B-1----:R-:W-:Y:S05]  /*33060*/  @!P0 NANOSLEEP.SYNCS 0x989680 ;  /* 0x009896800000895d */ /* 0x002fea0003900000 */
[----:B------:R-:W1:Y:S02]  /*33070*/  @!P0 SYNCS.PHASECHK.TRANS64 P0, [R3+URZ+0x60], R0 ;  /* 0x00006000030085a7 */ /* 0x000e64000800007f */
[----:B-1----:R-:W-:Y:S05]  /*33080*/  @!P0 BRA `(.L_x_3210) ;  /* 0xfffffffc00f08947 */ /* 0x002fea000383ffff */
[----:B------:R-:W-:Y:S05]  /*33090*/  BRA `(.L_x_3382) ;  /* 0xffffffa000547947 */ /* 0x000fea000383ffff */
.L_x_3221:
[----:B--2---:R2:W3:Y:S02]  /*330a0*/  SYNCS.PHASECHK.TRANS64.TRYWAIT P0, [R3+URZ+0x38840], R2 ;  /* 0x03884002030075a7 */ /* 0x0044e4000800017f */
[----:B---3--:R-:W-:Y:S05]  /*330b0*/  @!P0 NANOSLEEP.SYNCS 0x989680 ;  /* 0x009896800000895d */ /* 0x008fea0003900000 */
[----:B------:R-:W3:Y:S02]  /*330c0*/  @!P0 SYNCS.PHASECHK.TRANS64 P0, [R3+URZ+0x38840], R2 ;  /* 0x03884002030085a7 */ /* 0x000ee4000800007f */
[----:B---3--:R-:W-:Y:S05]  /*330d0*/  @!P0 BRA `(.L_x_3221) ;  /* 0xfffffffc00f08947 */ /* 0x008fea000383ffff */
[----:B------:R-:W-:Y:S05]  /*330e0*/  BRA `(.L_x_3383) ;  /* 0xffffffa800807947 */ /* 0x000fea000383ffff */
.L_x_3229:
[----:B-1----:R1:W2:Y:S02]  /*330f0*/  SYNCS.PHASECHK.TRANS64.TRYWAIT P0, [R2+URZ+0x60], R3 ;  /* 0x00006003020075a7 */ /* 0x0022a4000800017f */
[----:B--2---:R-:W-:Y:S05]  /*33100*/  @!P0 NANOSLEEP.SYNCS 0x989680 ;  /* 0x009896800000895d */ /* 0x004fea0003900000 */
[----:B------:R-:W2:Y:S02]  /*33110*/  @!P0 SYNCS.PHASECHK.TRANS64 P0, [R2+URZ+0x60], R3 ;  /* 0x00006003020085a7 */ /* 0x000ea4000800007f */
[----:B--2---:R-:W-:Y:S05]  /*33120*/  @!P0 BRA `(.L_x_3229) ;  /* 0xfffffffc00f08947 */ /* 0x004fea000383ffff */
[----:B------:R-:W-:Y:S05]  /*33130*/  BRA `(.L_x_3384) ;  /* 0xffffffac00dc7947 */ /* 0x000fea000383ffff */
.L_x_3240:
[----:B----4-:R4:W0:Y:S02]  /*33140*/  SYNCS.PHASECHK.TRANS64.TRYWAIT P0, [R2+URZ+0x38840], R3 ;  /* 0x03884003020075a7 */ /* 0x010824000800017f */
[----:B0-----:R-:W-:Y:S05]  /*33150*/  @!P0 NANOSLEEP.SYNCS 0x989680 ;  /* 0x009896800000895d */ /* 0x001fea0003900000 */
[----:B------:R-:W0:Y:S02]  /*33160*/  @!P0 SYNCS.PHASECHK.TRANS64 P0, [R2+URZ+0x38840], R3 ;  /* 0x03884003020085a7 */ /* 0x000e24000800007f */
[----:B0-----:R-:W-:Y:S05]  /*33170*/  @!P0 BRA `(.L_x_3240) ;  /* 0xfffffffc00f08947 */ /* 0x001fea000383ffff */
[----:B------:R-:W-:Y:S05]  /*33180*/  BRA `(.L_x_3385) ;  /* 0xffffffb400d47947 */ /* 0x000fea000383ffff */
.L_x_3248:
[----:B-1----:R1:W2:Y:S02]  /*33190*/  SYNCS.PHASECHK.TRANS64.TRYWAIT P0, [R2+URZ+0x60], R5 ;  /* 0x00006005020075a7 */ /* 0x0022a4000800017f */
[----:B--2---:R-:W-:Y:S05]  /*331a0*/  @!P0 NANOSLEEP.SYNCS 0x989680 ;  /* 0x009896800000895d */ /* 0x004fea0003900000 */
[----:B------:R-:W2:Y:S02]  /*331b0*/  @!P0 SYNCS.PHASECHK.TRANS64 P0, [R2+URZ+0x60], R5 ;  /* 0x00006005020085a7 */ /* 0x000ea4000800007f */
[----:B--2---:R-:W-:Y:S05]  /*331c0*/  @!P0 BRA `(.L_x_3248) ;  /* 0xfffffffc00f08947 */ /* 0x004fea000383ffff */
[----:B------:R-:W-:Y:S05]  /*331d0*/  BRA `(.L_x_3386) ;  /* 0xffffffbc00307947 */ /* 0x000fea000383ffff */
.L_x_3261:
[----:B0-----:R0:W2:Y:S02]  /*331e0*/  SYNCS.PHASECHK.TRANS64.TRYWAIT P0, [R0+URZ+0x38860], R2 ;  /* 0x03886002000075a7 */ /* 0x0010a4000800017f */
[----:B--2---:R-:W-:Y:S05]  /*331f0*/  @!P0 NANOSLEEP.SYNCS 0x989680 ;  /* 0x009896800000895d */ /* 0x004fea0003900000 */
[----:B------:R-:W2:Y:S02]  /*33200*/  @!P0 SYNCS.PHASECHK.TRANS64 P0, [R0+URZ+0x38860], R2 ;  /* 0x03886002000085a7 */ /* 0x000ea4000800007f */
[----:B--2---:R-:W-:Y:S05]  /*33210*/  @!P0 BRA `(.L_x_3261) ;  /* 0xfffffffc00f08947 */ /* 0x004fea000383ffff */
[----:B------:R-:W-:Y:S05]  /*33220*/  BRA `(.L_x_3387) ;  /* 0xffffffc4000c7947 */ /* 0x000fea000383ffff */
.L_x_3270:
[----:B------:R-:W-:Y:S01]  /*33230*/  BSSY B0, `(.L_x_3388) ;  /* 0x0000008000007945 */ /* 0x000fe20003800000 */
[----:B0-----:R-:W-:Y:S02]  /*33240*/  IMAD.MOV.U32 R13, RZ, RZ, R16 ;  /* 0x000000ffff0d7224 */ /* 0x001fe400078e0010 */
[----:B------:R-:W-:Y:S02]  /*33250*/  IMAD.MOV.U32 R12, RZ, RZ, RZ ;  /* 0x000000ffff0c7224 */ /* 0x000fe400078e00ff */
[----:B------:R-:W-:Y:S02]  /*33260*/  IMAD.MOV.U32 R11, RZ, RZ, 0x1f ;  /* 0x0000001fff0b7424 */ /* 0x000fe400078e00ff */
[----:B------:R-:W-:-:S07]  /*33270*/  IMAD.MOV.U32 R15, RZ, RZ, -0x1 ;  /* 0xffffffffff0f7424 */ /* 0x000fce00078e00ff */
[----:B-1---5:R-:W-:Y:S05]  /*33280*/  WARPSYNC.COLLECTIVE R15, `(.L_x_3389) ;  /* 0x000000000f087348 */ /* 0x022fea0003c00000 */
[----:B------:R0:W2:Y:S02]  /*33290*/  SHFL.IDX P6, R14, R13, R12, R11 ;  /* 0x0000000c0d0e7389 */ /* 0x0000a400000c000b */
[----:B012--5:R-:W-:Y:S01]  /*332a0*/  ENDCOLLECTIVE ;  /* 0x000000000000791b */ /* 0x027fe20003800000 */
.L_x_3389:
[----:B------:R-:W-:Y:S05]  /*332b0*/  BSYNC B0 ;  /* 0x0000000000007941 */ /* 0x000fea0003800000 */
.L_x_3388:
        /* <DEDUP_REMOVED lines=9> */
.L_x_3390:
        /* <DEDUP_REMOVED lines=19> */
.L_x_3391:
        /* <DEDUP_REMOVED lines=8> */
.L_x_3392:
        /* <DEDUP_REMOVED lines=8> */
.L_x_3393:
        /* <DEDUP_REMOVED lines=8> */
.L_x_3394:
        /* <DEDUP_REMOVED lines=8> */
.L_x_3395:
        /* <DEDUP_REMOVED lines=9> */
.L_x_3396:
[----:B------:R-:W-:Y:S01]  /*33710*/  IMAD.MOV.U32 R16, RZ, RZ, R14 ;  /* 0x000000ffff107224 */ /* 0x000fe200078e000e */
[----:B------:R-:W-:Y:S06]  /*33720*/  BRA `(.L_x_3397) ;  /* 0xffffffc800107947 */ /* 0x000fec000383ffff */
.L_x_3275:
[----:B------:R-:W-:Y:S01]  /*33730*/  BSSY B0, `(.L_x_3398) ;  /* 0x0000008000007945 */ /* 0x000fe20003800000 */
[----:B0----5:R-:W-:Y:S02]  /*33740*/  IMAD.MOV.U32 R13, RZ, RZ, R3 ;  /* 0x000000ffff0d7224 */ /* 0x021fe400078e0003 */
[----:B------:R-:W-:Y:S02]  /*33750*/  IMAD.MOV.U32 R12, RZ, RZ, 0x1 ;  /* 0x00000001ff0c7424 */ /* 0x000fe400078e00ff */
[----:B------:R-:W-:Y:S02]  /*33760*/  IMAD.MOV.U32 R11, RZ, RZ, RZ ;  /* 0x000000ffff0b7224 */ /* 0x000fe400078e00ff */
[----:B------:R-:W-:-:S07]  /*33770*/  IMAD.MOV.U32 R15, RZ, RZ, -0x1 ;  /* 0xffffffffff0f7424 */ /* 0x000fce00078e00ff */
[----:B-12---:R-:W-:Y:S05]  /*33780*/  WARPSYNC.COLLECTIVE R15, `(.L_x_3399) ;  /* 0x000000000f087348 */ /* 0x006fea0003c00000 */
[----:B------:R0:W3:Y:S02]  /*33790*/  SHFL.UP P6, R14, R13, R12, R11 ;  /* 0x0400000c0d0e7389 */ /* 0x0000e400000c000b */
[----:B0123--:R-:W-:Y:S01]  /*337a0*/  ENDCOLLECTIVE ;  /* 0x000000000000791b */ /* 0x00ffe20003800000 */
.L_x_3399:
[----:B------:R-:W-:Y:S05]  /*337b0*/  BSYNC B0 ;  /* 0x0000000000007941 */ /* 0x000fea0003800000 */
.L_x_3398:
        /* <DEDUP_REMOVED lines=10> */
.L_x_3400:
        /* <DEDUP_REMOVED lines=8> */
.L_x_3401:
        /* <DEDUP_REMOVED lines=8> */
.L_x_3402:
        /* <DEDUP_REMOVED lines=8> */
.L_x_3403:
        /* <DEDUP_REMOVED lines=9> */
.L_x_3404:
[----:B------:R-:W-:Y:S01]  /*33a70*/  IMAD.MOV.U32 R16, RZ, RZ, R14 ;  /* 0x000000ffff107224 */ /* 0x000fe200078e000e */
[----:B------:R-:W-:Y:S06]  /*33a80*/  BRA `(.L_x_3405) ;  /* 0xffffffc400d87947 */ /* 0x000fec000383ffff */
.L_x_3277:
[----:B------:R-:W-:Y:S01]  /*33a90*/  BSSY B0, `(.L_x_3406) ;  /* 0x0000006000007945 */ /* 0x000fe20003800000 */
[----:B------:R-:W-:Y:S01]  /*33aa0*/  PLOP3.LUT P6, PT, P6, PT, PT, 0x8, 0x0 ;  /* 0x000000000000781c */ /* 0x000fe200037ce170 */
[----:B------:R-:W-:-:S12]  /*33ab0*/  IMAD.MOV.U32 R15, RZ, RZ, -0x1 ;  /* 0xffffffffff0f7424 */ /* 0x000fd800078e00ff */
[----:B012--5:R-:W-:Y:S05]  /*33ac0*/  WARPSYNC.COLLECTIVE R15, `(.L_x_3407) ;  /* 0x000000000f087348 */ /* 0x027fea0003c00000 */
[----:B------:R-:W-:Y:S01]  /*33ad0*/  VOTE.ANY R14, PT, P6 ;  /* 0x00000000000e7806 */ /* 0x000fe200030e0100 */
[----:B012--5:R-:W-:Y:S06]  /*33ae0*/  ENDCOLLECTIVE ;  /* 0x000000000000791b */ /* 0x027fec0003800000 */
.L_x_3407:
[----:B------:R-:W-:Y:S05]  /*33af0*/  BSYNC B0 ;  /* 0x0000000000007941 */ /* 0x000fea0003800000 */
.L_x_3406:
        /* <DEDUP_REMOVED lines=9> */
.L_x_3408:
[----:B------:R-:W-:Y:S01]  /*33b90*/  IMAD.MOV.U32 R17, RZ, RZ, R14 ;  /* 0x000000ffff117224 */ /* 0x000fe200078e000e */
[----:B------:R-:W-:Y:S06]  /*33ba0*/  BRA `(.L_x_3409) ;  /* 0xffffffc400c87947 */ /* 0x000fec000383ffff */
.L_x_3279:
[----:B------:R-:W-:Y:S01]  /*33bb0*/  BSSY B0, `(.L_x_3410) ;  /* 0x0000007000007945 */ /* 0x000fe20003800000 */
[----:B0-----:R-:W-:Y:S02]  /*33bc0*/  IMAD.MOV.U32 R13, RZ, RZ, R2 ;  /* 0x000000ffff0d7224 */ /* 0x001fe400078e0002 */
[----:B------:R-:W-:Y:S02]  /*33bd0*/  IMAD.MOV.U32 R11, RZ, RZ, 0x1f ;  /* 0x0000001fff0b7424 */ /* 0x000fe400078e00ff */
[----:B------:R-:W-:-:S07]  /*33be0*/  IMAD.MOV.U32 R15, RZ, RZ, -0x1 ;  /* 0xffffffffff0f7424 */ /* 0x000fce00078e00ff */
[----:B-12345:R-:W-:Y:S05]  /*33bf0*/  WARPSYNC.COLLECTIVE R15, `(.L_x_3411) ;  /* 0x000000000f087348 */ /* 0x03efea0003c00000 */
[----:B------:R0:W0:Y:S02]  /*33c00*/  SHFL.IDX P6, R14, R13, R12, R11 ;  /* 0x0000000c0d0e7389 */ /* 0x00002400000c000b */
[----:B012345:R-:W-:Y:S01]  /*33c10*/  ENDCOLLECTIVE ;  /* 0x000000000000791b */ /* 0x03ffe20003800000 */
.L_x_3411:
[----:B------:R-:W-:Y:S05]  /*33c20*/  BSYNC B0 ;  /* 0x0000000000007941 */ /* 0x000fea0003800000 */
.L_x_3410:
[----:B------:R-:W-:Y:S01]  /*33c30*/  IMAD.MOV.U32 R2, RZ, RZ, R14 ;  /* 0x000000ffff027224 */ /* 0x000fe200078e000e */
[----:B------:R-:W-:Y:S06]  /*33c40*/  BRA `(.L_x_3412) ;  /* 0xffffffc400bc7947 */ /* 0x000fec000383ffff */
.L_x_3283:
[----:B0-----:R0:W2:Y:S02]  /*33c50*/  SYNCS.PHASECHK.TRANS64.TRYWAIT P0, [R0+URZ+0x38820], R3 ;  /* 0x03882003000075a7 */ /* 0x0010a4000800017f */
[----:B--2---:R-:W-:Y:S05]  /*33c60*/  @!P0 NANOSLEEP.SYNCS 0x989680 ;  /* 0x009896800000895d */ /* 0x004fea0003900000 */
[----:B------:R-:W2:Y:S02]  /*33c70*/  @!P0 SYNCS.PHASECHK.TRANS64 P0, [R0+URZ+0x38820], R3 ;  /* 0x03882003000085a7 */ /* 0x000ea4000800007f */
[----:B--2---:R-:W-:Y:S05]  /*33c80*/  @!P0 BRA `(.L_x_3283) ;  /* 0xfffffffc00f08947 */ /* 0x004fea000383ffff */
[----:B------:R-:W-:Y:S05]  /*33c90*/  BRA `(.L_x_3413) ;  /* 0xffffffcc00447947 */ /* 0x000fea000383ffff */
.L_x_3284:
        /* <DEDUP_REMOVED lines=8> */
[----:B01-3-5:R-:W-:Y:S05]  /*33d20*/  WARPSYNC.COLLECTIVE R15, `(.L_x_3415) ;  /* 0x000000000f087348 */ /* 0x02bfea0003c00000 */
[----:B------:R2:W4:Y:S02]  /*33d30*/  SHFL.IDX P6, R14, R13, R12, R11 ;  /* 0x0000000c0d0e7389 */ /* 0x00052400000c000b */
[----:B012345:R-:W-:Y:S01]  /*33d40*/  ENDCOLLECTIVE ;  /* 0x000000000000791b */ /* 0x03ffe20003800000 */
.L_x_3415:
[----:B------:R-:W-:Y:S05]  /*33d50*/  BSYNC B0 ;  /* 0x0000000000007941 */ /* 0x000fea0003800000 */
.L_x_3414:
[----:B------:R-:W-:Y:S05]  /*33d60*/  BRA `(.L_x_3416) ;  /* 0xffffffcc002c7947 */ /* 0x000fea000383ffff */
.L_x_3285:
[----:B------:R-:W-:Y:S01]  /*33d70*/  BSSY B0, `(.L_x_3417) ;  /* 0x0000006000007945 */ /* 0x000fe20003800000 */
[----:B------:R-:W-:-:S07]  /*33d80*/  IMAD.MOV.U32 R15, RZ, RZ, -0x1 ;  /* 0xffffffffff0f7424 */ /* 0x000fce00078e00ff */
[----:B0123-5:R-:W-:Y:S05]  /*33d90*/  WARPSYNC.COLLECTIVE R15, `(.L_x_3418) ;  /* 0x000000000f0c7348 */ /* 0x02ffea0003c00000 */
[----:B------:R-:W-:Y:S02]  /*33da0*/  ELECT P6, UR62, PT ;  /* 0x00000000003e782f */ /* 0x000fe400038c0000 */
[----:B------:R-:W-:Y:S01]  /*33db0*/  MOV R14, UR62 ;  /* 0x0000003e000e7c02 */ /* 0x000fe20008000f00 */
[----:B0123-5:R-:W-:Y:S10]  /*33dc0*/  ENDCOLLECTIVE ;  /* 0x000000000000791b */ /* 0x02fff40003800000 */
.L_x_3418:
[----:B------:R-:W-:Y:S05]  /*33dd0*/  BSYNC B0 ;  /* 0x0000000000007941 */ /* 0x000fea0003800000 */
.L_x_3417:
[----:B------:R-:W-:Y:S05]  /*33de0*/  BRA `(.L_x_3419) ;  /* 0xffffffcc00207947 */ /* 0x000fea000383ffff */
.L_x_3287:
[----:B0-----:R0:W1:Y:S02]  /*33df0*/  SYNCS.PHASECHK.TRANS64.TRYWAIT P0, [R6+URZ], R5 ;  /* 0x00000005060075a7 */ /* 0x001064000800017f */
[----:B-1----:R-:W-:Y:S05]  /*33e00*/  @!P0 NANOSLEEP.SYNCS 0x989680 ;  /* 0x009896800000895d */ /* 0x002fea0003900000 */
[----:B------:R-:W1:Y:S02]  /*33e10*/  @!P0 SYNCS.PHASECHK.TRANS64 P0, [R6+URZ], R5 ;  /* 0x00000005060085a7 */ /* 0x000e64000800007f */
[----:B-1----:R-:W-:Y:S05]  /*33e20*/  @!P0 BRA `(.L_x_3287) ;  /* 0xfffffffc00f08947 */ /* 0x002fea000383ffff */
[----:B------:R-:W-:Y:S05]  /*33e30*/  BRA `(.L_x_3420) ;  /* 0xffffffcc00647947 */ /* 0x000fea000383ffff */
.L_x_3288:
[----:B-1----:R1:W2:Y:S02]  /*33e40*/  SYNCS.PHASECHK.TRANS64.TRYWAIT P0, [R7+URZ], R2 ;  /* 0x00000002070075a7 */ /* 0x0022a4000800017f */
[----:B--2---:R-:W-:Y:S05]  /*33e50*/  @!P0 NANOSLEEP.SYNCS 0x989680 ;  /* 0x009896800000895d */ /* 0x004fea0003900000 */
[----:B------:R-:W2:Y:S02]  /*33e60*/  @!P0 SYNCS.PHASECHK.TRANS64 P0, [R7+URZ], R2 ;  /* 0x00000002070085a7 */ /* 0x000ea4000800007f */
[----:B--2---:R-:W-:Y:S05]  /*33e70*/  @!P0 BRA `(.L_x_3288) ;  /* 0xfffffffc00f08947 */ /* 0x004fea000383ffff */
[----:B------:R-:W-:Y:S05]  /*33e80*/  BRA `(.L_x_3421) ;  /* 0xffffffcc00587947 */ /* 0x000fea000383ffff */
.L_x_3290:
[----:B--2---:R2:W3:Y:S02]  /*33e90*/  SYNCS.PHASECHK.TRANS64.TRYWAIT P0, [R4+URZ], R5 ;  /* 0x00000005040075a7 */ /* 0x0044e4000800017f */
[----:B---3--:R-:W-:Y:S05]  /*33ea0*/  @!P0 NANOSLEEP.SYNCS 0x989680 ;  /* 0x009896800000895d */ /* 0x008fea0003900000 */
[----:B------:R-:W3:Y:S02]  /*33eb0*/  @!P0 SYNCS.PHASECHK.TRANS64 P0, [R4+URZ], R5 ;  /* 0x00000005040085a7 */ /* 0x000ee4000800007f */
[----:B---3--:R-:W-:Y:S05]  /*33ec0*/  @!P0 BRA `(.L_x_3290) ;  /* 0xfffffffc00f08947 */ /* 0x008fea000383ffff */
[----:B------:R-:W-:Y:S05]  /*33ed0*/  BRA `(.L_x_3422) ;  /* 0xffffffcc00607947 */ /* 0x000fea000383ffff */
.L_x_3423:
        /* <DEDUP_REMOVED lines=10> */
.L_x_3433:


//--------------------- .nv.global.init           --------------------------
	.section	.nv.global.init,"aw",@progbits
.nv.global.init:
	.type		$str$23,@object
	.size		$str$23,($str$24 - $str$23)
$str$23:
        /*0000*/ 	.byte	0x28, 0x61, 0x64, 0x64, 0x72, 0x65, 0x73, 0x73, 0x20, 0x26, 0x20, 0x6d, 0x61, 0x73, 0x6b, 0x29
        /*0010*/ 	.byte	0x20, 0x3d, 0x3d, 0x20, 0x30, 0x00
	.type		$str$24,@object
	.size		$str$24,(__unnamed_9 - $str$24)
$str$24:
        /*0016*/ 	.byte	0x2f, 0x74, 0x6d, 0x70, 0x2f, 0x6f, 0x73, 0x73, 0x5f, 0x6b, 0x65, 0x72, 0x6e, 0x65, 0x6c, 0x73
        /*0026*/ 	.byte	0x5f, 0x73, 0x72, 0x63, 0x2f, 0x66, 0x6c, 0x61, 0x73, 0x68, 0x5f, 0x61, 0x74, 0x74, 0x65, 0x6e
        /*0036*/ 	.byte	0x74, 0x69, 0x6f, 0x6e, 0x2f, 0x63, 0x73, 0x72, 0x63, 0x2f, 0x63, 0x75, 0x74, 0x6c, 0x61, 0x73
        /*0046*/ 	.byte	0x73, 0x2f, 0x69, 0x6e, 0x63, 0x6c, 0x75, 0x64, 0x65, 0x2f, 0x63, 0x75, 0x74, 0x65, 0x2f, 0x70
        /*0056*/ 	.byte	0x6f, 0x69, 0x6e, 0x74, 0x65, 0x72, 0x5f, 0x66, 0x6c, 0x61, 0x67, 0x67, 0x65, 0x64, 0x2e, 0x68
        /*0066*/ 	.byte	0x70, 0x70, 0x00
	.type		__unnamed_9,@object
	.size		__unnamed_9,(__unnamed_5 - __unnamed_9)
__unnamed_9:
        /* <DEDUP_REMOVED lines=24> */
        /*01e9*/ 	.byte	0x00
	.type		__unnamed_5,@object
	.size		__unnamed_5,(__unnamed_4 - __unnamed_5)
__unnamed_5:
        /* <DEDUP_REMOVED lines=25> */
	.type		__unnamed_4,@object
	.size		__unnamed_4,(__unnamed_7 - __unnamed_4)
__unnamed_4:
        /* <DEDUP_REMOVED lines=25> */
	.type		__unnamed_7,@object
	.size		__unnamed_7,(__unnamed_8 - __unnamed_7)
__unnamed_7:
        /* <DEDUP_REMOVED lines=28> */
        /*06b2*/ 	.byte	0x3a, 0x43, 0x3c, 0x31, 0x36, 0x33, 0x38, 0x34, 0x3e, 0x3e, 0x3e, 0x3e, 0x3e, 0x5d, 0x00
	.type		__unnamed_8,@object
	.size		__unnamed_8,(__unnamed_3 - __unnamed_8)
__unnamed_8:
        /* <DEDUP_REMOVED lines=29> */
	.type		__unnamed_3,@object
	.size		__unnamed_3,(__unnamed_2 - __unnamed_3)
__unnamed_3:
        /* <DEDUP_REMOVED lines=29> */
	.type		__unnamed_2,@object
	.size		__unnamed_2,(__unnamed_6 - __unnamed_2)
__unnamed_2:
        /* <DEDUP_REMOVED lines=29> */
	.type		__unnamed_6,@object
	.size		__unnamed_6,(__unnamed_1 - __unnamed_6)
__unnamed_6:
        /* <DEDUP_REMOVED lines=30> */
	.type		__unnamed_1,@object
	.size		__unnamed_1,(.L_0 - __unnamed_1)
__unnamed_1:
        /* <DEDUP_REMOVED lines=29> */
        /*0fd1*/ 	.byte	0x5d, 0x00
.L_0:


//--------------------- .nv.shared._ZN7cutlass13device_kernelIN5flash11enable_sm90INS1_16FlashAttnFwdSm90INS1_25CollectiveMainloopFwdSm90ILi2EN4cute5tupleIJNS5_1CILi1EEES8_S8_EEENS6_IJNS7_ILi128EEENS7_ILi80EEENS7_ILi256EEEEEELi256ENS_10bfloat16_tEfNS_4arch4Sm90ELb0ELb0ELb0ELb0ELb0ELb0ELb0ELb1ELb1ELb1ELb0ELb0EEENS1_21CollectiveEpilogueFwdINS6_IJSA_SC_SB_EEES9_SE_SG_Li256ELb0ELb1ELb0ELb0EEENS1_29StaticPersistentTileSchedulerILb0EEEEEEEEEvNT_6ParamsE --------------------------
	.section	.nv.shared._ZN7cutlass13device_kernelIN5flash11enable_sm90INS1_16FlashAttnFwdSm90INS1_25CollectiveMainloopFwdSm90ILi2EN4cute5tupleIJNS5_1CILi1EEES8_S8_EEENS6_IJNS7_ILi128EEENS7_ILi80EEENS7_ILi256EEEEEELi256ENS_10bfloat16_tEfNS_4arch4Sm90ELb0ELb0ELb0ELb0ELb0ELb0ELb0ELb1ELb1ELb1ELb0ELb0EEENS1_21CollectiveEpilogueFwdINS6_IJSA_SC_SB_EEES9_SE_SG_Li256ELb0ELb1ELb0ELb0EEENS1_29StaticPersistentTileSchedulerILb0EEEEEEEEEvNT_6ParamsE,"aw",@nobits
	.sectionflags	@""
	.align	16
	.zero		1024


//--------------------- .nv.shared.reserved.0     --------------------------
	.section	.nv.shared.reserved.0,"aw",@nobits
	.weak		__nv_reservedSMEM_offset_0_alias
	.size		__nv_reservedSMEM_offset_0_alias, 0, 0
	.other		__nv_reservedSMEM_offset_0_alias,@"STO_CUDA_RESERVED_SHARED STV_DEFAULT"
__nv_reservedSMEM_offset_0_alias:
	.zero		0


//--------------------- .nv.global                --------------------------
	.section	.nv.global,"aw",@nobits
.nv.global:
	.type		_ZN74_INTERNAL_5ec7aaab_38_flash_fwd_hdim256_bf16_packgqa_sm90_cu_49158569_33244cute1_E,@object
	.size		_ZN74_INTERNAL_5ec7aaab_38_flash_fwd_hdim256_bf16_packgqa_sm90_cu_49158569_33244cute1_E,(_ZN74_INTERNAL_5ec7aaab_38_flash_fwd_hdim256_bf16_packgqa_sm90_cu_49158569_33244cuda3std3__45__cpo6cbeginE - _ZN74_INTERNAL_5ec7aaab_38_flash_fwd_hdim256_bf16_packgqa_sm90_cu_49158569_33244cute1_E)
_ZN74_INTERNAL_5ec7aaab_38_flash_fwd_hdim256_bf16_packgqa_sm90_cu_49158569_33244cute1_E:
	.zero		1
	.type		_ZN74_INTERNAL_5ec7aaab_38_flash_fwd_hdim256_bf16_packgqa_sm90_cu_49158569_33244cuda3std3__45__cpo6cbeginE,@object
	.size		_ZN74_INTERNAL_5ec7aaab_38_flash_fwd_hdim256_bf16_packgqa_sm90_cu_49158569_33244cuda3std3__45__cpo6cbeginE,(_ZN74_INTERNAL_5ec7aaab_38_flash_fwd_hdim256_bf16_packgqa_sm90_cu_49158569_33244cuda3std3__48in_placeE - _ZN74_INTERNAL_5ec7aaab_38_flash_fwd_hdim256_bf16_packgqa_sm90_cu_49158569_33244cuda3std3__45__cpo6cbeginE)
_ZN74_INTERNAL_5ec7aaab_38_flash_fwd_hdim256_bf16_packgqa_sm90_cu_49158569_33244cuda3std3__45__cpo6cbeginE:
	.zero		1
	.type		_ZN74_INTERNAL_5ec7aaab_38_flash_fwd_hdim256_bf16_packgqa_sm90_cu_49158569_33244cuda3std3__48in_placeE,@object
	.size		_ZN74_INTERNAL_5ec7aaab_38_flash_fwd_hdim256_bf16_packgqa_sm90_cu_49158569_33244cuda3std3__48in_placeE,(_ZN74_INTERNAL_5ec7aaab_38_flash_fwd_hdim256_bf16_packgqa_sm90_cu_49158569_33244cuda3std6ranges3__45__cpo9iter_moveE - _ZN74_INTERNAL_5ec7aaab_38_flash_fwd_hdim256_bf16_packgqa_sm90_cu_49158569_33244cuda3std3__48in_placeE)
_ZN74_INTERNAL_5ec7aaab_38_flash_fwd_hdim256_bf16_packgqa_sm90_cu_49158569_33244cuda3std3__48in_placeE:
	.zero		1
	.type		_ZN74_INTERNAL_5ec7aaab_38_flash_fwd_hdim256_bf16_packgqa_sm90_cu_49158569_33244cuda3std6ranges3__45__cpo9iter_moveE,@object
	.size		_ZN74_INTERNAL_5ec7aaab_38_flash_fwd_hdim256_bf16_packgqa_sm90_cu_49158569_33244cuda3std6ranges3__45__cpo9iter_moveE,(_ZN74_INTERNAL_5ec7aaab_38_flash_fwd_hdim256_bf16_packgqa_sm90_cu_49158569_33244cuda3std3__45__cpo5beginE - _ZN74_INTERNAL_5ec7aaab_38_flash_fwd_hdim256_bf16_packgqa_sm90_cu_49158569_33244cuda3std6ranges3__45__cpo9iter_moveE)
_ZN74_INTERNAL_5ec7aaab_38_flash_fwd_hdim256_bf16_packgqa_sm90_cu_49158569_33244cuda3std6ranges3__45__cpo9iter_moveE:
	.zero		1
	.type		_ZN74_INTERNAL_5ec7aaab_38_flash_fwd_hdim256_bf16_packgqa_sm90_cu_49158569_33244cuda3std3__45__cpo5beginE,@object
	.size		_ZN74_INTERNAL_5ec7aaab_38_flash_fwd_hdim256_bf16_packgqa_sm90_cu_49158569_33244cuda3std3__45__cpo5beginE,(_ZN74_INTERNAL_5ec7aaab_38_flash_fwd_hdim256_bf16_packgqa_sm90_cu_49158569_33244cuda3std3__476_GLOBAL__N__5ec7aaab_38_flash_fwd_hdim256_bf16_packgqa_sm90_cu_49158569_33246ignoreE - _ZN74_INTERNAL_5ec7aaab_38_flash_fwd_hdim256_bf16_packgqa_sm90_cu_49158569_33244cuda3std3__45__cpo5beginE)
_ZN74_INTERNAL_5ec7aaab_38_flash_fwd_hdim256_bf16_packgqa_sm90_cu_49158569_33244cuda3std3__45__cpo5beginE:
	.zero		1
	.type		_ZN74_INTERNAL_5ec7aaab_38_flash_fwd_hdim256_bf16_packgqa_sm90_cu_49158569_33244cuda3std3__476_GLOBAL__N__5ec7aaab_38_flash_fwd_hdim256_bf16_packgqa_sm90_cu_49158569_33246ignoreE,@object
	.size		_ZN74_INTERNAL_5ec7aaab_38_flash_fwd_hdim256_bf16_packgqa_sm90_cu_49158569_33244cuda3std3__476_GLOBAL__N__5ec7aaab_38_flash_fwd_hdim256_bf16_packgqa_sm90_cu_49158569_33246ignoreE,(_ZN74_INTERNAL_5ec7aaab_38_flash_fwd_hdim256_bf16_packgqa_sm90_cu_49158569_33244cute7productE - _ZN74_INTERNAL_5ec7aaab_38_flash_fwd_hdim256_bf16_packgqa_sm90_cu_49158569_33244cuda3std3__476_GLOBAL__N__5ec7aaab_38_flash_fwd_hdim256_bf16_packgqa_sm90_cu_49158569_33246ignoreE)
_ZN74_INTERNAL_5ec7aaab_38_flash_fwd_hdim256_bf16_packgqa_sm90_cu_49158569_33244cuda3std3__476_GLOBAL__N__5ec7aaab_38_flash_fwd_hdim256_bf16_packgqa_sm90_cu_49158569_33246ignoreE:
	.zero		1
	.type		_ZN74_INTERNAL_5ec7aaab_38_flash_fwd_hdim256_bf16_packgqa_sm90_cu_49158569_33244cute7productE,@object
	.size		_ZN74_INTERNAL_5ec7aaab_38_flash_fwd_hdim256_bf16_packgqa_sm90_cu_49158569_33244cute7productE,(_ZN74_INTERNAL_5ec7aaab_38_flash_fwd_hdim256_bf16_packgqa_sm90_cu_49158569_33244cuda3std3__45__cpo3endE - _ZN74_INTERNAL_5ec7aaab_38_flash_fwd_hdim256_bf16_packgqa_sm90_cu_49158569_33244cute7productE)
_ZN74_INTERNAL_5ec7aaab_38_flash_fwd_hdim256_bf16_packgqa_sm90_cu_49158569_33244cute7productE:
	.zero		1
	.type		_ZN74_INTERNAL_5ec7aaab_38_flash_fwd_hdim256_bf16_packgqa_sm90_cu_49158569_33244cuda3std3__45__cpo3endE,@object
	.size		_ZN74_INTERNAL_5ec7aaab_38_flash_fwd_hdim256_bf16_packgqa_sm90_cu_49158569_33244cuda3std3__45__cpo3endE,(_ZN74_INTERNAL_5ec7aaab_38_flash_fwd_hdim256_bf16_packgqa_sm90_cu_49158569_33244cuda3std3__419piecewise_constructE - _ZN74_INTERNAL_5ec7aaab_38_flash_fwd_hdim256_bf16_packgqa_sm90_cu_49158569_33244cuda3std3__45__cpo3endE)
_ZN74_INTERNAL_5ec7aaab_38_flash_fwd_hdim256_bf16_packgqa_sm90_cu_49158569_33244cuda3std3__45__cpo3endE:
	.zero		1
	.type		_ZN74_INTERNAL_5ec7aaab_38_flash_fwd_hdim256_bf16_packgqa_sm90_cu_49158569_33244cuda3std3__419piecewise_constructE,@object
	.size		_ZN74_INTERNAL_5ec7aaab_38_flash_fwd_hdim256_bf16_packgqa_sm90_cu_49158569_33244cuda3std3__419piecewise_constructE,(_ZN74_INTERNAL_5ec7aaab_38_flash_fwd_hdim256_bf16_packgqa_sm90_cu_49158569_33244cuda3std3__45__cpo4cendE - _ZN74_INTERNAL_5ec7aaab_38_flash_fwd_hdim256_bf16_packgqa_sm90_cu_49158569_33244cuda3std3__419piecewise_constructE)
_ZN74_INTERNAL_5ec7aaab_38_flash_fwd_hdim256_bf16_packgqa_sm90_cu_49158569_33244cuda3std3__419piecewise_constructE:
	.zero		1
	.type		_ZN74_INTERNAL_5ec7aaab_38_flash_fwd_hdim256_bf16_packgqa_sm90_cu_49158569_33244cuda3std3__45__cpo4cendE,@object
	.size		_ZN74_INTERNAL_5ec7aaab_38_flash_fwd_hdim256_bf16_packgqa_sm90_cu_49158569_33244cuda3std3__45__cpo4cendE,(_ZN74_INTERNAL_5ec7aaab_38_flash_fwd_hdim256_bf16_packgqa_sm90_cu_49158569_33244cuda3std6ranges3__45__cpo4swapE - _ZN74_INTERNAL_5ec7aaab_38_flash_fwd_hdim256_bf16_packgqa_sm90_cu_49158569_33244cuda3std3__45__cpo4cendE)
_ZN74_INTERNAL_5ec7aaab_38_flash_fwd_hdim256_bf16_packgqa_sm90_cu_49158569_33244cuda3std3__45__cpo4cendE:
	.zero		1
	.type		_ZN74_INTERNAL_5ec7aaab_38_flash_fwd_hdim256_bf16_packgqa_sm90_cu_49158569_33244cuda3std6ranges3__45__cpo4swapE,@object
	.size		_ZN74_INTERNAL_5ec7aaab_38_flash_fwd_hdim256_bf16_packgqa_sm90_cu_49158569_33244cuda3std6ranges3__45__cpo4swapE,(.L_16 - _ZN74_INTERNAL_5ec7aaab_38_flash_fwd_hdim256_bf16_packgqa_sm90_cu_49158569_33244cuda3std6ranges3__45__cpo4swapE)
_ZN74_INTERNAL_5ec7aaab_38_flash_fwd_hdim256_bf16_packgqa_sm90_cu_49158569_33244cuda3std6ranges3__45__cpo4swapE:
	.zero		1
.L_16:


//--------------------- .nv.shared._ZN7cutlass13device_kernelIN5flash11enable_sm90INS1_16FlashAttnFwdSm90INS1_25CollectiveMainloopFwdSm90ILi2EN4cute5tupleIJNS5_1CILi2EEENS7_ILi1EEES9_EEENS6_IJNS7_ILi128EEENS7_ILi80EEENS7_ILi256EEEEEELi256ENS_10bfloat16_tEfNS_4arch4Sm90ELb0ELb0ELb0ELb0ELb0ELb0ELb0ELb1ELb1ELb1ELb0ELb0EEENS1_21CollectiveEpilogueFwdINS6_IJSB_SD_SC_EEESA_SF_SH_Li256ELb0ELb1ELb0ELb0EEENS1_29StaticPersistentTileSchedulerILb0EEEEEEEEEvNT_6ParamsE --------------------------
	.section	.nv.shared._ZN7cutlass13device_kernelIN5flash11enable_sm90INS1_16FlashAttnFwdSm90INS1_25CollectiveMainloopFwdSm90ILi2EN4cute5tupleIJNS5_1CILi2EEENS7_ILi1EEES9_EEENS6_IJNS7_ILi128EEENS7_ILi80EEENS7_ILi256EEEEEELi256ENS_10bfloat16_tEfNS_4arch4Sm90ELb0ELb0ELb0ELb0ELb0ELb0ELb0ELb1ELb1ELb1ELb0ELb0EEENS1_21CollectiveEpilogueFwdINS6_IJSB_SD_SC_EEESA_SF_SH_Li256ELb0ELb1ELb0ELb0EEENS1_29StaticPersistentTileSchedulerILb0EEEEEEEEEvNT_6ParamsE,"aw",@nobits
	.sectionflags	@""
	.align	16
	.zero		1024


//--------------------- .nv.shared._ZN7cutlass13device_kernelIN5flash11enable_sm90INS1_16FlashAttnFwdSm90INS1_25CollectiveMainloopFwdSm90ILi2EN4cute5tupleIJNS5_1CILi1EEES8_S8_EEENS6_IJNS7_ILi128EEENS7_ILi80EEENS7_ILi256EEEEEELi256ENS_10bfloat16_tEfNS_4arch4Sm90ELb0ELb0ELb0ELb1ELb0ELb0ELb0ELb1ELb1ELb1ELb0ELb0EEENS1_21CollectiveEpilogueFwdINS6_IJSA_SC_SB_EEES9_SE_SG_Li256ELb1ELb1ELb0ELb0EEENS1_36VarlenDynamicPersistentTileSchedulerILi128ELi80ELi256ELi128ELb0ELb1ELb1ELb0ELb1ELb1EEEEEEEEEvNT_6ParamsE --------------------------
	.section	.nv.shared._ZN7cutlass13device_kernelIN5flash11enable_sm90INS1_16FlashAttnFwdSm90INS1_25CollectiveMainloopFwdSm90ILi2EN4cute5tupleIJNS5_1CILi1EEES8_S8_EEENS6_IJNS7_ILi128EEENS7_ILi80EEENS7_ILi256EEEEEELi256ENS_10bfloat16_tEfNS_4arch4Sm90ELb0ELb0ELb0ELb1ELb0ELb0ELb0ELb1ELb1ELb1ELb0ELb0EEENS1_21CollectiveEpilogueFwdINS6_IJSA_SC_SB_EEES9_SE_SG_Li256ELb1ELb1ELb0ELb0EEENS1_36VarlenDynamicPersistentTileSchedulerILi128ELi80ELi256ELi128ELb0ELb1ELb1ELb0ELb1ELb1EEEEEEEEEvNT_6ParamsE,"aw",@nobits
	.sectionflags	@""
	.align	16
	.zero		1024


//--------------------- .nv.shared._ZN7cutlass13device_kernelIN5flash11enable_sm90INS1_16FlashAttnFwdSm90INS1_25CollectiveMainloopFwdSm90ILi2EN4cute5tupleIJNS5_1CILi1EEES8_S8_EEENS6_IJNS7_ILi128EEENS7_ILi80EEENS7_ILi256EEEEEELi256ENS_10bfloat16_tEfNS_4arch4Sm90ELb0ELb0ELb0ELb1ELb0ELb1ELb0ELb1ELb1ELb1ELb0ELb0EEENS1_21CollectiveEpilogueFwdINS6_IJSA_SC_SB_EEES9_SE_SG_Li256ELb1ELb1ELb0ELb0EEENS1_36VarlenDynamicPersistentTileSchedulerILi128ELi80ELi256ELi128ELb0ELb1ELb1ELb0ELb1ELb1EEEEEEEEEvNT_6ParamsE --------------------------
	.section	.nv.shared._ZN7cutlass13device_kernelIN5flash11enable_sm90INS1_16FlashAttnFwdSm90INS1_25CollectiveMainloopFwdSm90ILi2EN4cute5tupleIJNS5_1CILi1EEES8_S8_EEENS6_IJNS7_ILi128EEENS7_ILi80EEENS7_ILi256EEEEEELi256ENS_10bfloat16_tEfNS_4arch4Sm90ELb0ELb0ELb0ELb1ELb0ELb1ELb0ELb1ELb1ELb1ELb0ELb0EEENS1_21CollectiveEpilogueFwdINS6_IJSA_SC_SB_EEES9_SE_SG_Li256ELb1ELb1ELb0ELb0EEENS1_36VarlenDynamicPersistentTileSchedulerILi128ELi80ELi256ELi128ELb0ELb1ELb1ELb0ELb1ELb1EEEEEEEEEvNT_6ParamsE,"aw",@nobits
	.sectionflags	@""
	.align	16
	.zero		1024


//--------------------- .nv.shared._ZN7cutlass13device_kernelIN5flash11enable_sm90INS1_16FlashAttnFwdSm90INS1_25CollectiveMainloopFwdSm90ILi2EN4cute5tupleIJNS5_1CILi1EEES8_S8_EEENS6_IJNS7_ILi128EEENS7_ILi64EEENS7_ILi256EEEEEELi256ENS_10bfloat16_tEfNS_4arch4Sm90ELb0ELb1ELb0ELb0ELb0ELb0ELb0ELb1ELb1ELb1ELb0ELb0EEENS1_21CollectiveEpilogueFwdINS6_IJSA_SC_SB_EEES9_SE_SG_Li256ELb0ELb1ELb0ELb0EEENS1_30DynamicPersistentTileSchedulerILi256ELi128ELb0ELb1ELb1EEEEEEEEEvNT_6ParamsE --------------------------
	.section	.nv.shared._ZN7cutlass13device_kernelIN5flash11enable_sm90INS1_16FlashAttnFwdSm90INS1_25CollectiveMainloopFwdSm90ILi2EN4cute5tupleIJNS5_1CILi1EEES8_S8_EEENS6_IJNS7_ILi128EEENS7_ILi64EEENS7_ILi256EEEEEELi256ENS_10bfloat16_tEfNS_4arch4Sm90ELb0ELb1ELb0ELb0ELb0ELb0ELb0ELb1ELb1ELb1ELb0ELb0EEENS1_21CollectiveEpilogueFwdINS6_IJSA_SC_SB_EEES9_SE_SG_Li256ELb0ELb1ELb0ELb0EEENS1_30DynamicPersistentTileSchedulerILi256ELi128ELb0ELb1ELb1EEEEEEEEEvNT_6ParamsE,"aw",@nobits
	.sectionflags	@""
	.align	16
	.zero		1024


//--------------------- .nv.shared._ZN7cutlass13device_kernelIN5flash11enable_sm90INS1_16FlashAttnFwdSm90INS1_25CollectiveMainloopFwdSm90ILi2EN4cute5tupleIJNS5_1CILi1EEES8_S8_EEENS6_IJNS7_ILi128EEENS7_ILi64EEENS7_ILi256EEEEEELi256ENS_10bfloat16_tEfNS_4arch4Sm90ELb0ELb1ELb0ELb1ELb0ELb0ELb0ELb1ELb1ELb1ELb0ELb0EEENS1_21CollectiveEpilogueFwdINS6_IJSA_SC_SB_EEES9_SE_SG_Li256ELb1ELb1ELb0ELb0EEENS1_36VarlenDynamicPersistentTileSchedulerILi128ELi64ELi256ELi128ELb0ELb1ELb1ELb1ELb0ELb1EEEEEEEEEvNT_6ParamsE --------------------------
	.section	.nv.shared._ZN7cutlass13device_kernelIN5flash11enable_sm90INS1_16FlashAttnFwdSm90INS1_25CollectiveMainloopFwdSm90ILi2EN4cute5tupleIJNS5_1CILi1EEES8_S8_EEENS6_IJNS7_ILi128EEENS7_ILi64EEENS7_ILi256EEEEEELi256ENS_10bfloat16_tEfNS_4arch4Sm90ELb0ELb1ELb0ELb1ELb0ELb0ELb0ELb1ELb1ELb1ELb0ELb0EEENS1_21CollectiveEpilogueFwdINS6_IJSA_SC_SB_EEES9_SE_SG_Li256ELb1ELb1ELb0ELb0EEENS1_36VarlenDynamicPersistentTileSchedulerILi128ELi64ELi256ELi128ELb0ELb1ELb1ELb1ELb0ELb1EEEEEEEEEvNT_6ParamsE,"aw",@nobits
	.sectionflags	@""
	.align	16
	.zero		1024


//--------------------- .nv.shared._ZN7cutlass13device_kernelIN5flash11enable_sm90INS1_16FlashAttnFwdSm90INS1_25CollectiveMainloopFwdSm90ILi2EN4cute5tupleIJNS5_1CILi1EEES8_S8_EEENS6_IJNS7_ILi128EEENS7_ILi64EEENS7_ILi256EEEEEELi256ENS_10bfloat16_tEfNS_4arch4Sm90ELb0ELb1ELb0ELb1ELb0ELb1ELb0ELb1ELb1ELb1ELb0ELb0EEENS1_21CollectiveEpilogueFwdINS6_IJSA_SC_SB_EEES9_SE_SG_Li256ELb1ELb1ELb0ELb0EEENS1_36VarlenDynamicPersistentTileSchedulerILi128ELi64ELi256ELi128ELb0ELb1ELb1ELb1ELb0ELb1EEEEEEEEEvNT_6ParamsE --------------------------
	.section	.nv.shared._ZN7cutlass13device_kernelIN5flash11enable_sm90INS1_16FlashAttnFwdSm90INS1_25CollectiveMainloopFwdSm90ILi2EN4cute5tupleIJNS5_1CILi1EEES8_S8_EEENS6_IJNS7_ILi128EEENS7_ILi64EEENS7_ILi256EEEEEELi256ENS_10bfloat16_tEfNS_4arch4Sm90ELb0ELb1ELb0ELb1ELb0ELb1ELb0ELb1ELb1ELb1ELb0ELb0EEENS1_21CollectiveEpilogueFwdINS6_IJSA_SC_SB_EEES9_SE_SG_Li256ELb1ELb1ELb0ELb0EEENS1_36VarlenDynamicPersistentTileSchedulerILi128ELi64ELi256ELi128ELb0ELb1ELb1ELb1ELb0ELb1EEEEEEEEEvNT_6ParamsE,"aw",@nobits
	.sectionflags	@""
	.align	16
	.zero		1024


//--------------------- .nv.shared._ZN7cutlass13device_kernelIN5flash11enable_sm90INS1_16FlashAttnFwdSm90INS1_25CollectiveMainloopFwdSm90ILi2EN4cute5tupleIJNS5_1CILi1EEES8_S8_EEENS6_IJNS7_ILi128EEENS7_ILi80EEENS7_ILi256EEEEEELi256ENS_10bfloat16_tEfNS_4arch4Sm90ELb1ELb0ELb0ELb0ELb0ELb0ELb0ELb1ELb1ELb1ELb0ELb0EEENS1_21CollectiveEpilogueFwdINS6_IJSA_SC_SB_EEES9_SE_SG_Li256ELb0ELb1ELb0ELb0EEENS1_30DynamicPersistentTileSchedulerILi256ELi128ELb0ELb1ELb1EEEEEEEEEvNT_6ParamsE --------------------------
	.section	.nv.shared._ZN7cutlass13device_kernelIN5flash11enable_sm90INS1_16FlashAttnFwdSm90INS1_25CollectiveMainloopFwdSm90ILi2EN4cute5tupleIJNS5_1CILi1EEES8_S8_EEENS6_IJNS7_ILi128EEENS7_ILi80EEENS7_ILi256EEEEEELi256ENS_10bfloat16_tEfNS_4arch4Sm90ELb1ELb0ELb0ELb0ELb0ELb0ELb0ELb1ELb1ELb1ELb0ELb0EEENS1_21CollectiveEpilogueFwdINS6_IJSA_SC_SB_EEES9_SE_SG_Li256ELb0ELb1ELb0ELb0EEENS1_30DynamicPersistentTileSchedulerILi256ELi128ELb0ELb1ELb1EEEEEEEEEvNT_6ParamsE,"aw",@nobits
	.sectionflags	@""
	.align	16
	.zero		1024


//--------------------- .nv.shared._ZN7cutlass13device_kernelIN5flash11enable_sm90INS1_16FlashAttnFwdSm90INS1_25CollectiveMainloopFwdSm90ILi2EN4cute5tupleIJNS5_1CILi1EEES8_S8_EEENS6_IJNS7_ILi128EEENS7_ILi80EEENS7_ILi256EEEEEELi256ENS_10bfloat16_tEfNS_4arch4Sm90ELb1ELb0ELb0ELb1ELb0ELb0ELb0ELb1ELb1ELb1ELb0ELb0EEENS1_21CollectiveEpilogueFwdINS6_IJSA_SC_SB_EEES9_SE_SG_Li256ELb1ELb1ELb0ELb0EEENS1_36VarlenDynamicPersistentTileSchedulerILi128ELi80ELi256ELi128ELb0ELb1ELb1ELb1ELb1ELb1EEEEEEEEEvNT_6ParamsE --------------------------
	.section	.nv.shared._ZN7cutlass13device_kernelIN5flash11enable_sm90INS1_16FlashAttnFwdSm90INS1_25CollectiveMainloopFwdSm90ILi2EN4cute5tupleIJNS5_1CILi1EEES8_S8_EEENS6_IJNS7_ILi128EEENS7_ILi80EEENS7_ILi256EEEEEELi256ENS_10bfloat16_tEfNS_4arch4Sm90ELb1ELb0ELb0ELb1ELb0ELb0ELb0ELb1ELb1ELb1ELb0ELb0EEENS1_21CollectiveEpilogueFwdINS6_IJSA_SC_SB_EEES9_SE_SG_Li256ELb1ELb1ELb0ELb0EEENS1_36VarlenDynamicPersistentTileSchedulerILi128ELi80ELi256ELi128ELb0ELb1ELb1ELb1ELb1ELb1EEEEEEEEEvNT_6ParamsE,"aw",@nobits
	.sectionflags	@""
	.align	16
	.zero		1024


//--------------------- .nv.shared._ZN7cutlass13device_kernelIN5flash11enable_sm90INS1_16FlashAttnFwdSm90INS1_25CollectiveMainloopFwdSm90ILi2EN4cute5tupleIJNS5_1CILi1EEES8_S8_EEENS6_IJNS7_ILi128EEENS7_ILi80EEENS7_ILi256EEEEEELi256ENS_10bfloat16_tEfNS_4arch4Sm90ELb1ELb0ELb0ELb1ELb0ELb1ELb0ELb1ELb1ELb1ELb0ELb0EEENS1_21CollectiveEpilogueFwdINS6_IJSA_SC_SB_EEES9_SE_SG_Li256ELb1ELb1ELb0ELb0EEENS1_36VarlenDynamicPersistentTileSchedulerILi128ELi80ELi256ELi128ELb0ELb1ELb1ELb1ELb1ELb1EEEEEEEEEvNT_6ParamsE --------------------------
	.section	.nv.shared._ZN7cutlass13device_kernelIN5flash11enable_sm90INS1_16FlashAttnFwdSm90INS1_25CollectiveMainloopFwdSm90ILi2EN4cute5tupleIJNS5_1CILi1EEES8_S8_EEENS6_IJNS7_ILi128EEENS7_ILi80EEENS7_ILi256EEEEEELi256ENS_10bfloat16_tEfNS_4arch4Sm90ELb1ELb0ELb0ELb1ELb0ELb1ELb0ELb1ELb1ELb1ELb0ELb0EEENS1_21CollectiveEpilogueFwdINS6_IJSA_SC_SB_EEES9_SE_SG_Li256ELb1ELb1ELb0ELb0EEENS1_36VarlenDynamicPersistentTileSchedulerILi128ELi80ELi256ELi128ELb0ELb1ELb1ELb1ELb1ELb1EEEEEEEEEvNT_6ParamsE,"aw",@nobits
	.sectionflags	@""
	.align	16
	.zero		1024


//--------------------- .nv.constant0._ZN7cutlass13device_kernelIN5flash11enable_sm90INS1_16FlashAttnFwdSm90INS1_25CollectiveMainloopFwdSm90ILi2EN4cute5tupleIJNS5_1CILi1EEES8_S8_EEENS6_IJNS7_ILi128EEENS7_ILi80EEENS7_ILi256EEEEEELi256ENS_10bfloat16_tEfNS_4arch4Sm90ELb0ELb0ELb0ELb0ELb0ELb0ELb0ELb1ELb1ELb1ELb0ELb0EEENS1_21CollectiveEpilogueFwdINS6_IJSA_SC_SB_EEES9_SE_SG_Li256ELb0ELb1ELb0ELb0EEENS1_29StaticPersistentTileSchedulerILb0EEEEEEEEEvNT_6ParamsE --------------------------
	.section	.nv.constant0._ZN7cutlass13device_kernelIN5flash11enable_sm90INS1_16FlashAttnFwdSm90INS1_25CollectiveMainloopFwdSm90ILi2EN4cute5tupleIJNS5_1CILi1EEES8_S8_EEENS6_IJNS7_ILi128EEENS7_ILi80EEENS7_ILi256EEEEEELi256ENS_10bfloat16_tEfNS_4arch4Sm90ELb0ELb0ELb0ELb0ELb0ELb0ELb0ELb1ELb1ELb1ELb0ELb0EEENS1_21CollectiveEpilogueFwdINS6_IJSA_SC_SB_EEES9_SE_SG_Li256ELb0ELb1ELb0ELb0EEENS1_29StaticPersistentTileSchedulerILb0EEEEEEEEEvNT_6ParamsE,"a",@progbits
	.sectionflags	@""
	.align	4
.nv.constant0._ZN7cutlass13device_kernelIN5flash11enable_sm90INS1_16FlashAttnFwdSm90INS1_25CollectiveMainloopFwdSm90ILi2EN4cute5tupleIJNS5_1CILi1EEES8_S8_EEENS6_IJNS7_ILi128EEENS7_ILi80EEENS7_ILi256EEEEEELi256ENS_10bfloat16_tEfNS_4arch4Sm90ELb0ELb0ELb0ELb0ELb0ELb0ELb0ELb1ELb1ELb1ELb0ELb0EEENS1_21CollectiveEpilogueFwdINS6_IJSA_SC_SB_EEES9_SE_SG_Li256ELb0ELb1ELb0ELb0EEENS1_29StaticPersistentTileSchedulerILb0EEEEEEEEEvNT_6ParamsE:
	.zero		3200


//--------------------- .nv.constant0._ZN7cutlass13device_kernelIN5flash11enable_sm90INS1_16FlashAttnFwdSm90INS1_25CollectiveMainloopFwdSm90ILi2EN4cute5tupleIJNS5_1CILi2EEENS7_ILi1EEES9_EEENS6_IJNS7_ILi128EEENS7_ILi80EEENS7_ILi256EEEEEELi256ENS_10bfloat16_tEfNS_4arch4Sm90ELb0ELb0ELb0ELb0ELb0ELb0ELb0ELb1ELb1ELb1ELb0ELb0EEENS1_21CollectiveEpilogueFwdINS6_IJSB_SD_SC_EEESA_SF_SH_Li256ELb0ELb1ELb0ELb0EEENS1_29StaticPersistentTileSchedulerILb0EEEEEEEEEvNT_6ParamsE --------------------------
	.section	.nv.constant0._ZN7cutlass13device_kernelIN5flash11enable_sm90INS1_16FlashAttnFwdSm90INS1_25CollectiveMainloopFwdSm90ILi2EN4cute5tupleIJNS5_1CILi2EEENS7_ILi1EEES9_EEENS6_IJNS7_ILi128EEENS7_ILi80EEENS7_ILi256EEEEEELi256ENS_10bfloat16_tEfNS_4arch4Sm90ELb0ELb0ELb0ELb0ELb0ELb0ELb0ELb1ELb1ELb1ELb0ELb0EEENS1_21CollectiveEpilogueFwdINS6_IJSB_SD_SC_EEESA_SF_SH_Li256ELb0ELb1ELb0ELb0EEENS1_29StaticPersistentTileSchedulerILb0EEEEEEEEEvNT_6ParamsE,"a",@progbits
	.sectionflags	@""
	.align	4
.nv.constant0._ZN7cutlass13device_kernelIN5flash11enable_sm90INS1_16FlashAttnFwdSm90INS1_25CollectiveMainloopFwdSm90ILi2EN4cute5tupleIJNS5_1CILi2EEENS7_ILi1EEES9_EEENS6_IJNS7_ILi128EEENS7_ILi80EEENS7_ILi256EEEEEELi256ENS_10bfloat16_tEfNS_4arch4Sm90ELb0ELb0ELb0ELb0ELb0ELb0ELb0ELb1ELb1ELb1ELb0ELb0EEENS1_21CollectiveEpilogueFwdINS6_IJSB_SD_SC_EEESA_SF_SH_Li256ELb0ELb1ELb0ELb0EEENS1_29StaticPersistentTileSchedulerILb0EEEEEEEEEvNT_6ParamsE:
	.zero		3200


//--------------------- .nv.constant0._ZN7cutlass13device_kernelIN5flash11enable_sm90INS1_16FlashAttnFwdSm90INS1_25CollectiveMainloopFwdSm90ILi2EN4cute5tupleIJNS5_1CILi1EEES8_S8_EEENS6_IJNS7_ILi128EEENS7_ILi80EEENS7_ILi256EEEEEELi256ENS_10bfloat16_tEfNS_4arch4Sm90ELb0ELb0ELb0ELb1ELb0ELb0ELb0ELb1ELb1ELb1ELb0ELb0EEENS1_21CollectiveEpilogueFwdINS6_IJSA_SC_SB_EEES9_SE_SG_Li256ELb1ELb1ELb0ELb0EEENS1_36VarlenDynamicPersistentTileSchedulerILi128ELi80ELi256ELi128ELb0ELb1ELb1ELb0ELb1ELb1EEEEEEEEEvNT_6ParamsE --------------------------
	.section	.nv.constant0._ZN7cutlass13device_kernelIN5flash11enable_sm90INS1_16FlashAttnFwdSm90INS1_25CollectiveMainloopFwdSm90ILi2EN4cute5tupleIJNS5_1CILi1EEES8_S8_EEENS6_IJNS7_ILi128EEENS7_ILi80EEENS7_ILi256EEEEEELi256ENS_10bfloat16_tEfNS_4arch4Sm90ELb0ELb0ELb0ELb1ELb0ELb0ELb0ELb1ELb1ELb1ELb0ELb0EEENS1_21CollectiveEpilogueFwdINS6_IJSA_SC_SB_EEES9_SE_SG_Li256ELb1ELb1ELb0ELb0EEENS1_36VarlenDynamicPersistentTileSchedulerILi128ELi80ELi256ELi128ELb0ELb1ELb1ELb0ELb1ELb1EEEEEEEEEvNT_6ParamsE,"a",@progbits
	.sectionflags	@""
	.align	4
.nv.constant0._ZN7cutlass13device_kernelIN5flash11enable_sm90INS1_16FlashAttnFwdSm90INS1_25CollectiveMainloopFwdSm90ILi2EN4cute5tupleIJNS5_1CILi1EEES8_S8_EEENS6_IJNS7_ILi128EEENS7_ILi80EEENS7_ILi256EEEEEELi256ENS_10bfloat16_tEfNS_4arch4Sm90ELb0ELb0ELb0ELb1ELb0ELb0ELb0ELb1ELb1ELb1ELb0ELb0EEENS1_21CollectiveEpilogueFwdINS6_IJSA_SC_SB_EEES9_SE_SG_Li256ELb1ELb1ELb0ELb0EEENS1_36VarlenDynamicPersistentTileSchedulerILi128ELi80ELi256ELi128ELb0ELb1ELb1ELb0ELb1ELb1EEEEEEEEEvNT_6ParamsE:
	.zero		3328


//--------------------- .nv.constant0._ZN7cutlass13device_kernelIN5flash11enable_sm90INS1_16FlashAttnFwdSm90INS1_25CollectiveMainloopFwdSm90ILi2EN4cute5tupleIJNS5_1CILi1EEES8_S8_EEENS6_IJNS7_ILi128EEENS7_ILi80EEENS7_ILi256EEEEEELi256ENS_10bfloat16_tEfNS_4arch4Sm90ELb0ELb0ELb0ELb1ELb0ELb1ELb0ELb1ELb1ELb1ELb0ELb0EEENS1_21CollectiveEpilogueFwdINS6_IJSA_SC_SB_EEES9_SE_SG_Li256ELb1ELb1ELb0ELb0EEENS1_36VarlenDynamicPersistentTileSchedulerILi128ELi80ELi256ELi128ELb0ELb1ELb1ELb0ELb1ELb1EEEEEEEEEvNT_6ParamsE --------------------------
	.section	.nv.constant0._ZN7cutlass13device_kernelIN5flash11enable_sm90INS1_16FlashAttnFwdSm90INS1_25CollectiveMainloopFwdSm90ILi2EN4cute5tupleIJNS5_1CILi1EEES8_S8_EEENS6_IJNS7_ILi128EEENS7_ILi80EEENS7_ILi256EEEEEELi256ENS_10bfloat16_tEfNS_4arch4Sm90ELb0ELb0ELb0ELb1ELb0ELb1ELb0ELb1ELb1ELb1ELb0ELb0EEENS1_21CollectiveEpilogueFwdINS6_IJSA_SC_SB_EEES9_SE_SG_Li256ELb1ELb1ELb0ELb0EEENS1_36VarlenDynamicPersistentTileSchedulerILi128ELi80ELi256ELi128ELb0ELb1ELb1ELb0ELb1ELb1EEEEEEEEEvNT_6ParamsE,"a",@progbits
	.sectionflags	@""
	.align	4
.nv.constant0._ZN7cutlass13device_kernelIN5flash11enable_sm90INS1_16FlashAttnFwdSm90INS1_25CollectiveMainloopFwdSm90ILi2EN4cute5tupleIJNS5_1CILi1EEES8_S8_EEENS6_IJNS7_ILi128EEENS7_ILi80EEENS7_ILi256EEEEEELi256ENS_10bfloat16_tEfNS_4arch4Sm90ELb0ELb0ELb0ELb1ELb0ELb1ELb0ELb1ELb1ELb1ELb0ELb0EEENS1_21CollectiveEpilogueFwdINS6_IJSA_SC_SB_EEES9_SE_SG_Li256ELb1ELb1ELb0ELb0EEENS1_36VarlenDynamicPersistentTileSchedulerILi128ELi80ELi256ELi128ELb0ELb1ELb1ELb0ELb1ELb1EEEEEEEEEvNT_6ParamsE:
	.zero		3328


//--------------------- .nv.constant0._ZN7cutlass13device_kernelIN5flash11enable_sm90INS1_16FlashAttnFwdSm90INS1_25CollectiveMainloopFwdSm90ILi2EN4cute5tupleIJNS5_1CILi1EEES8_S8_EEENS6_IJNS7_ILi128EEENS7_ILi64EEENS7_ILi256EEEEEELi256ENS_10bfloat16_tEfNS_4arch4Sm90ELb0ELb1ELb0ELb0ELb0ELb0ELb0ELb1ELb1ELb1ELb0ELb0EEENS1_21CollectiveEpilogueFwdINS6_IJSA_SC_SB_EEES9_SE_SG_Li256ELb0ELb1ELb0ELb0EEENS1_30DynamicPersistentTileSchedulerILi256ELi128ELb0ELb1ELb1EEEEEEEEEvNT_6ParamsE --------------------------
	.section	.nv.constant0._ZN7cutlass13device_kernelIN5flash11enable_sm90INS1_16FlashAttnFwdSm90INS1_25CollectiveMainloopFwdSm90ILi2EN4cute5tupleIJNS5_1CILi1EEES8_S8_EEENS6_IJNS7_ILi128EEENS7_ILi64EEENS7_ILi256EEEEEELi256ENS_10bfloat16_tEfNS_4arch4Sm90ELb0ELb1ELb0ELb0ELb0ELb0ELb0ELb1ELb1ELb1ELb0ELb0EEENS1_21CollectiveEpilogueFwdINS6_IJSA_SC_SB_EEES9_SE_SG_Li256ELb0ELb1ELb0ELb0EEENS1_30DynamicPersistentTileSchedulerILi256ELi128ELb0ELb1ELb1EEEEEEEEEvNT_6ParamsE,"a",@progbits
	.sectionflags	@""
	.align	4
.nv.constant0._ZN7cutlass13device_kernelIN5flash11enable_sm90INS1_16FlashAttnFwdSm90INS1_25CollectiveMainloopFwdSm90ILi2EN4cute5tupleIJNS5_1CILi1EEES8_S8_EEENS6_IJNS7_ILi128EEENS7_ILi64EEENS7_ILi256EEEEEELi256ENS_10bfloat16_tEfNS_4arch4Sm90ELb0ELb1ELb0ELb0ELb0ELb0ELb0ELb1ELb1ELb1ELb0ELb0EEENS1_21CollectiveEpilogueFwdINS6_IJSA_SC_SB_EEES9_SE_SG_Li256ELb0ELb1ELb0ELb0EEENS1_30DynamicPersistentTileSchedulerILi256ELi128ELb0ELb1ELb1EEEEEEEEEvNT_6ParamsE:
	.zero		3328


//--------------------- .nv.constant0._ZN7cutlass13device_kernelIN5flash11enable_sm90INS1_16FlashAttnFwdSm90INS1_25CollectiveMainloopFwdSm90ILi2EN4cute5tupleIJNS5_1CILi1EEES8_S8_EEENS6_IJNS7_ILi128EEENS7_ILi64EEENS7_ILi256EEEEEELi256ENS_10bfloat16_tEfNS_4arch4Sm90ELb0ELb1ELb0ELb1ELb0ELb0ELb0ELb1ELb1ELb1ELb0ELb0EEENS1_21CollectiveEpilogueFwdINS6_IJSA_SC_SB_EEES9_SE_SG_Li256ELb1ELb1ELb0ELb0EEENS1_36VarlenDynamicPersistentTileSchedulerILi128ELi64ELi256ELi128ELb0ELb1ELb1ELb1ELb0ELb1EEEEEEEEEvNT_6ParamsE --------------------------
	.section	.nv.constant0._ZN7cutlass13device_kernelIN5flash11enable_sm90INS1_16FlashAttnFwdSm90INS1_25CollectiveMainloopFwdSm90ILi2EN4cute5tupleIJNS5_1CILi1EEES8_S8_EEENS6_IJNS7_ILi128EEENS7_ILi64EEENS7_ILi256EEEEEELi256ENS_10bfloat16_tEfNS_4arch4Sm90ELb0ELb1ELb0ELb1ELb0ELb0ELb0ELb1ELb1ELb1ELb0ELb0EEENS1_21CollectiveEpilogueFwdINS6_IJSA_SC_SB_EEES9_SE_SG_Li256ELb1ELb1ELb0ELb0EEENS1_36VarlenDynamicPersistentTileSchedulerILi128ELi64ELi256ELi128ELb0ELb1ELb1ELb1ELb0ELb1EEEEEEEEEvNT_6ParamsE,"a",@progbits
	.sectionflags	@""
	.align	4
.nv.constant0._ZN7cutlass13device_kernelIN5flash11enable_sm90INS1_16FlashAttnFwdSm90INS1_25CollectiveMainloopFwdSm90ILi2EN4cute5tupleIJNS5_1CILi1EEES8_S8_EEENS6_IJNS7_ILi128EEENS7_ILi64EEENS7_ILi256EEEEEELi256ENS_10bfloat16_tEfNS_4arch4Sm90ELb0ELb1ELb0ELb1ELb0ELb0ELb0ELb1ELb1ELb1ELb0ELb0EEENS1_21CollectiveEpilogueFwdINS6_IJSA_SC_SB_EEES9_SE_SG_Li256ELb1ELb1ELb0ELb0EEENS1_36VarlenDynamicPersistentTileSchedulerILi128ELi64ELi256ELi128ELb0ELb1ELb1ELb1ELb0ELb1EEEEEEEEEvNT_6ParamsE:
	.zero		3328


//--------------------- .nv.constant0._ZN7cutlass13device_kernelIN5flash11enable_sm90INS1_16FlashAttnFwdSm90INS1_25CollectiveMainloopFwdSm90ILi2EN4cute5tupleIJNS5_1CILi1EEES8_S8_EEENS6_IJNS7_ILi128EEENS7_ILi64EEENS7_ILi256EEEEEELi256ENS_10bfloat16_tEfNS_4arch4Sm90ELb0ELb1ELb0ELb1ELb0ELb1ELb0ELb1ELb1ELb1ELb0ELb0EEENS1_21CollectiveEpilogueFwdINS6_IJSA_SC_SB_EEES9_SE_SG_Li256ELb1ELb1ELb0ELb0EEENS1_36VarlenDynamicPersistentTileSchedulerILi128ELi64ELi256ELi128ELb0ELb1ELb1ELb1ELb0ELb1EEEEEEEEEvNT_6ParamsE --------------------------
	.section	.nv.constant0._ZN7cutlass13device_kernelIN5flash11enable_sm90INS1_16FlashAttnFwdSm90INS1_25CollectiveMainloopFwdSm90ILi2EN4cute5tupleIJNS5_1CILi1EEES8_S8_EEENS6_IJNS7_ILi128EEENS7_ILi64EEENS7_ILi256EEEEEELi256ENS_10bfloat16_tEfNS_4arch4Sm90ELb0ELb1ELb0ELb1ELb0ELb1ELb0ELb1ELb1ELb1ELb0ELb0EEENS1_21CollectiveEpilogueFwdINS6_IJSA_SC_SB_EEES9_SE_SG_Li256ELb1ELb1ELb0ELb0EEENS1_36VarlenDynamicPersistentTileSchedulerILi128ELi64ELi256ELi128ELb0ELb1ELb1ELb1ELb0ELb1EEEEEEEEEvNT_6ParamsE,"a",@progbits
	.sectionflags	@""
	.align	4
.nv.constant0._ZN7cutlass13device_kernelIN5flash11enable_sm90INS1_16FlashAttnFwdSm90INS1_25CollectiveMainloopFwdSm90ILi2EN4cute5tupleIJNS5_1CILi1EEES8_S8_EEENS6_IJNS7_ILi128EEENS7_ILi64EEENS7_ILi256EEEEEELi256ENS_10bfloat16_tEfNS_4arch4Sm90ELb0ELb1ELb0ELb1ELb0ELb1ELb0ELb1ELb1ELb1ELb0ELb0EEENS1_21CollectiveEpilogueFwdINS6_IJSA_SC_SB_EEES9_SE_SG_Li256ELb1ELb1ELb0ELb0EEENS1_36VarlenDynamicPersistentTileSchedulerILi128ELi64ELi256ELi128ELb0ELb1ELb1ELb1ELb0ELb1EEEEEEEEEvNT_6ParamsE:
	.zero		3328


//--------------------- .nv.constant0._ZN7cutlass13device_kernelIN5flash11enable_sm90INS1_16FlashAttnFwdSm90INS1_25CollectiveMainloopFwdSm90ILi2EN4cute5tupleIJNS5_1CILi1EEES8_S8_EEENS6_IJNS7_ILi128EEENS7_ILi80EEENS7_ILi256EEEEEELi256ENS_10bfloat16_tEfNS_4arch4Sm90ELb1ELb0ELb0ELb0ELb0ELb0ELb0ELb1ELb1ELb1ELb0ELb0EEENS1_21CollectiveEpilogueFwdINS6_IJSA_SC_SB_EEES9_SE_SG_Li256ELb0ELb1ELb0ELb0EEENS1_30DynamicPersistentTileSchedulerILi256ELi128ELb0ELb1ELb1EEEEEEEEEvNT_6ParamsE --------------------------
	.section	.nv.constant0._ZN7cutlass13device_kernelIN5flash11enable_sm90INS1_16FlashAttnFwdSm90INS1_25CollectiveMainloopFwdSm90ILi2EN4cute5tupleIJNS5_1CILi1EEES8_S8_EEENS6_IJNS7_ILi128EEENS7_ILi80EEENS7_ILi256EEEEEELi256ENS_10bfloat16_tEfNS_4arch4Sm90ELb1ELb0ELb0ELb0ELb0ELb0ELb0ELb1ELb1ELb1ELb0ELb0EEENS1_21CollectiveEpilogueFwdINS6_IJSA_SC_SB_EEES9_SE_SG_Li256ELb0ELb1ELb0ELb0EEENS1_30DynamicPersistentTileSchedulerILi256ELi128ELb0ELb1ELb1EEEEEEEEEvNT_6ParamsE,"a",@progbits
	.sectionflags	@""
	.align	4
.nv.constant0._ZN7cutlass13device_kernelIN5flash11enable_sm90INS1_16FlashAttnFwdSm90INS1_25CollectiveMainloopFwdSm90ILi2EN4cute5tupleIJNS5_1CILi1EEES8_S8_EEENS6_IJNS7_ILi128EEENS7_ILi80EEENS7_ILi256EEEEEELi256ENS_10bfloat16_tEfNS_4arch4Sm90ELb1ELb0ELb0ELb0ELb0ELb0ELb0ELb1ELb1ELb1ELb0ELb0EEENS1_21CollectiveEpilogueFwdINS6_IJSA_SC_SB_EEES9_SE_SG_Li256ELb0ELb1ELb0ELb0EEENS1_30DynamicPersistentTileSchedulerILi256ELi128ELb0ELb1ELb1EEEEEEEEEvNT_6ParamsE:
	.zero		3328


//--------------------- .nv.constant0._ZN7cutlass13device_kernelIN5flash11enable_sm90INS1_16FlashAttnFwdSm90INS1_25CollectiveMainloopFwdSm90ILi2EN4cute5tupleIJNS5_1CILi1EEES8_S8_EEENS6_IJNS7_ILi128EEENS7_ILi80EEENS7_ILi256EEEEEELi256ENS_10bfloat16_tEfNS_4arch4Sm90ELb1ELb0ELb0ELb1ELb0ELb0ELb0ELb1ELb1ELb1ELb0ELb0EEENS1_21CollectiveEpilogueFwdINS6_IJSA_SC_SB_EEES9_SE_SG_Li256ELb1ELb1ELb0ELb0EEENS1_36VarlenDynamicPersistentTileSchedulerILi128ELi80ELi256ELi128ELb0ELb1ELb1ELb1ELb1ELb1EEEEEEEEEvNT_6ParamsE --------------------------
	.section	.nv.constant0._ZN7cutlass13device_kernelIN5flash11enable_sm90INS1_16FlashAttnFwdSm90INS1_25CollectiveMainloopFwdSm90ILi2EN4cute5tupleIJNS5_1CILi1EEES8_S8_EEENS6_IJNS7_ILi128EEENS7_ILi80EEENS7_ILi256EEEEEELi256ENS_10bfloat16_tEfNS_4arch4Sm90ELb1ELb0ELb0ELb1ELb0ELb0ELb0ELb1ELb1ELb1ELb0ELb0EEENS1_21CollectiveEpilogueFwdINS6_IJSA_SC_SB_EEES9_SE_SG_Li256ELb1ELb1ELb0ELb0EEENS1_36VarlenDynamicPersistentTileSchedulerILi128ELi80ELi256ELi128ELb0ELb1ELb1ELb1ELb1ELb1EEEEEEEEEvNT_6ParamsE,"a",@progbits
	.sectionflags	@""
	.align	4
.nv.constant0._ZN7cutlass13device_kernelIN5flash11enable_sm90INS1_16FlashAttnFwdSm90INS1_25CollectiveMainloopFwdSm90ILi2EN4cute5tupleIJNS5_1CILi1EEES8_S8_EEENS6_IJNS7_ILi128EEENS7_ILi80EEENS7_ILi256EEEEEELi256ENS_10bfloat16_tEfNS_4arch4Sm90ELb1ELb0ELb0ELb1ELb0ELb0ELb0ELb1ELb1ELb1ELb0ELb0EEENS1_21CollectiveEpilogueFwdINS6_IJSA_SC_SB_EEES9_SE_SG_Li256ELb1ELb1ELb0ELb0EEENS1_36VarlenDynamicPersistentTileSchedulerILi128ELi80ELi256ELi128ELb0ELb1ELb1ELb1ELb1ELb1EEEEEEEEEvNT_6ParamsE:
	.zero		3328


//--------------------- .nv.constant0._ZN7cutlass13device_kernelIN5flash11enable_sm90INS1_16FlashAttnFwdSm90INS1_25CollectiveMainloopFwdSm90ILi2EN4cute5tupleIJNS5_1CILi1EEES8_S8_EEENS6_IJNS7_ILi128EEENS7_ILi80EEENS7_ILi256EEEEEELi256ENS_10bfloat16_tEfNS_4arch4Sm90ELb1ELb0ELb0ELb1ELb0ELb1ELb0ELb1ELb1ELb1ELb0ELb0EEENS1_21CollectiveEpilogueFwdINS6_IJSA_SC_SB_EEES9_SE_SG_Li256ELb1ELb1ELb0ELb0EEENS1_36VarlenDynamicPersistentTileSchedulerILi128ELi80ELi256ELi128ELb0ELb1ELb1ELb1ELb1ELb1EEEEEEEEEvNT_6ParamsE --------------------------
	.section	.nv.constant0._ZN7cutlass13device_kernelIN5flash11enable_sm90INS1_16FlashAttnFwdSm90INS1_25CollectiveMainloopFwdSm90ILi2EN4cute5tupleIJNS5_1CILi1EEES8_S8_EEENS6_IJNS7_ILi128EEENS7_ILi80EEENS7_ILi256EEEEEELi256ENS_10bfloat16_tEfNS_4arch4Sm90ELb1ELb0ELb0ELb1ELb0ELb1ELb0ELb1ELb1ELb1ELb0ELb0EEENS1_21CollectiveEpilogueFwdINS6_IJSA_SC_SB_EEES9_SE_SG_Li256ELb1ELb1ELb0ELb0EEENS1_36VarlenDynamicPersistentTileSchedulerILi128ELi80ELi256ELi128ELb0ELb1ELb1ELb1ELb1ELb1EEEEEEEEEvNT_6ParamsE,"a",@progbits
	.sectionflags	@""
	.align	4
.nv.constant0._ZN7cutlass13device_kernelIN5flash11enable_sm90INS1_16FlashAttnFwdSm90INS1_25CollectiveMainloopFwdSm90ILi2EN4cute5tupleIJNS5_1CILi1EEES8_S8_EEENS6_IJNS7_ILi128EEENS7_ILi80EEENS7_ILi256EEEEEELi256ENS_10bfloat16_tEfNS_4arch4Sm90ELb1ELb0ELb0ELb1ELb0ELb1ELb0ELb1ELb1ELb1ELb0ELb0EEENS1_21CollectiveEpilogueFwdINS6_IJSA_SC_SB_EEES9_SE_SG_Li256ELb1ELb1ELb0ELb0EEENS1_36VarlenDynamicPersistentTileSchedulerILi128ELi80ELi256ELi128ELb0ELb1ELb1ELb1ELb1ELb1EEEEEEEEEvNT_6ParamsE:
	.zero		3328


//--------------------- SYMBOLS --------------------------

	.type		.nv.reservedSmem.offset0,@object
	.size		.nv.reservedSmem.offset0,0x4
	.type		__assertfail,@function
